	.target	sm_90a

	.elftype	@"ET_EXEC"


//--------------------- .note.nv.tkinfo           --------------------------
	.section	.note.nv.tkinfo,"",@"SHT_NOTE"
	.sectionflags	@"SHF_NOTE_NV_TKINFO"
	.tkinfo
        /*0018*/ 	.word	0x00000002
        /*0030*/ 	.string	""
        /*0030*/ 	.string	"ptxas"
        /*0030*/ 	.string	"Cuda compilation tools, release 13.0, V13.0.88"
        /*0030*/ 	.string	"Build cuda_13.0.r13.0/compiler.36424714_0"
        /*0030*/ 	.string	"-arch sm_90a -m 64 "



//--------------------- .note.nv.cuinfo           --------------------------
	.section	.note.nv.cuinfo,"",@"SHT_NOTE"
	.sectionflags	@"SHF_NOTE_NV_CUINFO"
        /*0018*/ 	.short	0x0002
        /*001a*/ 	.short	0x005a
        /*001c*/ 	.short	0x0082
	.zero		2


//--------------------- .nv.info                  --------------------------
	.section	.nv.info,"",@"SHT_CUDA_INFO"
	.align	4


	//----- nvinfo : EIATTR_REGCOUNT
	.align		4
        /*0000*/ 	.byte	0x04, 0x2f
        /*0002*/ 	.short	(.L_41 - .L_40)
	.align		4
.L_40:
        /*0004*/ 	.word	index@(_Z35group_norm_nhwc_fwd_one_pass_kernelI11Fp32IOFp16WLi512ELi128ELi512EEv26Group_norm_nhwc_fwd_params)
        /*0008*/ 	.word	0x00000040


	//----- nvinfo : EIATTR_FRAME_SIZE
	.align		4
.L_41:
        /*000c*/ 	.byte	0x04, 0x11
        /*000e*/ 	.short	(.L_43 - .L_42)
	.align		4
.L_42:
        /*0010*/ 	.word	index@(_Z35group_norm_nhwc_fwd_one_pass_kernelI11Fp32IOFp16WLi512ELi128ELi512EEv26Group_norm_nhwc_fwd_params)
        /*0014*/ 	.word	0x00000500


	//----- nvinfo : EIATTR_REGCOUNT
	.align		4
.L_43:
        /*0018*/ 	.byte	0x04, 0x2f
        /*001a*/ 	.short	(.L_45 - .L_44)
	.align		4
.L_44:
        /*001c*/ 	.word	index@(_Z35group_norm_nhwc_fwd_one_pass_kernelI11Fp32IOFp16WLi256ELi128ELi512EEv26Group_norm_nhwc_fwd_params)
        /*0020*/ 	.word	0x00000080


	//----- nvinfo : EIATTR_FRAME_SIZE
	.align		4
.L_45:
        /*0024*/ 	.byte	0x04, 0x11
        /*0026*/ 	.short	(.L_47 - .L_46)
	.align		4
.L_46:
        /*0028*/ 	.word	index@(_Z35group_norm_nhwc_fwd_one_pass_kernelI11Fp32IOFp16WLi256ELi128ELi512EEv26Group_norm_nhwc_fwd_params)
        /*002c*/ 	.word	0x00000000


	//----- nvinfo : EIATTR_REGCOUNT
	.align		4
.L_47:
        /*0030*/ 	.byte	0x04, 0x2f
        /*0032*/ 	.short	(.L_49 - .L_48)
	.align		4
.L_48:
        /*0034*/ 	.word	index@(_Z35group_norm_nhwc_fwd_one_pass_kernelI11Fp32IOFp16WLi128ELi128ELi512EEv26Group_norm_nhwc_fwd_params)
        /*0038*/ 	.word	0x00000064


	//----- nvinfo : EIATTR_FRAME_SIZE
	.align		4
.L_49:
        /*003c*/ 	.byte	0x04, 0x11
        /*003e*/ 	.short	(.L_51 - .L_50)
	.align		4
.L_50:
        /*0040*/ 	.word	index@(_Z35group_norm_nhwc_fwd_one_pass_kernelI11Fp32IOFp16WLi128ELi128ELi512EEv26Group_norm_nhwc_fwd_params)
        /*0044*/ 	.word	0x00000000


	//----- nvinfo : EIATTR_REGCOUNT
	.align		4
.L_51:
        /*0048*/ 	.byte	0x04, 0x2f
        /*004a*/ 	.short	(.L_53 - .L_52)
	.align		4
.L_52:
        /*004c*/ 	.word	index@(_Z35group_norm_nhwc_fwd_one_pass_kernelI11Fp32IOFp16WLi64ELi128ELi512EEv26Group_norm_nhwc_fwd_params)
        /*0050*/ 	.word	0x00000040


	//----- nvinfo : EIATTR_FRAME_SIZE
	.align		4
.L_53:
        /*0054*/ 	.byte	0x04, 0x11
        /*0056*/ 	.short	(.L_55 - .L_54)
	.align		4
.L_54:
        /*0058*/ 	.word	index@(_Z35group_norm_nhwc_fwd_one_pass_kernelI11Fp32IOFp16WLi64ELi128ELi512EEv26Group_norm_nhwc_fwd_params)
        /*005c*/ 	.word	0x00000000


	//----- nvinfo : EIATTR_REGCOUNT
	.align		4
.L_55:
        /*0060*/ 	.byte	0x04, 0x2f
        /*0062*/ 	.short	(.L_57 - .L_56)
	.align		4
.L_56:
        /*0064*/ 	.word	index@(_Z35group_norm_nhwc_fwd_one_pass_kernelI11Fp32IOBf16WLi512ELi128ELi512EEv26Group_norm_nhwc_fwd_params)
        /*0068*/ 	.word	0x00000040


	//----- nvinfo : EIATTR_FRAME_SIZE
	.align		4
.L_57:
        /*006c*/ 	.byte	0x04, 0x11
        /*006e*/ 	.short	(.L_59 - .L_58)
	.align		4
.L_58:
        /*0070*/ 	.word	index@(_Z35group_norm_nhwc_fwd_one_pass_kernelI11Fp32IOBf16WLi512ELi128ELi512EEv26Group_norm_nhwc_fwd_params)
        /*0074*/ 	.word	0x00000500


	//----- nvinfo : EIATTR_REGCOUNT
	.align		4
.L_59:
        /*0078*/ 	.byte	0x04, 0x2f
        /*007a*/ 	.short	(.L_61 - .L_60)
	.align		4
.L_60:
        /*007c*/ 	.word	index@(_Z35group_norm_nhwc_fwd_one_pass_kernelI11Fp32IOBf16WLi256ELi128ELi512EEv26Group_norm_nhwc_fwd_params)
        /*0080*/ 	.word	0x00000080


	//----- nvinfo : EIATTR_FRAME_SIZE
	.align		4
.L_61:
        /*0084*/ 	.byte	0x04, 0x11
        /*0086*/ 	.short	(.L_63 - .L_62)
	.align		4
.L_62:
        /*0088*/ 	.word	index@(_Z35group_norm_nhwc_fwd_one_pass_kernelI11Fp32IOBf16WLi256ELi128ELi512EEv26Group_norm_nhwc_fwd_params)
        /*008c*/ 	.word	0x00000000


	//----- nvinfo : EIATTR_REGCOUNT
	.align		4
.L_63:
        /*0090*/ 	.byte	0x04, 0x2f
        /*0092*/ 	.short	(.L_65 - .L_64)
	.align		4
.L_64:
        /*0094*/ 	.word	index@(_Z35group_norm_nhwc_fwd_one_pass_kernelI11Fp32IOBf16WLi128ELi128ELi512EEv26Group_norm_nhwc_fwd_params)
        /*0098*/ 	.word	0x00000064


	//----- nvinfo : EIATTR_FRAME_SIZE
	.align		4
.L_65:
        /*009c*/ 	.byte	0x04, 0x11
        /*009e*/ 	.short	(.L_67 - .L_66)
	.align		4
.L_66:
        /*00a0*/ 	.word	index@(_Z35group_norm_nhwc_fwd_one_pass_kernelI11Fp32IOBf16WLi128ELi128ELi512EEv26Group_norm_nhwc_fwd_params)
        /*00a4*/ 	.word	0x00000000


	//----- nvinfo : EIATTR_REGCOUNT
	.align		4
.L_67:
        /*00a8*/ 	.byte	0x04, 0x2f
        /*00aa*/ 	.short	(.L_69 - .L_68)
	.align		4
.L_68:
        /*00ac*/ 	.word	index@(_Z35group_norm_nhwc_fwd_one_pass_kernelI11Fp32IOBf16WLi64ELi128ELi512EEv26Group_norm_nhwc_fwd_params)
        /*00b0*/ 	.word	0x00000040


	//----- nvinfo : EIATTR_FRAME_SIZE
	.align		4
.L_69:
        /*00b4*/ 	.byte	0x04, 0x11
        /*00b6*/ 	.short	(.L_71 - .L_70)
	.align		4
.L_70:
        /*00b8*/ 	.word	index@(_Z35group_norm_nhwc_fwd_one_pass_kernelI11Fp32IOBf16WLi64ELi128ELi512EEv26Group_norm_nhwc_fwd_params)
        /*00bc*/ 	.word	0x00000000


	//----- nvinfo : EIATTR_REGCOUNT
	.align		4
.L_71:
        /*00c0*/ 	.byte	0x04, 0x2f
        /*00c2*/ 	.short	(.L_73 - .L_72)
	.align		4
.L_72:
        /*00c4*/ 	.word	index@(_Z35group_norm_nhwc_fwd_one_pass_kernelI11Fp32IOFp32WLi512ELi128ELi512EEv26Group_norm_nhwc_fwd_params)
        /*00c8*/ 	.word	0x00000040


	//----- nvinfo : EIATTR_FRAME_SIZE
	.align		4
.L_73:
        /*00cc*/ 	.byte	0x04, 0x11
        /*00ce*/ 	.short	(.L_75 - .L_74)
	.align		4
.L_74:
        /*00d0*/ 	.word	index@(_Z35group_norm_nhwc_fwd_one_pass_kernelI11Fp32IOFp32WLi512ELi128ELi512EEv26Group_norm_nhwc_fwd_params)
        /*00d4*/ 	.word	0x00000500


	//----- nvinfo : EIATTR_REGCOUNT
	.align		4
.L_75:
        /*00d8*/ 	.byte	0x04, 0x2f
        /*00da*/ 	.short	(.L_77 - .L_76)
	.align		4
.L_76:
        /*00dc*/ 	.word	index@(_Z35group_norm_nhwc_fwd_one_pass_kernelI11Fp32IOFp32WLi256ELi128ELi512EEv26Group_norm_nhwc_fwd_params)
        /*00e0*/ 	.word	0x00000080


	//----- nvinfo : EIATTR_FRAME_SIZE
	.align		4
.L_77:
        /*00e4*/ 	.byte	0x04, 0x11
        /*00e6*/ 	.short	(.L_79 - .L_78)
	.align		4
.L_78:
        /*00e8*/ 	.word	index@(_Z35group_norm_nhwc_fwd_one_pass_kernelI11Fp32IOFp32WLi256ELi128ELi512EEv26Group_norm_nhwc_fwd_params)
        /*00ec*/ 	.word	0x00000000


	//----- nvinfo : EIATTR_REGCOUNT
	.align		4
.L_79:
        /*00f0*/ 	.byte	0x04, 0x2f
        /*00f2*/ 	.short	(.L_81 - .L_80)
	.align		4
.L_80:
        /*00f4*/ 	.word	index@(_Z35group_norm_nhwc_fwd_one_pass_kernelI11Fp32IOFp32WLi128ELi128ELi512EEv26Group_norm_nhwc_fwd_params)
        /*00f8*/ 	.word	0x00000064


	//----- nvinfo : EIATTR_FRAME_SIZE
	.align		4
.L_81:
        /*00fc*/ 	.byte	0x04, 0x11
        /*00fe*/ 	.short	(.L_83 - .L_82)
	.align		4
.L_82:
        /*0100*/ 	.word	index@(_Z35group_norm_nhwc_fwd_one_pass_kernelI11Fp32IOFp32WLi128ELi128ELi512EEv26Group_norm_nhwc_fwd_params)
        /*0104*/ 	.word	0x00000000


	//----- nvinfo : EIATTR_REGCOUNT
	.align		4
.L_83:
        /*0108*/ 	.byte	0x04, 0x2f
        /*010a*/ 	.short	(.L_85 - .L_84)
	.align		4
.L_84:
        /*010c*/ 	.word	index@(_Z35group_norm_nhwc_fwd_one_pass_kernelI11Fp32IOFp32WLi64ELi128ELi512EEv26Group_norm_nhwc_fwd_params)
        /*0110*/ 	.word	0x00000040


	//----- nvinfo : EIATTR_FRAME_SIZE
	.align		4
.L_85:
        /*0114*/ 	.byte	0x04, 0x11
        /*0116*/ 	.short	(.L_87 - .L_86)
	.align		4
.L_86:
        /*0118*/ 	.word	index@(_Z35group_norm_nhwc_fwd_one_pass_kernelI11Fp32IOFp32WLi64ELi128ELi512EEv26Group_norm_nhwc_fwd_params)
        /*011c*/ 	.word	0x00000000


	//----- nvinfo : EIATTR_REGCOUNT
	.align		4
.L_87:
        /*0120*/ 	.byte	0x04, 0x2f
        /*0122*/ 	.short	(.L_89 - .L_88)
	.align		4
.L_88:
        /*0124*/ 	.word	index@(_Z35group_norm_nhwc_fwd_one_pass_kernelI11Fp16IOFp16WLi512ELi128ELi512EEv26Group_norm_nhwc_fwd_params)
        /*0128*/ 	.word	0x00000080


	//----- nvinfo : EIATTR_FRAME_SIZE
	.align		4
.L_89:
        /*012c*/ 	.byte	0x04, 0x11
        /*012e*/ 	.short	(.L_91 - .L_90)
	.align		4
.L_90:
        /*0130*/ 	.word	index@(_Z35group_norm_nhwc_fwd_one_pass_kernelI11Fp16IOFp16WLi512ELi128ELi512EEv26Group_norm_nhwc_fwd_params)
        /*0134*/ 	.word	0x00000140


	//----- nvinfo : EIATTR_REGCOUNT
	.align		4
.L_91:
        /*0138*/ 	.byte	0x04, 0x2f
        /*013a*/ 	.short	(.L_93 - .L_92)
	.align		4
.L_92:
        /*013c*/ 	.word	index@(_Z35group_norm_nhwc_fwd_one_pass_kernelI11Fp16IOFp16WLi256ELi128ELi512EEv26Group_norm_nhwc_fwd_params)
        /*0140*/ 	.word	0x00000080


	//----- nvinfo : EIATTR_FRAME_SIZE
	.align		4
.L_93:
        /*0144*/ 	.byte	0x04, 0x11
        /*0146*/ 	.short	(.L_95 - .L_94)
	.align		4
.L_94:
        /*0148*/ 	.word	index@(_Z35group_norm_nhwc_fwd_one_pass_kernelI11Fp16IOFp16WLi256ELi128ELi512EEv26Group_norm_nhwc_fwd_params)
        /*014c*/ 	.word	0x00000028


	//----- nvinfo : EIATTR_REGCOUNT
	.align		4
.L_95:
        /*0150*/ 	.byte	0x04, 0x2f
        /*0152*/ 	.short	(.L_97 - .L_96)
	.align		4
.L_96:
        /*0154*/ 	.word	index@(_Z35group_norm_nhwc_fwd_one_pass_kernelI11Fp16IOFp16WLi128ELi128ELi512EEv26Group_norm_nhwc_fwd_params)
        /*0158*/ 	.word	0x00000036


	//----- nvinfo : EIATTR_FRAME_SIZE
	.align		4
.L_97:
        /*015c*/ 	.byte	0x04, 0x11
        /*015e*/ 	.short	(.L_99 - .L_98)
	.align		4
.L_98:
        /*0160*/ 	.word	index@(_Z35group_norm_nhwc_fwd_one_pass_kernelI11Fp16IOFp16WLi128ELi128ELi512EEv26Group_norm_nhwc_fwd_params)
        /*0164*/ 	.word	0x00000000


	//----- nvinfo : EIATTR_REGCOUNT
	.align		4
.L_99:
        /*0168*/ 	.byte	0x04, 0x2f
        /*016a*/ 	.short	(.L_101 - .L_100)
	.align		4
.L_100:
        /*016c*/ 	.word	index@(_Z35group_norm_nhwc_fwd_one_pass_kernelI11Fp16IOFp16WLi64ELi128ELi512EEv26Group_norm_nhwc_fwd_params)
        /*0170*/ 	.word	0x00000028


	//----- nvinfo : EIATTR_FRAME_SIZE
	.align		4
.L_101:
        /*0174*/ 	.byte	0x04, 0x11
        /*0176*/ 	.short	(.L_103 - .L_102)
	.align		4
.L_102:
        /*0178*/ 	.word	index@(_Z35group_norm_nhwc_fwd_one_pass_kernelI11Fp16IOFp16WLi64ELi128ELi512EEv26Group_norm_nhwc_fwd_params)
        /*017c*/ 	.word	0x00000000


	//----- nvinfo : EIATTR_REGCOUNT
	.align		4
.L_103:
        /*0180*/ 	.byte	0x04, 0x2f
        /*0182*/ 	.short	(.L_105 - .L_104)
	.align		4
.L_104:
        /*0184*/ 	.word	index@(_Z35group_norm_nhwc_fwd_one_pass_kernelI11Fp16IOBf16WLi512ELi128ELi512EEv26Group_norm_nhwc_fwd_params)
        /*0188*/ 	.word	0x00000080


	//----- nvinfo : EIATTR_FRAME_SIZE
	.align		4
.L_105:
        /*018c*/ 	.byte	0x04, 0x11
        /*018e*/ 	.short	(.L_107 - .L_106)
	.align		4
.L_106:
        /*0190*/ 	.word	index@(_Z35group_norm_nhwc_fwd_one_pass_kernelI11Fp16IOBf16WLi512ELi128ELi512EEv26Group_norm_nhwc_fwd_params)
        /*0194*/ 	.word	0x00000140


	//----- nvinfo : EIATTR_REGCOUNT
	.align		4
.L_107:
        /*0198*/ 	.byte	0x04, 0x2f
        /*019a*/ 	.short	(.L_109 - .L_108)
	.align		4
.L_108:
        /*019c*/ 	.word	index@(_Z35group_norm_nhwc_fwd_one_pass_kernelI11Fp16IOBf16WLi256ELi128ELi512EEv26Group_norm_nhwc_fwd_params)
        /*01a0*/ 	.word	0x00000080


	//----- nvinfo : EIATTR_FRAME_SIZE
	.align		4
.L_109:
        /*01a4*/ 	.byte	0x04, 0x11
        /*01a6*/ 	.short	(.L_111 - .L_110)
	.align		4
.L_110:
        /*01a8*/ 	.word	index@(_Z35group_norm_nhwc_fwd_one_pass_kernelI11Fp16IOBf16WLi256ELi128ELi512EEv26Group_norm_nhwc_fwd_params)
        /*01ac*/ 	.word	0x00000028


	//----- nvinfo : EIATTR_REGCOUNT
	.align		4
.L_111:
        /*01b0*/ 	.byte	0x04, 0x2f
        /*01b2*/ 	.short	(.L_113 - .L_112)
	.align		4
.L_112:
        /*01b4*/ 	.word	index@(_Z35group_norm_nhwc_fwd_one_pass_kernelI11Fp16IOBf16WLi128ELi128ELi512EEv26Group_norm_nhwc_fwd_params)
        /*01b8*/ 	.word	0x00000036


	//----- nvinfo : EIATTR_FRAME_SIZE
	.align		4
.L_113:
        /*01bc*/ 	.byte	0x04, 0x11
        /*01be*/ 	.short	(.L_115 - .L_114)
	.align		4
.L_114:
        /*01c0*/ 	.word	index@(_Z35group_norm_nhwc_fwd_one_pass_kernelI11Fp16IOBf16WLi128ELi128ELi512EEv26Group_norm_nhwc_fwd_params)
        /*01c4*/ 	.word	0x00000000


	//----- nvinfo : EIATTR_REGCOUNT
	.align		4
.L_115:
        /*01c8*/ 	.byte	0x04, 0x2f
        /*01ca*/ 	.short	(.L_117 - .L_116)
	.align		4
.L_116:
        /*01cc*/ 	.word	index@(_Z35group_norm_nhwc_fwd_one_pass_kernelI11Fp16IOBf16WLi64ELi128ELi512EEv26Group_norm_nhwc_fwd_params)
        /*01d0*/ 	.word	0x00000028


	//----- nvinfo : EIATTR_FRAME_SIZE
	.align		4
.L_117:
        /*01d4*/ 	.byte	0x04, 0x11
        /*01d6*/ 	.short	(.L_119 - .L_118)
	.align		4
.L_118:
        /*01d8*/ 	.word	index@(_Z35group_norm_nhwc_fwd_one_pass_kernelI11Fp16IOBf16WLi64ELi128ELi512EEv26Group_norm_nhwc_fwd_params)
        /*01dc*/ 	.word	0x00000000


	//----- nvinfo : EIATTR_REGCOUNT
	.align		4
.L_119:
        /*01e0*/ 	.byte	0x04, 0x2f
        /*01e2*/ 	.short	(.L_121 - .L_120)
	.align		4
.L_120:
        /*01e4*/ 	.word	index@(_Z35group_norm_nhwc_fwd_one_pass_kernelI11Fp16IOFp32WLi512ELi128ELi512EEv26Group_norm_nhwc_fwd_params)
        /*01e8*/ 	.word	0x00000080


	//----- nvinfo : EIATTR_FRAME_SIZE
	.align		4
.L_121:
        /*01ec*/ 	.byte	0x04, 0x11
        /*01ee*/ 	.short	(.L_123 - .L_122)
	.align		4
.L_122:
        /*01f0*/ 	.word	index@(_Z35group_norm_nhwc_fwd_one_pass_kernelI11Fp16IOFp32WLi512ELi128ELi512EEv26Group_norm_nhwc_fwd_params)
        /*01f4*/ 	.word	0x00000140


	//----- nvinfo : EIATTR_REGCOUNT
	.align		4
.L_123:
        /*01f8*/ 	.byte	0x04, 0x2f
        /*01fa*/ 	.short	(.L_125 - .L_124)
	.align		4
.L_124:
        /*01fc*/ 	.word	index@(_Z35group_norm_nhwc_fwd_one_pass_kernelI11Fp16IOFp32WLi256ELi128ELi512EEv26Group_norm_nhwc_fwd_params)
        /*0200*/ 	.word	0x00000080


	//----- nvinfo : EIATTR_FRAME_SIZE
	.align		4
.L_125:
        /*0204*/ 	.byte	0x04, 0x11
        /*0206*/ 	.short	(.L_127 - .L_126)
	.align		4
.L_126:
        /*0208*/ 	.word	index@(_Z35group_norm_nhwc_fwd_one_pass_kernelI11Fp16IOFp32WLi256ELi128ELi512EEv26Group_norm_nhwc_fwd_params)
        /*020c*/ 	.word	0x00000030


	//----- nvinfo : EIATTR_REGCOUNT
	.align		4
.L_127:
        /*0210*/ 	.byte	0x04, 0x2f
        /*0212*/ 	.short	(.L_129 - .L_128)
	.align		4
.L_128:
        /*0214*/ 	.word	index@(_Z35group_norm_nhwc_fwd_one_pass_kernelI11Fp16IOFp32WLi128ELi128ELi512EEv26Group_norm_nhwc_fwd_params)
        /*0218*/ 	.word	0x00000036


	//----- nvinfo : EIATTR_FRAME_SIZE
	.align		4
.L_129:
        /*021c*/ 	.byte	0x04, 0x11
        /*021e*/ 	.short	(.L_131 - .L_130)
	.align		4
.L_130:
        /*0220*/ 	.word	index@(_Z35group_norm_nhwc_fwd_one_pass_kernelI11Fp16IOFp32WLi128ELi128ELi512EEv26Group_norm_nhwc_fwd_params)
        /*0224*/ 	.word	0x00000000


	//----- nvinfo : EIATTR_REGCOUNT
	.align		4
.L_131:
        /*0228*/ 	.byte	0x04, 0x2f
        /*022a*/ 	.short	(.L_133 - .L_132)
	.align		4
.L_132:
        /*022c*/ 	.word	index@(_Z35group_norm_nhwc_fwd_one_pass_kernelI11Fp16IOFp32WLi64ELi128ELi512EEv26Group_norm_nhwc_fwd_params)
        /*0230*/ 	.word	0x00000028


	//----- nvinfo : EIATTR_FRAME_SIZE
	.align		4
.L_133:
        /*0234*/ 	.byte	0x04, 0x11
        /*0236*/ 	.short	(.L_135 - .L_134)
	.align		4
.L_134:
        /*0238*/ 	.word	index@(_Z35group_norm_nhwc_fwd_one_pass_kernelI11Fp16IOFp32WLi64ELi128ELi512EEv26Group_norm_nhwc_fwd_params)
        /*023c*/ 	.word	0x00000000


	//----- nvinfo : EIATTR_REGCOUNT
	.align		4
.L_135:
        /*0240*/ 	.byte	0x04, 0x2f
        /*0242*/ 	.short	(.L_137 - .L_136)
	.align		4
.L_136:
        /*0244*/ 	.word	index@(_Z35group_norm_nhwc_fwd_one_pass_kernelI11Bf16IOFp16WLi512ELi128ELi512EEv26Group_norm_nhwc_fwd_params)
        /*0248*/ 	.word	0x00000040


	//----- nvinfo : EIATTR_FRAME_SIZE
	.align		4
.L_137:
        /*024c*/ 	.byte	0x04, 0x11
        /*024e*/ 	.short	(.L_139 - .L_138)
	.align		4
.L_138:
        /*0250*/ 	.word	index@(_Z35group_norm_nhwc_fwd_one_pass_kernelI11Bf16IOFp16WLi512ELi128ELi512EEv26Group_norm_nhwc_fwd_params)
        /*0254*/ 	.word	0x000003d0


	//----- nvinfo : EIATTR_REGCOUNT
	.align		4
.L_139:
        /*0258*/ 	.byte	0x04, 0x2f
        /*025a*/ 	.short	(.L_141 - .L_140)
	.align		4
.L_140:
        /*025c*/ 	.word	index@(_Z35group_norm_nhwc_fwd_one_pass_kernelI11Bf16IOFp16WLi256ELi128ELi512EEv26Group_norm_nhwc_fwd_params)
        /*0260*/ 	.word	0x00000080


	//----- nvinfo : EIATTR_FRAME_SIZE
	.align		4
.L_141:
        /*0264*/ 	.byte	0x04, 0x11
        /*0266*/ 	.short	(.L_143 - .L_142)
	.align		4
.L_142:
        /*0268*/ 	.word	index@(_Z35group_norm_nhwc_fwd_one_pass_kernelI11Bf16IOFp16WLi256ELi128ELi512EEv26Group_norm_nhwc_fwd_params)
        /*026c*/ 	.word	0x00000048


	//----- nvinfo : EIATTR_REGCOUNT
	.align		4
.L_143:
        /*0270*/ 	.byte	0x04, 0x2f
        /*0272*/ 	.short	(.L_145 - .L_144)
	.align		4
.L_144:
        /*0274*/ 	.word	index@(_Z35group_norm_nhwc_fwd_one_pass_kernelI11Bf16IOFp16WLi128ELi128ELi512EEv26Group_norm_nhwc_fwd_params)
        /*0278*/ 	.word	0x0000005e


	//----- nvinfo : EIATTR_FRAME_SIZE
	.align		4
.L_145:
        /*027c*/ 	.byte	0x04, 0x11
        /*027e*/ 	.short	(.L_147 - .L_146)
	.align		4
.L_146:
        /*0280*/ 	.word	index@(_Z35group_norm_nhwc_fwd_one_pass_kernelI11Bf16IOFp16WLi128ELi128ELi512EEv26Group_norm_nhwc_fwd_params)
        /*0284*/ 	.word	0x00000000


	//----- nvinfo : EIATTR_REGCOUNT
	.align		4
.L_147:
        /*0288*/ 	.byte	0x04, 0x2f
        /*028a*/ 	.short	(.L_149 - .L_148)
	.align		4
.L_148:
        /*028c*/ 	.word	index@(_Z35group_norm_nhwc_fwd_one_pass_kernelI11Bf16IOFp16WLi64ELi128ELi512EEv26Group_norm_nhwc_fwd_params)
        /*0290*/ 	.word	0x00000040


	//----- nvinfo : EIATTR_FRAME_SIZE
	.align		4
.L_149:
        /*0294*/ 	.byte	0x04, 0x11
        /*0296*/ 	.short	(.L_151 - .L_150)
	.align		4
.L_150:
        /*0298*/ 	.word	index@(_Z35group_norm_nhwc_fwd_one_pass_kernelI11Bf16IOFp16WLi64ELi128ELi512EEv26Group_norm_nhwc_fwd_params)
        /*029c*/ 	.word	0x00000000


	//----- nvinfo : EIATTR_REGCOUNT
	.align		4
.L_151:
        /*02a0*/ 	.byte	0x04, 0x2f
        /*02a2*/ 	.short	(.L_153 - .L_152)
	.align		4
.L_152:
        /*02a4*/ 	.word	index@(_Z35group_norm_nhwc_fwd_one_pass_kernelI11Bf16IOBf16WLi512ELi128ELi512EEv26Group_norm_nhwc_fwd_params)
        /*02a8*/ 	.word	0x00000040


	//----- nvinfo : EIATTR_FRAME_SIZE
	.align		4
.L_153:
        /*02ac*/ 	.byte	0x04, 0x11
        /*02ae*/ 	.short	(.L_155 - .L_154)
	.align		4
.L_154:
        /*02b0*/ 	.word	index@(_Z35group_norm_nhwc_fwd_one_pass_kernelI11Bf16IOBf16WLi512ELi128ELi512EEv26Group_norm_nhwc_fwd_params)
        /*02b4*/ 	.word	0x000003d0


	//----- nvinfo : EIATTR_REGCOUNT
	.align		4
.L_155:
        /*02b8*/ 	.byte	0x04, 0x2f
        /*02ba*/ 	.short	(.L_157 - .L_156)
	.align		4
.L_156:
        /*02bc*/ 	.word	index@(_Z35group_norm_nhwc_fwd_one_pass_kernelI11Bf16IOBf16WLi256ELi128ELi512EEv26Group_norm_nhwc_fwd_params)
        /*02c0*/ 	.word	0x00000080


	//----- nvinfo : EIATTR_FRAME_SIZE
	.align		4
.L_157:
        /*02c4*/ 	.byte	0x04, 0x11
        /*02c6*/ 	.short	(.L_159 - .L_158)
	.align		4
.L_158:
        /*02c8*/ 	.word	index@(_Z35group_norm_nhwc_fwd_one_pass_kernelI11Bf16IOBf16WLi256ELi128ELi512EEv26Group_norm_nhwc_fwd_params)
        /*02cc*/ 	.word	0x00000048


	//----- nvinfo : EIATTR_REGCOUNT
	.align		4
.L_159:
        /*02d0*/ 	.byte	0x04, 0x2f
        /*02d2*/ 	.short	(.L_161 - .L_160)
	.align		4
.L_160:
        /*02d4*/ 	.word	index@(_Z35group_norm_nhwc_fwd_one_pass_kernelI11Bf16IOBf16WLi128ELi128ELi512EEv26Group_norm_nhwc_fwd_params)
        /*02d8*/ 	.word	0x0000005e


	//----- nvinfo : EIATTR_FRAME_SIZE
	.align		4
.L_161:
        /*02dc*/ 	.byte	0x04, 0x11
        /*02de*/ 	.short	(.L_163 - .L_162)
	.align		4
.L_162:
        /*02e0*/ 	.word	index@(_Z35group_norm_nhwc_fwd_one_pass_kernelI11Bf16IOBf16WLi128ELi128ELi512EEv26Group_norm_nhwc_fwd_params)
        /*02e4*/ 	.word	0x00000000


	//----- nvinfo : EIATTR_REGCOUNT
	.align		4
.L_163:
        /*02e8*/ 	.byte	0x04, 0x2f
        /*02ea*/ 	.short	(.L_165 - .L_164)
	.align		4
.L_164:
        /*02ec*/ 	.word	index@(_Z35group_norm_nhwc_fwd_one_pass_kernelI11Bf16IOBf16WLi64ELi128ELi512EEv26Group_norm_nhwc_fwd_params)
        /*02f0*/ 	.word	0x00000040


	//----- nvinfo : EIATTR_FRAME_SIZE
	.align		4
.L_165:
        /*02f4*/ 	.byte	0x04, 0x11
        /*02f6*/ 	.short	(.L_167 - .L_166)
	.align		4
.L_166:
        /*02f8*/ 	.word	index@(_Z35group_norm_nhwc_fwd_one_pass_kernelI11Bf16IOBf16WLi64ELi128ELi512EEv26Group_norm_nhwc_fwd_params)
        /*02fc*/ 	.word	0x00000000


	//----- nvinfo : EIATTR_REGCOUNT
	.align		4
.L_167:
        /*0300*/ 	.byte	0x04, 0x2f
        /*0302*/ 	.short	(.L_169 - .L_168)
	.align		4
.L_168:
        /*0304*/ 	.word	index@(_Z35group_norm_nhwc_fwd_one_pass_kernelI11Bf16IOFp32WLi512ELi128ELi512EEv26Group_norm_nhwc_fwd_params)
        /*0308*/ 	.word	0x00000040


	//----- nvinfo : EIATTR_FRAME_SIZE
	.align		4
.L_169:
        /*030c*/ 	.byte	0x04, 0x11
        /*030e*/ 	.short	(.L_171 - .L_170)
	.align		4
.L_170:
        /*0310*/ 	.word	index@(_Z35group_norm_nhwc_fwd_one_pass_kernelI11Bf16IOFp32WLi512ELi128ELi512EEv26Group_norm_nhwc_fwd_params)
        /*0314*/ 	.word	0x000003d0


	//----- nvinfo : EIATTR_REGCOUNT
	.align		4
.L_171:
        /*0318*/ 	.byte	0x04, 0x2f
        /*031a*/ 	.short	(.L_173 - .L_172)
	.align		4
.L_172:
        /*031c*/ 	.word	index@(_Z35group_norm_nhwc_fwd_one_pass_kernelI11Bf16IOFp32WLi256ELi128ELi512EEv26Group_norm_nhwc_fwd_params)
        /*0320*/ 	.word	0x00000080


	//----- nvinfo : EIATTR_FRAME_SIZE
	.align		4
.L_173:
        /*0324*/ 	.byte	0x04, 0x11
        /*0326*/ 	.short	(.L_175 - .L_174)
	.align		4
.L_174:
        /*0328*/ 	.word	index@(_Z35group_norm_nhwc_fwd_one_pass_kernelI11Bf16IOFp32WLi256ELi128ELi512EEv26Group_norm_nhwc_fwd_params)
        /*032c*/ 	.word	0x00000048


	//----- nvinfo : EIATTR_REGCOUNT
	.align		4
.L_175:
        /*0330*/ 	.byte	0x04, 0x2f
        /*0332*/ 	.short	(.L_177 - .L_176)
	.align		4
.L_176:
        /*0334*/ 	.word	index@(_Z35group_norm_nhwc_fwd_one_pass_kernelI11Bf16IOFp32WLi128ELi128ELi512EEv26Group_norm_nhwc_fwd_params)
        /*0338*/ 	.word	0x0000005e


	//----- nvinfo : EIATTR_FRAME_SIZE
	.align		4
.L_177:
        /*033c*/ 	.byte	0x04, 0x11
        /*033e*/ 	.short	(.L_179 - .L_178)
	.align		4
.L_178:
        /*0340*/ 	.word	index@(_Z35group_norm_nhwc_fwd_one_pass_kernelI11Bf16IOFp32WLi128ELi128ELi512EEv26Group_norm_nhwc_fwd_params)
        /*0344*/ 	.word	0x00000000


	//----- nvinfo : EIATTR_REGCOUNT
	.align		4
.L_179:
        /*0348*/ 	.byte	0x04, 0x2f
        /*034a*/ 	.short	(.L_181 - .L_180)
	.align		4
.L_180:
        /*034c*/ 	.word	index@(_Z35group_norm_nhwc_fwd_one_pass_kernelI11Bf16IOFp32WLi64ELi128ELi512EEv26Group_norm_nhwc_fwd_params)
        /*0350*/ 	.word	0x0000003f


	//----- nvinfo : EIATTR_FRAME_SIZE
	.align		4
.L_181:
        /*0354*/ 	.byte	0x04, 0x11
        /*0356*/ 	.short	(.L_183 - .L_182)
	.align		4
.L_182:
        /*0358*/ 	.word	index@(_Z35group_norm_nhwc_fwd_one_pass_kernelI11Bf16IOFp32WLi64ELi128ELi512EEv26Group_norm_nhwc_fwd_params)
        /*035c*/ 	.word	0x00000000


	//----- nvinfo : EIATTR_REGCOUNT
	.align		4
.L_183:
        /*0360*/ 	.byte	0x04, 0x2f
        /*0362*/ 	.short	(.L_185 - .L_184)
	.align		4
.L_184:
        /*0364*/ 	.word	index@(_Z35group_norm_nhwc_bwd_one_pass_kernelI11Fp32IOFp16WLi512ELi128ELi512EEv26Group_norm_nhwc_bwd_params)
        /*0368*/ 	.word	0x00000040


	//----- nvinfo : EIATTR_FRAME_SIZE
	.align		4
.L_185:
        /*036c*/ 	.byte	0x04, 0x11
        /*036e*/ 	.short	(.L_187 - .L_186)
	.align		4
.L_186:
        /*0370*/ 	.word	index@(_Z35group_norm_nhwc_bwd_one_pass_kernelI11Fp32IOFp16WLi512ELi128ELi512EEv26Group_norm_nhwc_bwd_params)
        /*0374*/ 	.word	0x00000900


	//----- nvinfo : EIATTR_REGCOUNT
	.align		4
.L_187:
        /*0378*/ 	.byte	0x04, 0x2f
        /*037a*/ 	.short	(.L_189 - .L_188)
	.align		4
.L_188:
        /*037c*/ 	.word	index@(_Z35group_norm_nhwc_bwd_one_pass_kernelI11Fp32IOFp16WLi256ELi128ELi512EEv26Group_norm_nhwc_bwd_params)
        /*0380*/ 	.word	0x00000040


	//----- nvinfo : EIATTR_FRAME_SIZE
	.align		4
.L_189:
        /*0384*/ 	.byte	0x04, 0x11
        /*0386*/ 	.short	(.L_191 - .L_190)
	.align		4
.L_190:
        /*0388*/ 	.word	index@(_Z35group_norm_nhwc_bwd_one_pass_kernelI11Fp32IOFp16WLi256ELi128ELi512EEv26Group_norm_nhwc_bwd_params)
        /*038c*/ 	.word	0x00000398


	//----- nvinfo : EIATTR_REGCOUNT
	.align		4
.L_191:
        /*0390*/ 	.byte	0x04, 0x2f
        /*0392*/ 	.short	(.L_193 - .L_192)
	.align		4
.L_192:
        /*0394*/ 	.word	index@(_Z35group_norm_nhwc_bwd_one_pass_kernelI11Fp32IOFp16WLi128ELi128ELi512EEv26Group_norm_nhwc_bwd_params)
        /*0398*/ 	.word	0x00000080


	//----- nvinfo : EIATTR_FRAME_SIZE
	.align		4
.L_193:
        /*039c*/ 	.byte	0x04, 0x11
        /*039e*/ 	.short	(.L_195 - .L_194)
	.align		4
.L_194:
        /*03a0*/ 	.word	index@(_Z35group_norm_nhwc_bwd_one_pass_kernelI11Fp32IOFp16WLi128ELi128ELi512EEv26Group_norm_nhwc_bwd_params)
        /*03a4*/ 	.word	0x00000000


	//----- nvinfo : EIATTR_REGCOUNT
	.align		4
.L_195:
        /*03a8*/ 	.byte	0x04, 0x2f
        /*03aa*/ 	.short	(.L_197 - .L_196)
	.align		4
.L_196:
        /*03ac*/ 	.word	index@(_Z35group_norm_nhwc_bwd_one_pass_kernelI11Fp32IOFp16WLi64ELi128ELi512EEv26Group_norm_nhwc_bwd_params)
        /*03b0*/ 	.word	0x0000006e


	//----- nvinfo : EIATTR_FRAME_SIZE
	.align		4
.L_197:
        /*03b4*/ 	.byte	0x04, 0x11
        /*03b6*/ 	.short	(.L_199 - .L_198)
	.align		4
.L_198:
        /*03b8*/ 	.word	index@(_Z35group_norm_nhwc_bwd_one_pass_kernelI11Fp32IOFp16WLi64ELi128ELi512EEv26Group_norm_nhwc_bwd_params)
        /*03bc*/ 	.word	0x00000000


	//----- nvinfo : EIATTR_REGCOUNT
	.align		4
.L_199:
        /*03c0*/ 	.byte	0x04, 0x2f
        /*03c2*/ 	.short	(.L_201 - .L_200)
	.align		4
.L_200:
        /*03c4*/ 	.word	index@(_Z35group_norm_nhwc_bwd_one_pass_kernelI11Fp32IOBf16WLi512ELi128ELi512EEv26Group_norm_nhwc_bwd_params)
        /*03c8*/ 	.word	0x00000040


	//----- nvinfo : EIATTR_FRAME_SIZE
	.align		4
.L_201:
        /*03cc*/ 	.byte	0x04, 0x11
        /*03ce*/ 	.short	(.L_203 - .L_202)
	.align		4
.L_202:
        /*03d0*/ 	.word	index@(_Z35group_norm_nhwc_bwd_one_pass_kernelI11Fp32IOBf16WLi512ELi128ELi512EEv26Group_norm_nhwc_bwd_params)
        /*03d4*/ 	.word	0x00000900


	//----- nvinfo : EIATTR_REGCOUNT
	.align		4
.L_203:
        /*03d8*/ 	.byte	0x04, 0x2f
        /*03da*/ 	.short	(.L_205 - .L_204)
	.align		4
.L_204:
        /*03dc*/ 	.word	index@(_Z35group_norm_nhwc_bwd_one_pass_kernelI11Fp32IOBf16WLi256ELi128ELi512EEv26Group_norm_nhwc_bwd_params)
        /*03e0*/ 	.word	0x00000040


	//----- nvinfo : EIATTR_FRAME_SIZE
	.align		4
.L_205:
        /*03e4*/ 	.byte	0x04, 0x11
        /*03e6*/ 	.short	(.L_207 - .L_206)
	.align		4
.L_206:
        /*03e8*/ 	.word	index@(_Z35group_norm_nhwc_bwd_one_pass_kernelI11Fp32IOBf16WLi256ELi128ELi512EEv26Group_norm_nhwc_bwd_params)
        /*03ec*/ 	.word	0x00000398


	//----- nvinfo : EIATTR_REGCOUNT
	.align		4
.L_207:
        /*03f0*/ 	.byte	0x04, 0x2f
        /*03f2*/ 	.short	(.L_209 - .L_208)
	.align		4
.L_208:
        /*03f4*/ 	.word	index@(_Z35group_norm_nhwc_bwd_one_pass_kernelI11Fp32IOBf16WLi128ELi128ELi512EEv26Group_norm_nhwc_bwd_params)
        /*03f8*/ 	.word	0x00000080


	//----- nvinfo : EIATTR_FRAME_SIZE
	.align		4
.L_209:
        /*03fc*/ 	.byte	0x04, 0x11
        /*03fe*/ 	.short	(.L_211 - .L_210)
	.align		4
.L_210:
        /*0400*/ 	.word	index@(_Z35group_norm_nhwc_bwd_one_pass_kernelI11Fp32IOBf16WLi128ELi128ELi512EEv26Group_norm_nhwc_bwd_params)
        /*0404*/ 	.word	0x00000000


	//----- nvinfo : EIATTR_REGCOUNT
	.align		4
.L_211:
        /*0408*/ 	.byte	0x04, 0x2f
        /*040a*/ 	.short	(.L_213 - .L_212)
	.align		4
.L_212:
        /*040c*/ 	.word	index@(_Z35group_norm_nhwc_bwd_one_pass_kernelI11Fp32IOBf16WLi64ELi128ELi512EEv26Group_norm_nhwc_bwd_params)
        /*0410*/ 	.word	0x0000006e


	//----- nvinfo : EIATTR_FRAME_SIZE
	.align		4
.L_213:
        /*0414*/ 	.byte	0x04, 0x11
        /*0416*/ 	.short	(.L_215 - .L_214)
	.align		4
.L_214:
        /*0418*/ 	.word	index@(_Z35group_norm_nhwc_bwd_one_pass_kernelI11Fp32IOBf16WLi64ELi128ELi512EEv26Group_norm_nhwc_bwd_params)
        /*041c*/ 	.word	0x00000000


	//----- nvinfo : EIATTR_REGCOUNT
	.align		4
.L_215:
        /*0420*/ 	.byte	0x04, 0x2f
        /*0422*/ 	.short	(.L_217 - .L_216)
	.align		4
.L_216:
        /*0424*/ 	.word	index@(_Z35group_norm_nhwc_bwd_one_pass_kernelI11Fp32IOFp32WLi512ELi128ELi512EEv26Group_norm_nhwc_bwd_params)
        /*0428*/ 	.word	0x00000040


	//----- nvinfo : EIATTR_FRAME_SIZE
	.align		4
.L_217:
        /*042c*/ 	.byte	0x04, 0x11
        /*042e*/ 	.short	(.L_219 - .L_218)
	.align		4
.L_218:
        /*0430*/ 	.word	index@(_Z35group_norm_nhwc_bwd_one_pass_kernelI11Fp32IOFp32WLi512ELi128ELi512EEv26Group_norm_nhwc_bwd_params)
        /*0434*/ 	.word	0x00000910


	//----- nvinfo : EIATTR_REGCOUNT
	.align		4
.L_219:
        /*0438*/ 	.byte	0x04, 0x2f
        /*043a*/ 	.short	(.L_221 - .L_220)
	.align		4
.L_220:
        /*043c*/ 	.word	index@(_Z35group_norm_nhwc_bwd_one_pass_kernelI11Fp32IOFp32WLi256ELi128ELi512EEv26Group_norm_nhwc_bwd_params)
        /*0440*/ 	.word	0x00000080


	//----- nvinfo : EIATTR_FRAME_SIZE
	.align		4
.L_221:
        /*0444*/ 	.byte	0x04, 0x11
        /*0446*/ 	.short	(.L_223 - .L_222)
	.align		4
.L_222:
        /*0448*/ 	.word	index@(_Z35group_norm_nhwc_bwd_one_pass_kernelI11Fp32IOFp32WLi256ELi128ELi512EEv26Group_norm_nhwc_bwd_params)
        /*044c*/ 	.word	0x00000180


	//----- nvinfo : EIATTR_REGCOUNT
	.align		4
.L_223:
        /*0450*/ 	.byte	0x04, 0x2f
        /*0452*/ 	.short	(.L_225 - .L_224)
	.align		4
.L_224:
        /*0454*/ 	.word	index@(_Z35group_norm_nhwc_bwd_one_pass_kernelI11Fp32IOFp32WLi128ELi128ELi512EEv26Group_norm_nhwc_bwd_params)
        /*0458*/ 	.word	0x00000080


	//----- nvinfo : EIATTR_FRAME_SIZE
	.align		4
.L_225:
        /*045c*/ 	.byte	0x04, 0x11
        /*045e*/ 	.short	(.L_227 - .L_226)
	.align		4
.L_226:
        /*0460*/ 	.word	index@(_Z35group_norm_nhwc_bwd_one_pass_kernelI11Fp32IOFp32WLi128ELi128ELi512EEv26Group_norm_nhwc_bwd_params)
        /*0464*/ 	.word	0x00000000


	//----- nvinfo : EIATTR_REGCOUNT
	.align		4
.L_227:
        /*0468*/ 	.byte	0x04, 0x2f
        /*046a*/ 	.short	(.L_229 - .L_228)
	.align		4
.L_228:
        /*046c*/ 	.word	index@(_Z35group_norm_nhwc_bwd_one_pass_kernelI11Fp32IOFp32WLi64ELi128ELi512EEv26Group_norm_nhwc_bwd_params)
        /*0470*/ 	.word	0x0000006e


	//----- nvinfo : EIATTR_FRAME_SIZE
	.align		4
.L_229:
        /*0474*/ 	.byte	0x04, 0x11
        /*0476*/ 	.short	(.L_231 - .L_230)
	.align		4
.L_230:
        /*0478*/ 	.word	index@(_Z35group_norm_nhwc_bwd_one_pass_kernelI11Fp32IOFp32WLi64ELi128ELi512EEv26Group_norm_nhwc_bwd_params)
        /*047c*/ 	.word	0x00000000


	//----- nvinfo : EIATTR_REGCOUNT
	.align		4
.L_231:
        /*0480*/ 	.byte	0x04, 0x2f
        /*0482*/ 	.short	(.L_233 - .L_232)
	.align		4
.L_232:
        /*0484*/ 	.word	index@(_Z35group_norm_nhwc_bwd_one_pass_kernelI11Fp16IOFp16WLi512ELi128ELi512EEv26Group_norm_nhwc_bwd_params)
        /*0488*/ 	.word	0x00000080


	//----- nvinfo : EIATTR_FRAME_SIZE
	.align		4
.L_233:
        /*048c*/ 	.byte	0x04, 0x11
        /*048e*/ 	.short	(.L_235 - .L_234)
	.align		4
.L_234:
        /*0490*/ 	.word	index@(_Z35group_norm_nhwc_bwd_one_pass_kernelI11Fp16IOFp16WLi512ELi128ELi512EEv26Group_norm_nhwc_bwd_params)
        /*0494*/ 	.word	0x00000470


	//----- nvinfo : EIATTR_REGCOUNT
	.align		4
.L_235:
        /*0498*/ 	.byte	0x04, 0x2f
        /*049a*/ 	.short	(.L_237 - .L_236)
	.align		4
.L_236:
        /*049c*/ 	.word	index@(_Z35group_norm_nhwc_bwd_one_pass_kernelI11Fp16IOFp16WLi256ELi128ELi512EEv26Group_norm_nhwc_bwd_params)
        /*04a0*/ 	.word	0x00000080


	//----- nvinfo : EIATTR_FRAME_SIZE
	.align		4
.L_237:
        /*04a4*/ 	.byte	0x04, 0x11
        /*04a6*/ 	.short	(.L_239 - .L_238)
	.align		4
.L_238:
        /*04a8*/ 	.word	index@(_Z35group_norm_nhwc_bwd_one_pass_kernelI11Fp16IOFp16WLi256ELi128ELi512EEv26Group_norm_nhwc_bwd_params)
        /*04ac*/ 	.word	0x00000050


	//----- nvinfo : EIATTR_REGCOUNT
	.align		4
.L_239:
        /*04b0*/ 	.byte	0x04, 0x2f
        /*04b2*/ 	.short	(.L_241 - .L_240)
	.align		4
.L_240:
        /*04b4*/ 	.word	index@(_Z35group_norm_nhwc_bwd_one_pass_kernelI11Fp16IOFp16WLi128ELi128ELi512EEv26Group_norm_nhwc_bwd_params)
        /*04b8*/ 	.word	0x00000080


	//----- nvinfo : EIATTR_FRAME_SIZE
	.align		4
.L_241:
        /*04bc*/ 	.byte	0x04, 0x11
        /*04be*/ 	.short	(.L_243 - .L_242)
	.align		4
.L_242:
        /*04c0*/ 	.word	index@(_Z35group_norm_nhwc_bwd_one_pass_kernelI11Fp16IOFp16WLi128ELi128ELi512EEv26Group_norm_nhwc_bwd_params)
        /*04c4*/ 	.word	0x00000000


	//----- nvinfo : EIATTR_REGCOUNT
	.align		4
.L_243:
        /*04c8*/ 	.byte	0x04, 0x2f
        /*04ca*/ 	.short	(.L_245 - .L_244)
	.align		4
.L_244:
        /*04cc*/ 	.word	index@(_Z35group_norm_nhwc_bwd_one_pass_kernelI11Fp16IOFp16WLi64ELi128ELi512EEv26Group_norm_nhwc_bwd_params)
        /*04d0*/ 	.word	0x00000040


	//----- nvinfo : EIATTR_FRAME_SIZE
	.align		4
.L_245:
        /*04d4*/ 	.byte	0x04, 0x11
        /*04d6*/ 	.short	(.L_247 - .L_246)
	.align		4
.L_246:
        /*04d8*/ 	.word	index@(_Z35group_norm_nhwc_bwd_one_pass_kernelI11Fp16IOFp16WLi64ELi128ELi512EEv26Group_norm_nhwc_bwd_params)
        /*04dc*/ 	.word	0x00000010


	//----- nvinfo : EIATTR_REGCOUNT
	.align		4
.L_247:
        /*04e0*/ 	.byte	0x04, 0x2f
        /*04e2*/ 	.short	(.L_249 - .L_248)
	.align		4
.L_248:
        /*04e4*/ 	.word	index@(_Z35group_norm_nhwc_bwd_one_pass_kernelI11Fp16IOBf16WLi512ELi128ELi512EEv26Group_norm_nhwc_bwd_params)
        /*04e8*/ 	.word	0x00000080


	//----- nvinfo : EIATTR_FRAME_SIZE
	.align		4
.L_249:
        /*04ec*/ 	.byte	0x04, 0x11
        /*04ee*/ 	.short	(.L_251 - .L_250)
	.align		4
.L_250:
        /*04f0*/ 	.word	index@(_Z35group_norm_nhwc_bwd_one_pass_kernelI11Fp16IOBf16WLi512ELi128ELi512EEv26Group_norm_nhwc_bwd_params)
        /*04f4*/ 	.word	0x00000470


	//----- nvinfo : EIATTR_REGCOUNT
	.align		4
.L_251:
        /*04f8*/ 	.byte	0x04, 0x2f
        /*04fa*/ 	.short	(.L_253 - .L_252)
	.align		4
.L_252:
        /*04fc*/ 	.word	index@(_Z35group_norm_nhwc_bwd_one_pass_kernelI11Fp16IOBf16WLi256ELi128ELi512EEv26Group_norm_nhwc_bwd_params)
        /*0500*/ 	.word	0x00000080


	//----- nvinfo : EIATTR_FRAME_SIZE
	.align		4
.L_253:
        /*0504*/ 	.byte	0x04, 0x11
        /*0506*/ 	.short	(.L_255 - .L_254)
	.align		4
.L_254:
        /*0508*/ 	.word	index@(_Z35group_norm_nhwc_bwd_one_pass_kernelI11Fp16IOBf16WLi256ELi128ELi512EEv26Group_norm_nhwc_bwd_params)
        /*050c*/ 	.word	0x00000050


	//----- nvinfo : EIATTR_REGCOUNT
	.align		4
.L_255:
        /*0510*/ 	.byte	0x04, 0x2f
        /*0512*/ 	.short	(.L_257 - .L_256)
	.align		4
.L_256:
        /*0514*/ 	.word	index@(_Z35group_norm_nhwc_bwd_one_pass_kernelI11Fp16IOBf16WLi128ELi128ELi512EEv26Group_norm_nhwc_bwd_params)
        /*0518*/ 	.word	0x00000080


	//----- nvinfo : EIATTR_FRAME_SIZE
	.align		4
.L_257:
        /*051c*/ 	.byte	0x04, 0x11
        /*051e*/ 	.short	(.L_259 - .L_258)
	.align		4
.L_258:
        /*0520*/ 	.word	index@(_Z35group_norm_nhwc_bwd_one_pass_kernelI11Fp16IOBf16WLi128ELi128ELi512EEv26Group_norm_nhwc_bwd_params)
        /*0524*/ 	.word	0x00000000


	//----- nvinfo : EIATTR_REGCOUNT
	.align		4
.L_259:
        /*0528*/ 	.byte	0x04, 0x2f
        /*052a*/ 	.short	(.L_261 - .L_260)
	.align		4
.L_260:
        /*052c*/ 	.word	index@(_Z35group_norm_nhwc_bwd_one_pass_kernelI11Fp16IOBf16WLi64ELi128ELi512EEv26Group_norm_nhwc_bwd_params)
        /*0530*/ 	.word	0x00000040


	//----- nvinfo : EIATTR_FRAME_SIZE
	.align		4
.L_261:
        /*0534*/ 	.byte	0x04, 0x11
        /*0536*/ 	.short	(.L_263 - .L_262)
	.align		4
.L_262:
        /*0538*/ 	.word	index@(_Z35group_norm_nhwc_bwd_one_pass_kernelI11Fp16IOBf16WLi64ELi128ELi512EEv26Group_norm_nhwc_bwd_params)
        /*053c*/ 	.word	0x00000010


	//----- nvinfo : EIATTR_REGCOUNT
	.align		4
.L_263:
        /*0540*/ 	.byte	0x04, 0x2f
        /*0542*/ 	.short	(.L_265 - .L_264)
	.align		4
.L_264:
        /*0544*/ 	.word	index@(_Z35group_norm_nhwc_bwd_one_pass_kernelI11Fp16IOFp32WLi512ELi128ELi512EEv26Group_norm_nhwc_bwd_params)
        /*0548*/ 	.word	0x00000080


	//----- nvinfo : EIATTR_FRAME_SIZE
	.align		4
.L_265:
        /*054c*/ 	.byte	0x04, 0x11
        /*054e*/ 	.short	(.L_267 - .L_266)
	.align		4
.L_266:
        /*0550*/ 	.word	index@(_Z35group_norm_nhwc_bwd_one_pass_kernelI11Fp16IOFp32WLi512ELi128ELi512EEv26Group_norm_nhwc_bwd_params)
        /*0554*/ 	.word	0x00000460


	//----- nvinfo : EIATTR_REGCOUNT
	.align		4
.L_267:
        /*0558*/ 	.byte	0x04, 0x2f
        /*055a*/ 	.short	(.L_269 - .L_268)
	.align		4
.L_268:
        /*055c*/ 	.word	index@(_Z35group_norm_nhwc_bwd_one_pass_kernelI11Fp16IOFp32WLi256ELi128ELi512EEv26Group_norm_nhwc_bwd_params)
        /*0560*/ 	.word	0x00000080


	//----- nvinfo : EIATTR_FRAME_SIZE
	.align		4
.L_269:
        /*0564*/ 	.byte	0x04, 0x11
        /*0566*/ 	.short	(.L_271 - .L_270)
	.align		4
.L_270:
        /*0568*/ 	.word	index@(_Z35group_norm_nhwc_bwd_one_pass_kernelI11Fp16IOFp32WLi256ELi128ELi512EEv26Group_norm_nhwc_bwd_params)
        /*056c*/ 	.word	0x00000058


	//----- nvinfo : EIATTR_REGCOUNT
	.align		4
.L_271:
        /*0570*/ 	.byte	0x04, 0x2f
        /*0572*/ 	.short	(.L_273 - .L_272)
	.align		4
.L_272:
        /*0574*/ 	.word	index@(_Z35group_norm_nhwc_bwd_one_pass_kernelI11Fp16IOFp32WLi128ELi128ELi512EEv26Group_norm_nhwc_bwd_params)
        /*0578*/ 	.word	0x00000080


	//----- nvinfo : EIATTR_FRAME_SIZE
	.align		4
.L_273:
        /*057c*/ 	.byte	0x04, 0x11
        /*057e*/ 	.short	(.L_275 - .L_274)
	.align		4
.L_274:
        /*0580*/ 	.word	index@(_Z35group_norm_nhwc_bwd_one_pass_kernelI11Fp16IOFp32WLi128ELi128ELi512EEv26Group_norm_nhwc_bwd_params)
        /*0584*/ 	.word	0x00000000


	//----- nvinfo : EIATTR_REGCOUNT
	.align		4
.L_275:
        /*0588*/ 	.byte	0x04, 0x2f
        /*058a*/ 	.short	(.L_277 - .L_276)
	.align		4
.L_276:
        /*058c*/ 	.word	index@(_Z35group_norm_nhwc_bwd_one_pass_kernelI11Fp16IOFp32WLi64ELi128ELi512EEv26Group_norm_nhwc_bwd_params)
        /*0590*/ 	.word	0x00000040


	//----- nvinfo : EIATTR_FRAME_SIZE
	.align		4
.L_277:
        /*0594*/ 	.byte	0x04, 0x11
        /*0596*/ 	.short	(.L_279 - .L_278)
	.align		4
.L_278:
        /*0598*/ 	.word	index@(_Z35group_norm_nhwc_bwd_one_pass_kernelI11Fp16IOFp32WLi64ELi128ELi512EEv26Group_norm_nhwc_bwd_params)
        /*059c*/ 	.word	0x00000008


	//----- nvinfo : EIATTR_REGCOUNT
	.align		4
.L_279:
        /*05a0*/ 	.byte	0x04, 0x2f
        /*05a2*/ 	.short	(.L_281 - .L_280)
	.align		4
.L_280:
        /*05a4*/ 	.word	index@(_Z35group_norm_nhwc_bwd_one_pass_kernelI11Bf16IOFp16WLi512ELi128ELi512EEv26Group_norm_nhwc_bwd_params)
        /*05a8*/ 	.word	0x00000040


	//----- nvinfo : EIATTR_FRAME_SIZE
	.align		4
.L_281:
        /*05ac*/ 	.byte	0x04, 0x11
        /*05ae*/ 	.short	(.L_283 - .L_282)
	.align		4
.L_282:
        /*05b0*/ 	.word	index@(_Z35group_norm_nhwc_bwd_one_pass_kernelI11Bf16IOFp16WLi512ELi128ELi512EEv26Group_norm_nhwc_bwd_params)
        /*05b4*/ 	.word	0x00000960


	//----- nvinfo : EIATTR_REGCOUNT
	.align		4
.L_283:
        /*05b8*/ 	.byte	0x04, 0x2f
        /*05ba*/ 	.short	(.L_285 - .L_284)
	.align		4
.L_284:
        /*05bc*/ 	.word	index@(_Z35group_norm_nhwc_bwd_one_pass_kernelI11Bf16IOFp16WLi256ELi128ELi512EEv26Group_norm_nhwc_bwd_params)
        /*05c0*/ 	.word	0x00000080


	//----- nvinfo : EIATTR_FRAME_SIZE
	.align		4
.L_285:
        /*05c4*/ 	.byte	0x04, 0x11
        /*05c6*/ 	.short	(.L_287 - .L_286)
	.align		4
.L_286:
        /*05c8*/ 	.word	index@(_Z35group_norm_nhwc_bwd_one_pass_kernelI11Bf16IOFp16WLi256ELi128ELi512EEv26Group_norm_nhwc_bwd_params)
        /*05cc*/ 	.word	0x00000090


	//----- nvinfo : EIATTR_REGCOUNT
	.align		4
.L_287:
        /*05d0*/ 	.byte	0x04, 0x2f
        /*05d2*/ 	.short	(.L_289 - .L_288)
	.align		4
.L_288:
        /*05d4*/ 	.word	index@(_Z35group_norm_nhwc_bwd_one_pass_kernelI11Bf16IOFp16WLi128ELi128ELi512EEv26Group_norm_nhwc_bwd_params)
        /*05d8*/ 	.word	0x00000080


	//----- nvinfo : EIATTR_FRAME_SIZE
	.align		4
.L_289:
        /*05dc*/ 	.byte	0x04, 0x11
        /*05de*/ 	.short	(.L_291 - .L_290)
	.align		4
.L_290:
        /*05e0*/ 	.word	index@(_Z35group_norm_nhwc_bwd_one_pass_kernelI11Bf16IOFp16WLi128ELi128ELi512EEv26Group_norm_nhwc_bwd_params)
        /*05e4*/ 	.word	0x00000000


	//----- nvinfo : EIATTR_REGCOUNT
	.align		4
.L_291:
        /*05e8*/ 	.byte	0x04, 0x2f
        /*05ea*/ 	.short	(.L_293 - .L_292)
	.align		4
.L_292:
        /*05ec*/ 	.word	index@(_Z35group_norm_nhwc_bwd_one_pass_kernelI11Bf16IOFp16WLi64ELi128ELi512EEv26Group_norm_nhwc_bwd_params)
        /*05f0*/ 	.word	0x00000040


	//----- nvinfo : EIATTR_FRAME_SIZE
	.align		4
.L_293:
        /*05f4*/ 	.byte	0x04, 0x11
        /*05f6*/ 	.short	(.L_295 - .L_294)
	.align		4
.L_294:
        /*05f8*/ 	.word	index@(_Z35group_norm_nhwc_bwd_one_pass_kernelI11Bf16IOFp16WLi64ELi128ELi512EEv26Group_norm_nhwc_bwd_params)
        /*05fc*/ 	.word	0x00000000


	//----- nvinfo : EIATTR_REGCOUNT
	.align		4
.L_295:
        /*0600*/ 	.byte	0x04, 0x2f
        /*0602*/ 	.short	(.L_297 - .L_296)
	.align		4
.L_296:
        /*0604*/ 	.word	index@(_Z35group_norm_nhwc_bwd_one_pass_kernelI11Bf16IOBf16WLi512ELi128ELi512EEv26Group_norm_nhwc_bwd_params)
        /*0608*/ 	.word	0x00000040


	//----- nvinfo : EIATTR_FRAME_SIZE
	.align		4
.L_297:
        /*060c*/ 	.byte	0x04, 0x11
        /*060e*/ 	.short	(.L_299 - .L_298)
	.align		4
.L_298:
        /*0610*/ 	.word	index@(_Z35group_norm_nhwc_bwd_one_pass_kernelI11Bf16IOBf16WLi512ELi128ELi512EEv26Group_norm_nhwc_bwd_params)
        /*0614*/ 	.word	0x00000960


	//----- nvinfo : EIATTR_REGCOUNT
	.align		4
.L_299:
        /*0618*/ 	.byte	0x04, 0x2f
        /*061a*/ 	.short	(.L_301 - .L_300)
	.align		4
.L_300:
        /*061c*/ 	.word	index@(_Z35group_norm_nhwc_bwd_one_pass_kernelI11Bf16IOBf16WLi256ELi128ELi512EEv26Group_norm_nhwc_bwd_params)
        /*0620*/ 	.word	0x00000080


	//----- nvinfo : EIATTR_FRAME_SIZE
	.align		4
.L_301:
        /*0624*/ 	.byte	0x04, 0x11
        /*0626*/ 	.short	(.L_303 - .L_302)
	.align		4
.L_302:
        /*0628*/ 	.word	index@(_Z35group_norm_nhwc_bwd_one_pass_kernelI11Bf16IOBf16WLi256ELi128ELi512EEv26Group_norm_nhwc_bwd_params)
        /*062c*/ 	.word	0x00000090


	//----- nvinfo : EIATTR_REGCOUNT
	.align		4
.L_303:
        /*0630*/ 	.byte	0x04, 0x2f
        /*0632*/ 	.short	(.L_305 - .L_304)
	.align		4
.L_304:
        /*0634*/ 	.word	index@(_Z35group_norm_nhwc_bwd_one_pass_kernelI11Bf16IOBf16WLi128ELi128ELi512EEv26Group_norm_nhwc_bwd_params)
        /*0638*/ 	.word	0x00000080


	//----- nvinfo : EIATTR_FRAME_SIZE
	.align		4
.L_305:
        /*063c*/ 	.byte	0x04, 0x11
        /*063e*/ 	.short	(.L_307 - .L_306)
	.align		4
.L_306:
        /*0640*/ 	.word	index@(_Z35group_norm_nhwc_bwd_one_pass_kernelI11Bf16IOBf16WLi128ELi128ELi512EEv26Group_norm_nhwc_bwd_params)
        /*0644*/ 	.word	0x00000000


	//----- nvinfo : EIATTR_REGCOUNT
	.align		4
.L_307:
        /*0648*/ 	.byte	0x04, 0x2f
        /*064a*/ 	.short	(.L_309 - .L_308)
	.align		4
.L_308:
        /*064c*/ 	.word	index@(_Z35group_norm_nhwc_bwd_one_pass_kernelI11Bf16IOBf16WLi64ELi128ELi512EEv26Group_norm_nhwc_bwd_params)
        /*0650*/ 	.word	0x00000040


	//----- nvinfo : EIATTR_FRAME_SIZE
	.align		4
.L_309:
        /*0654*/ 	.byte	0x04, 0x11
        /*0656*/ 	.short	(.L_311 - .L_310)
	.align		4
.L_310:
        /*0658*/ 	.word	index@(_Z35group_norm_nhwc_bwd_one_pass_kernelI11Bf16IOBf16WLi64ELi128ELi512EEv26Group_norm_nhwc_bwd_params)
        /*065c*/ 	.word	0x00000000


	//----- nvinfo : EIATTR_REGCOUNT
	.align		4
.L_311:
        /*0660*/ 	.byte	0x04, 0x2f
        /*0662*/ 	.short	(.L_313 - .L_312)
	.align		4
.L_312:
        /*0664*/ 	.word	index@(_Z35group_norm_nhwc_bwd_one_pass_kernelI11Bf16IOFp32WLi512ELi128ELi512EEv26Group_norm_nhwc_bwd_params)
        /*0668*/ 	.word	0x00000040


	//----- nvinfo : EIATTR_FRAME_SIZE
	.align		4
.L_313:
        /*066c*/ 	.byte	0x04, 0x11
        /*066e*/ 	.short	(.L_315 - .L_314)
	.align		4
.L_314:
        /*0670*/ 	.word	index@(_Z35group_norm_nhwc_bwd_one_pass_kernelI11Bf16IOFp32WLi512ELi128ELi512EEv26Group_norm_nhwc_bwd_params)
        /*0674*/ 	.word	0x00000950


	//----- nvinfo : EIATTR_REGCOUNT
	.align		4
.L_315:
        /*0678*/ 	.byte	0x04, 0x2f
        /*067a*/ 	.short	(.L_317 - .L_316)
	.align		4
.L_316:
        /*067c*/ 	.word	index@(_Z35group_norm_nhwc_bwd_one_pass_kernelI11Bf16IOFp32WLi256ELi128ELi512EEv26Group_norm_nhwc_bwd_params)
        /*0680*/ 	.word	0x00000080


	//----- nvinfo : EIATTR_FRAME_SIZE
	.align		4
.L_317:
        /*0684*/ 	.byte	0x04, 0x11
        /*0686*/ 	.short	(.L_319 - .L_318)
	.align		4
.L_318:
        /*0688*/ 	.word	index@(_Z35group_norm_nhwc_bwd_one_pass_kernelI11Bf16IOFp32WLi256ELi128ELi512EEv26Group_norm_nhwc_bwd_params)
        /*068c*/ 	.word	0x00000088


	//----- nvinfo : EIATTR_REGCOUNT
	.align		4
.L_319:
        /*0690*/ 	.byte	0x04, 0x2f
        /*0692*/ 	.short	(.L_321 - .L_320)
	.align		4
.L_320:
        /*0694*/ 	.word	index@(_Z35group_norm_nhwc_bwd_one_pass_kernelI11Bf16IOFp32WLi128ELi128ELi512EEv26Group_norm_nhwc_bwd_params)
        /*0698*/ 	.word	0x00000080


	//----- nvinfo : EIATTR_FRAME_SIZE
	.align		4
.L_321:
        /*069c*/ 	.byte	0x04, 0x11
        /*069e*/ 	.short	(.L_323 - .L_322)
	.align		4
.L_322:
        /*06a0*/ 	.word	index@(_Z35group_norm_nhwc_bwd_one_pass_kernelI11Bf16IOFp32WLi128ELi128ELi512EEv26Group_norm_nhwc_bwd_params)
        /*06a4*/ 	.word	0x00000000


	//----- nvinfo : EIATTR_REGCOUNT
	.align		4
.L_323:
        /*06a8*/ 	.byte	0x04, 0x2f
        /*06aa*/ 	.short	(.L_325 - .L_324)
	.align		4
.L_324:
        /*06ac*/ 	.word	index@(_Z35group_norm_nhwc_bwd_one_pass_kernelI11Bf16IOFp32WLi64ELi128ELi512EEv26Group_norm_nhwc_bwd_params)
        /*06b0*/ 	.word	0x00000040


	//----- nvinfo : EIATTR_FRAME_SIZE
	.align		4
.L_325:
        /*06b4*/ 	.byte	0x04, 0x11
        /*06b6*/ 	.short	(.L_327 - .L_326)
	.align		4
.L_326:
        /*06b8*/ 	.word	index@(_Z35group_norm_nhwc_bwd_one_pass_kernelI11Bf16IOFp32WLi64ELi128ELi512EEv26Group_norm_nhwc_bwd_params)
        /*06bc*/ 	.word	0x00000000


	//----- nvinfo : EIATTR_REGCOUNT
	.align		4
.L_327:
        /*06c0*/ 	.byte	0x04, 0x2f
        /*06c2*/ 	.short	(.L_329 - .L_328)
	.align		4
.L_328:
        /*06c4*/ 	.word	index@(_ZN3cub17CUB_300001_SM_9006detail11EmptyKernelIvEEvv)
        /*06c8*/ 	.word	0x00000004


	//----- nvinfo : EIATTR_FRAME_SIZE
	.align		4
.L_329:
        /*06cc*/ 	.byte	0x04, 0x11
        /*06ce*/ 	.short	(.L_331 - .L_330)
	.align		4
.L_330:
        /*06d0*/ 	.word	index@(_ZN3cub17CUB_300001_SM_9006detail11EmptyKernelIvEEvv)
        /*06d4*/ 	.word	0x00000000


	//----- nvinfo : EIATTR_MIN_STACK_SIZE
	.align		4
.L_331:
        /*06d8*/ 	.byte	0x04, 0x12
        /*06da*/ 	.short	(.L_333 - .L_332)
	.align		4
.L_332:
        /*06dc*/ 	.word	index@(_ZN3cub17CUB_300001_SM_9006detail11EmptyKernelIvEEvv)
        /*06e0*/ 	.word	0x00000000


	//----- nvinfo : EIATTR_MIN_STACK_SIZE
	.align		4
.L_333:
        /*06e4*/ 	.byte	0x04, 0x12
        /*06e6*/ 	.short	(.L_335 - .L_334)
	.align		4
.L_334:
        /*06e8*/ 	.word	index@(_Z35group_norm_nhwc_bwd_one_pass_kernelI11Bf16IOFp32WLi64ELi128ELi512EEv26Group_norm_nhwc_bwd_params)
        /*06ec*/ 	.word	0x00000000


	//----- nvinfo : EIATTR_MIN_STACK_SIZE
	.align		4
.L_335:
        /*06f0*/ 	.byte	0x04, 0x12
        /*06f2*/ 	.short	(.L_337 - .L_336)
	.align		4
.L_336:
        /*06f4*/ 	.word	index@(_Z35group_norm_nhwc_bwd_one_pass_kernelI11Bf16IOFp32WLi128ELi128ELi512EEv26Group_norm_nhwc_bwd_params)
        /*06f8*/ 	.word	0x00000000


	//----- nvinfo : EIATTR_MIN_STACK_SIZE
	.align		4
.L_337:
        /*06fc*/ 	.byte	0x04, 0x12
        /*06fe*/ 	.short	(.L_339 - .L_338)
	.align		4
.L_338:
        /*0700*/ 	.word	index@(_Z35group_norm_nhwc_bwd_one_pass_kernelI11Bf16IOFp32WLi256ELi128ELi512EEv26Group_norm_nhwc_bwd_params)
        /*0704*/ 	.word	0x00000088


	//----- nvinfo : EIATTR_MIN_STACK_SIZE
	.align		4
.L_339:
        /*0708*/ 	.byte	0x04, 0x12
        /*070a*/ 	.short	(.L_341 - .L_340)
	.align		4
.L_340:
        /*070c*/ 	.word	index@(_Z35group_norm_nhwc_bwd_one_pass_kernelI11Bf16IOFp32WLi512ELi128ELi512EEv26Group_norm_nhwc_bwd_params)
        /*0710*/ 	.word	0x00000950


	//----- nvinfo : EIATTR_MIN_STACK_SIZE
	.align		4
.L_341:
        /*0714*/ 	.byte	0x04, 0x12
        /*0716*/ 	.short	(.L_343 - .L_342)
	.align		4
.L_342:
        /*0718*/ 	.word	index@(_Z35group_norm_nhwc_bwd_one_pass_kernelI11Bf16IOBf16WLi64ELi128ELi512EEv26Group_norm_nhwc_bwd_params)
        /*071c*/ 	.word	0x00000000


	//----- nvinfo : EIATTR_MIN_STACK_SIZE
	.align		4
.L_343:
        /*0720*/ 	.byte	0x04, 0x12
        /*0722*/ 	.short	(.L_345 - .L_344)
	.align		4
.L_344:
        /*0724*/ 	.word	index@(_Z35group_norm_nhwc_bwd_one_pass_kernelI11Bf16IOBf16WLi128ELi128ELi512EEv26Group_norm_nhwc_bwd_params)
        /*0728*/ 	.word	0x00000000


	//----- nvinfo : EIATTR_MIN_STACK_SIZE
	.align		4
.L_345:
        /*072c*/ 	.byte	0x04, 0x12
        /*072e*/ 	.short	(.L_347 - .L_346)
	.align		4
.L_346:
        /*0730*/ 	.word	index@(_Z35group_norm_nhwc_bwd_one_pass_kernelI11Bf16IOBf16WLi256ELi128ELi512EEv26Group_norm_nhwc_bwd_params)
        /*0734*/ 	.word	0x00000090


	//----- nvinfo : EIATTR_MIN_STACK_SIZE
	.align		4
.L_347:
        /*0738*/ 	.byte	0x04, 0x12
        /*073a*/ 	.short	(.L_349 - .L_348)
	.align		4
.L_348:
        /*073c*/ 	.word	index@(_Z35group_norm_nhwc_bwd_one_pass_kernelI11Bf16IOBf16WLi512ELi128ELi512EEv26Group_norm_nhwc_bwd_params)
        /*0740*/ 	.word	0x00000960


	//----- nvinfo : EIATTR_MIN_STACK_SIZE
	.align		4
.L_349:
        /*0744*/ 	.byte	0x04, 0x12
        /*0746*/ 	.short	(.L_351 - .L_350)
	.align		4
.L_350:
        /*0748*/ 	.word	index@(_Z35group_norm_nhwc_bwd_one_pass_kernelI11Bf16IOFp16WLi64ELi128ELi512EEv26Group_norm_nhwc_bwd_params)
        /*074c*/ 	.word	0x00000000


	//----- nvinfo : EIATTR_MIN_STACK_SIZE
	.align		4
.L_351:
        /*0750*/ 	.byte	0x04, 0x12
        /*0752*/ 	.short	(.L_353 - .L_352)
	.align		4
.L_352:
        /*0754*/ 	.word	index@(_Z35group_norm_nhwc_bwd_one_pass_kernelI11Bf16IOFp16WLi128ELi128ELi512EEv26Group_norm_nhwc_bwd_params)
        /*0758*/ 	.word	0x00000000


	//----- nvinfo : EIATTR_MIN_STACK_SIZE
	.align		4
.L_353:
        /*075c*/ 	.byte	0x04, 0x12
        /*075e*/ 	.short	(.L_355 - .L_354)
	.align		4
.L_354:
        /*0760*/ 	.word	index@(_Z35group_norm_nhwc_bwd_one_pass_kernelI11Bf16IOFp16WLi256ELi128ELi512EEv26Group_norm_nhwc_bwd_params)
        /*0764*/ 	.word	0x00000090


	//----- nvinfo : EIATTR_MIN_STACK_SIZE
	.align		4
.L_355:
        /*0768*/ 	.byte	0x04, 0x12
        /*076a*/ 	.short	(.L_357 - .L_356)
	.align		4
.L_356:
        /*076c*/ 	.word	index@(_Z35group_norm_nhwc_bwd_one_pass_kernelI11Bf16IOFp16WLi512ELi128ELi512EEv26Group_norm_nhwc_bwd_params)
        /*0770*/ 	.word	0x00000960


	//----- nvinfo : EIATTR_MIN_STACK_SIZE
	.align		4
.L_357:
        /*0774*/ 	.byte	0x04, 0x12
        /*0776*/ 	.short	(.L_359 - .L_358)
	.align		4
.L_358:
        /*0778*/ 	.word	index@(_Z35group_norm_nhwc_bwd_one_pass_kernelI11Fp16IOFp32WLi64ELi128ELi512EEv26Group_norm_nhwc_bwd_params)
        /*077c*/ 	.word	0x00000008


	//----- nvinfo : EIATTR_MIN_STACK_SIZE
	.align		4
.L_359:
        /*0780*/ 	.byte	0x04, 0x12
        /*0782*/ 	.short	(.L_361 - .L_360)
	.align		4
.L_360:
        /*0784*/ 	.word	index@(_Z35group_norm_nhwc_bwd_one_pass_kernelI11Fp16IOFp32WLi128ELi128ELi512EEv26Group_norm_nhwc_bwd_params)
        /*0788*/ 	.word	0x00000000


	//----- nvinfo : EIATTR_MIN_STACK_SIZE
	.align		4
.L_361:
        /*078c*/ 	.byte	0x04, 0x12
        /*078e*/ 	.short	(.L_363 - .L_362)
	.align		4
.L_362:
        /*0790*/ 	.word	index@(_Z35group_norm_nhwc_bwd_one_pass_kernelI11Fp16IOFp32WLi256ELi128ELi512EEv26Group_norm_nhwc_bwd_params)
        /*0794*/ 	.word	0x00000058


	//----- nvinfo : EIATTR_MIN_STACK_SIZE
	.align		4
.L_363:
        /*0798*/ 	.byte	0x04, 0x12
        /*079a*/ 	.short	(.L_365 - .L_364)
	.align		4
.L_364:
        /*079c*/ 	.word	index@(_Z35group_norm_nhwc_bwd_one_pass_kernelI11Fp16IOFp32WLi512ELi128ELi512EEv26Group_norm_nhwc_bwd_params)
        /*07a0*/ 	.word	0x00000460


	//----- nvinfo : EIATTR_MIN_STACK_SIZE
	.align		4
.L_365:
        /*07a4*/ 	.byte	0x04, 0x12
        /*07a6*/ 	.short	(.L_367 - .L_366)
	.align		4
.L_366:
        /*07a8*/ 	.word	index@(_Z35group_norm_nhwc_bwd_one_pass_kernelI11Fp16IOBf16WLi64ELi128ELi512EEv26Group_norm_nhwc_bwd_params)
        /*07ac*/ 	.word	0x00000010


	//----- nvinfo : EIATTR_MIN_STACK_SIZE
	.align		4
.L_367:
        /*07b0*/ 	.byte	0x04, 0x12
        /*07b2*/ 	.short	(.L_369 - .L_368)
	.align		4
.L_368:
        /*07b4*/ 	.word	index@(_Z35group_norm_nhwc_bwd_one_pass_kernelI11Fp16IOBf16WLi128ELi128ELi512EEv26Group_norm_nhwc_bwd_params)
        /*07b8*/ 	.word	0x00000000


	//----- nvinfo : EIATTR_MIN_STACK_SIZE
	.align		4
.L_369:
        /*07bc*/ 	.byte	0x04, 0x12
        /*07be*/ 	.short	(.L_371 - .L_370)
	.align		4
.L_370:
        /*07c0*/ 	.word	index@(_Z35group_norm_nhwc_bwd_one_pass_kernelI11Fp16IOBf16WLi256ELi128ELi512EEv26Group_norm_nhwc_bwd_params)
        /*07c4*/ 	.word	0x00000050


	//----- nvinfo : EIATTR_MIN_STACK_SIZE
	.align		4
.L_371:
        /*07c8*/ 	.byte	0x04, 0x12
        /*07ca*/ 	.short	(.L_373 - .L_372)
	.align		4
.L_372:
        /*07cc*/ 	.word	index@(_Z35group_norm_nhwc_bwd_one_pass_kernelI11Fp16IOBf16WLi512ELi128ELi512EEv26Group_norm_nhwc_bwd_params)
        /*07d0*/ 	.word	0x00000470


	//----- nvinfo : EIATTR_MIN_STACK_SIZE
	.align		4
.L_373:
        /*07d4*/ 	.byte	0x04, 0x12
        /*07d6*/ 	.short	(.L_375 - .L_374)
	.align		4
.L_374:
        /*07d8*/ 	.word	index@(_Z35group_norm_nhwc_bwd_one_pass_kernelI11Fp16IOFp16WLi64ELi128ELi512EEv26Group_norm_nhwc_bwd_params)
        /*07dc*/ 	.word	0x00000010


	//----- nvinfo : EIATTR_MIN_STACK_SIZE
	.align		4
.L_375:
        /*07e0*/ 	.byte	0x04, 0x12
        /*07e2*/ 	.short	(.L_377 - .L_376)
	.align		4
.L_376:
        /*07e4*/ 	.word	index@(_Z35group_norm_nhwc_bwd_one_pass_kernelI11Fp16IOFp16WLi128ELi128ELi512EEv26Group_norm_nhwc_bwd_params)
        /*07e8*/ 	.word	0x00000000


	//----- nvinfo : EIATTR_MIN_STACK_SIZE
	.align		4
.L_377:
        /*07ec*/ 	.byte	0x04, 0x12
        /*07ee*/ 	.short	(.L_379 - .L_378)
	.align		4
.L_378:
        /*07f0*/ 	.word	index@(_Z35group_norm_nhwc_bwd_one_pass_kernelI11Fp16IOFp16WLi256ELi128ELi512EEv26Group_norm_nhwc_bwd_params)
        /*07f4*/ 	.word	0x00000050


	//----- nvinfo : EIATTR_MIN_STACK_SIZE
	.align		4
.L_379:
        /*07f8*/ 	.byte	0x04, 0x12
        /*07fa*/ 	.short	(.L_381 - .L_380)
	.align		4
.L_380:
        /*07fc*/ 	.word	index@(_Z35group_norm_nhwc_bwd_one_pass_kernelI11Fp16IOFp16WLi512ELi128ELi512EEv26Group_norm_nhwc_bwd_params)
        /*0800*/ 	.word	0x00000470


	//----- nvinfo : EIATTR_MIN_STACK_SIZE
	.align		4
.L_381:
        /*0804*/ 	.byte	0x04, 0x12
        /*0806*/ 	.short	(.L_383 - .L_382)
	.align		4
.L_382:
        /*0808*/ 	.word	index@(_Z35group_norm_nhwc_bwd_one_pass_kernelI11Fp32IOFp32WLi64ELi128ELi512EEv26Group_norm_nhwc_bwd_params)
        /*080c*/ 	.word	0x00000000


	//----- nvinfo : EIATTR_MIN_STACK_SIZE
	.align		4
.L_383:
        /*0810*/ 	.byte	0x04, 0x12
        /*0812*/ 	.short	(.L_385 - .L_384)
	.align		4
.L_384:
        /*0814*/ 	.word	index@(_Z35group_norm_nhwc_bwd_one_pass_kernelI11Fp32IOFp32WLi128ELi128ELi512EEv26Group_norm_nhwc_bwd_params)
        /*0818*/ 	.word	0x00000000


	//----- nvinfo : EIATTR_MIN_STACK_SIZE
	.align		4
.L_385:
        /*081c*/ 	.byte	0x04, 0x12
        /*081e*/ 	.short	(.L_387 - .L_386)
	.align		4
.L_386:
        /*0820*/ 	.word	index@(_Z35group_norm_nhwc_bwd_one_pass_kernelI11Fp32IOFp32WLi256ELi128ELi512EEv26Group_norm_nhwc_bwd_params)
        /*0824*/ 	.word	0x00000180


	//----- nvinfo : EIATTR_MIN_STACK_SIZE
	.align		4
.L_387:
        /*0828*/ 	.byte	0x04, 0x12
        /*082a*/ 	.short	(.L_389 - .L_388)
	.align		4
.L_388:
        /*082c*/ 	.word	index@(_Z35group_norm_nhwc_bwd_one_pass_kernelI11Fp32IOFp32WLi512ELi128ELi512EEv26Group_norm_nhwc_bwd_params)
        /*0830*/ 	.word	0x00000910


	//----- nvinfo : EIATTR_MIN_STACK_SIZE
	.align		4
.L_389:
        /*0834*/ 	.byte	0x04, 0x12
        /*0836*/ 	.short	(.L_391 - .L_390)
	.align		4
.L_390:
        /*0838*/ 	.word	index@(_Z35group_norm_nhwc_bwd_one_pass_kernelI11Fp32IOBf16WLi64ELi128ELi512EEv26Group_norm_nhwc_bwd_params)
        /*083c*/ 	.word	0x00000000


	//----- nvinfo : EIATTR_MIN_STACK_SIZE
	.align		4
.L_391:
        /*0840*/ 	.byte	0x04, 0x12
        /*0842*/ 	.short	(.L_393 - .L_392)
	.align		4
.L_392:
        /*0844*/ 	.word	index@(_Z35group_norm_nhwc_bwd_one_pass_kernelI11Fp32IOBf16WLi128ELi128ELi512EEv26Group_norm_nhwc_bwd_params)
        /*0848*/ 	.word	0x00000000


	//----- nvinfo : EIATTR_MIN_STACK_SIZE
	.align		4
.L_393:
        /*084c*/ 	.byte	0x04, 0x12
        /*084e*/ 	.short	(.L_395 - .L_394)
	.align		4
.L_394:
        /*0850*/ 	.word	index@(_Z35group_norm_nhwc_bwd_one_pass_kernelI11Fp32IOBf16WLi256ELi128ELi512EEv26Group_norm_nhwc_bwd_params)
        /*0854*/ 	.word	0x00000398


	//----- nvinfo : EIATTR_MIN_STACK_SIZE
	.align		4
.L_395:
        /*0858*/ 	.byte	0x04, 0x12
        /*085a*/ 	.short	(.L_397 - .L_396)
	.align		4
.L_396:
        /*085c*/ 	.word	index@(_Z35group_norm_nhwc_bwd_one_pass_kernelI11Fp32IOBf16WLi512ELi128ELi512EEv26Group_norm_nhwc_bwd_params)
        /*0860*/ 	.word	0x00000900


	//----- nvinfo : EIATTR_MIN_STACK_SIZE
	.align		4
.L_397:
        /*0864*/ 	.byte	0x04, 0x12
        /*0866*/ 	.short	(.L_399 - .L_398)
	.align		4
.L_398:
        /*0868*/ 	.word	index@(_Z35group_norm_nhwc_bwd_one_pass_kernelI11Fp32IOFp16WLi64ELi128ELi512EEv26Group_norm_nhwc_bwd_params)
        /*086c*/ 	.word	0x00000000


	//----- nvinfo : EIATTR_MIN_STACK_SIZE
	.align		4
.L_399:
        /*0870*/ 	.byte	0x04, 0x12
        /*0872*/ 	.short	(.L_401 - .L_400)
	.align		4
.L_400:
        /*0874*/ 	.word	index@(_Z35group_norm_nhwc_bwd_one_pass_kernelI11Fp32IOFp16WLi128ELi128ELi512EEv26Group_norm_nhwc_bwd_params)
        /*0878*/ 	.word	0x00000000


	//----- nvinfo : EIATTR_MIN_STACK_SIZE
	.align		4
.L_401:
        /*087c*/ 	.byte	0x04, 0x12
        /*087e*/ 	.short	(.L_403 - .L_402)
	.align		4
.L_402:
        /*0880*/ 	.word	index@(_Z35group_norm_nhwc_bwd_one_pass_kernelI11Fp32IOFp16WLi256ELi128ELi512EEv26Group_norm_nhwc_bwd_params)
        /*0884*/ 	.word	0x00000398


	//----- nvinfo : EIATTR_MIN_STACK_SIZE
	.align		4
.L_403:
        /*0888*/ 	.byte	0x04, 0x12
        /*088a*/ 	.short	(.L_405 - .L_404)
	.align		4
.L_404:
        /*088c*/ 	.word	index@(_Z35group_norm_nhwc_bwd_one_pass_kernelI11Fp32IOFp16WLi512ELi128ELi512EEv26Group_norm_nhwc_bwd_params)
        /*0890*/ 	.word	0x00000900


	//----- nvinfo : EIATTR_MIN_STACK_SIZE
	.align		4
.L_405:
        /*0894*/ 	.byte	0x04, 0x12
        /*0896*/ 	.short	(.L_407 - .L_406)
	.align		4
.L_406:
        /*0898*/ 	.word	index@(_Z35group_norm_nhwc_fwd_one_pass_kernelI11Bf16IOFp32WLi64ELi128ELi512EEv26Group_norm_nhwc_fwd_params)
        /*089c*/ 	.word	0x00000000


	//----- nvinfo : EIATTR_MIN_STACK_SIZE
	.align		4
.L_407:
        /*08a0*/ 	.byte	0x04, 0x12
        /*08a2*/ 	.short	(.L_409 - .L_408)
	.align		4
.L_408:
        /*08a4*/ 	.word	index@(_Z35group_norm_nhwc_fwd_one_pass_kernelI11Bf16IOFp32WLi128ELi128ELi512EEv26Group_norm_nhwc_fwd_params)
        /*08a8*/ 	.word	0x00000000


	//----- nvinfo : EIATTR_MIN_STACK_SIZE
	.align		4
.L_409:
        /*08ac*/ 	.byte	0x04, 0x12
        /*08ae*/ 	.short	(.L_411 - .L_410)
	.align		4
.L_410:
        /*08b0*/ 	.word	index@(_Z35group_norm_nhwc_fwd_one_pass_kernelI11Bf16IOFp32WLi256ELi128ELi512EEv26Group_norm_nhwc_fwd_params)
        /*08b4*/ 	.word	0x00000048


	//----- nvinfo : EIATTR_MIN_STACK_SIZE
	.align		4
.L_411:
        /*08b8*/ 	.byte	0x04, 0x12
        /*08ba*/ 	.short	(.L_413 - .L_412)
	.align		4
.L_412:
        /*08bc*/ 	.word	index@(_Z35group_norm_nhwc_fwd_one_pass_kernelI11Bf16IOFp32WLi512ELi128ELi512EEv26Group_norm_nhwc_fwd_params)
        /*08c0*/ 	.word	0x000003d0


	//----- nvinfo : EIATTR_MIN_STACK_SIZE
	.align		4
.L_413:
        /*08c4*/ 	.byte	0x04, 0x12
        /*08c6*/ 	.short	(.L_415 - .L_414)
	.align		4
.L_414:
        /*08c8*/ 	.word	index@(_Z35group_norm_nhwc_fwd_one_pass_kernelI11Bf16IOBf16WLi64ELi128ELi512EEv26Group_norm_nhwc_fwd_params)
        /*08cc*/ 	.word	0x00000000


	//----- nvinfo : EIATTR_MIN_STACK_SIZE
	.align		4
.L_415:
        /*08d0*/ 	.byte	0x04, 0x12
        /*08d2*/ 	.short	(.L_417 - .L_416)
	.align		4
.L_416:
        /*08d4*/ 	.word	index@(_Z35group_norm_nhwc_fwd_one_pass_kernelI11Bf16IOBf16WLi128ELi128ELi512EEv26Group_norm_nhwc_fwd_params)
        /*08d8*/ 	.word	0x00000000


	//----- nvinfo : EIATTR_MIN_STACK_SIZE
	.align		4
.L_417:
        /*08dc*/ 	.byte	0x04, 0x12
        /*08de*/ 	.short	(.L_419 - .L_418)
	.align		4
.L_418:
        /*08e0*/ 	.word	index@(_Z35group_norm_nhwc_fwd_one_pass_kernelI11Bf16IOBf16WLi256ELi128ELi512EEv26Group_norm_nhwc_fwd_params)
        /*08e4*/ 	.word	0x00000048


	//----- nvinfo : EIATTR_MIN_STACK_SIZE
	.align		4
.L_419:
        /*08e8*/ 	.byte	0x04, 0x12
        /*08ea*/ 	.short	(.L_421 - .L_420)
	.align		4
.L_420:
        /*08ec*/ 	.word	index@(_Z35group_norm_nhwc_fwd_one_pass_kernelI11Bf16IOBf16WLi512ELi128ELi512EEv26Group_norm_nhwc_fwd_params)
        /*08f0*/ 	.word	0x000003d0


	//----- nvinfo : EIATTR_MIN_STACK_SIZE
	.align		4
.L_421:
        /*08f4*/ 	.byte	0x04, 0x12
        /*08f6*/ 	.short	(.L_423 - .L_422)
	.align		4
.L_422:
        /*08f8*/ 	.word	index@(_Z35group_norm_nhwc_fwd_one_pass_kernelI11Bf16IOFp16WLi64ELi128ELi512EEv26Group_norm_nhwc_fwd_params)
        /*08fc*/ 	.word	0x00000000


	//----- nvinfo : EIATTR_MIN_STACK_SIZE
	.align		4
.L_423:
        /*0900*/ 	.byte	0x04, 0x12
        /*0902*/ 	.short	(.L_425 - .L_424)
	.align		4
.L_424:
        /*0904*/ 	.word	index@(_Z35group_norm_nhwc_fwd_one_pass_kernelI11Bf16IOFp16WLi128ELi128ELi512EEv26Group_norm_nhwc_fwd_params)
        /*0908*/ 	.word	0x00000000


	//----- nvinfo : EIATTR_MIN_STACK_SIZE
	.align		4
.L_425:
        /*090c*/ 	.byte	0x04, 0x12
        /*090e*/ 	.short	(.L_427 - .L_426)
	.align		4
.L_426:
        /*0910*/ 	.word	index@(_Z35group_norm_nhwc_fwd_one_pass_kernelI11Bf16IOFp16WLi256ELi128ELi512EEv26Group_norm_nhwc_fwd_params)
        /*0914*/ 	.word	0x00000048


	//----- nvinfo : EIATTR_MIN_STACK_SIZE
	.align		4
.L_427:
        /*0918*/ 	.byte	0x04, 0x12
        /*091a*/ 	.short	(.L_429 - .L_428)
	.align		4
.L_428:
        /*091c*/ 	.word	index@(_Z35group_norm_nhwc_fwd_one_pass_kernelI11Bf16IOFp16WLi512ELi128ELi512EEv26Group_norm_nhwc_fwd_params)
        /*0920*/ 	.word	0x000003d0


	//----- nvinfo : EIATTR_MIN_STACK_SIZE
	.align		4
.L_429:
        /*0924*/ 	.byte	0x04, 0x12
        /*0926*/ 	.short	(.L_431 - .L_430)
	.align		4
.L_430:
        /*0928*/ 	.word	index@(_Z35group_norm_nhwc_fwd_one_pass_kernelI11Fp16IOFp32WLi64ELi128ELi512EEv26Group_norm_nhwc_fwd_params)
        /*092c*/ 	.word	0x00000000


	//----- nvinfo : EIATTR_MIN_STACK_SIZE
	.align		4
.L_431:
        /*0930*/ 	.byte	0x04, 0x12
        /*0932*/ 	.short	(.L_433 - .L_432)
	.align		4
.L_432:
        /*0934*/ 	.word	index@(_Z35group_norm_nhwc_fwd_one_pass_kernelI11Fp16IOFp32WLi128ELi128ELi512EEv26Group_norm_nhwc_fwd_params)
        /*0938*/ 	.word	0x00000000


	//----- nvinfo : EIATTR_MIN_STACK_SIZE
	.align		4
.L_433:
        /*093c*/ 	.byte	0x04, 0x12
        /*093e*/ 	.short	(.L_435 - .L_434)
	.align		4
.L_434:
        /*0940*/ 	.word	index@(_Z35group_norm_nhwc_fwd_one_pass_kernelI11Fp16IOFp32WLi256ELi128ELi512EEv26Group_norm_nhwc_fwd_params)
        /*0944*/ 	.word	0x00000030


	//----- nvinfo : EIATTR_MIN_STACK_SIZE
	.align		4
.L_435:
        /*0948*/ 	.byte	0x04, 0x12
        /*094a*/ 	.short	(.L_437 - .L_436)
	.align		4
.L_436:
        /*094c*/ 	.word	index@(_Z35group_norm_nhwc_fwd_one_pass_kernelI11Fp16IOFp32WLi512ELi128ELi512EEv26Group_norm_nhwc_fwd_params)
        /*0950*/ 	.word	0x00000140


	//----- nvinfo : EIATTR_MIN_STACK_SIZE
	.align		4
.L_437:
        /*0954*/ 	.byte	0x04, 0x12
        /*0956*/ 	.short	(.L_439 - .L_438)
	.align		4
.L_438:
        /*0958*/ 	.word	index@(_Z35group_norm_nhwc_fwd_one_pass_kernelI11Fp16IOBf16WLi64ELi128ELi512EEv26Group_norm_nhwc_fwd_params)
        /*095c*/ 	.word	0x00000000


	//----- nvinfo : EIATTR_MIN_STACK_SIZE
	.align		4
.L_439:
        /*0960*/ 	.byte	0x04, 0x12
        /*0962*/ 	.short	(.L_441 - .L_440)
	.align		4
.L_440:
        /*0964*/ 	.word	index@(_Z35group_norm_nhwc_fwd_one_pass_kernelI11Fp16IOBf16WLi128ELi128ELi512EEv26Group_norm_nhwc_fwd_params)
        /*0968*/ 	.word	0x00000000


	//----- nvinfo : EIATTR_MIN_STACK_SIZE
	.align		4
.L_441:
        /*096c*/ 	.byte	0x04, 0x12
        /*096e*/ 	.short	(.L_443 - .L_442)
	.align		4
.L_442:
        /*0970*/ 	.word	index@(_Z35group_norm_nhwc_fwd_one_pass_kernelI11Fp16IOBf16WLi256ELi128ELi512EEv26Group_norm_nhwc_fwd_params)
        /*0974*/ 	.word	0x00000028


	//----- nvinfo : EIATTR_MIN_STACK_SIZE
	.align		4
.L_443:
        /*0978*/ 	.byte	0x04, 0x12
        /*097a*/ 	.short	(.L_445 - .L_444)
	.align		4
.L_444:
        /*097c*/ 	.word	index@(_Z35group_norm_nhwc_fwd_one_pass_kernelI11Fp16IOBf16WLi512ELi128ELi512EEv26Group_norm_nhwc_fwd_params)
        /*0980*/ 	.word	0x00000140


	//----- nvinfo : EIATTR_MIN_STACK_SIZE
	.align		4
.L_445:
        /*0984*/ 	.byte	0x04, 0x12
        /*0986*/ 	.short	(.L_447 - .L_446)
	.align		4
.L_446:
        /*0988*/ 	.word	index@(_Z35group_norm_nhwc_fwd_one_pass_kernelI11Fp16IOFp16WLi64ELi128ELi512EEv26Group_norm_nhwc_fwd_params)
        /*098c*/ 	.word	0x00000000


	//----- nvinfo : EIATTR_MIN_STACK_SIZE
	.align		4
.L_447:
        /*0990*/ 	.byte	0x04, 0x12
        /*0992*/ 	.short	(.L_449 - .L_448)
	.align		4
.L_448:
        /*0994*/ 	.word	index@(_Z35group_norm_nhwc_fwd_one_pass_kernelI11Fp16IOFp16WLi128ELi128ELi512EEv26Group_norm_nhwc_fwd_params)
        /*0998*/ 	.word	0x00000000


	//----- nvinfo : EIATTR_MIN_STACK_SIZE
	.align		4
.L_449:
        /*099c*/ 	.byte	0x04, 0x12
        /*099e*/ 	.short	(.L_451 - .L_450)
	.align		4
.L_450:
        /*09a0*/ 	.word	index@(_Z35group_norm_nhwc_fwd_one_pass_kernelI11Fp16IOFp16WLi256ELi128ELi512EEv26Group_norm_nhwc_fwd_params)
        /*09a4*/ 	.word	0x00000028


	//----- nvinfo : EIATTR_MIN_STACK_SIZE
	.align		4
.L_451:
        /*09a8*/ 	.byte	0x04, 0x12
        /*09aa*/ 	.short	(.L_453 - .L_452)
	.align		4
.L_452:
        /*09ac*/ 	.word	index@(_Z35group_norm_nhwc_fwd_one_pass_kernelI11Fp16IOFp16WLi512ELi128ELi512EEv26Group_norm_nhwc_fwd_params)
        /*09b0*/ 	.word	0x00000140


	//----- nvinfo : EIATTR_MIN_STACK_SIZE
	.align		4
.L_453:
        /*09b4*/ 	.byte	0x04, 0x12
        /*09b6*/ 	.short	(.L_455 - .L_454)
	.align		4
.L_454:
        /*09b8*/ 	.word	index@(_Z35group_norm_nhwc_fwd_one_pass_kernelI11Fp32IOFp32WLi64ELi128ELi512EEv26Group_norm_nhwc_fwd_params)
        /*09bc*/ 	.word	0x00000000


	//----- nvinfo : EIATTR_MIN_STACK_SIZE
	.align		4
.L_455:
        /*09c0*/ 	.byte	0x04, 0x12
        /*09c2*/ 	.short	(.L_457 - .L_456)
	.align		4
.L_456:
        /*09c4*/ 	.word	index@(_Z35group_norm_nhwc_fwd_one_pass_kernelI11Fp32IOFp32WLi128ELi128ELi512EEv26Group_norm_nhwc_fwd_params)
        /*09c8*/ 	.word	0x00000000


	//----- nvinfo : EIATTR_MIN_STACK_SIZE
	.align		4
.L_457:
        /*09cc*/ 	.byte	0x04, 0x12
        /*09ce*/ 	.short	(.L_459 - .L_458)
	.align		4
.L_458:
        /*09d0*/ 	.word	index@(_Z35group_norm_nhwc_fwd_one_pass_kernelI11Fp32IOFp32WLi256ELi128ELi512EEv26Group_norm_nhwc_fwd_params)
        /*09d4*/ 	.word	0x00000000


	//----- nvinfo : EIATTR_MIN_STACK_SIZE
	.align		4
.L_459:
        /*09d8*/ 	.byte	0x04, 0x12
        /*09da*/ 	.short	(.L_461 - .L_460)
	.align		4
.L_460:
        /*09dc*/ 	.word	index@(_Z35group_norm_nhwc_fwd_one_pass_kernelI11Fp32IOFp32WLi512ELi128ELi512EEv26Group_norm_nhwc_fwd_params)
        /*09e0*/ 	.word	0x00000500


	//----- nvinfo : EIATTR_MIN_STACK_SIZE
	.align		4
.L_461:
        /*09e4*/ 	.byte	0x04, 0x12
        /*09e6*/ 	.short	(.L_463 - .L_462)
	.align		4
.L_462:
        /*09e8*/ 	.word	index@(_Z35group_norm_nhwc_fwd_one_pass_kernelI11Fp32IOBf16WLi64ELi128ELi512EEv26Group_norm_nhwc_fwd_params)
        /*09ec*/ 	.word	0x00000000


	//----- nvinfo : EIATTR_MIN_STACK_SIZE
	.align		4
.L_463:
        /*09f0*/ 	.byte	0x04, 0x12
        /*09f2*/ 	.short	(.L_465 - .L_464)
	.align		4
.L_464:
        /*09f4*/ 	.word	index@(_Z35group_norm_nhwc_fwd_one_pass_kernelI11Fp32IOBf16WLi128ELi128ELi512EEv26Group_norm_nhwc_fwd_params)
        /*09f8*/ 	.word	0x00000000


	//----- nvinfo : EIATTR_MIN_STACK_SIZE
	.align		4
.L_465:
        /*09fc*/ 	.byte	0x04, 0x12
        /*09fe*/ 	.short	(.L_467 - .L_466)
	.align		4
.L_466:
        /*0a00*/ 	.word	index@(_Z35group_norm_nhwc_fwd_one_pass_kernelI11Fp32IOBf16WLi256ELi128ELi512EEv26Group_norm_nhwc_fwd_params)
        /*0a04*/ 	.word	0x00000000


	//----- nvinfo : EIATTR_MIN_STACK_SIZE
	.align		4
.L_467:
        /*0a08*/ 	.byte	0x04, 0x12
        /*0a0a*/ 	.short	(.L_469 - .L_468)
	.align		4
.L_468:
        /*0a0c*/ 	.word	index@(_Z35group_norm_nhwc_fwd_one_pass_kernelI11Fp32IOBf16WLi512ELi128ELi512EEv26Group_norm_nhwc_fwd_params)
        /*0a10*/ 	.word	0x00000500


	//----- nvinfo : EIATTR_MIN_STACK_SIZE
	.align		4
.L_469:
        /*0a14*/ 	.byte	0x04, 0x12
        /*0a16*/ 	.short	(.L_471 - .L_470)
	.align		4
.L_470:
        /*0a18*/ 	.word	index@(_Z35group_norm_nhwc_fwd_one_pass_kernelI11Fp32IOFp16WLi64ELi128ELi512EEv26Group_norm_nhwc_fwd_params)
        /*0a1c*/ 	.word	0x00000000


	//----- nvinfo : EIATTR_MIN_STACK_SIZE
	.align		4
.L_471:
        /*0a20*/ 	.byte	0x04, 0x12
        /*0a22*/ 	.short	(.L_473 - .L_472)
	.align		4
.L_472:
        /*0a24*/ 	.word	index@(_Z35group_norm_nhwc_fwd_one_pass_kernelI11Fp32IOFp16WLi128ELi128ELi512EEv26Group_norm_nhwc_fwd_params)
        /*0a28*/ 	.word	0x00000000


	//----- nvinfo : EIATTR_MIN_STACK_SIZE
	.align		4
.L_473:
        /*0a2c*/ 	.byte	0x04, 0x12
        /*0a2e*/ 	.short	(.L_475 - .L_474)
	.align		4
.L_474:
        /*0a30*/ 	.word	index@(_Z35group_norm_nhwc_fwd_one_pass_kernelI11Fp32IOFp16WLi256ELi128ELi512EEv26Group_norm_nhwc_fwd_params)
        /*0a34*/ 	.word	0x00000000


	//----- nvinfo : EIATTR_MIN_STACK_SIZE
	.align		4
.L_475:
        /*0a38*/ 	.byte	0x04, 0x12
        /*0a3a*/ 	.short	(.L_477 - .L_476)
	.align		4
.L_476:
        /*0a3c*/ 	.word	index@(_Z35group_norm_nhwc_fwd_one_pass_kernelI11Fp32IOFp16WLi512ELi128ELi512EEv26Group_norm_nhwc_fwd_params)
        /*0a40*/ 	.word	0x00000500
.L_477:


//--------------------- .nv.compat                --------------------------
	.section	.nv.compat,"",@"SHT_CUDA_COMPAT_INFO"
	.align	4
        /*0000*/ 	.byte	0x02, 0x09, 0x01, 0x00, 0x02, 0x02, 0x01, 0x00, 0x02, 0x05, 0x05, 0x00, 0x03, 0x07, 0x01, 0x01
        /*0010*/ 	.byte	0x02, 0x03, 0x00, 0x00, 0x02, 0x06, 0x01, 0x00, 0x04, 0x0b, 0x08, 0x00, 0x00, 0x00, 0x00, 0x00
        /*0020*/ 	.byte	0x00, 0x00, 0x00, 0x00


//--------------------- .nv.info._ZN3cub17CUB_300001_SM_9006detail11EmptyKernelIvEEvv --------------------------
	.section	.nv.info._ZN3cub17CUB_300001_SM_9006detail11EmptyKernelIvEEvv,"",@"SHT_CUDA_INFO"
	.sectionflags	@""
	.align	4


	//----- nvinfo : EIATTR_CUDA_API_VERSION
	.align		4
        /*0000*/ 	.byte	0x04, 0x37
        /*0002*/ 	.short	(.L_479 - .L_478)
.L_478:
        /*0004*/ 	.word	0x00000082


	//----- nvinfo : EIATTR_SPARSE_MMA_MASK
	.align		4
.L_479:
        /*0008*/ 	.byte	0x03, 0x50
        /*000a*/ 	.short	0x0000


	//----- nvinfo : EIATTR_MAXREG_COUNT
	.align		4
        /*000c*/ 	.byte	0x03, 0x1b
        /*000e*/ 	.short	0x00ff


	//----- nvinfo : EIATTR_MERCURY_ISA_VERSION
	.align		4
        /*0010*/ 	.byte	0x03, 0x5f
        /*0012*/ 	.short	0x0101


	//----- nvinfo : EIATTR_EXIT_INSTR_OFFSETS
	.align		4
        /*0014*/ 	.byte	0x04, 0x1c
        /*0016*/ 	.short	(.L_481 - .L_480)


	//   ....[0]....
.L_480:
        /*0018*/ 	.word	0x00000010


	//----- nvinfo : EIATTR_SW_WAR
	.align		4
.L_481:
        /*001c*/ 	.byte	0x04, 0x36
        /*001e*/ 	.short	(.L_483 - .L_482)
.L_482:
        /*0020*/ 	.word	0x00000008
.L_483:


//--------------------- .nv.info._Z35group_norm_nhwc_bwd_one_pass_kernelI11Bf16IOFp32WLi64ELi128ELi512EEv26Group_norm_nhwc_bwd_params --------------------------
	.section	.nv.info._Z35group_norm_nhwc_bwd_one_pass_kernelI11Bf16IOFp32WLi64ELi128ELi512EEv26Group_norm_nhwc_bwd_params,"",@"SHT_CUDA_INFO"
	.sectionflags	@""
	.align	4


	//----- nvinfo : EIATTR_CUDA_API_VERSION
	.align		4
        /*0000*/ 	.byte	0x04, 0x37
        /*0002*/ 	.short	(.L_485 - .L_484)
.L_484:
        /*0004*/ 	.word	0x00000082


	//----- nvinfo : EIATTR_KPARAM_INFO
	.align		4
.L_485:
        /*0008*/ 	.byte	0x04, 0x17
        /*000a*/ 	.short	(.L_487 - .L_486)
.L_486:
        /*000c*/ 	.word	0x00000000
        /*0010*/ 	.short	0x0000
        /*0012*/ 	.short	0x0000
        /*0014*/ 	.byte	0x00, 0xf0, 0xe1, 0x02


	//----- nvinfo : EIATTR_SPARSE_MMA_MASK
	.align		4
.L_487:
        /*0018*/ 	.byte	0x03, 0x50
        /*001a*/ 	.short	0x0000


	//----- nvinfo : EIATTR_MAXREG_COUNT
	.align		4
        /*001c*/ 	.byte	0x03, 0x1b
        /*001e*/ 	.short	0x0080


	//----- nvinfo : EIATTR_NUM_BARRIERS
	.align		4
        /*0020*/ 	.byte	0x02, 0x4c
        /*0022*/ 	.byte	0x01
	.zero		1


	//----- nvinfo : EIATTR_MERCURY_ISA_VERSION
	.align		4
        /*0024*/ 	.byte	0x03, 0x5f
        /*0026*/ 	.short	0x0101


	//----- nvinfo : EIATTR_INT_WARP_WIDE_INSTR_OFFSETS
	.align		4
        /*0028*/ 	.byte	0x04, 0x31
        /*002a*/ 	.short	(.L_489 - .L_488)


	//   ....[0]....
.L_488:
        /*002c*/ 	.word	0x00003170


	//   ....[1]....
        /*0030*/ 	.word	0x00005e40


	//----- nvinfo : EIATTR_COOP_GROUP_MASK_REGIDS
	.align		4
.L_489:
        /*0034*/ 	.byte	0x04, 0x29
        /*0036*/ 	.short	(.L_491 - .L_490)


	//   ....[0]....
.L_490:
        /*0038*/ 	.word	0xffffffff


	//   ....[1]....
        /*003c*/ 	.word	0xffffffff


	//   ....[2]....
        /*0040*/ 	.word	0xffffffff


	//   ....[3]....
        /*0044*/ 	.word	0xffffffff


	//   ....[4]....
        /*0048*/ 	.word	0xffffffff


	//   ....[5]....
        /*004c*/ 	.word	0xffffffff


	//   ....[6]....
        /*0050*/ 	.word	0xffffffff


	//   ....[7]....
        /*0054*/ 	.word	0xffffffff


	//   ....[8]....
        /*0058*/ 	.word	0xffffffff


	//   ....[9]....
        /*005c*/ 	.word	0xffffffff


	//----- nvinfo : EIATTR_COOP_GROUP_INSTR_OFFSETS
	.align		4
.L_491:
        /*0060*/ 	.byte	0x04, 0x28
        /*0062*/ 	.short	(.L_493 - .L_492)


	//   ....[0]....
.L_492:
        /*0064*/ 	.word	0x00002660


	//   ....[1]....
        /*0068*/ 	.word	0x000026a0


	//   ....[2]....
        /*006c*/ 	.word	0x00002780


	//   ....[3]....
        /*0070*/ 	.word	0x000027a0


	//   ....[4]....
        /*0074*/ 	.word	0x000027d0


	//   ....[5]....
        /*0078*/ 	.word	0x000027f0


	//   ....[6]....
        /*007c*/ 	.word	0x00002820


	//   ....[7]....
        /*0080*/ 	.word	0x00002840


	//   ....[8]....
        /*0084*/ 	.word	0x00002870


	//   ....[9]....
        /*0088*/ 	.word	0x00002890


	//----- nvinfo : EIATTR_EXIT_INSTR_OFFSETS
	.align		4
.L_493:
        /*008c*/ 	.byte	0x04, 0x1c
        /*008e*/ 	.short	(.L_495 - .L_494)


	//   ....[0]....
.L_494:
        /*0090*/ 	.word	0x00005ed0


	//   ....[1]....
        /*0094*/ 	.word	0x00006010


	//   ....[2]....
        /*0098*/ 	.word	0x00006250


	//----- nvinfo : EIATTR_MAX_THREADS
	.align		4
.L_495:
        /*009c*/ 	.byte	0x04, 0x05
        /*009e*/ 	.short	(.L_497 - .L_496)
.L_496:
        /*00a0*/ 	.word	0x00000200
        /*00a4*/ 	.word	0x00000001
        /*00a8*/ 	.word	0x00000001


	//----- nvinfo : EIATTR_CRS_STACK_SIZE
	.align		4
.L_497:
        /*00ac*/ 	.byte	0x04, 0x1e
        /*00ae*/ 	.short	(.L_499 - .L_498)
.L_498:
        /*00b0*/ 	.word	0x00000000


	//----- nvinfo : EIATTR_CBANK_PARAM_SIZE
	.align		4
.L_499:
        /*00b4*/ 	.byte	0x03, 0x19
        /*00b6*/ 	.short	0x00b8


	//----- nvinfo : EIATTR_PARAM_CBANK
	.align		4
        /*00b8*/ 	.byte	0x04, 0x0a
        /*00ba*/ 	.short	(.L_501 - .L_500)
	.align		4
.L_500:
        /*00bc*/ 	.word	index@(.nv.constant0._Z35group_norm_nhwc_bwd_one_pass_kernelI11Bf16IOFp32WLi64ELi128ELi512EEv26Group_norm_nhwc_bwd_params)
        /*00c0*/ 	.short	0x0210
        /*00c2*/ 	.short	0x00b8


	//----- nvinfo : EIATTR_SW_WAR
	.align		4
.L_501:
        /*00c4*/ 	.byte	0x04, 0x36
        /*00c6*/ 	.short	(.L_503 - .L_502)
.L_502:
        /*00c8*/ 	.word	0x00000008
.L_503:


//--------------------- .nv.info._Z35group_norm_nhwc_bwd_one_pass_kernelI11Bf16IOFp32WLi128ELi128ELi512EEv26Group_norm_nhwc_bwd_params --------------------------
	.section	.nv.info._Z35group_norm_nhwc_bwd_one_pass_kernelI11Bf16IOFp32WLi128ELi128ELi512EEv26Group_norm_nhwc_bwd_params,"",@"SHT_CUDA_INFO"
	.sectionflags	@""
	.align	4


	//----- nvinfo : EIATTR_CUDA_API_VERSION
	.align		4
        /*0000*/ 	.byte	0x04, 0x37
        /*0002*/ 	.short	(.L_505 - .L_504)
.L_504:
        /*0004*/ 	.word	0x00000082


	//----- nvinfo : EIATTR_KPARAM_INFO
	.align		4
.L_505:
        /*0008*/ 	.byte	0x04, 0x17
        /*000a*/ 	.short	(.L_507 - .L_506)
.L_506:
        /*000c*/ 	.word	0x00000000
        /*0010*/ 	.short	0x0000
        /*0012*/ 	.short	0x0000
        /*0014*/ 	.byte	0x00, 0xf0, 0xe1, 0x02


	//----- nvinfo : EIATTR_SPARSE_MMA_MASK
	.align		4
.L_507:
        /*0018*/ 	.byte	0x03, 0x50
        /*001a*/ 	.short	0x0000


	//----- nvinfo : EIATTR_MAXREG_COUNT
	.align		4
        /*001c*/ 	.byte	0x03, 0x1b
        /*001e*/ 	.short	0x0080


	//----- nvinfo : EIATTR_NUM_BARRIERS
	.align		4
        /*0020*/ 	.byte	0x02, 0x4c
        /*0022*/ 	.byte	0x01
	.zero		1


	//----- nvinfo : EIATTR_MERCURY_ISA_VERSION
	.align		4
        /*0024*/ 	.byte	0x03, 0x5f
        /*0026*/ 	.short	0x0101


	//----- nvinfo : EIATTR_INT_WARP_WIDE_INSTR_OFFSETS
	.align		4
        /*0028*/ 	.byte	0x04, 0x31
        /*002a*/ 	.short	(.L_509 - .L_508)


	//   ....[0]....
.L_508:
        /*002c*/ 	.word	0x000053f0


	//   ....[1]....
        /*0030*/ 	.word	0x00009b70


	//----- nvinfo : EIATTR_COOP_GROUP_MASK_REGIDS
	.align		4
.L_509:
        /*0034*/ 	.byte	0x04, 0x29
        /*0036*/ 	.short	(.L_511 - .L_510)


	//   ....[0]....
.L_510:
        /*0038*/ 	.word	0xffffffff


	//   ....[1]....
        /*003c*/ 	.word	0xffffffff


	//   ....[2]....
        /*0040*/ 	.word	0xffffffff


	//   ....[3]....
        /*0044*/ 	.word	0xffffffff


	//   ....[4]....
        /*0048*/ 	.word	0xffffffff


	//   ....[5]....
        /*004c*/ 	.word	0xffffffff


	//   ....[6]....
        /*0050*/ 	.word	0xffffffff


	//   ....[7]....
        /*0054*/ 	.word	0xffffffff


	//   ....[8]....
        /*0058*/ 	.word	0xffffffff


	//   ....[9]....
        /*005c*/ 	.word	0xffffffff


	//----- nvinfo : EIATTR_COOP_GROUP_INSTR_OFFSETS
	.align		4
.L_511:
        /*0060*/ 	.byte	0x04, 0x28
        /*0062*/ 	.short	(.L_513 - .L_512)


	//   ....[0]....
.L_512:
        /*0064*/ 	.word	0x000045f0


	//   ....[1]....
        /*0068*/ 	.word	0x00004630


	//   ....[2]....
        /*006c*/ 	.word	0x000047c0


	//   ....[3]....
        /*0070*/ 	.word	0x00004800


	//   ....[4]....
        /*0074*/ 	.word	0x00004990


	//   ....[5]....
        /*0078*/ 	.word	0x000049c0


	//   ....[6]....
        /*007c*/ 	.word	0x00004a00


	//   ....[7]....
        /*0080*/ 	.word	0x00004a20


	//   ....[8]....
        /*0084*/ 	.word	0x00004a50


	//   ....[9]....
        /*0088*/ 	.word	0x00004a70


	//----- nvinfo : EIATTR_EXIT_INSTR_OFFSETS
	.align		4
.L_513:
        /*008c*/ 	.byte	0x04, 0x1c
        /*008e*/ 	.short	(.L_515 - .L_514)


	//   ....[0]....
.L_514:
        /*0090*/ 	.word	0x00009c00


	//   ....[1]....
        /*0094*/ 	.word	0x00009d40


	//   ....[2]....
        /*0098*/ 	.word	0x00009f80


	//----- nvinfo : EIATTR_MAX_THREADS
	.align		4
.L_515:
        /*009c*/ 	.byte	0x04, 0x05
        /*009e*/ 	.short	(.L_517 - .L_516)
.L_516:
        /*00a0*/ 	.word	0x00000200
        /*00a4*/ 	.word	0x00000001
        /*00a8*/ 	.word	0x00000001


	//----- nvinfo : EIATTR_CRS_STACK_SIZE
	.align		4
.L_517:
        /*00ac*/ 	.byte	0x04, 0x1e
        /*00ae*/ 	.short	(.L_519 - .L_518)
.L_518:
        /*00b0*/ 	.word	0x00000000


	//----- nvinfo : EIATTR_CBANK_PARAM_SIZE
	.align		4
.L_519:
        /*00b4*/ 	.byte	0x03, 0x19
        /*00b6*/ 	.short	0x00b8


	//----- nvinfo : EIATTR_PARAM_CBANK
	.align		4
        /*00b8*/ 	.byte	0x04, 0x0a
        /*00ba*/ 	.short	(.L_521 - .L_520)
	.align		4
.L_520:
        /*00bc*/ 	.word	index@(.nv.constant0._Z35group_norm_nhwc_bwd_one_pass_kernelI11Bf16IOFp32WLi128ELi128ELi512EEv26Group_norm_nhwc_bwd_params)
        /*00c0*/ 	.short	0x0210
        /*00c2*/ 	.short	0x00b8


	//----- nvinfo : EIATTR_SW_WAR
	.align		4
.L_521:
        /*00c4*/ 	.byte	0x04, 0x36
        /*00c6*/ 	.short	(.L_523 - .L_522)
.L_522:
        /*00c8*/ 	.word	0x00000008
.L_523:


//--------------------- .nv.info._Z35group_norm_nhwc_bwd_one_pass_kernelI11Bf16IOFp32WLi256ELi128ELi512EEv26Group_norm_nhwc_bwd_params --------------------------
	.section	.nv.info._Z35group_norm_nhwc_bwd_one_pass_kernelI11Bf16IOFp32WLi256ELi128ELi512EEv26Group_norm_nhwc_bwd_params,"",@"SHT_CUDA_INFO"
	.sectionflags	@""
	.align	4


	//----- nvinfo : EIATTR_CUDA_API_VERSION
	.align		4
        /*0000*/ 	.byte	0x04, 0x37
        /*0002*/ 	.short	(.L_525 - .L_524)
.L_524:
        /*0004*/ 	.word	0x00000082


	//----- nvinfo : EIATTR_KPARAM_INFO
	.align		4
.L_525:
        /*0008*/ 	.byte	0x04, 0x17
        /*000a*/ 	.short	(.L_527 - .L_526)
.L_526:
        /*000c*/ 	.word	0x00000000
        /*0010*/ 	.short	0x0000
        /*0012*/ 	.short	0x0000
        /*0014*/ 	.byte	0x00, 0xf0, 0xe1, 0x02


	//----- nvinfo : EIATTR_SPARSE_MMA_MASK
	.align		4
.L_527:
        /*0018*/ 	.byte	0x03, 0x50
        /*001a*/ 	.short	0x0000


	//----- nvinfo : EIATTR_MAXREG_COUNT
	.align		4
        /*001c*/ 	.byte	0x03, 0x1b
        /*001e*/ 	.short	0x0080


	//----- nvinfo : EIATTR_NUM_BARRIERS
	.align		4
        /*0020*/ 	.byte	0x02, 0x4c
        /*0022*/ 	.byte	0x01
	.zero		1


	//----- nvinfo : EIATTR_ANNOTATIONS
	.align		4
        /*0024*/ 	.byte	0x04, 0x55
        /*0026*/ 	.short	(.L_529 - .L_528)


	//   ....[0]....
.L_528:
        /*0028*/ 	.word	0x00000001
        /*002c*/ 	.byte	0x50, 0x04, 0x00, 0x00, 0x01, 0x00, 0x00, 0x00, 0x80, 0x04, 0x00, 0x00, 0x01, 0x00, 0x00, 0x00
        /* <DEDUP_REMOVED lines=47> */
        /*032c*/ 	.byte	0xe0, 0x08, 0x01, 0x00, 0x01, 0x00, 0x00, 0x00, 0xa0, 0x0a, 0x01, 0x00


	//----- nvinfo : EIATTR_MERCURY_ISA_VERSION
	.align		4
.L_529:
        /*0338*/ 	.byte	0x03, 0x5f
        /*033a*/ 	.short	0x0101


	//----- nvinfo : EIATTR_INT_WARP_WIDE_INSTR_OFFSETS
	.align		4
        /*033c*/ 	.byte	0x04, 0x31
        /*033e*/ 	.short	(.L_531 - .L_530)


	//   ....[0]....
.L_530:
        /*0340*/ 	.word	0x00009b80


	//   ....[1]....
        /*0344*/ 	.word	0x000121a0


	//----- nvinfo : EIATTR_COOP_GROUP_MASK_REGIDS
	.align		4
.L_531:
        /*0348*/ 	.byte	0x04, 0x29
        /*034a*/ 	.short	(.L_533 - .L_532)


	//   ....[0]....
.L_532:
        /*034c*/ 	.word	0xffffffff


	//   ....[1]....
        /*0350*/ 	.word	0xffffffff


	//   ....[2]....
        /*0354*/ 	.word	0xffffffff


	//   ....[3]....
        /*0358*/ 	.word	0xffffffff


	//   ....[4]....
        /*035c*/ 	.word	0xffffffff


	//   ....[5]....
        /*0360*/ 	.word	0xffffffff


	//   ....[6]....
        /*0364*/ 	.word	0xffffffff


	//   ....[7]....
        /*0368*/ 	.word	0xffffffff


	//   ....[8]....
        /*036c*/ 	.word	0xffffffff


	//   ....[9]....
        /*0370*/ 	.word	0xffffffff


	//----- nvinfo : EIATTR_COOP_GROUP_INSTR_OFFSETS
	.align		4
.L_533:
        /*0374*/ 	.byte	0x04, 0x28
        /*0376*/ 	.short	(.L_535 - .L_534)


	//   ....[0]....
.L_534:
        /*0378*/ 	.word	0x00008db0


	//   ....[1]....
        /*037c*/ 	.word	0x00008df0


	//   ....[2]....
        /*0380*/ 	.word	0x00009010


	//   ....[3]....
        /*0384*/ 	.word	0x00009050


	//   ....[4]....
        /*0388*/ 	.word	0x00009130


	//   ....[5]....
        /*038c*/ 	.word	0x00009150


	//   ....[6]....
        /*0390*/ 	.word	0x00009180


	//   ....[7]....
        /*0394*/ 	.word	0x000091a0


	//   ....[8]....
        /*0398*/ 	.word	0x000091d0


	//   ....[9]....
        /*039c*/ 	.word	0x000091f0


	//----- nvinfo : EIATTR_EXIT_INSTR_OFFSETS
	.align		4
.L_535:
        /*03a0*/ 	.byte	0x04, 0x1c
        /*03a2*/ 	.short	(.L_537 - .L_536)


	//   ....[0]....
.L_536:
        /*03a4*/ 	.word	0x00012230


	//   ....[1]....
        /*03a8*/ 	.word	0x00012370


	//   ....[2]....
        /*03ac*/ 	.word	0x000125c0


	//----- nvinfo : EIATTR_MAX_THREADS
	.align		4
.L_537:
        /*03b0*/ 	.byte	0x04, 0x05
        /*03b2*/ 	.short	(.L_539 - .L_538)
.L_538:
        /*03b4*/ 	.word	0x00000200
        /*03b8*/ 	.word	0x00000001
        /*03bc*/ 	.word	0x00000001


	//----- nvinfo : EIATTR_CRS_STACK_SIZE
	.align		4
.L_539:
        /*03c0*/ 	.byte	0x04, 0x1e
        /*03c2*/ 	.short	(.L_541 - .L_540)
.L_540:
        /*03c4*/ 	.word	0x00000000


	//----- nvinfo : EIATTR_CBANK_PARAM_SIZE
	.align		4
.L_541:
        /*03c8*/ 	.byte	0x03, 0x19
        /*03ca*/ 	.short	0x00b8


	//----- nvinfo : EIATTR_PARAM_CBANK
	.align		4
        /*03cc*/ 	.byte	0x04, 0x0a
        /*03ce*/ 	.short	(.L_543 - .L_542)
	.align		4
.L_542:
        /*03d0*/ 	.word	index@(.nv.constant0._Z35group_norm_nhwc_bwd_one_pass_kernelI11Bf16IOFp32WLi256ELi128ELi512EEv26Group_norm_nhwc_bwd_params)
        /*03d4*/ 	.short	0x0210
        /*03d6*/ 	.short	0x00b8


	//----- nvinfo : EIATTR_SW_WAR
	.align		4
.L_543:
        /*03d8*/ 	.byte	0x04, 0x36
        /*03da*/ 	.short	(.L_545 - .L_544)
.L_544:
        /*03dc*/ 	.word	0x00000008
.L_545:


//--------------------- .nv.info._Z35group_norm_nhwc_bwd_one_pass_kernelI11Bf16IOFp32WLi512ELi128ELi512EEv26Group_norm_nhwc_bwd_params --------------------------
	.section	.nv.info._Z35group_norm_nhwc_bwd_one_pass_kernelI11Bf16IOFp32WLi512ELi128ELi512EEv26Group_norm_nhwc_bwd_params,"",@"SHT_CUDA_INFO"
	.sectionflags	@""
	.align	4


	//----- nvinfo : EIATTR_CUDA_API_VERSION
	.align		4
        /*0000*/ 	.byte	0x04, 0x37
        /*0002*/ 	.short	(.L_547 - .L_546)
.L_546:
        /*0004*/ 	.word	0x00000082


	//----- nvinfo : EIATTR_KPARAM_INFO
	.align		4
.L_547:
        /*0008*/ 	.byte	0x04, 0x17
        /*000a*/ 	.short	(.L_549 - .L_548)
.L_548:
        /*000c*/ 	.word	0x00000000
        /*0010*/ 	.short	0x0000
        /*0012*/ 	.short	0x0000
        /*0014*/ 	.byte	0x00, 0xf0, 0xe1, 0x02


	//----- nvinfo : EIATTR_SPARSE_MMA_MASK
	.align		4
.L_549:
        /*0018*/ 	.byte	0x03, 0x50
        /*001a*/ 	.short	0x0000


	//----- nvinfo : EIATTR_MAXREG_COUNT
	.align		4
        /*001c*/ 	.byte	0x03, 0x1b
        /*001e*/ 	.short	0x0080


	//----- nvinfo : EIATTR_NUM_BARRIERS
	.align		4
        /*0020*/ 	.byte	0x02, 0x4c
        /*0022*/ 	.byte	0x01
	.zero		1


	//----- nvinfo : EIATTR_ANNOTATIONS
	.align		4
        /*0024*/ 	.byte	0x04, 0x55
        /*0026*/ 	.short	(.L_551 - .L_550)


	//   ....[0]....
.L_550:
        /* <DEDUP_REMOVED lines=656> */


	//----- nvinfo : EIATTR_MERCURY_ISA_VERSION
	.align		4
.L_551:
        /*2918*/ 	.byte	0x03, 0x5f
        /*291a*/ 	.short	0x0101


	//----- nvinfo : EIATTR_INT_WARP_WIDE_INSTR_OFFSETS
	.align		4
        /*291c*/ 	.byte	0x04, 0x31
        /*291e*/ 	.short	(.L_553 - .L_552)


	//   ....[0]....
.L_552:
        /*2920*/ 	.word	0x00019030


	//   ....[1]....
        /*2924*/ 	.word	0x0001ab70


	//----- nvinfo : EIATTR_COOP_GROUP_MASK_REGIDS
	.align		4
.L_553:
        /*2928*/ 	.byte	0x04, 0x29
        /*292a*/ 	.short	(.L_555 - .L_554)


	//   ....[0]....
.L_554:
        /*292c*/ 	.word	0xffffffff


	//   ....[1]....
        /*2930*/ 	.word	0xffffffff


	//   ....[2]....
        /*2934*/ 	.word	0xffffffff


	//   ....[3]....
        /*2938*/ 	.word	0xffffffff


	//   ....[4]....
        /*293c*/ 	.word	0xffffffff


	//   ....[5]....
        /*2940*/ 	.word	0xffffffff


	//   ....[6]....
        /*2944*/ 	.word	0xffffffff


	//   ....[7]....
        /*2948*/ 	.word	0xffffffff


	//   ....[8]....
        /*294c*/ 	.word	0xffffffff


	//   ....[9]....
        /*2950*/ 	.word	0xffffffff


	//----- nvinfo : EIATTR_COOP_GROUP_INSTR_OFFSETS
	.align		4
.L_555:
        /*2954*/ 	.byte	0x04, 0x28
        /*2956*/ 	.short	(.L_557 - .L_556)


	//   ....[0]....
.L_556:
        /*2958*/ 	.word	0x00017bb0


	//   ....[1]....
        /*295c*/ 	.word	0x00017bc0


	//   ....[2]....
        /*2960*/ 	.word	0x000184e0


	//   ....[3]....
        /*2964*/ 	.word	0x00018550


	//   ....[4]....
        /*2968*/ 	.word	0x00018670


	//   ....[5]....
        /*296c*/ 	.word	0x00018680


	//   ....[6]....
        /*2970*/ 	.word	0x000186c0


	//   ....[7]....
        /*2974*/ 	.word	0x000186d0


	//   ....[8]....
        /*2978*/ 	.word	0x00018710


	//   ....[9]....
        /*297c*/ 	.word	0x00018720


	//----- nvinfo : EIATTR_EXIT_INSTR_OFFSETS
	.align		4
.L_557:
        /*2980*/ 	.byte	0x04, 0x1c
        /*2982*/ 	.short	(.L_559 - .L_558)


	//   ....[0]....
.L_558:
        /*2984*/ 	.word	0x0001ac60


	//   ....[1]....
        /*2988*/ 	.word	0x0001adb0


	//   ....[2]....
        /*298c*/ 	.word	0x0001b030


	//----- nvinfo : EIATTR_MAX_THREADS
	.align		4
.L_559:
        /*2990*/ 	.byte	0x04, 0x05
        /*2992*/ 	.short	(.L_561 - .L_560)
.L_560:
        /*2994*/ 	.word	0x00000200
        /*2998*/ 	.word	0x00000001
        /*299c*/ 	.word	0x00000001


	//----- nvinfo : EIATTR_CRS_STACK_SIZE
	.align		4
.L_561:
        /*29a0*/ 	.byte	0x04, 0x1e
        /*29a2*/ 	.short	(.L_563 - .L_562)
.L_562:
        /*29a4*/ 	.word	0x00000000


	//----- nvinfo : EIATTR_CBANK_PARAM_SIZE
	.align		4
.L_563:
        /*29a8*/ 	.byte	0x03, 0x19
        /*29aa*/ 	.short	0x00b8


	//----- nvinfo : EIATTR_PARAM_CBANK
	.align		4
        /*29ac*/ 	.byte	0x04, 0x0a
        /*29ae*/ 	.short	(.L_565 - .L_564)
	.align		4
.L_564:
        /*29b0*/ 	.word	index@(.nv.constant0._Z35group_norm_nhwc_bwd_one_pass_kernelI11Bf16IOFp32WLi512ELi128ELi512EEv26Group_norm_nhwc_bwd_params)
        /*29b4*/ 	.short	0x0210
        /*29b6*/ 	.short	0x00b8


	//----- nvinfo : EIATTR_SW_WAR
	.align		4
.L_565:
        /*29b8*/ 	.byte	0x04, 0x36
        /*29ba*/ 	.short	(.L_567 - .L_566)
.L_566:
        /*29bc*/ 	.word	0x00000008
.L_567:


//--------------------- .nv.info._Z35group_norm_nhwc_bwd_one_pass_kernelI11Bf16IOBf16WLi64ELi128ELi512EEv26Group_norm_nhwc_bwd_params --------------------------
	.section	.nv.info._Z35group_norm_nhwc_bwd_one_pass_kernelI11Bf16IOBf16WLi64ELi128ELi512EEv26Group_norm_nhwc_bwd_params,"",@"SHT_CUDA_INFO"
	.sectionflags	@""
	.align	4


	//----- nvinfo : EIATTR_CUDA_API_VERSION
	.align		4
        /*0000*/ 	.byte	0x04, 0x37
        /*0002*/ 	.short	(.L_569 - .L_568)
.L_568:
        /*0004*/ 	.word	0x00000082


	//----- nvinfo : EIATTR_KPARAM_INFO
	.align		4
.L_569:
        /*0008*/ 	.byte	0x04, 0x17
        /*000a*/ 	.short	(.L_571 - .L_570)
.L_570:
        /*000c*/ 	.word	0x00000000
        /*0010*/ 	.short	0x0000
        /*0012*/ 	.short	0x0000
        /*0014*/ 	.byte	0x00, 0xf0, 0xe1, 0x02


	//----- nvinfo : EIATTR_SPARSE_MMA_MASK
	.align		4
.L_571:
        /*0018*/ 	.byte	0x03, 0x50
        /*001a*/ 	.short	0x0000


	//----- nvinfo : EIATTR_MAXREG_COUNT
	.align		4
        /*001c*/ 	.byte	0x03, 0x1b
        /*001e*/ 	.short	0x0080


	//----- nvinfo : EIATTR_NUM_BARRIERS
	.align		4
        /*0020*/ 	.byte	0x02, 0x4c
        /*0022*/ 	.byte	0x01
	.zero		1


	//----- nvinfo : EIATTR_MERCURY_ISA_VERSION
	.align		4
        /*0024*/ 	.byte	0x03, 0x5f
        /*0026*/ 	.short	0x0101


	//----- nvinfo : EIATTR_INT_WARP_WIDE_INSTR_OFFSETS
	.align		4
        /*0028*/ 	.byte	0x04, 0x31
        /*002a*/ 	.short	(.L_573 - .L_572)


	//   ....[0]....
.L_572:
        /*002c*/ 	.word	0x000031d0


	//   ....[1]....
        /*0030*/ 	.word	0x00005ea0


	//----- nvinfo : EIATTR_COOP_GROUP_MASK_REGIDS
	.align		4
.L_573:
        /*0034*/ 	.byte	0x04, 0x29
        /*0036*/ 	.short	(.L_575 - .L_574)


	//   ....[0]....
.L_574:
        /*0038*/ 	.word	0xffffffff


	//   ....[1]....
        /*003c*/ 	.word	0xffffffff


	//   ....[2]....
        /*0040*/ 	.word	0xffffffff


	//   ....[3]....
        /*0044*/ 	.word	0xffffffff


	//   ....[4]....
        /*0048*/ 	.word	0xffffffff


	//   ....[5]....
        /*004c*/ 	.word	0xffffffff


	//   ....[6]....
        /*0050*/ 	.word	0xffffffff


	//   ....[7]....
        /*0054*/ 	.word	0xffffffff


	//   ....[8]....
        /*0058*/ 	.word	0xffffffff


	//   ....[9]....
        /*005c*/ 	.word	0xffffffff


	//----- nvinfo : EIATTR_COOP_GROUP_INSTR_OFFSETS
	.align		4
.L_575:
        /*0060*/ 	.byte	0x04, 0x28
        /*0062*/ 	.short	(.L_577 - .L_576)


	//   ....[0]....
.L_576:
        /*0064*/ 	.word	0x000026b0


	//   ....[1]....
        /*0068*/ 	.word	0x000026f0


	//   ....[2]....
        /*006c*/ 	.word	0x000027f0


	//   ....[3]....
        /*0070*/ 	.word	0x00002800


	//   ....[4]....
        /*0074*/ 	.word	0x00002830


	//   ....[5]....
        /*0078*/ 	.word	0x00002850


	//   ....[6]....
        /*007c*/ 	.word	0x00002880


	//   ....[7]....
        /*0080*/ 	.word	0x000028a0


	//   ....[8]....
        /*0084*/ 	.word	0x000028d0


	//   ....[9]....
        /*0088*/ 	.word	0x000028f0


	//----- nvinfo : EIATTR_EXIT_INSTR_OFFSETS
	.align		4
.L_577:
        /*008c*/ 	.byte	0x04, 0x1c
        /*008e*/ 	.short	(.L_579 - .L_578)


	//   ....[0]....
.L_578:
        /*0090*/ 	.word	0x00005f30


	//   ....[1]....
        /*0094*/ 	.word	0x00006070


	//   ....[2]....
        /*0098*/ 	.word	0x000062d0


	//----- nvinfo : EIATTR_MAX_THREADS
	.align		4
.L_579:
        /*009c*/ 	.byte	0x04, 0x05
        /*009e*/ 	.short	(.L_581 - .L_580)
.L_580:
        /*00a0*/ 	.word	0x00000200
        /*00a4*/ 	.word	0x00000001
        /*00a8*/ 	.word	0x00000001


	//----- nvinfo : EIATTR_CRS_STACK_SIZE
	.align		4
.L_581:
        /*00ac*/ 	.byte	0x04, 0x1e
        /*00ae*/ 	.short	(.L_583 - .L_582)
.L_582:
        /*00b0*/ 	.word	0x00000000


	//----- nvinfo : EIATTR_CBANK_PARAM_SIZE
	.align		4
.L_583:
        /*00b4*/ 	.byte	0x03, 0x19
        /*00b6*/ 	.short	0x00b8


	//----- nvinfo : EIATTR_PARAM_CBANK
	.align		4
        /*00b8*/ 	.byte	0x04, 0x0a
        /*00ba*/ 	.short	(.L_585 - .L_584)
	.align		4
.L_584:
        /*00bc*/ 	.word	index@(.nv.constant0._Z35group_norm_nhwc_bwd_one_pass_kernelI11Bf16IOBf16WLi64ELi128ELi512EEv26Group_norm_nhwc_bwd_params)
        /*00c0*/ 	.short	0x0210
        /*00c2*/ 	.short	0x00b8


	//----- nvinfo : EIATTR_SW_WAR
	.align		4
.L_585:
        /*00c4*/ 	.byte	0x04, 0x36
        /*00c6*/ 	.short	(.L_587 - .L_586)
.L_586:
        /*00c8*/ 	.word	0x00000008
.L_587:


//--------------------- .nv.info._Z35group_norm_nhwc_bwd_one_pass_kernelI11Bf16IOBf16WLi128ELi128ELi512EEv26Group_norm_nhwc_bwd_params --------------------------
	.section	.nv.info._Z35group_norm_nhwc_bwd_one_pass_kernelI11Bf16IOBf16WLi128ELi128ELi512EEv26Group_norm_nhwc_bwd_params,"",@"SHT_CUDA_INFO"
	.sectionflags	@""
	.align	4


	//----- nvinfo : EIATTR_CUDA_API_VERSION
	.align		4
        /*0000*/ 	.byte	0x04, 0x37
        /*0002*/ 	.short	(.L_589 - .L_588)
.L_588:
        /*0004*/ 	.word	0x00000082


	//----- nvinfo : EIATTR_KPARAM_INFO
	.align		4
.L_589:
        /*0008*/ 	.byte	0x04, 0x17
        /*000a*/ 	.short	(.L_591 - .L_590)
.L_590:
        /*000c*/ 	.word	0x00000000
        /*0010*/ 	.short	0x0000
        /*0012*/ 	.short	0x0000
        /*0014*/ 	.byte	0x00, 0xf0, 0xe1, 0x02


	//----- nvinfo : EIATTR_SPARSE_MMA_MASK
	.align		4
.L_591:
        /*0018*/ 	.byte	0x03, 0x50
        /*001a*/ 	.short	0x0000


	//----- nvinfo : EIATTR_MAXREG_COUNT
	.align		4
        /*001c*/ 	.byte	0x03, 0x1b
        /*001e*/ 	.short	0x0080


	//----- nvinfo : EIATTR_NUM_BARRIERS
	.align		4
        /*0020*/ 	.byte	0x02, 0x4c
        /*0022*/ 	.byte	0x01
	.zero		1


	//----- nvinfo : EIATTR_MERCURY_ISA_VERSION
	.align		4
        /*0024*/ 	.byte	0x03, 0x5f
        /*0026*/ 	.short	0x0101


	//----- nvinfo : EIATTR_INT_WARP_WIDE_INSTR_OFFSETS
	.align		4
        /*0028*/ 	.byte	0x04, 0x31
        /*002a*/ 	.short	(.L_593 - .L_592)


	//   ....[0]....
.L_592:
        /*002c*/ 	.word	0x00005490


	//   ....[1]....
        /*0030*/ 	.word	0x00009c10


	//----- nvinfo : EIATTR_COOP_GROUP_MASK_REGIDS
	.align		4
.L_593:
        /*0034*/ 	.byte	0x04, 0x29
        /*0036*/ 	.short	(.L_595 - .L_594)


	//   ....[0]....
.L_594:
        /*0038*/ 	.word	0xffffffff


	//   ....[1]....
        /*003c*/ 	.word	0xffffffff


	//   ....[2]....
        /*0040*/ 	.word	0xffffffff


	//   ....[3]....
        /*0044*/ 	.word	0xffffffff


	//   ....[4]....
        /*0048*/ 	.word	0xffffffff


	//   ....[5]....
        /*004c*/ 	.word	0xffffffff


	//   ....[6]....
        /*0050*/ 	.word	0xffffffff


	//   ....[7]....
        /*0054*/ 	.word	0xffffffff


	//   ....[8]....
        /*0058*/ 	.word	0xffffffff


	//   ....[9]....
        /*005c*/ 	.word	0xffffffff


	//----- nvinfo : EIATTR_COOP_GROUP_INSTR_OFFSETS
	.align		4
.L_595:
        /*0060*/ 	.byte	0x04, 0x28
        /*0062*/ 	.short	(.L_597 - .L_596)


	//   ....[0]....
.L_596:
        /*0064*/ 	.word	0x00004680


	//   ....[1]....
        /*0068*/ 	.word	0x000046c0


	//   ....[2]....
        /*006c*/ 	.word	0x00004850


	//   ....[3]....
        /*0070*/ 	.word	0x00004890


	//   ....[4]....
        /*0074*/ 	.word	0x00004a20


	//   ....[5]....
        /*0078*/ 	.word	0x00004a60


	//   ....[6]....
        /*007c*/ 	.word	0x00004aa0


	//   ....[7]....
        /*0080*/ 	.word	0x00004ac0


	//   ....[8]....
        /*0084*/ 	.word	0x00004af0


	//   ....[9]....
        /*0088*/ 	.word	0x00004b10


	//----- nvinfo : EIATTR_EXIT_INSTR_OFFSETS
	.align		4
.L_597:
        /*008c*/ 	.byte	0x04, 0x1c
        /*008e*/ 	.short	(.L_599 - .L_598)


	//   ....[0]....
.L_598:
        /*0090*/ 	.word	0x00009ca0


	//   ....[1]....
        /*0094*/ 	.word	0x00009de0


	//   ....[2]....
        /*0098*/ 	.word	0x0000a040


	//----- nvinfo : EIATTR_MAX_THREADS
	.align		4
.L_599:
        /*009c*/ 	.byte	0x04, 0x05
        /*009e*/ 	.short	(.L_601 - .L_600)
.L_600:
        /*00a0*/ 	.word	0x00000200
        /*00a4*/ 	.word	0x00000001
        /*00a8*/ 	.word	0x00000001


	//----- nvinfo : EIATTR_CRS_STACK_SIZE
	.align		4
.L_601:
        /*00ac*/ 	.byte	0x04, 0x1e
        /*00ae*/ 	.short	(.L_603 - .L_602)
.L_602:
        /*00b0*/ 	.word	0x00000000


	//----- nvinfo : EIATTR_CBANK_PARAM_SIZE
	.align		4
.L_603:
        /*00b4*/ 	.byte	0x03, 0x19
        /*00b6*/ 	.short	0x00b8


	//----- nvinfo : EIATTR_PARAM_CBANK
	.align		4
        /*00b8*/ 	.byte	0x04, 0x0a
        /*00ba*/ 	.short	(.L_605 - .L_604)
	.align		4
.L_604:
        /*00bc*/ 	.word	index@(.nv.constant0._Z35group_norm_nhwc_bwd_one_pass_kernelI11Bf16IOBf16WLi128ELi128ELi512EEv26Group_norm_nhwc_bwd_params)
        /*00c0*/ 	.short	0x0210
        /*00c2*/ 	.short	0x00b8


	//----- nvinfo : EIATTR_SW_WAR
	.align		4
.L_605:
        /*00c4*/ 	.byte	0x04, 0x36
        /*00c6*/ 	.short	(.L_607 - .L_606)
.L_606:
        /*00c8*/ 	.word	0x00000008
.L_607:


//--------------------- .nv.info._Z35group_norm_nhwc_bwd_one_pass_kernelI11Bf16IOBf16WLi256ELi128ELi512EEv26Group_norm_nhwc_bwd_params --------------------------
	.section	.nv.info._Z35group_norm_nhwc_bwd_one_pass_kernelI11Bf16IOBf16WLi256ELi128ELi512EEv26Group_norm_nhwc_bwd_params,"",@"SHT_CUDA_INFO"
	.sectionflags	@""
	.align	4


	//----- nvinfo : EIATTR_CUDA_API_VERSION
	.align		4
        /*0000*/ 	.byte	0x04, 0x37
        /*0002*/ 	.short	(.L_609 - .L_608)
.L_608:
        /*0004*/ 	.word	0x00000082


	//----- nvinfo : EIATTR_KPARAM_INFO
	.align		4
.L_609:
        /*0008*/ 	.byte	0x04, 0x17
        /*000a*/ 	.short	(.L_611 - .L_610)
.L_610:
        /*000c*/ 	.word	0x00000000
        /*0010*/ 	.short	0x0000
        /*0012*/ 	.short	0x0000
        /*0014*/ 	.byte	0x00, 0xf0, 0xe1, 0x02


	//----- nvinfo : EIATTR_SPARSE_MMA_MASK
	.align		4
.L_611:
        /*0018*/ 	.byte	0x03, 0x50
        /*001a*/ 	.short	0x0000


	//----- nvinfo : EIATTR_MAXREG_COUNT
	.align		4
        /*001c*/ 	.byte	0x03, 0x1b
        /*001e*/ 	.short	0x0080


	//----- nvinfo : EIATTR_NUM_BARRIERS
	.align		4
        /*0020*/ 	.byte	0x02, 0x4c
        /*0022*/ 	.byte	0x01
	.zero		1


	//----- nvinfo : EIATTR_ANNOTATIONS
	.align		4
        /*0024*/ 	.byte	0x04, 0x55
        /*0026*/ 	.short	(.L_613 - .L_612)


	//   ....[0]....
.L_612:
        /* <DEDUP_REMOVED lines=53> */


	//----- nvinfo : EIATTR_MERCURY_ISA_VERSION
	.align		4
.L_613:
        /*0368*/ 	.byte	0x03, 0x5f
        /*036a*/ 	.short	0x0101


	//----- nvinfo : EIATTR_INT_WARP_WIDE_INSTR_OFFSETS
	.align		4
        /*036c*/ 	.byte	0x04, 0x31
        /*036e*/ 	.short	(.L_615 - .L_614)


	//   ....[0]....
.L_614:
        /*0370*/ 	.word	0x00009c40


	//   ....[1]....
        /*0374*/ 	.word	0x00012280


	//----- nvinfo : EIATTR_COOP_GROUP_MASK_REGIDS
	.align		4
.L_615:
        /*0378*/ 	.byte	0x04, 0x29
        /*037a*/ 	.short	(.L_617 - .L_616)


	//   ....[0]....
.L_616:
        /*037c*/ 	.word	0xffffffff


	//   ....[1]....
        /*0380*/ 	.word	0xffffffff


	//   ....[2]....
        /*0384*/ 	.word	0xffffffff


	//   ....[3]....
        /*0388*/ 	.word	0xffffffff


	//   ....[4]....
        /*038c*/ 	.word	0xffffffff


	//   ....[5]....
        /*0390*/ 	.word	0xffffffff


	//   ....[6]....
        /*0394*/ 	.word	0xffffffff


	//   ....[7]....
        /*0398*/ 	.word	0xffffffff


	//   ....[8]....
        /*039c*/ 	.word	0xffffffff


	//   ....[9]....
        /*03a0*/ 	.word	0xffffffff


	//----- nvinfo : EIATTR_COOP_GROUP_INSTR_OFFSETS
	.align		4
.L_617:
        /*03a4*/ 	.byte	0x04, 0x28
        /*03a6*/ 	.short	(.L_619 - .L_618)


	//   ....[0]....
.L_618:
        /*03a8*/ 	.word	0x00008e70


	//   ....[1]....
        /*03ac*/ 	.word	0x00008eb0


	//   ....[2]....
        /*03b0*/ 	.word	0x000090d0


	//   ....[3]....
        /*03b4*/ 	.word	0x00009110


	//   ....[4]....
        /*03b8*/ 	.word	0x000091f0


	//   ....[5]....
        /*03bc*/ 	.word	0x00009210


	//   ....[6]....
        /*03c0*/ 	.word	0x00009240


	//   ....[7]....
        /*03c4*/ 	.word	0x00009260


	//   ....[8]....
        /*03c8*/ 	.word	0x00009290


	//   ....[9]....
        /*03cc*/ 	.word	0x000092b0


	//----- nvinfo : EIATTR_EXIT_INSTR_OFFSETS
	.align		4
.L_619:
        /*03d0*/ 	.byte	0x04, 0x1c
        /*03d2*/ 	.short	(.L_621 - .L_620)


	//   ....[0]....
.L_620:
        /*03d4*/ 	.word	0x00012310


	//   ....[1]....
        /*03d8*/ 	.word	0x00012450


	//   ....[2]....
        /*03dc*/ 	.word	0x000126b0


	//----- nvinfo : EIATTR_MAX_THREADS
	.align		4
.L_621:
        /*03e0*/ 	.byte	0x04, 0x05
        /*03e2*/ 	.short	(.L_623 - .L_622)
.L_622:
        /*03e4*/ 	.word	0x00000200
        /*03e8*/ 	.word	0x00000001
        /*03ec*/ 	.word	0x00000001


	//----- nvinfo : EIATTR_CRS_STACK_SIZE
	.align		4
.L_623:
        /*03f0*/ 	.byte	0x04, 0x1e
        /*03f2*/ 	.short	(.L_625 - .L_624)
.L_624:
        /*03f4*/ 	.word	0x00000000


	//----- nvinfo : EIATTR_CBANK_PARAM_SIZE
	.align		4
.L_625:
        /*03f8*/ 	.byte	0x03, 0x19
        /*03fa*/ 	.short	0x00b8


	//----- nvinfo : EIATTR_PARAM_CBANK
	.align		4
        /*03fc*/ 	.byte	0x04, 0x0a
        /*03fe*/ 	.short	(.L_627 - .L_626)
	.align		4
.L_626:
        /*0400*/ 	.word	index@(.nv.constant0._Z35group_norm_nhwc_bwd_one_pass_kernelI11Bf16IOBf16WLi256ELi128ELi512EEv26Group_norm_nhwc_bwd_params)
        /*0404*/ 	.short	0x0210
        /*0406*/ 	.short	0x00b8


	//----- nvinfo : EIATTR_SW_WAR
	.align		4
.L_627:
        /*0408*/ 	.byte	0x04, 0x36
        /*040a*/ 	.short	(.L_629 - .L_628)
.L_628:
        /*040c*/ 	.word	0x00000008
.L_629:


//--------------------- .nv.info._Z35group_norm_nhwc_bwd_one_pass_kernelI11Bf16IOBf16WLi512ELi128ELi512EEv26Group_norm_nhwc_bwd_params --------------------------
	.section	.nv.info._Z35group_norm_nhwc_bwd_one_pass_kernelI11Bf16IOBf16WLi512ELi128ELi512EEv26Group_norm_nhwc_bwd_params,"",@"SHT_CUDA_INFO"
	.sectionflags	@""
	.align	4


	//----- nvinfo : EIATTR_CUDA_API_VERSION
	.align		4
        /*0000*/ 	.byte	0x04, 0x37
        /*0002*/ 	.short	(.L_631 - .L_630)
.L_630:
        /*0004*/ 	.word	0x00000082


	//----- nvinfo : EIATTR_KPARAM_INFO
	.align		4
.L_631:
        /*0008*/ 	.byte	0x04, 0x17
        /*000a*/ 	.short	(.L_633 - .L_632)
.L_632:
        /*000c*/ 	.word	0x00000000
        /*0010*/ 	.short	0x0000
        /*0012*/ 	.short	0x0000
        /*0014*/ 	.byte	0x00, 0xf0, 0xe1, 0x02


	//----- nvinfo : EIATTR_SPARSE_MMA_MASK
	.align		4
.L_633:
        /*0018*/ 	.byte	0x03, 0x50
        /*001a*/ 	.short	0x0000


	//----- nvinfo : EIATTR_MAXREG_COUNT
	.align		4
        /*001c*/ 	.byte	0x03, 0x1b
        /*001e*/ 	.short	0x0080


	//----- nvinfo : EIATTR_NUM_BARRIERS
	.align		4
        /*0020*/ 	.byte	0x02, 0x4c
        /*0022*/ 	.byte	0x01
	.zero		1


	//----- nvinfo : EIATTR_ANNOTATIONS
	.align		4
        /*0024*/ 	.byte	0x04, 0x55
        /*0026*/ 	.short	(.L_635 - .L_634)


	//   ....[0]....
.L_634:
        /* <DEDUP_REMOVED lines=668> */


	//----- nvinfo : EIATTR_MERCURY_ISA_VERSION
	.align		4
.L_635:
        /*29d8*/ 	.byte	0x03, 0x5f
        /*29da*/ 	.short	0x0101


	//----- nvinfo : EIATTR_INT_WARP_WIDE_INSTR_OFFSETS
	.align		4
        /*29dc*/ 	.byte	0x04, 0x31
        /*29de*/ 	.short	(.L_637 - .L_636)


	//   ....[0]....
.L_636:
        /*29e0*/ 	.word	0x00019200


	//   ....[1]....
        /*29e4*/ 	.word	0x0001ad40


	//----- nvinfo : EIATTR_COOP_GROUP_MASK_REGIDS
	.align		4
.L_637:
        /*29e8*/ 	.byte	0x04, 0x29
        /*29ea*/ 	.short	(.L_639 - .L_638)


	//   ....[0]....
.L_638:
        /*29ec*/ 	.word	0xffffffff


	//   ....[1]....
        /*29f0*/ 	.word	0xffffffff


	//   ....[2]....
        /*29f4*/ 	.word	0xffffffff


	//   ....[3]....
        /*29f8*/ 	.word	0xffffffff


	//   ....[4]....
        /*29fc*/ 	.word	0xffffffff


	//   ....[5]....
        /*2a00*/ 	.word	0xffffffff


	//   ....[6]....
        /*2a04*/ 	.word	0xffffffff


	//   ....[7]....
        /*2a08*/ 	.word	0xffffffff


	//   ....[8]....
        /*2a0c*/ 	.word	0xffffffff


	//   ....[9]....
        /*2a10*/ 	.word	0xffffffff


	//----- nvinfo : EIATTR_COOP_GROUP_INSTR_OFFSETS
	.align		4
.L_639:
        /*2a14*/ 	.byte	0x04, 0x28
        /*2a16*/ 	.short	(.L_641 - .L_640)


	//   ....[0]....
.L_640:
        /*2a18*/ 	.word	0x00017ef0


	//   ....[1]....
        /*2a1c*/ 	.word	0x00017f00


	//   ....[2]....
        /*2a20*/ 	.word	0x00017fc0


	//   ....[3]....
        /*2a24*/ 	.word	0x00017fd0


	//   ....[4]....
        /*2a28*/ 	.word	0x00018790


	//   ....[5]....
        /*2a2c*/ 	.word	0x000187d0


	//   ....[6]....
        /*2a30*/ 	.word	0x000188b0


	//   ....[7]....
        /*2a34*/ 	.word	0x000188c0


	//   ....[8]....
        /*2a38*/ 	.word	0x00018900


	//   ....[9]....
        /*2a3c*/ 	.word	0x00018910


	//----- nvinfo : EIATTR_EXIT_INSTR_OFFSETS
	.align		4
.L_641:
        /*2a40*/ 	.byte	0x04, 0x1c
        /*2a42*/ 	.short	(.L_643 - .L_642)


	//   ....[0]....
.L_642:
        /*2a44*/ 	.word	0x0001ae30


	//   ....[1]....
        /*2a48*/ 	.word	0x0001af80


	//   ....[2]....
        /*2a4c*/ 	.word	0x0001b220


	//----- nvinfo : EIATTR_MAX_THREADS
	.align		4
.L_643:
        /*2a50*/ 	.byte	0x04, 0x05
        /*2a52*/ 	.short	(.L_645 - .L_644)
.L_644:
        /*2a54*/ 	.word	0x00000200
        /*2a58*/ 	.word	0x00000001
        /*2a5c*/ 	.word	0x00000001


	//----- nvinfo : EIATTR_CRS_STACK_SIZE
	.align		4
.L_645:
        /*2a60*/ 	.byte	0x04, 0x1e
        /*2a62*/ 	.short	(.L_647 - .L_646)
.L_646:
        /*2a64*/ 	.word	0x00000000


	//----- nvinfo : EIATTR_CBANK_PARAM_SIZE
	.align		4
.L_647:
        /*2a68*/ 	.byte	0x03, 0x19
        /*2a6a*/ 	.short	0x00b8


	//----- nvinfo : EIATTR_PARAM_CBANK
	.align		4
        /*2a6c*/ 	.byte	0x04, 0x0a
        /*2a6e*/ 	.short	(.L_649 - .L_648)
	.align		4
.L_648:
        /*2a70*/ 	.word	index@(.nv.constant0._Z35group_norm_nhwc_bwd_one_pass_kernelI11Bf16IOBf16WLi512ELi128ELi512EEv26Group_norm_nhwc_bwd_params)
        /*2a74*/ 	.short	0x0210
        /*2a76*/ 	.short	0x00b8


	//----- nvinfo : EIATTR_SW_WAR
	.align		4
.L_649:
        /*2a78*/ 	.byte	0x04, 0x36
        /*2a7a*/ 	.short	(.L_651 - .L_650)
.L_650:
        /*2a7c*/ 	.word	0x00000008
.L_651:


//--------------------- .nv.info._Z35group_norm_nhwc_bwd_one_pass_kernelI11Bf16IOFp16WLi64ELi128ELi512EEv26Group_norm_nhwc_bwd_params --------------------------
	.section	.nv.info._Z35group_norm_nhwc_bwd_one_pass_kernelI11Bf16IOFp16WLi64ELi128ELi512EEv26Group_norm_nhwc_bwd_params,"",@"SHT_CUDA_INFO"
	.sectionflags	@""
	.align	4


	//----- nvinfo : EIATTR_CUDA_API_VERSION
	.align		4
        /*0000*/ 	.byte	0x04, 0x37
        /*0002*/ 	.short	(.L_653 - .L_652)
.L_652:
        /*0004*/ 	.word	0x00000082


	//----- nvinfo : EIATTR_KPARAM_INFO
	.align		4
.L_653:
        /*0008*/ 	.byte	0x04, 0x17
        /*000a*/ 	.short	(.L_655 - .L_654)
.L_654:
        /*000c*/ 	.word	0x00000000
        /*0010*/ 	.short	0x0000
        /*0012*/ 	.short	0x0000
        /*0014*/ 	.byte	0x00, 0xf0, 0xe1, 0x02


	//----- nvinfo : EIATTR_SPARSE_MMA_MASK
	.align		4
.L_655:
        /*0018*/ 	.byte	0x03, 0x50
        /*001a*/ 	.short	0x0000


	//----- nvinfo : EIATTR_MAXREG_COUNT
	.align		4
        /*001c*/ 	.byte	0x03, 0x1b
        /*001e*/ 	.short	0x0080


	//----- nvinfo : EIATTR_NUM_BARRIERS
	.align		4
        /*0020*/ 	.byte	0x02, 0x4c
        /*0022*/ 	.byte	0x01
	.zero		1


	//----- nvinfo : EIATTR_MERCURY_ISA_VERSION
	.align		4
        /*0024*/ 	.byte	0x03, 0x5f
        /*0026*/ 	.short	0x0101


	//----- nvinfo : EIATTR_INT_WARP_WIDE_INSTR_OFFSETS
	.align		4
        /*0028*/ 	.byte	0x04, 0x31
        /*002a*/ 	.short	(.L_657 - .L_656)


	//   ....[0]....
.L_656:
        /*002c*/ 	.word	0x000031d0


	//   ....[1]....
        /*0030*/ 	.word	0x00005ea0


	//----- nvinfo : EIATTR_COOP_GROUP_MASK_REGIDS
	.align		4
.L_657:
        /*0034*/ 	.byte	0x04, 0x29
        /*0036*/ 	.short	(.L_659 - .L_658)


	//   ....[0]....
.L_658:
        /*0038*/ 	.word	0xffffffff


	//   ....[1]....
        /*003c*/ 	.word	0xffffffff


	//   ....[2]....
        /*0040*/ 	.word	0xffffffff


	//   ....[3]....
        /*0044*/ 	.word	0xffffffff


	//   ....[4]....
        /*0048*/ 	.word	0xffffffff


	//   ....[5]....
        /*004c*/ 	.word	0xffffffff


	//   ....[6]....
        /*0050*/ 	.word	0xffffffff


	//   ....[7]....
        /*0054*/ 	.word	0xffffffff


	//   ....[8]....
        /*0058*/ 	.word	0xffffffff


	//   ....[9]....
        /*005c*/ 	.word	0xffffffff


	//----- nvinfo : EIATTR_COOP_GROUP_INSTR_OFFSETS
	.align		4
.L_659:
        /*0060*/ 	.byte	0x04, 0x28
        /*0062*/ 	.short	(.L_661 - .L_660)


	//   ....[0]....
.L_660:
        /*0064*/ 	.word	0x000026b0


	//   ....[1]....
        /*0068*/ 	.word	0x000026f0


	//   ....[2]....
        /*006c*/ 	.word	0x000027f0


	//   ....[3]....
        /*0070*/ 	.word	0x00002800


	//   ....[4]....
        /*0074*/ 	.word	0x00002830


	//   ....[5]....
        /*0078*/ 	.word	0x00002850


	//   ....[6]....
        /*007c*/ 	.word	0x00002880


	//   ....[7]....
        /*0080*/ 	.word	0x000028a0


	//   ....[8]....
        /*0084*/ 	.word	0x000028d0


	//   ....[9]....
        /*0088*/ 	.word	0x000028f0


	//----- nvinfo : EIATTR_EXIT_INSTR_OFFSETS
	.align		4
.L_661:
        /*008c*/ 	.byte	0x04, 0x1c
        /*008e*/ 	.short	(.L_663 - .L_662)


	//   ....[0]....
.L_662:
        /*0090*/ 	.word	0x00005f30


	//   ....[1]....
        /*0094*/ 	.word	0x00006070


	//   ....[2]....
        /*0098*/ 	.word	0x000062d0


	//----- nvinfo : EIATTR_MAX_THREADS
	.align		4
.L_663:
        /*009c*/ 	.byte	0x04, 0x05
        /*009e*/ 	.short	(.L_665 - .L_664)
.L_664:
        /*00a0*/ 	.word	0x00000200
        /*00a4*/ 	.word	0x00000001
        /*00a8*/ 	.word	0x00000001


	//----- nvinfo : EIATTR_CRS_STACK_SIZE
	.align		4
.L_665:
        /*00ac*/ 	.byte	0x04, 0x1e
        /*00ae*/ 	.short	(.L_667 - .L_666)
.L_666:
        /*00b0*/ 	.word	0x00000000


	//----- nvinfo : EIATTR_CBANK_PARAM_SIZE
	.align		4
.L_667:
        /*00b4*/ 	.byte	0x03, 0x19
        /*00b6*/ 	.short	0x00b8


	//----- nvinfo : EIATTR_PARAM_CBANK
	.align		4
        /*00b8*/ 	.byte	0x04, 0x0a
        /*00ba*/ 	.short	(.L_669 - .L_668)
	.align		4
.L_668:
        /*00bc*/ 	.word	index@(.nv.constant0._Z35group_norm_nhwc_bwd_one_pass_kernelI11Bf16IOFp16WLi64ELi128ELi512EEv26Group_norm_nhwc_bwd_params)
        /*00c0*/ 	.short	0x0210
        /*00c2*/ 	.short	0x00b8


	//----- nvinfo : EIATTR_SW_WAR
	.align		4
.L_669:
        /*00c4*/ 	.byte	0x04, 0x36
        /*00c6*/ 	.short	(.L_671 - .L_670)
.L_670:
        /*00c8*/ 	.word	0x00000008
.L_671:


//--------------------- .nv.info._Z35group_norm_nhwc_bwd_one_pass_kernelI11Bf16IOFp16WLi128ELi128ELi512EEv26Group_norm_nhwc_bwd_params --------------------------
	.section	.nv.info._Z35group_norm_nhwc_bwd_one_pass_kernelI11Bf16IOFp16WLi128ELi128ELi512EEv26Group_norm_nhwc_bwd_params,"",@"SHT_CUDA_INFO"
	.sectionflags	@""
	.align	4


	//----- nvinfo : EIATTR_CUDA_API_VERSION
	.align		4
        /*0000*/ 	.byte	0x04, 0x37
        /*0002*/ 	.short	(.L_673 - .L_672)
.L_672:
        /*0004*/ 	.word	0x00000082


	//----- nvinfo : EIATTR_KPARAM_INFO
	.align		4
.L_673:
        /*0008*/ 	.byte	0x04, 0x17
        /*000a*/ 	.short	(.L_675 - .L_674)
.L_674:
        /*000c*/ 	.word	0x00000000
        /*0010*/ 	.short	0x0000
        /*0012*/ 	.short	0x0000
        /*0014*/ 	.byte	0x00, 0xf0, 0xe1, 0x02


	//----- nvinfo : EIATTR_SPARSE_MMA_MASK
	.align		4
.L_675:
        /*0018*/ 	.byte	0x03, 0x50
        /*001a*/ 	.short	0x0000


	//----- nvinfo : EIATTR_MAXREG_COUNT
	.align		4
        /*001c*/ 	.byte	0x03, 0x1b
        /*001e*/ 	.short	0x0080


	//----- nvinfo : EIATTR_NUM_BARRIERS
	.align		4
        /*0020*/ 	.byte	0x02, 0x4c
        /*0022*/ 	.byte	0x01
	.zero		1


	//----- nvinfo : EIATTR_MERCURY_ISA_VERSION
	.align		4
        /*0024*/ 	.byte	0x03, 0x5f
        /*0026*/ 	.short	0x0101


	//----- nvinfo : EIATTR_INT_WARP_WIDE_INSTR_OFFSETS
	.align		4
        /*0028*/ 	.byte	0x04, 0x31
        /*002a*/ 	.short	(.L_677 - .L_676)


	//   ....[0]....
.L_676:
        /*002c*/ 	.word	0x00005490


	//   ....[1]....
        /*0030*/ 	.word	0x00009c10


	//----- nvinfo : EIATTR_COOP_GROUP_MASK_REGIDS
	.align		4
.L_677:
        /*0034*/ 	.byte	0x04, 0x29
        /*0036*/ 	.short	(.L_679 - .L_678)


	//   ....[0]....
.L_678:
        /*0038*/ 	.word	0xffffffff


	//   ....[1]....
        /*003c*/ 	.word	0xffffffff


	//   ....[2]....
        /*0040*/ 	.word	0xffffffff


	//   ....[3]....
        /*0044*/ 	.word	0xffffffff


	//   ....[4]....
        /*0048*/ 	.word	0xffffffff


	//   ....[5]....
        /*004c*/ 	.word	0xffffffff


	//   ....[6]....
        /*0050*/ 	.word	0xffffffff


	//   ....[7]....
        /*0054*/ 	.word	0xffffffff


	//   ....[8]....
        /*0058*/ 	.word	0xffffffff


	//   ....[9]....
        /*005c*/ 	.word	0xffffffff


	//----- nvinfo : EIATTR_COOP_GROUP_INSTR_OFFSETS
	.align		4
.L_679:
        /*0060*/ 	.byte	0x04, 0x28
        /*0062*/ 	.short	(.L_681 - .L_680)


	//   ....[0]....
.L_680:
        /*0064*/ 	.word	0x00004680


	//   ....[1]....
        /*0068*/ 	.word	0x000046c0


	//   ....[2]....
        /*006c*/ 	.word	0x00004850


	//   ....[3]....
        /*0070*/ 	.word	0x00004890


	//   ....[4]....
        /*0074*/ 	.word	0x00004a20


	//   ....[5]....
        /*0078*/ 	.word	0x00004a60


	//   ....[6]....
        /*007c*/ 	.word	0x00004aa0


	//   ....[7]....
        /*0080*/ 	.word	0x00004ac0


	//   ....[8]....
        /*0084*/ 	.word	0x00004af0


	//   ....[9]....
        /*0088*/ 	.word	0x00004b10


	//----- nvinfo : EIATTR_EXIT_INSTR_OFFSETS
	.align		4
.L_681:
        /*008c*/ 	.byte	0x04, 0x1c
        /*008e*/ 	.short	(.L_683 - .L_682)


	//   ....[0]....
.L_682:
        /*0090*/ 	.word	0x00009ca0


	//   ....[1]....
        /*0094*/ 	.word	0x00009de0


	//   ....[2]....
        /*0098*/ 	.word	0x0000a040


	//----- nvinfo : EIATTR_MAX_THREADS
	.align		4
.L_683:
        /*009c*/ 	.byte	0x04, 0x05
        /*009e*/ 	.short	(.L_685 - .L_684)
.L_684:
        /*00a0*/ 	.word	0x00000200
        /*00a4*/ 	.word	0x00000001
        /*00a8*/ 	.word	0x00000001


	//----- nvinfo : EIATTR_CRS_STACK_SIZE
	.align		4
.L_685:
        /*00ac*/ 	.byte	0x04, 0x1e
        /*00ae*/ 	.short	(.L_687 - .L_686)
.L_686:
        /*00b0*/ 	.word	0x00000000


	//----- nvinfo : EIATTR_CBANK_PARAM_SIZE
	.align		4
.L_687:
        /*00b4*/ 	.byte	0x03, 0x19
        /*00b6*/ 	.short	0x00b8


	//----- nvinfo : EIATTR_PARAM_CBANK
	.align		4
        /*00b8*/ 	.byte	0x04, 0x0a
        /*00ba*/ 	.short	(.L_689 - .L_688)
	.align		4
.L_688:
        /*00bc*/ 	.word	index@(.nv.constant0._Z35group_norm_nhwc_bwd_one_pass_kernelI11Bf16IOFp16WLi128ELi128ELi512EEv26Group_norm_nhwc_bwd_params)
        /*00c0*/ 	.short	0x0210
        /*00c2*/ 	.short	0x00b8


	//----- nvinfo : EIATTR_SW_WAR
	.align		4
.L_689:
        /*00c4*/ 	.byte	0x04, 0x36
        /*00c6*/ 	.short	(.L_691 - .L_690)
.L_690:
        /*00c8*/ 	.word	0x00000008
.L_691:


//--------------------- .nv.info._Z35group_norm_nhwc_bwd_one_pass_kernelI11Bf16IOFp16WLi256ELi128ELi512EEv26Group_norm_nhwc_bwd_params --------------------------
	.section	.nv.info._Z35group_norm_nhwc_bwd_one_pass_kernelI11Bf16IOFp16WLi256ELi128ELi512EEv26Group_norm_nhwc_bwd_params,"",@"SHT_CUDA_INFO"
	.sectionflags	@""
	.align	4


	//----- nvinfo : EIATTR_CUDA_API_VERSION
	.align		4
        /*0000*/ 	.byte	0x04, 0x37
        /*0002*/ 	.short	(.L_693 - .L_692)
.L_692:
        /*0004*/ 	.word	0x00000082


	//----- nvinfo : EIATTR_KPARAM_INFO
	.align		4
.L_693:
        /*0008*/ 	.byte	0x04, 0x17
        /*000a*/ 	.short	(.L_695 - .L_694)
.L_694:
        /*000c*/ 	.word	0x00000000
        /*0010*/ 	.short	0x0000
        /*0012*/ 	.short	0x0000
        /*0014*/ 	.byte	0x00, 0xf0, 0xe1, 0x02


	//----- nvinfo : EIATTR_SPARSE_MMA_MASK
	.align		4
.L_695:
        /*0018*/ 	.byte	0x03, 0x50
        /*001a*/ 	.short	0x0000


	//----- nvinfo : EIATTR_MAXREG_COUNT
	.align		4
        /*001c*/ 	.byte	0x03, 0x1b
        /*001e*/ 	.short	0x0080


	//----- nvinfo : EIATTR_NUM_BARRIERS
	.align		4
        /*0020*/ 	.byte	0x02, 0x4c
        /*0022*/ 	.byte	0x01
	.zero		1


	//----- nvinfo : EIATTR_ANNOTATIONS
	.align		4
        /*0024*/ 	.byte	0x04, 0x55
        /*0026*/ 	.short	(.L_697 - .L_696)


	//   ....[0]....
.L_696:
        /* <DEDUP_REMOVED lines=53> */


	//----- nvinfo : EIATTR_MERCURY_ISA_VERSION
	.align		4
.L_697:
        /*0368*/ 	.byte	0x03, 0x5f
        /*036a*/ 	.short	0x0101


	//----- nvinfo : EIATTR_INT_WARP_WIDE_INSTR_OFFSETS
	.align		4
        /*036c*/ 	.byte	0x04, 0x31
        /*036e*/ 	.short	(.L_699 - .L_698)


	//   ....[0]....
.L_698:
        /*0370*/ 	.word	0x00009c40


	//   ....[1]....
        /*0374*/ 	.word	0x00012280


	//----- nvinfo : EIATTR_COOP_GROUP_MASK_REGIDS
	.align		4
.L_699:
        /*0378*/ 	.byte	0x04, 0x29
        /*037a*/ 	.short	(.L_701 - .L_700)


	//   ....[0]....
.L_700:
        /*037c*/ 	.word	0xffffffff


	//   ....[1]....
        /*0380*/ 	.word	0xffffffff


	//   ....[2]....
        /*0384*/ 	.word	0xffffffff


	//   ....[3]....
        /*0388*/ 	.word	0xffffffff


	//   ....[4]....
        /*038c*/ 	.word	0xffffffff


	//   ....[5]....
        /*0390*/ 	.word	0xffffffff


	//   ....[6]....
        /*0394*/ 	.word	0xffffffff


	//   ....[7]....
        /*0398*/ 	.word	0xffffffff


	//   ....[8]....
        /*039c*/ 	.word	0xffffffff


	//   ....[9]....
        /*03a0*/ 	.word	0xffffffff


	//----- nvinfo : EIATTR_COOP_GROUP_INSTR_OFFSETS
	.align		4
.L_701:
        /*03a4*/ 	.byte	0x04, 0x28
        /*03a6*/ 	.short	(.L_703 - .L_702)


	//   ....[0]....
.L_702:
        /*03a8*/ 	.word	0x00008e70


	//   ....[1]....
        /*03ac*/ 	.word	0x00008eb0


	//   ....[2]....
        /*03b0*/ 	.word	0x000090d0


	//   ....[3]....
        /*03b4*/ 	.word	0x00009110


	//   ....[4]....
        /*03b8*/ 	.word	0x000091f0


	//   ....[5]....
        /*03bc*/ 	.word	0x00009210


	//   ....[6]....
        /*03c0*/ 	.word	0x00009240


	//   ....[7]....
        /*03c4*/ 	.word	0x00009260


	//   ....[8]....
        /*03c8*/ 	.word	0x00009290


	//   ....[9]....
        /*03cc*/ 	.word	0x000092b0


	//----- nvinfo : EIATTR_EXIT_INSTR_OFFSETS
	.align		4
.L_703:
        /*03d0*/ 	.byte	0x04, 0x1c
        /*03d2*/ 	.short	(.L_705 - .L_704)


	//   ....[0]....
.L_704:
        /*03d4*/ 	.word	0x00012310


	//   ....[1]....
        /*03d8*/ 	.word	0x00012450


	//   ....[2]....
        /*03dc*/ 	.word	0x000126b0


	//----- nvinfo : EIATTR_MAX_THREADS
	.align		4
.L_705:
        /*03e0*/ 	.byte	0x04, 0x05
        /*03e2*/ 	.short	(.L_707 - .L_706)
.L_706:
        /*03e4*/ 	.word	0x00000200
        /*03e8*/ 	.word	0x00000001
        /*03ec*/ 	.word	0x00000001


	//----- nvinfo : EIATTR_CRS_STACK_SIZE
	.align		4
.L_707:
        /*03f0*/ 	.byte	0x04, 0x1e
        /*03f2*/ 	.short	(.L_709 - .L_708)
.L_708:
        /*03f4*/ 	.word	0x00000000


	//----- nvinfo : EIATTR_CBANK_PARAM_SIZE
	.align		4
.L_709:
        /*03f8*/ 	.byte	0x03, 0x19
        /*03fa*/ 	.short	0x00b8


	//----- nvinfo : EIATTR_PARAM_CBANK
	.align		4
        /*03fc*/ 	.byte	0x04, 0x0a
        /*03fe*/ 	.short	(.L_711 - .L_710)
	.align		4
.L_710:
        /*0400*/ 	.word	index@(.nv.constant0._Z35group_norm_nhwc_bwd_one_pass_kernelI11Bf16IOFp16WLi256ELi128ELi512EEv26Group_norm_nhwc_bwd_params)
        /*0404*/ 	.short	0x0210
        /*0406*/ 	.short	0x00b8


	//----- nvinfo : EIATTR_SW_WAR
	.align		4
.L_711:
        /*0408*/ 	.byte	0x04, 0x36
        /*040a*/ 	.short	(.L_713 - .L_712)
.L_712:
        /*040c*/ 	.word	0x00000008
.L_713:


//--------------------- .nv.info._Z35group_norm_nhwc_bwd_one_pass_kernelI11Bf16IOFp16WLi512ELi128ELi512EEv26Group_norm_nhwc_bwd_params --------------------------
	.section	.nv.info._Z35group_norm_nhwc_bwd_one_pass_kernelI11Bf16IOFp16WLi512ELi128ELi512EEv26Group_norm_nhwc_bwd_params,"",@"SHT_CUDA_INFO"
	.sectionflags	@""
	.align	4


	//----- nvinfo : EIATTR_CUDA_API_VERSION
	.align		4
        /*0000*/ 	.byte	0x04, 0x37
        /*0002*/ 	.short	(.L_715 - .L_714)
.L_714:
        /*0004*/ 	.word	0x00000082


	//----- nvinfo : EIATTR_KPARAM_INFO
	.align		4
.L_715:
        /*0008*/ 	.byte	0x04, 0x17
        /*000a*/ 	.short	(.L_717 - .L_716)
.L_716:
        /*000c*/ 	.word	0x00000000
        /*0010*/ 	.short	0x0000
        /*0012*/ 	.short	0x0000
        /*0014*/ 	.byte	0x00, 0xf0, 0xe1, 0x02


	//----- nvinfo : EIATTR_SPARSE_MMA_MASK
	.align		4
.L_717:
        /*0018*/ 	.byte	0x03, 0x50
        /*001a*/ 	.short	0x0000


	//----- nvinfo : EIATTR_MAXREG_COUNT
	.align		4
        /*001c*/ 	.byte	0x03, 0x1b
        /*001e*/ 	.short	0x0080


	//----- nvinfo : EIATTR_NUM_BARRIERS
	.align		4
        /*0020*/ 	.byte	0x02, 0x4c
        /*0022*/ 	.byte	0x01
	.zero		1


	//----- nvinfo : EIATTR_ANNOTATIONS
	.align		4
        /*0024*/ 	.byte	0x04, 0x55
        /*0026*/ 	.short	(.L_719 - .L_718)


	//   ....[0]....
.L_718:
        /* <DEDUP_REMOVED lines=668> */


	//----- nvinfo : EIATTR_MERCURY_ISA_VERSION
	.align		4
.L_719:
        /*29d8*/ 	.byte	0x03, 0x5f
        /*29da*/ 	.short	0x0101


	//----- nvinfo : EIATTR_INT_WARP_WIDE_INSTR_OFFSETS
	.align		4
        /*29dc*/ 	.byte	0x04, 0x31
        /*29de*/ 	.short	(.L_721 - .L_720)


	//   ....[0]....
.L_720:
        /*29e0*/ 	.word	0x00019200


	//   ....[1]....
        /*29e4*/ 	.word	0x0001ad40


	//----- nvinfo : EIATTR_COOP_GROUP_MASK_REGIDS
	.align		4
.L_721:
        /*29e8*/ 	.byte	0x04, 0x29
        /*29ea*/ 	.short	(.L_723 - .L_722)


	//   ....[0]....
.L_722:
        /*29ec*/ 	.word	0xffffffff


	//   ....[1]....
        /*29f0*/ 	.word	0xffffffff


	//   ....[2]....
        /*29f4*/ 	.word	0xffffffff


	//   ....[3]....
        /*29f8*/ 	.word	0xffffffff


	//   ....[4]....
        /*29fc*/ 	.word	0xffffffff


	//   ....[5]....
        /*2a00*/ 	.word	0xffffffff


	//   ....[6]....
        /*2a04*/ 	.word	0xffffffff


	//   ....[7]....
        /*2a08*/ 	.word	0xffffffff


	//   ....[8]....
        /*2a0c*/ 	.word	0xffffffff


	//   ....[9]....
        /*2a10*/ 	.word	0xffffffff


	//----- nvinfo : EIATTR_COOP_GROUP_INSTR_OFFSETS
	.align		4
.L_723:
        /*2a14*/ 	.byte	0x04, 0x28
        /*2a16*/ 	.short	(.L_725 - .L_724)


	//   ....[0]....
.L_724:
        /*2a18*/ 	.word	0x00017ef0


	//   ....[1]....
        /*2a1c*/ 	.word	0x00017f00


	//   ....[2]....
        /*2a20*/ 	.word	0x00017fc0


	//   ....[3]....
        /*2a24*/ 	.word	0x00017fd0


	//   ....[4]....
        /*2a28*/ 	.word	0x00018790


	//   ....[5]....
        /*2a2c*/ 	.word	0x000187d0


	//   ....[6]....
        /*2a30*/ 	.word	0x000188b0


	//   ....[7]....
        /*2a34*/ 	.word	0x000188c0


	//   ....[8]....
        /*2a38*/ 	.word	0x00018900


	//   ....[9]....
        /*2a3c*/ 	.word	0x00018910


	//----- nvinfo : EIATTR_EXIT_INSTR_OFFSETS
	.align		4
.L_725:
        /*2a40*/ 	.byte	0x04, 0x1c
        /*2a42*/ 	.short	(.L_727 - .L_726)


	//   ....[0]....
.L_726:
        /*2a44*/ 	.word	0x0001ae30


	//   ....[1]....
        /*2a48*/ 	.word	0x0001af80


	//   ....[2]....
        /*2a4c*/ 	.word	0x0001b220


	//----- nvinfo : EIATTR_MAX_THREADS
	.align		4
.L_727:
        /*2a50*/ 	.byte	0x04, 0x05
        /*2a52*/ 	.short	(.L_729 - .L_728)
.L_728:
        /*2a54*/ 	.word	0x00000200
        /*2a58*/ 	.word	0x00000001
        /*2a5c*/ 	.word	0x00000001


	//----- nvinfo : EIATTR_CRS_STACK_SIZE
	.align		4
.L_729:
        /*2a60*/ 	.byte	0x04, 0x1e
        /*2a62*/ 	.short	(.L_731 - .L_730)
.L_730:
        /*2a64*/ 	.word	0x00000000


	//----- nvinfo : EIATTR_CBANK_PARAM_SIZE
	.align		4
.L_731:
        /*2a68*/ 	.byte	0x03, 0x19
        /*2a6a*/ 	.short	0x00b8


	//----- nvinfo : EIATTR_PARAM_CBANK
	.align		4
        /*2a6c*/ 	.byte	0x04, 0x0a
        /*2a6e*/ 	.short	(.L_733 - .L_732)
	.align		4
.L_732:
        /*2a70*/ 	.word	index@(.nv.constant0._Z35group_norm_nhwc_bwd_one_pass_kernelI11Bf16IOFp16WLi512ELi128ELi512EEv26Group_norm_nhwc_bwd_params)
        /*2a74*/ 	.short	0x0210
        /*2a76*/ 	.short	0x00b8


	//----- nvinfo : EIATTR_SW_WAR
	.align		4
.L_733:
        /*2a78*/ 	.byte	0x04, 0x36
        /*2a7a*/ 	.short	(.L_735 - .L_734)
.L_734:
        /*2a7c*/ 	.word	0x00000008
.L_735:


//--------------------- .nv.info._Z35group_norm_nhwc_bwd_one_pass_kernelI11Fp16IOFp32WLi64ELi128ELi512EEv26Group_norm_nhwc_bwd_params --------------------------
	.section	.nv.info._Z35group_norm_nhwc_bwd_one_pass_kernelI11Fp16IOFp32WLi64ELi128ELi512EEv26Group_norm_nhwc_bwd_params,"",@"SHT_CUDA_INFO"
	.sectionflags	@""
	.align	4


	//----- nvinfo : EIATTR_CUDA_API_VERSION
	.align		4
        /*0000*/ 	.byte	0x04, 0x37
        /*0002*/ 	.short	(.L_737 - .L_736)
.L_736:
        /*0004*/ 	.word	0x00000082


	//----- nvinfo : EIATTR_KPARAM_INFO
	.align		4
.L_737:
        /*0008*/ 	.byte	0x04, 0x17
        /*000a*/ 	.short	(.L_739 - .L_738)
.L_738:
        /*000c*/ 	.word	0x00000000
        /*0010*/ 	.short	0x0000
        /*0012*/ 	.short	0x0000
        /*0014*/ 	.byte	0x00, 0xf0, 0xe1, 0x02


	//----- nvinfo : EIATTR_SPARSE_MMA_MASK
	.align		4
.L_739:
        /*0018*/ 	.byte	0x03, 0x50
        /*001a*/ 	.short	0x0000


	//----- nvinfo : EIATTR_MAXREG_COUNT
	.align		4
        /*001c*/ 	.byte	0x03, 0x1b
        /*001e*/ 	.short	0x0080


	//----- nvinfo : EIATTR_NUM_BARRIERS
	.align		4
        /*0020*/ 	.byte	0x02, 0x4c
        /*0022*/ 	.byte	0x01
	.zero		1


	//----- nvinfo : EIATTR_ANNOTATIONS
	.align		4
        /*0024*/ 	.byte	0x04, 0x55
        /*0026*/ 	.short	(.L_741 - .L_740)


	//   ....[0]....
.L_740:
        /*0028*/ 	.word	0x00000001
        /*002c*/ 	.byte	0xb0, 0x02, 0x00, 0x00, 0x01, 0x00, 0x00, 0x00, 0x70, 0x2d, 0x00, 0x00


	//----- nvinfo : EIATTR_MERCURY_ISA_VERSION
	.align		4
.L_741:
        /*0038*/ 	.byte	0x03, 0x5f
        /*003a*/ 	.short	0x0101


	//----- nvinfo : EIATTR_INT_WARP_WIDE_INSTR_OFFSETS
	.align		4
        /*003c*/ 	.byte	0x04, 0x31
        /*003e*/ 	.short	(.L_743 - .L_742)


	//   ....[0]....
.L_742:
        /*0040*/ 	.word	0x00002f70


	//   ....[1]....
        /*0044*/ 	.word	0x00005c50


	//----- nvinfo : EIATTR_COOP_GROUP_MASK_REGIDS
	.align		4
.L_743:
        /*0048*/ 	.byte	0x04, 0x29
        /*004a*/ 	.short	(.L_745 - .L_744)


	//   ....[0]....
.L_744:
        /*004c*/ 	.word	0xffffffff


	//   ....[1]....
        /*0050*/ 	.word	0xffffffff


	//   ....[2]....
        /*0054*/ 	.word	0xffffffff


	//   ....[3]....
        /*0058*/ 	.word	0xffffffff


	//   ....[4]....
        /*005c*/ 	.word	0xffffffff


	//   ....[5]....
        /*0060*/ 	.word	0xffffffff


	//   ....[6]....
        /*0064*/ 	.word	0xffffffff


	//   ....[7]....
        /*0068*/ 	.word	0xffffffff


	//   ....[8]....
        /*006c*/ 	.word	0xffffffff


	//   ....[9]....
        /*0070*/ 	.word	0xffffffff


	//----- nvinfo : EIATTR_COOP_GROUP_INSTR_OFFSETS
	.align		4
.L_745:
        /*0074*/ 	.byte	0x04, 0x28
        /*0076*/ 	.short	(.L_747 - .L_746)


	//   ....[0]....
.L_746:
        /*0078*/ 	.word	0x00002550


	//   ....[1]....
        /*007c*/ 	.word	0x00002590


	//   ....[2]....
        /*0080*/ 	.word	0x00002670


	//   ....[3]....
        /*0084*/ 	.word	0x00002680


	//   ....[4]....
        /*0088*/ 	.word	0x000026b0


	//   ....[5]....
        /*008c*/ 	.word	0x000026d0


	//   ....[6]....
        /*0090*/ 	.word	0x00002700


	//   ....[7]....
        /*0094*/ 	.word	0x00002720


	//   ....[8]....
        /*0098*/ 	.word	0x00002750


	//   ....[9]....
        /*009c*/ 	.word	0x00002770


	//----- nvinfo : EIATTR_EXIT_INSTR_OFFSETS
	.align		4
.L_747:
        /*00a0*/ 	.byte	0x04, 0x1c
        /*00a2*/ 	.short	(.L_749 - .L_748)


	//   ....[0]....
.L_748:
        /*00a4*/ 	.word	0x00005ce0


	//   ....[1]....
        /*00a8*/ 	.word	0x00005e20


	//   ....[2]....
        /*00ac*/ 	.word	0x00006060


	//----- nvinfo : EIATTR_MAX_THREADS
	.align		4
.L_749:
        /*00b0*/ 	.byte	0x04, 0x05
        /*00b2*/ 	.short	(.L_751 - .L_750)
.L_750:
        /*00b4*/ 	.word	0x00000200
        /*00b8*/ 	.word	0x00000001
        /*00bc*/ 	.word	0x00000001


	//----- nvinfo : EIATTR_CRS_STACK_SIZE
	.align		4
.L_751:
        /*00c0*/ 	.byte	0x04, 0x1e
        /*00c2*/ 	.short	(.L_753 - .L_752)
.L_752:
        /*00c4*/ 	.word	0x00000000


	//----- nvinfo : EIATTR_CBANK_PARAM_SIZE
	.align		4
.L_753:
        /*00c8*/ 	.byte	0x03, 0x19
        /*00ca*/ 	.short	0x00b8


	//----- nvinfo : EIATTR_PARAM_CBANK
	.align		4
        /*00cc*/ 	.byte	0x04, 0x0a
        /*00ce*/ 	.short	(.L_755 - .L_754)
	.align		4
.L_754:
        /*00d0*/ 	.word	index@(.nv.constant0._Z35group_norm_nhwc_bwd_one_pass_kernelI11Fp16IOFp32WLi64ELi128ELi512EEv26Group_norm_nhwc_bwd_params)
        /*00d4*/ 	.short	0x0210
        /*00d6*/ 	.short	0x00b8


	//----- nvinfo : EIATTR_SW_WAR
	.align		4
.L_755:
        /*00d8*/ 	.byte	0x04, 0x36
        /*00da*/ 	.short	(.L_757 - .L_756)
.L_756:
        /*00dc*/ 	.word	0x00000008
.L_757:


//--------------------- .nv.info._Z35group_norm_nhwc_bwd_one_pass_kernelI11Fp16IOFp32WLi128ELi128ELi512EEv26Group_norm_nhwc_bwd_params --------------------------
	.section	.nv.info._Z35group_norm_nhwc_bwd_one_pass_kernelI11Fp16IOFp32WLi128ELi128ELi512EEv26Group_norm_nhwc_bwd_params,"",@"SHT_CUDA_INFO"
	.sectionflags	@""
	.align	4


	//----- nvinfo : EIATTR_CUDA_API_VERSION
	.align		4
        /*0000*/ 	.byte	0x04, 0x37
        /*0002*/ 	.short	(.L_759 - .L_758)
.L_758:
        /*0004*/ 	.word	0x00000082


	//----- nvinfo : EIATTR_KPARAM_INFO
	.align		4
.L_759:
        /*0008*/ 	.byte	0x04, 0x17
        /*000a*/ 	.short	(.L_761 - .L_760)
.L_760:
        /*000c*/ 	.word	0x00000000
        /*0010*/ 	.short	0x0000
        /*0012*/ 	.short	0x0000
        /*0014*/ 	.byte	0x00, 0xf0, 0xe1, 0x02


	//----- nvinfo : EIATTR_SPARSE_MMA_MASK
	.align		4
.L_761:
        /*0018*/ 	.byte	0x03, 0x50
        /*001a*/ 	.short	0x0000


	//----- nvinfo : EIATTR_MAXREG_COUNT
	.align		4
        /*001c*/ 	.byte	0x03, 0x1b
        /*001e*/ 	.short	0x0080


	//----- nvinfo : EIATTR_NUM_BARRIERS
	.align		4
        /*0020*/ 	.byte	0x02, 0x4c
        /*0022*/ 	.byte	0x01
	.zero		1


	//----- nvinfo : EIATTR_MERCURY_ISA_VERSION
	.align		4
        /*0024*/ 	.byte	0x03, 0x5f
        /*0026*/ 	.short	0x0101


	//----- nvinfo : EIATTR_INT_WARP_WIDE_INSTR_OFFSETS
	.align		4
        /*0028*/ 	.byte	0x04, 0x31
        /*002a*/ 	.short	(.L_763 - .L_762)


	//   ....[0]....
.L_762:
        /*002c*/ 	.word	0x00004f50


	//   ....[1]....
        /*0030*/ 	.word	0x00009560


	//----- nvinfo : EIATTR_COOP_GROUP_MASK_REGIDS
	.align		4
.L_763:
        /*0034*/ 	.byte	0x04, 0x29
        /*0036*/ 	.short	(.L_765 - .L_764)


	//   ....[0]....
.L_764:
        /*0038*/ 	.word	0xffffffff


	//   ....[1]....
        /*003c*/ 	.word	0xffffffff


	//   ....[2]....
        /*0040*/ 	.word	0xffffffff


	//   ....[3]....
        /*0044*/ 	.word	0xffffffff


	//   ....[4]....
        /*0048*/ 	.word	0xffffffff


	//   ....[5]....
        /*004c*/ 	.word	0xffffffff


	//   ....[6]....
        /*0050*/ 	.word	0xffffffff


	//   ....[7]....
        /*0054*/ 	.word	0xffffffff


	//   ....[8]....
        /*0058*/ 	.word	0xffffffff


	//   ....[9]....
        /*005c*/ 	.word	0xffffffff


	//----- nvinfo : EIATTR_COOP_GROUP_INSTR_OFFSETS
	.align		4
.L_765:
        /*0060*/ 	.byte	0x04, 0x28
        /*0062*/ 	.short	(.L_767 - .L_766)


	//   ....[0]....
.L_766:
        /*0064*/ 	.word	0x000044d0


	//   ....[1]....
        /*0068*/ 	.word	0x00004510


	//   ....[2]....
        /*006c*/ 	.word	0x000046a0


	//   ....[3]....
        /*0070*/ 	.word	0x000046e0


	//   ....[4]....
        /*0074*/ 	.word	0x00004730


	//   ....[5]....
        /*0078*/ 	.word	0x00004750


	//   ....[6]....
        /*007c*/ 	.word	0x00004780


	//   ....[7]....
        /*0080*/ 	.word	0x000047a0


	//   ....[8]....
        /*0084*/ 	.word	0x000047d0


	//   ....[9]....
        /*0088*/ 	.word	0x000047f0


	//----- nvinfo : EIATTR_EXIT_INSTR_OFFSETS
	.align		4
.L_767:
        /*008c*/ 	.byte	0x04, 0x1c
        /*008e*/ 	.short	(.L_769 - .L_768)


	//   ....[0]....
.L_768:
        /*0090*/ 	.word	0x000095f0


	//   ....[1]....
        /*0094*/ 	.word	0x00009730


	//   ....[2]....
        /*0098*/ 	.word	0x00009970


	//----- nvinfo : EIATTR_MAX_THREADS
	.align		4
.L_769:
        /*009c*/ 	.byte	0x04, 0x05
        /*009e*/ 	.short	(.L_771 - .L_770)
.L_770:
        /*00a0*/ 	.word	0x00000200
        /*00a4*/ 	.word	0x00000001
        /*00a8*/ 	.word	0x00000001


	//----- nvinfo : EIATTR_CRS_STACK_SIZE
	.align		4
.L_771:
        /*00ac*/ 	.byte	0x04, 0x1e
        /*00ae*/ 	.short	(.L_773 - .L_772)
.L_772:
        /*00b0*/ 	.word	0x00000000


	//----- nvinfo : EIATTR_CBANK_PARAM_SIZE
	.align		4
.L_773:
        /*00b4*/ 	.byte	0x03, 0x19
        /*00b6*/ 	.short	0x00b8


	//----- nvinfo : EIATTR_PARAM_CBANK
	.align		4
        /*00b8*/ 	.byte	0x04, 0x0a
        /*00ba*/ 	.short	(.L_775 - .L_774)
	.align		4
.L_774:
        /*00bc*/ 	.word	index@(.nv.constant0._Z35group_norm_nhwc_bwd_one_pass_kernelI11Fp16IOFp32WLi128ELi128ELi512EEv26Group_norm_nhwc_bwd_params)
        /*00c0*/ 	.short	0x0210
        /*00c2*/ 	.short	0x00b8


	//----- nvinfo : EIATTR_SW_WAR
	.align		4
.L_775:
        /*00c4*/ 	.byte	0x04, 0x36
        /*00c6*/ 	.short	(.L_777 - .L_776)
.L_776:
        /*00c8*/ 	.word	0x00000008
.L_777:


//--------------------- .nv.info._Z35group_norm_nhwc_bwd_one_pass_kernelI11Fp16IOFp32WLi256ELi128ELi512EEv26Group_norm_nhwc_bwd_params --------------------------
	.section	.nv.info._Z35group_norm_nhwc_bwd_one_pass_kernelI11Fp16IOFp32WLi256ELi128ELi512EEv26Group_norm_nhwc_bwd_params,"",@"SHT_CUDA_INFO"
	.sectionflags	@""
	.align	4


	//----- nvinfo : EIATTR_CUDA_API_VERSION
	.align		4
        /*0000*/ 	.byte	0x04, 0x37
        /*0002*/ 	.short	(.L_779 - .L_778)
.L_778:
        /*0004*/ 	.word	0x00000082


	//----- nvinfo : EIATTR_KPARAM_INFO
	.align		4
.L_779:
        /*0008*/ 	.byte	0x04, 0x17
        /*000a*/ 	.short	(.L_781 - .L_780)
.L_780:
        /*000c*/ 	.word	0x00000000
        /*0010*/ 	.short	0x0000
        /*0012*/ 	.short	0x0000
        /*0014*/ 	.byte	0x00, 0xf0, 0xe1, 0x02


	//----- nvinfo : EIATTR_SPARSE_MMA_MASK
	.align		4
.L_781:
        /*0018*/ 	.byte	0x03, 0x50
        /*001a*/ 	.short	0x0000


	//----- nvinfo : EIATTR_MAXREG_COUNT
	.align		4
        /*001c*/ 	.byte	0x03, 0x1b
        /*001e*/ 	.short	0x0080


	//----- nvinfo : EIATTR_NUM_BARRIERS
	.align		4
        /*0020*/ 	.byte	0x02, 0x4c
        /*0022*/ 	.byte	0x01
	.zero		1


	//----- nvinfo : EIATTR_ANNOTATIONS
	.align		4
        /*0024*/ 	.byte	0x04, 0x55
        /*0026*/ 	.short	(.L_783 - .L_782)


	//   ....[0]....
.L_782:
        /* <DEDUP_REMOVED lines=32> */


	//----- nvinfo : EIATTR_MERCURY_ISA_VERSION
	.align		4
.L_783:
        /*0218*/ 	.byte	0x03, 0x5f
        /*021a*/ 	.short	0x0101


	//----- nvinfo : EIATTR_INT_WARP_WIDE_INSTR_OFFSETS
	.align		4
        /*021c*/ 	.byte	0x04, 0x31
        /*021e*/ 	.short	(.L_785 - .L_784)


	//   ....[0]....
.L_784:
        /*0220*/ 	.word	0x00009310


	//   ....[1]....
        /*0224*/ 	.word	0x00010e20


	//----- nvinfo : EIATTR_COOP_GROUP_MASK_REGIDS
	.align		4
.L_785:
        /*0228*/ 	.byte	0x04, 0x29
        /*022a*/ 	.short	(.L_787 - .L_786)


	//   ....[0]....
.L_786:
        /*022c*/ 	.word	0xffffffff


	//   ....[1]....
        /*0230*/ 	.word	0xffffffff


	//   ....[2]....
        /*0234*/ 	.word	0xffffffff


	//   ....[3]....
        /*0238*/ 	.word	0xffffffff


	//   ....[4]....
        /*023c*/ 	.word	0xffffffff


	//   ....[5]....
        /*0240*/ 	.word	0xffffffff


	//   ....[6]....
        /*0244*/ 	.word	0xffffffff


	//   ....[7]....
        /*0248*/ 	.word	0xffffffff


	//   ....[8]....
        /*024c*/ 	.word	0xffffffff


	//   ....[9]....
        /*0250*/ 	.word	0xffffffff


	//----- nvinfo : EIATTR_COOP_GROUP_INSTR_OFFSETS
	.align		4
.L_787:
        /*0254*/ 	.byte	0x04, 0x28
        /*0256*/ 	.short	(.L_789 - .L_788)


	//   ....[0]....
.L_788:
        /*0258*/ 	.word	0x00008950


	//   ....[1]....
        /*025c*/ 	.word	0x00008990


	//   ....[2]....
        /*0260*/ 	.word	0x00008a40


	//   ....[3]....
        /*0264*/ 	.word	0x00008a50


	//   ....[4]....
        /*0268*/ 	.word	0x00008a80


	//   ....[5]....
        /*026c*/ 	.word	0x00008aa0


	//   ....[6]....
        /*0270*/ 	.word	0x00008ad0


	//   ....[7]....
        /*0274*/ 	.word	0x00008af0


	//   ....[8]....
        /*0278*/ 	.word	0x00008b20


	//   ....[9]....
        /*027c*/ 	.word	0x00008b40


	//----- nvinfo : EIATTR_EXIT_INSTR_OFFSETS
	.align		4
.L_789:
        /*0280*/ 	.byte	0x04, 0x1c
        /*0282*/ 	.short	(.L_791 - .L_790)


	//   ....[0]....
.L_790:
        /*0284*/ 	.word	0x00010eb0


	//   ....[1]....
        /*0288*/ 	.word	0x00010ff0


	//   ....[2]....
        /*028c*/ 	.word	0x00011230


	//----- nvinfo : EIATTR_MAX_THREADS
	.align		4
.L_791:
        /*0290*/ 	.byte	0x04, 0x05
        /*0292*/ 	.short	(.L_793 - .L_792)
.L_792:
        /*0294*/ 	.word	0x00000200
        /*0298*/ 	.word	0x00000001
        /*029c*/ 	.word	0x00000001


	//----- nvinfo : EIATTR_CRS_STACK_SIZE
	.align		4
.L_793:
        /*02a0*/ 	.byte	0x04, 0x1e
        /*02a2*/ 	.short	(.L_795 - .L_794)
.L_794:
        /*02a4*/ 	.word	0x00000000


	//----- nvinfo : EIATTR_CBANK_PARAM_SIZE
	.align		4
.L_795:
        /*02a8*/ 	.byte	0x03, 0x19
        /*02aa*/ 	.short	0x00b8


	//----- nvinfo : EIATTR_PARAM_CBANK
	.align		4
        /*02ac*/ 	.byte	0x04, 0x0a
        /*02ae*/ 	.short	(.L_797 - .L_796)
	.align		4
.L_796:
        /*02b0*/ 	.word	index@(.nv.constant0._Z35group_norm_nhwc_bwd_one_pass_kernelI11Fp16IOFp32WLi256ELi128ELi512EEv26Group_norm_nhwc_bwd_params)
        /*02b4*/ 	.short	0x0210
        /*02b6*/ 	.short	0x00b8


	//----- nvinfo : EIATTR_SW_WAR
	.align		4
.L_797:
        /*02b8*/ 	.byte	0x04, 0x36
        /*02ba*/ 	.short	(.L_799 - .L_798)
.L_798:
        /*02bc*/ 	.word	0x00000008
.L_799:


//--------------------- .nv.info._Z35group_norm_nhwc_bwd_one_pass_kernelI11Fp16IOFp32WLi512ELi128ELi512EEv26Group_norm_nhwc_bwd_params --------------------------
	.section	.nv.info._Z35group_norm_nhwc_bwd_one_pass_kernelI11Fp16IOFp32WLi512ELi128ELi512EEv26Group_norm_nhwc_bwd_params,"",@"SHT_CUDA_INFO"
	.sectionflags	@""
	.align	4


	//----- nvinfo : EIATTR_CUDA_API_VERSION
	.align		4
        /*0000*/ 	.byte	0x04, 0x37
        /*0002*/ 	.short	(.L_801 - .L_800)
.L_800:
        /*0004*/ 	.word	0x00000082


	//----- nvinfo : EIATTR_KPARAM_INFO
	.align		4
.L_801:
        /*0008*/ 	.byte	0x04, 0x17
        /*000a*/ 	.short	(.L_803 - .L_802)
.L_802:
        /*000c*/ 	.word	0x00000000
        /*0010*/ 	.short	0x0000
        /*0012*/ 	.short	0x0000
        /*0014*/ 	.byte	0x00, 0xf0, 0xe1, 0x02


	//----- nvinfo : EIATTR_SPARSE_MMA_MASK
	.align		4
.L_803:
        /*0018*/ 	.byte	0x03, 0x50
        /*001a*/ 	.short	0x0000


	//----- nvinfo : EIATTR_MAXREG_COUNT
	.align		4
        /*001c*/ 	.byte	0x03, 0x1b
        /*001e*/ 	.short	0x0080


	//----- nvinfo : EIATTR_NUM_BARRIERS
	.align		4
        /*0020*/ 	.byte	0x02, 0x4c
        /*0022*/ 	.byte	0x01
	.zero		1


	//----- nvinfo : EIATTR_ANNOTATIONS
	.align		4
        /*0024*/ 	.byte	0x04, 0x55
        /*0026*/ 	.short	(.L_805 - .L_804)


	//   ....[0]....
.L_804:
        /* <DEDUP_REMOVED lines=280> */
        /*119c*/ 	.byte	0x70, 0x8e, 0x01, 0x00


	//----- nvinfo : EIATTR_MERCURY_ISA_VERSION
	.align		4
.L_805:
        /*11a0*/ 	.byte	0x03, 0x5f
        /*11a2*/ 	.short	0x0101


	//----- nvinfo : EIATTR_INT_WARP_WIDE_INSTR_OFFSETS
	.align		4
        /*11a4*/ 	.byte	0x04, 0x31
        /*11a6*/ 	.short	(.L_807 - .L_806)


	//   ....[0]....
.L_806:
        /*11a8*/ 	.word	0x00016f20


	//   ....[1]....
        /*11ac*/ 	.word	0x00018a20


	//----- nvinfo : EIATTR_COOP_GROUP_MASK_REGIDS
	.align		4
.L_807:
        /*11b0*/ 	.byte	0x04, 0x29
        /*11b2*/ 	.short	(.L_809 - .L_808)


	//   ....[0]....
.L_808:
        /*11b4*/ 	.word	0xffffffff


	//   ....[1]....
        /*11b8*/ 	.word	0xffffffff


	//   ....[2]....
        /*11bc*/ 	.word	0xffffffff


	//   ....[3]....
        /*11c0*/ 	.word	0xffffffff


	//   ....[4]....
        /*11c4*/ 	.word	0xffffffff


	//   ....[5]....
        /*11c8*/ 	.word	0xffffffff


	//   ....[6]....
        /*11cc*/ 	.word	0xffffffff


	//   ....[7]....
        /*11d0*/ 	.word	0xffffffff


	//   ....[8]....
        /*11d4*/ 	.word	0xffffffff


	//   ....[9]....
        /*11d8*/ 	.word	0xffffffff


	//----- nvinfo : EIATTR_COOP_GROUP_INSTR_OFFSETS
	.align		4
.L_809:
        /*11dc*/ 	.byte	0x04, 0x28
        /*11de*/ 	.short	(.L_811 - .L_810)


	//   ....[0]....
.L_810:
        /*11e0*/ 	.word	0x00015d30


	//   ....[1]....
        /*11e4*/ 	.word	0x00015d50


	//   ....[2]....
        /*11e8*/ 	.word	0x00015f10


	//   ....[3]....
        /*11ec*/ 	.word	0x00015f30


	//   ....[4]....
        /*11f0*/ 	.word	0x00016030


	//   ....[5]....
        /*11f4*/ 	.word	0x00016060


	//   ....[6]....
        /*11f8*/ 	.word	0x00016210


	//   ....[7]....
        /*11fc*/ 	.word	0x00016250


	//   ....[8]....
        /*1200*/ 	.word	0x00016400


	//   ....[9]....
        /*1204*/ 	.word	0x00016440


	//----- nvinfo : EIATTR_EXIT_INSTR_OFFSETS
	.align		4
.L_811:
        /*1208*/ 	.byte	0x04, 0x1c
        /*120a*/ 	.short	(.L_813 - .L_812)


	//   ....[0]....
.L_812:
        /*120c*/ 	.word	0x00018b10


	//   ....[1]....
        /*1210*/ 	.word	0x00018c60


	//   ....[2]....
        /*1214*/ 	.word	0x00018ee0


	//----- nvinfo : EIATTR_MAX_THREADS
	.align		4
.L_813:
        /*1218*/ 	.byte	0x04, 0x05
        /*121a*/ 	.short	(.L_815 - .L_814)
.L_814:
        /*121c*/ 	.word	0x00000200
        /*1220*/ 	.word	0x00000001
        /*1224*/ 	.word	0x00000001


	//----- nvinfo : EIATTR_CRS_STACK_SIZE
	.align		4
.L_815:
        /*1228*/ 	.byte	0x04, 0x1e
        /*122a*/ 	.short	(.L_817 - .L_816)
.L_816:
        /*122c*/ 	.word	0x00000000


	//----- nvinfo : EIATTR_CBANK_PARAM_SIZE
	.align		4
.L_817:
        /*1230*/ 	.byte	0x03, 0x19
        /*1232*/ 	.short	0x00b8


	//----- nvinfo : EIATTR_PARAM_CBANK
	.align		4
        /*1234*/ 	.byte	0x04, 0x0a
        /*1236*/ 	.short	(.L_819 - .L_818)
	.align		4
.L_818:
        /*1238*/ 	.word	index@(.nv.constant0._Z35group_norm_nhwc_bwd_one_pass_kernelI11Fp16IOFp32WLi512ELi128ELi512EEv26Group_norm_nhwc_bwd_params)
        /*123c*/ 	.short	0x0210
        /*123e*/ 	.short	0x00b8


	//----- nvinfo : EIATTR_SW_WAR
	.align		4
.L_819:
        /*1240*/ 	.byte	0x04, 0x36
        /*1242*/ 	.short	(.L_821 - .L_820)
.L_820:
        /*1244*/ 	.word	0x00000008
.L_821:


//--------------------- .nv.info._Z35group_norm_nhwc_bwd_one_pass_kernelI11Fp16IOBf16WLi64ELi128ELi512EEv26Group_norm_nhwc_bwd_params --------------------------
	.section	.nv.info._Z35group_norm_nhwc_bwd_one_pass_kernelI11Fp16IOBf16WLi64ELi128ELi512EEv26Group_norm_nhwc_bwd_params,"",@"SHT_CUDA_INFO"
	.sectionflags	@""
	.align	4


	//----- nvinfo : EIATTR_CUDA_API_VERSION
	.align		4
        /*0000*/ 	.byte	0x04, 0x37
        /*0002*/ 	.short	(.L_823 - .L_822)
.L_822:
        /*0004*/ 	.word	0x00000082


	//----- nvinfo : EIATTR_KPARAM_INFO
	.align		4
.L_823:
        /*0008*/ 	.byte	0x04, 0x17
        /*000a*/ 	.short	(.L_825 - .L_824)
.L_824:
        /*000c*/ 	.word	0x00000000
        /*0010*/ 	.short	0x0000
        /*0012*/ 	.short	0x0000
        /*0014*/ 	.byte	0x00, 0xf0, 0xe1, 0x02


	//----- nvinfo : EIATTR_SPARSE_MMA_MASK
	.align		4
.L_825:
        /*0018*/ 	.byte	0x03, 0x50
        /*001a*/ 	.short	0x0000


	//----- nvinfo : EIATTR_MAXREG_COUNT
	.align		4
        /*001c*/ 	.byte	0x03, 0x1b
        /*001e*/ 	.short	0x0080


	//----- nvinfo : EIATTR_NUM_BARRIERS
	.align		4
        /*0020*/ 	.byte	0x02, 0x4c
        /*0022*/ 	.byte	0x01
	.zero		1


	//----- nvinfo : EIATTR_ANNOTATIONS
	.align		4
        /*0024*/ 	.byte	0x04, 0x55
        /*0026*/ 	.short	(.L_827 - .L_826)


	//   ....[0]....
.L_826:
        /*0028*/ 	.word	0x00000001
        /*002c*/ 	.byte	0xd0, 0x02, 0x00, 0x00, 0x01, 0x00, 0x00, 0x00, 0xf0, 0x02, 0x00, 0x00, 0x01, 0x00, 0x00, 0x00
        /*003c*/ 	.byte	0x00, 0x03, 0x00, 0x00, 0x01, 0x00, 0x00, 0x00, 0xf0, 0x24, 0x00, 0x00, 0x01, 0x00, 0x00, 0x00
        /*004c*/ 	.byte	0x00, 0x2e, 0x00, 0x00, 0x01, 0x00, 0x00, 0x00, 0x10, 0x2e, 0x00, 0x00


	//----- nvinfo : EIATTR_MERCURY_ISA_VERSION
	.align		4
.L_827:
        /*0058*/ 	.byte	0x03, 0x5f
        /*005a*/ 	.short	0x0101


	//----- nvinfo : EIATTR_INT_WARP_WIDE_INSTR_OFFSETS
	.align		4
        /*005c*/ 	.byte	0x04, 0x31
        /*005e*/ 	.short	(.L_829 - .L_828)


	//   ....[0]....
.L_828:
        /*0060*/ 	.word	0x00003010


	//   ....[1]....
        /*0064*/ 	.word	0x00005cf0


	//----- nvinfo : EIATTR_COOP_GROUP_MASK_REGIDS
	.align		4
.L_829:
        /*0068*/ 	.byte	0x04, 0x29
        /*006a*/ 	.short	(.L_831 - .L_830)


	//   ....[0]....
.L_830:
        /*006c*/ 	.word	0xffffffff


	//   ....[1]....
        /*0070*/ 	.word	0xffffffff


	//   ....[2]....
        /*0074*/ 	.word	0xffffffff


	//   ....[3]....
        /*0078*/ 	.word	0xffffffff


	//   ....[4]....
        /*007c*/ 	.word	0xffffffff


	//   ....[5]....
        /*0080*/ 	.word	0xffffffff


	//   ....[6]....
        /*0084*/ 	.word	0xffffffff


	//   ....[7]....
        /*0088*/ 	.word	0xffffffff


	//   ....[8]....
        /*008c*/ 	.word	0xffffffff


	//   ....[9]....
        /*0090*/ 	.word	0xffffffff


	//----- nvinfo : EIATTR_COOP_GROUP_INSTR_OFFSETS
	.align		4
.L_831:
        /*0094*/ 	.byte	0x04, 0x28
        /*0096*/ 	.short	(.L_833 - .L_832)


	//   ....[0]....
.L_832:
        /*0098*/ 	.word	0x000025e0


	//   ....[1]....
        /*009c*/ 	.word	0x00002620


	//   ....[2]....
        /*00a0*/ 	.word	0x00002700


	//   ....[3]....
        /*00a4*/ 	.word	0x00002710


	//   ....[4]....
        /*00a8*/ 	.word	0x00002740


	//   ....[5]....
        /*00ac*/ 	.word	0x00002760


	//   ....[6]....
        /*00b0*/ 	.word	0x00002790


	//   ....[7]....
        /*00b4*/ 	.word	0x000027b0


	//   ....[8]....
        /*00b8*/ 	.word	0x000027e0


	//   ....[9]....
        /*00bc*/ 	.word	0x00002800


	//----- nvinfo : EIATTR_EXIT_INSTR_OFFSETS
	.align		4
.L_833:
        /*00c0*/ 	.byte	0x04, 0x1c
        /*00c2*/ 	.short	(.L_835 - .L_834)


	//   ....[0]....
.L_834:
        /*00c4*/ 	.word	0x00005d80


	//   ....[1]....
        /*00c8*/ 	.word	0x00005ec0


	//   ....[2]....
        /*00cc*/ 	.word	0x00006120


	//----- nvinfo : EIATTR_MAX_THREADS
	.align		4
.L_835:
        /*00d0*/ 	.byte	0x04, 0x05
        /*00d2*/ 	.short	(.L_837 - .L_836)
.L_836:
        /*00d4*/ 	.word	0x00000200
        /*00d8*/ 	.word	0x00000001
        /*00dc*/ 	.word	0x00000001


	//----- nvinfo : EIATTR_CRS_STACK_SIZE
	.align		4
.L_837:
        /*00e0*/ 	.byte	0x04, 0x1e
        /*00e2*/ 	.short	(.L_839 - .L_838)
.L_838:
        /*00e4*/ 	.word	0x00000000


	//----- nvinfo : EIATTR_CBANK_PARAM_SIZE
	.align		4
.L_839:
        /*00e8*/ 	.byte	0x03, 0x19
        /*00ea*/ 	.short	0x00b8


	//----- nvinfo : EIATTR_PARAM_CBANK
	.align		4
        /*00ec*/ 	.byte	0x04, 0x0a
        /*00ee*/ 	.short	(.L_841 - .L_840)
	.align		4
.L_840:
        /*00f0*/ 	.word	index@(.nv.constant0._Z35group_norm_nhwc_bwd_one_pass_kernelI11Fp16IOBf16WLi64ELi128ELi512EEv26Group_norm_nhwc_bwd_params)
        /*00f4*/ 	.short	0x0210
        /*00f6*/ 	.short	0x00b8


	//----- nvinfo : EIATTR_SW_WAR
	.align		4
.L_841:
        /*00f8*/ 	.byte	0x04, 0x36
        /*00fa*/ 	.short	(.L_843 - .L_842)
.L_842:
        /*00fc*/ 	.word	0x00000008
.L_843:


//--------------------- .nv.info._Z35group_norm_nhwc_bwd_one_pass_kernelI11Fp16IOBf16WLi128ELi128ELi512EEv26Group_norm_nhwc_bwd_params --------------------------
	.section	.nv.info._Z35group_norm_nhwc_bwd_one_pass_kernelI11Fp16IOBf16WLi128ELi128ELi512EEv26Group_norm_nhwc_bwd_params,"",@"SHT_CUDA_INFO"
	.sectionflags	@""
	.align	4


	//----- nvinfo : EIATTR_CUDA_API_VERSION
	.align		4
        /*0000*/ 	.byte	0x04, 0x37
        /*0002*/ 	.short	(.L_845 - .L_844)
.L_844:
        /*0004*/ 	.word	0x00000082


	//----- nvinfo : EIATTR_KPARAM_INFO
	.align		4
.L_845:
        /*0008*/ 	.byte	0x04, 0x17
        /*000a*/ 	.short	(.L_847 - .L_846)
.L_846:
        /*000c*/ 	.word	0x00000000
        /*0010*/ 	.short	0x0000
        /*0012*/ 	.short	0x0000
        /*0014*/ 	.byte	0x00, 0xf0, 0xe1, 0x02


	//----- nvinfo : EIATTR_SPARSE_MMA_MASK
	.align		4
.L_847:
        /*0018*/ 	.byte	0x03, 0x50
        /*001a*/ 	.short	0x0000


	//----- nvinfo : EIATTR_MAXREG_COUNT
	.align		4
        /*001c*/ 	.byte	0x03, 0x1b
        /*001e*/ 	.short	0x0080


	//----- nvinfo : EIATTR_NUM_BARRIERS
	.align		4
        /*0020*/ 	.byte	0x02, 0x4c
        /*0022*/ 	.byte	0x01
	.zero		1


	//----- nvinfo : EIATTR_MERCURY_ISA_VERSION
	.align		4
        /*0024*/ 	.byte	0x03, 0x5f
        /*0026*/ 	.short	0x0101


	//----- nvinfo : EIATTR_INT_WARP_WIDE_INSTR_OFFSETS
	.align		4
        /*0028*/ 	.byte	0x04, 0x31
        /*002a*/ 	.short	(.L_849 - .L_848)


	//   ....[0]....
.L_848:
        /*002c*/ 	.word	0x00004fb0


	//   ....[1]....
        /*0030*/ 	.word	0x000095c0


	//----- nvinfo : EIATTR_COOP_GROUP_MASK_REGIDS
	.align		4
.L_849:
        /*0034*/ 	.byte	0x04, 0x29
        /*0036*/ 	.short	(.L_851 - .L_850)


	//   ....[0]....
.L_850:
        /*0038*/ 	.word	0xffffffff


	//   ....[1]....
        /*003c*/ 	.word	0xffffffff


	//   ....[2]....
        /*0040*/ 	.word	0xffffffff


	//   ....[3]....
        /*0044*/ 	.word	0xffffffff


	//   ....[4]....
        /*0048*/ 	.word	0xffffffff


	//   ....[5]....
        /*004c*/ 	.word	0xffffffff


	//   ....[6]....
        /*0050*/ 	.word	0xffffffff


	//   ....[7]....
        /*0054*/ 	.word	0xffffffff


	//   ....[8]....
        /*0058*/ 	.word	0xffffffff


	//   ....[9]....
        /*005c*/ 	.word	0xffffffff


	//----- nvinfo : EIATTR_COOP_GROUP_INSTR_OFFSETS
	.align		4
.L_851:
        /*0060*/ 	.byte	0x04, 0x28
        /*0062*/ 	.short	(.L_853 - .L_852)


	//   ....[0]....
.L_852:
        /*0064*/ 	.word	0x00004530


	//   ....[1]....
        /*0068*/ 	.word	0x00004570


	//   ....[2]....
        /*006c*/ 	.word	0x00004700


	//   ....[3]....
        /*0070*/ 	.word	0x00004740


	//   ....[4]....
        /*0074*/ 	.word	0x00004790


	//   ....[5]....
        /*0078*/ 	.word	0x000047b0


	//   ....[6]....
        /*007c*/ 	.word	0x000047e0


	//   ....[7]....
        /*0080*/ 	.word	0x00004800


	//   ....[8]....
        /*0084*/ 	.word	0x00004830


	//   ....[9]....
        /*0088*/ 	.word	0x00004850


	//----- nvinfo : EIATTR_EXIT_INSTR_OFFSETS
	.align		4
.L_853:
        /*008c*/ 	.byte	0x04, 0x1c
        /*008e*/ 	.short	(.L_855 - .L_854)


	//   ....[0]....
.L_854:
        /*0090*/ 	.word	0x00009650


	//   ....[1]....
        /*0094*/ 	.word	0x00009790


	//   ....[2]....
        /*0098*/ 	.word	0x000099f0


	//----- nvinfo : EIATTR_MAX_THREADS
	.align		4
.L_855:
        /*009c*/ 	.byte	0x04, 0x05
        /*009e*/ 	.short	(.L_857 - .L_856)
.L_856:
        /*00a0*/ 	.word	0x00000200
        /*00a4*/ 	.word	0x00000001
        /*00a8*/ 	.word	0x00000001


	//----- nvinfo : EIATTR_CRS_STACK_SIZE
	.align		4
.L_857:
        /*00ac*/ 	.byte	0x04, 0x1e
        /*00ae*/ 	.short	(.L_859 - .L_858)
.L_858:
        /*00b0*/ 	.word	0x00000000


	//----- nvinfo : EIATTR_CBANK_PARAM_SIZE
	.align		4
.L_859:
        /*00b4*/ 	.byte	0x03, 0x19
        /*00b6*/ 	.short	0x00b8


	//----- nvinfo : EIATTR_PARAM_CBANK
	.align		4
        /*00b8*/ 	.byte	0x04, 0x0a
        /*00ba*/ 	.short	(.L_861 - .L_860)
	.align		4
.L_860:
        /*00bc*/ 	.word	index@(.nv.constant0._Z35group_norm_nhwc_bwd_one_pass_kernelI11Fp16IOBf16WLi128ELi128ELi512EEv26Group_norm_nhwc_bwd_params)
        /*00c0*/ 	.short	0x0210
        /*00c2*/ 	.short	0x00b8


	//----- nvinfo : EIATTR_SW_WAR
	.align		4
.L_861:
        /*00c4*/ 	.byte	0x04, 0x36
        /*00c6*/ 	.short	(.L_863 - .L_862)
.L_862:
        /*00c8*/ 	.word	0x00000008
.L_863:


//--------------------- .nv.info._Z35group_norm_nhwc_bwd_one_pass_kernelI11Fp16IOBf16WLi256ELi128ELi512EEv26Group_norm_nhwc_bwd_params --------------------------
	.section	.nv.info._Z35group_norm_nhwc_bwd_one_pass_kernelI11Fp16IOBf16WLi256ELi128ELi512EEv26Group_norm_nhwc_bwd_params,"",@"SHT_CUDA_INFO"
	.sectionflags	@""
	.align	4


	//----- nvinfo : EIATTR_CUDA_API_VERSION
	.align		4
        /*0000*/ 	.byte	0x04, 0x37
        /*0002*/ 	.short	(.L_865 - .L_864)
.L_864:
        /*0004*/ 	.word	0x00000082


	//----- nvinfo : EIATTR_KPARAM_INFO
	.align		4
.L_865:
        /*0008*/ 	.byte	0x04, 0x17
        /*000a*/ 	.short	(.L_867 - .L_866)
.L_866:
        /*000c*/ 	.word	0x00000000
        /*0010*/ 	.short	0x0000
        /*0012*/ 	.short	0x0000
        /*0014*/ 	.byte	0x00, 0xf0, 0xe1, 0x02


	//----- nvinfo : EIATTR_SPARSE_MMA_MASK
	.align		4
.L_867:
        /*0018*/ 	.byte	0x03, 0x50
        /*001a*/ 	.short	0x0000


	//----- nvinfo : EIATTR_MAXREG_COUNT
	.align		4
        /*001c*/ 	.byte	0x03, 0x1b
        /*001e*/ 	.short	0x0080


	//----- nvinfo : EIATTR_NUM_BARRIERS
	.align		4
        /*0020*/ 	.byte	0x02, 0x4c
        /*0022*/ 	.byte	0x01
	.zero		1


	//----- nvinfo : EIATTR_ANNOTATIONS
	.align		4
        /*0024*/ 	.byte	0x04, 0x55
        /*0026*/ 	.short	(.L_869 - .L_868)


	//   ....[0]....
.L_868:
        /* <DEDUP_REMOVED lines=29> */


	//----- nvinfo : EIATTR_MERCURY_ISA_VERSION
	.align		4
.L_869:
        /*01e8*/ 	.byte	0x03, 0x5f
        /*01ea*/ 	.short	0x0101


	//----- nvinfo : EIATTR_INT_WARP_WIDE_INSTR_OFFSETS
	.align		4
        /*01ec*/ 	.byte	0x04, 0x31
        /*01ee*/ 	.short	(.L_871 - .L_870)


	//   ....[0]....
.L_870:
        /*01f0*/ 	.word	0x00009350


	//   ....[1]....
        /*01f4*/ 	.word	0x00010e40


	//----- nvinfo : EIATTR_COOP_GROUP_MASK_REGIDS
	.align		4
.L_871:
        /*01f8*/ 	.byte	0x04, 0x29
        /*01fa*/ 	.short	(.L_873 - .L_872)


	//   ....[0]....
.L_872:
        /*01fc*/ 	.word	0xffffffff


	//   ....[1]....
        /*0200*/ 	.word	0xffffffff


	//   ....[2]....
        /*0204*/ 	.word	0xffffffff


	//   ....[3]....
        /*0208*/ 	.word	0xffffffff


	//   ....[4]....
        /*020c*/ 	.word	0xffffffff


	//   ....[5]....
        /*0210*/ 	.word	0xffffffff


	//   ....[6]....
        /*0214*/ 	.word	0xffffffff


	//   ....[7]....
        /*0218*/ 	.word	0xffffffff


	//   ....[8]....
        /*021c*/ 	.word	0xffffffff


	//   ....[9]....
        /*0220*/ 	.word	0xffffffff


	//----- nvinfo : EIATTR_COOP_GROUP_INSTR_OFFSETS
	.align		4
.L_873:
        /*0224*/ 	.byte	0x04, 0x28
        /*0226*/ 	.short	(.L_875 - .L_874)


	//   ....[0]....
.L_874:
        /*0228*/ 	.word	0x00008990


	//   ....[1]....
        /*022c*/ 	.word	0x000089d0


	//   ....[2]....
        /*0230*/ 	.word	0x00008a80


	//   ....[3]....
        /*0234*/ 	.word	0x00008a90


	//   ....[4]....
        /*0238*/ 	.word	0x00008ac0


	//   ....[5]....
        /*023c*/ 	.word	0x00008ae0


	//   ....[6]....
        /*0240*/ 	.word	0x00008b10


	//   ....[7]....
        /*0244*/ 	.word	0x00008b30


	//   ....[8]....
        /*0248*/ 	.word	0x00008b60


	//   ....[9]....
        /*024c*/ 	.word	0x00008b80


	//----- nvinfo : EIATTR_EXIT_INSTR_OFFSETS
	.align		4
.L_875:
        /*0250*/ 	.byte	0x04, 0x1c
        /*0252*/ 	.short	(.L_877 - .L_876)


	//   ....[0]....
.L_876:
        /*0254*/ 	.word	0x00010ed0


	//   ....[1]....
        /*0258*/ 	.word	0x00011010


	//   ....[2]....
        /*025c*/ 	.word	0x00011280


	//----- nvinfo : EIATTR_MAX_THREADS
	.align		4
.L_877:
        /*0260*/ 	.byte	0x04, 0x05
        /*0262*/ 	.short	(.L_879 - .L_878)
.L_878:
        /*0264*/ 	.word	0x00000200
        /*0268*/ 	.word	0x00000001
        /*026c*/ 	.word	0x00000001


	//----- nvinfo : EIATTR_CRS_STACK_SIZE
	.align		4
.L_879:
        /*0270*/ 	.byte	0x04, 0x1e
        /*0272*/ 	.short	(.L_881 - .L_880)
.L_880:
        /*0274*/ 	.word	0x00000000


	//----- nvinfo : EIATTR_CBANK_PARAM_SIZE
	.align		4
.L_881:
        /*0278*/ 	.byte	0x03, 0x19
        /*027a*/ 	.short	0x00b8


	//----- nvinfo : EIATTR_PARAM_CBANK
	.align		4
        /*027c*/ 	.byte	0x04, 0x0a
        /*027e*/ 	.short	(.L_883 - .L_882)
	.align		4
.L_882:
        /*0280*/ 	.word	index@(.nv.constant0._Z35group_norm_nhwc_bwd_one_pass_kernelI11Fp16IOBf16WLi256ELi128ELi512EEv26Group_norm_nhwc_bwd_params)
        /*0284*/ 	.short	0x0210
        /*0286*/ 	.short	0x00b8


	//----- nvinfo : EIATTR_SW_WAR
	.align		4
.L_883:
        /*0288*/ 	.byte	0x04, 0x36
        /*028a*/ 	.short	(.L_885 - .L_884)
.L_884:
        /*028c*/ 	.word	0x00000008
.L_885:


//--------------------- .nv.info._Z35group_norm_nhwc_bwd_one_pass_kernelI11Fp16IOBf16WLi512ELi128ELi512EEv26Group_norm_nhwc_bwd_params --------------------------
	.section	.nv.info._Z35group_norm_nhwc_bwd_one_pass_kernelI11Fp16IOBf16WLi512ELi128ELi512EEv26Group_norm_nhwc_bwd_params,"",@"SHT_CUDA_INFO"
	.sectionflags	@""
	.align	4


	//----- nvinfo : EIATTR_CUDA_API_VERSION
	.align		4
        /*0000*/ 	.byte	0x04, 0x37
        /*0002*/ 	.short	(.L_887 - .L_886)
.L_886:
        /*0004*/ 	.word	0x00000082


	//----- nvinfo : EIATTR_KPARAM_INFO
	.align		4
.L_887:
        /*0008*/ 	.byte	0x04, 0x17
        /*000a*/ 	.short	(.L_889 - .L_888)
.L_888:
        /*000c*/ 	.word	0x00000000
        /*0010*/ 	.short	0x0000
        /*0012*/ 	.short	0x0000
        /*0014*/ 	.byte	0x00, 0xf0, 0xe1, 0x02


	//----- nvinfo : EIATTR_SPARSE_MMA_MASK
	.align		4
.L_889:
        /*0018*/ 	.byte	0x03, 0x50
        /*001a*/ 	.short	0x0000


	//----- nvinfo : EIATTR_MAXREG_COUNT
	.align		4
        /*001c*/ 	.byte	0x03, 0x1b
        /*001e*/ 	.short	0x0080


	//----- nvinfo : EIATTR_NUM_BARRIERS
	.align		4
        /*0020*/ 	.byte	0x02, 0x4c
        /*0022*/ 	.byte	0x01
	.zero		1


	//----- nvinfo : EIATTR_ANNOTATIONS
	.align		4
        /*0024*/ 	.byte	0x04, 0x55
        /*0026*/ 	.short	(.L_891 - .L_890)


	//   ....[0]....
.L_890:
        /* <DEDUP_REMOVED lines=289> */


	//----- nvinfo : EIATTR_MERCURY_ISA_VERSION
	.align		4
.L_891:
        /*1220*/ 	.byte	0x03, 0x5f
        /*1222*/ 	.short	0x0101


	//----- nvinfo : EIATTR_INT_WARP_WIDE_INSTR_OFFSETS
	.align		4
        /*1224*/ 	.byte	0x04, 0x31
        /*1226*/ 	.short	(.L_893 - .L_892)


	//   ....[0]....
.L_892:
        /*1228*/ 	.word	0x00017170


	//   ....[1]....
        /*122c*/ 	.word	0x00018c70


	//----- nvinfo : EIATTR_COOP_GROUP_MASK_REGIDS
	.align		4
.L_893:
        /*1230*/ 	.byte	0x04, 0x29
        /*1232*/ 	.short	(.L_895 - .L_894)


	//   ....[0]....
.L_894:
        /*1234*/ 	.word	0xffffffff


	//   ....[1]....
        /*1238*/ 	.word	0xffffffff


	//   ....[2]....
        /*123c*/ 	.word	0xffffffff


	//   ....[3]....
        /*1240*/ 	.word	0xffffffff


	//   ....[4]....
        /*1244*/ 	.word	0xffffffff


	//   ....[5]....
        /*1248*/ 	.word	0xffffffff


	//   ....[6]....
        /*124c*/ 	.word	0xffffffff


	//   ....[7]....
        /*1250*/ 	.word	0xffffffff


	//   ....[8]....
        /*1254*/ 	.word	0xffffffff


	//   ....[9]....
        /*1258*/ 	.word	0xffffffff


	//----- nvinfo : EIATTR_COOP_GROUP_INSTR_OFFSETS
	.align		4
.L_895:
        /*125c*/ 	.byte	0x04, 0x28
        /*125e*/ 	.short	(.L_897 - .L_896)


	//   ....[0]....
.L_896:
        /*1260*/ 	.word	0x00015f60


	//   ....[1]....
        /*1264*/ 	.word	0x00015f80


	//   ....[2]....
        /*1268*/ 	.word	0x00016170


	//   ....[3]....
        /*126c*/ 	.word	0x00016180


	//   ....[4]....
        /*1270*/ 	.word	0x00016240


	//   ....[5]....
        /*1274*/ 	.word	0x00016270


	//   ....[6]....
        /*1278*/ 	.word	0x00016450


	//   ....[7]....
        /*127c*/ 	.word	0x00016480


	//   ....[8]....
        /*1280*/ 	.word	0x00016640


	//   ....[9]....
        /*1284*/ 	.word	0x00016670


	//----- nvinfo : EIATTR_EXIT_INSTR_OFFSETS
	.align		4
.L_897:
        /*1288*/ 	.byte	0x04, 0x1c
        /*128a*/ 	.short	(.L_899 - .L_898)


	//   ....[0]....
.L_898:
        /*128c*/ 	.word	0x00018d60


	//   ....[1]....
        /*1290*/ 	.word	0x00018eb0


	//   ....[2]....
        /*1294*/ 	.word	0x00019150


	//----- nvinfo : EIATTR_MAX_THREADS
	.align		4
.L_899:
        /*1298*/ 	.byte	0x04, 0x05
        /*129a*/ 	.short	(.L_901 - .L_900)
.L_900:
        /*129c*/ 	.word	0x00000200
        /*12a0*/ 	.word	0x00000001
        /*12a4*/ 	.word	0x00000001


	//----- nvinfo : EIATTR_CRS_STACK_SIZE
	.align		4
.L_901:
        /*12a8*/ 	.byte	0x04, 0x1e
        /*12aa*/ 	.short	(.L_903 - .L_902)
.L_902:
        /*12ac*/ 	.word	0x00000000


	//----- nvinfo : EIATTR_CBANK_PARAM_SIZE
	.align		4
.L_903:
        /*12b0*/ 	.byte	0x03, 0x19
        /*12b2*/ 	.short	0x00b8


	//----- nvinfo : EIATTR_PARAM_CBANK
	.align		4
        /*12b4*/ 	.byte	0x04, 0x0a
        /*12b6*/ 	.short	(.L_905 - .L_904)
	.align		4
.L_904:
        /*12b8*/ 	.word	index@(.nv.constant0._Z35group_norm_nhwc_bwd_one_pass_kernelI11Fp16IOBf16WLi512ELi128ELi512EEv26Group_norm_nhwc_bwd_params)
        /*12bc*/ 	.short	0x0210
        /*12be*/ 	.short	0x00b8


	//----- nvinfo : EIATTR_SW_WAR
	.align		4
.L_905:
        /*12c0*/ 	.byte	0x04, 0x36
        /*12c2*/ 	.short	(.L_907 - .L_906)
.L_906:
        /*12c4*/ 	.word	0x00000008
.L_907:


//--------------------- .nv.info._Z35group_norm_nhwc_bwd_one_pass_kernelI11Fp16IOFp16WLi64ELi128ELi512EEv26Group_norm_nhwc_bwd_params --------------------------
	.section	.nv.info._Z35group_norm_nhwc_bwd_one_pass_kernelI11Fp16IOFp16WLi64ELi128ELi512EEv26Group_norm_nhwc_bwd_params,"",@"SHT_CUDA_INFO"
	.sectionflags	@""
	.align	4


	//----- nvinfo : EIATTR_CUDA_API_VERSION
	.align		4
        /*0000*/ 	.byte	0x04, 0x37
        /*0002*/ 	.short	(.L_909 - .L_908)
.L_908:
        /*0004*/ 	.word	0x00000082


	//----- nvinfo : EIATTR_KPARAM_INFO
	.align		4
.L_909:
        /*0008*/ 	.byte	0x04, 0x17
        /*000a*/ 	.short	(.L_911 - .L_910)
.L_910:
        /*000c*/ 	.word	0x00000000
        /*0010*/ 	.short	0x0000
        /*0012*/ 	.short	0x0000
        /*0014*/ 	.byte	0x00, 0xf0, 0xe1, 0x02


	//----- nvinfo : EIATTR_SPARSE_MMA_MASK
	.align		4
.L_911:
        /*0018*/ 	.byte	0x03, 0x50
        /*001a*/ 	.short	0x0000


	//----- nvinfo : EIATTR_MAXREG_COUNT
	.align		4
        /*001c*/ 	.byte	0x03, 0x1b
        /*001e*/ 	.short	0x0080


	//----- nvinfo : EIATTR_NUM_BARRIERS
	.align		4
        /*0020*/ 	.byte	0x02, 0x4c
        /*0022*/ 	.byte	0x01
	.zero		1


	//----- nvinfo : EIATTR_ANNOTATIONS
	.align		4
        /*0024*/ 	.byte	0x04, 0x55
        /*0026*/ 	.short	(.L_913 - .L_912)


	//   ....[0]....
.L_912:
        /*0028*/ 	.word	0x00000001
        /*002c*/ 	.byte	0xd0, 0x02, 0x00, 0x00, 0x01, 0x00, 0x00, 0x00, 0xf0, 0x02, 0x00, 0x00, 0x01, 0x00, 0x00, 0x00
        /*003c*/ 	.byte	0x00, 0x03, 0x00, 0x00, 0x01, 0x00, 0x00, 0x00, 0xf0, 0x24, 0x00, 0x00, 0x01, 0x00, 0x00, 0x00
        /*004c*/ 	.byte	0x00, 0x2e, 0x00, 0x00, 0x01, 0x00, 0x00, 0x00, 0x10, 0x2e, 0x00, 0x00


	//----- nvinfo : EIATTR_MERCURY_ISA_VERSION
	.align		4
.L_913:
        /*0058*/ 	.byte	0x03, 0x5f
        /*005a*/ 	.short	0x0101


	//----- nvinfo : EIATTR_INT_WARP_WIDE_INSTR_OFFSETS
	.align		4
        /*005c*/ 	.byte	0x04, 0x31
        /*005e*/ 	.short	(.L_915 - .L_914)


	//   ....[0]....
.L_914:
        /*0060*/ 	.word	0x00003010


	//   ....[1]....
        /*0064*/ 	.word	0x00005cf0


	//----- nvinfo : EIATTR_COOP_GROUP_MASK_REGIDS
	.align		4
.L_915:
        /*0068*/ 	.byte	0x04, 0x29
        /*006a*/ 	.short	(.L_917 - .L_916)


	//   ....[0]....
.L_916:
        /*006c*/ 	.word	0xffffffff


	//   ....[1]....
        /*0070*/ 	.word	0xffffffff


	//   ....[2]....
        /*0074*/ 	.word	0xffffffff


	//   ....[3]....
        /*0078*/ 	.word	0xffffffff


	//   ....[4]....
        /*007c*/ 	.word	0xffffffff


	//   ....[5]....
        /*0080*/ 	.word	0xffffffff


	//   ....[6]....
        /*0084*/ 	.word	0xffffffff


	//   ....[7]....
        /*0088*/ 	.word	0xffffffff


	//   ....[8]....
        /*008c*/ 	.word	0xffffffff


	//   ....[9]....
        /*0090*/ 	.word	0xffffffff


	//----- nvinfo : EIATTR_COOP_GROUP_INSTR_OFFSETS
	.align		4
.L_917:
        /*0094*/ 	.byte	0x04, 0x28
        /*0096*/ 	.short	(.L_919 - .L_918)


	//   ....[0]....
.L_918:
        /*0098*/ 	.word	0x000025e0


	//   ....[1]....
        /*009c*/ 	.word	0x00002620


	//   ....[2]....
        /*00a0*/ 	.word	0x00002700


	//   ....[3]....
        /*00a4*/ 	.word	0x00002710


	//   ....[4]....
        /*00a8*/ 	.word	0x00002740


	//   ....[5]....
        /*00ac*/ 	.word	0x00002760


	//   ....[6]....
        /*00b0*/ 	.word	0x00002790


	//   ....[7]....
        /*00b4*/ 	.word	0x000027b0


	//   ....[8]....
        /*00b8*/ 	.word	0x000027e0


	//   ....[9]....
        /*00bc*/ 	.word	0x00002800


	//----- nvinfo : EIATTR_EXIT_INSTR_OFFSETS
	.align		4
.L_919:
        /*00c0*/ 	.byte	0x04, 0x1c
        /*00c2*/ 	.short	(.L_921 - .L_920)


	//   ....[0]....
.L_920:
        /*00c4*/ 	.word	0x00005d80


	//   ....[1]....
        /*00c8*/ 	.word	0x00005ec0


	//   ....[2]....
        /*00cc*/ 	.word	0x00006120


	//----- nvinfo : EIATTR_MAX_THREADS
	.align		4
.L_921:
        /*00d0*/ 	.byte	0x04, 0x05
        /*00d2*/ 	.short	(.L_923 - .L_922)
.L_922:
        /*00d4*/ 	.word	0x00000200
        /*00d8*/ 	.word	0x00000001
        /*00dc*/ 	.word	0x00000001


	//----- nvinfo : EIATTR_CRS_STACK_SIZE
	.align		4
.L_923:
        /*00e0*/ 	.byte	0x04, 0x1e
        /*00e2*/ 	.short	(.L_925 - .L_924)
.L_924:
        /*00e4*/ 	.word	0x00000000


	//----- nvinfo : EIATTR_CBANK_PARAM_SIZE
	.align		4
.L_925:
        /*00e8*/ 	.byte	0x03, 0x19
        /*00ea*/ 	.short	0x00b8


	//----- nvinfo : EIATTR_PARAM_CBANK
	.align		4
        /*00ec*/ 	.byte	0x04, 0x0a
        /*00ee*/ 	.short	(.L_927 - .L_926)
	.align		4
.L_926:
        /*00f0*/ 	.word	index@(.nv.constant0._Z35group_norm_nhwc_bwd_one_pass_kernelI11Fp16IOFp16WLi64ELi128ELi512EEv26Group_norm_nhwc_bwd_params)
        /*00f4*/ 	.short	0x0210
        /*00f6*/ 	.short	0x00b8


	//----- nvinfo : EIATTR_SW_WAR
	.align		4
.L_927:
        /*00f8*/ 	.byte	0x04, 0x36
        /*00fa*/ 	.short	(.L_929 - .L_928)
.L_928:
        /*00fc*/ 	.word	0x00000008
.L_929:


//--------------------- .nv.info._Z35group_norm_nhwc_bwd_one_pass_kernelI11Fp16IOFp16WLi128ELi128ELi512EEv26Group_norm_nhwc_bwd_params --------------------------
	.section	.nv.info._Z35group_norm_nhwc_bwd_one_pass_kernelI11Fp16IOFp16WLi128ELi128ELi512EEv26Group_norm_nhwc_bwd_params,"",@"SHT_CUDA_INFO"
	.sectionflags	@""
	.align	4


	//----- nvinfo : EIATTR_CUDA_API_VERSION
	.align		4
        /*0000*/ 	.byte	0x04, 0x37
        /*0002*/ 	.short	(.L_931 - .L_930)
.L_930:
        /*0004*/ 	.word	0x00000082


	//----- nvinfo : EIATTR_KPARAM_INFO
	.align		4
.L_931:
        /*0008*/ 	.byte	0x04, 0x17
        /*000a*/ 	.short	(.L_933 - .L_932)
.L_932:
        /*000c*/ 	.word	0x00000000
        /*0010*/ 	.short	0x0000
        /*0012*/ 	.short	0x0000
        /*0014*/ 	.byte	0x00, 0xf0, 0xe1, 0x02


	//----- nvinfo : EIATTR_SPARSE_MMA_MASK
	.align		4
.L_933:
        /*0018*/ 	.byte	0x03, 0x50
        /*001a*/ 	.short	0x0000


	//----- nvinfo : EIATTR_MAXREG_COUNT
	.align		4
        /*001c*/ 	.byte	0x03, 0x1b
        /*001e*/ 	.short	0x0080


	//----- nvinfo : EIATTR_NUM_BARRIERS
	.align		4
        /*0020*/ 	.byte	0x02, 0x4c
        /*0022*/ 	.byte	0x01
	.zero		1


	//----- nvinfo : EIATTR_MERCURY_ISA_VERSION
	.align		4
        /*0024*/ 	.byte	0x03, 0x5f
        /*0026*/ 	.short	0x0101


	//----- nvinfo : EIATTR_INT_WARP_WIDE_INSTR_OFFSETS
	.align		4
        /*0028*/ 	.byte	0x04, 0x31
        /*002a*/ 	.short	(.L_935 - .L_934)


	//   ....[0]....
.L_934:
        /*002c*/ 	.word	0x00004fb0


	//   ....[1]....
        /*0030*/ 	.word	0x000095c0


	//----- nvinfo : EIATTR_COOP_GROUP_MASK_REGIDS
	.align		4
.L_935:
        /*0034*/ 	.byte	0x04, 0x29
        /*0036*/ 	.short	(.L_937 - .L_936)


	//   ....[0]....
.L_936:
        /*0038*/ 	.word	0xffffffff


	//   ....[1]....
        /*003c*/ 	.word	0xffffffff


	//   ....[2]....
        /*0040*/ 	.word	0xffffffff


	//   ....[3]....
        /*0044*/ 	.word	0xffffffff


	//   ....[4]....
        /*0048*/ 	.word	0xffffffff


	//   ....[5]....
        /*004c*/ 	.word	0xffffffff


	//   ....[6]....
        /*0050*/ 	.word	0xffffffff


	//   ....[7]....
        /*0054*/ 	.word	0xffffffff


	//   ....[8]....
        /*0058*/ 	.word	0xffffffff


	//   ....[9]....
        /*005c*/ 	.word	0xffffffff


	//----- nvinfo : EIATTR_COOP_GROUP_INSTR_OFFSETS
	.align		4
.L_937:
        /*0060*/ 	.byte	0x04, 0x28
        /*0062*/ 	.short	(.L_939 - .L_938)


	//   ....[0]....
.L_938:
        /*0064*/ 	.word	0x00004530


	//   ....[1]....
        /*0068*/ 	.word	0x00004570


	//   ....[2]....
        /*006c*/ 	.word	0x00004700


	//   ....[3]....
        /*0070*/ 	.word	0x00004740


	//   ....[4]....
        /*0074*/ 	.word	0x00004790


	//   ....[5]....
        /*0078*/ 	.word	0x000047b0


	//   ....[6]....
        /*007c*/ 	.word	0x000047e0


	//   ....[7]....
        /*0080*/ 	.word	0x00004800


	//   ....[8]....
        /*0084*/ 	.word	0x00004830


	//   ....[9]....
        /*0088*/ 	.word	0x00004850


	//----- nvinfo : EIATTR_EXIT_INSTR_OFFSETS
	.align		4
.L_939:
        /*008c*/ 	.byte	0x04, 0x1c
        /*008e*/ 	.short	(.L_941 - .L_940)


	//   ....[0]....
.L_940:
        /*0090*/ 	.word	0x00009650


	//   ....[1]....
        /*0094*/ 	.word	0x00009790


	//   ....[2]....
        /*0098*/ 	.word	0x000099f0


	//----- nvinfo : EIATTR_MAX_THREADS
	.align		4
.L_941:
        /*009c*/ 	.byte	0x04, 0x05
        /*009e*/ 	.short	(.L_943 - .L_942)
.L_942:
        /*00a0*/ 	.word	0x00000200
        /*00a4*/ 	.word	0x00000001
        /*00a8*/ 	.word	0x00000001


	//----- nvinfo : EIATTR_CRS_STACK_SIZE
	.align		4
.L_943:
        /*00ac*/ 	.byte	0x04, 0x1e
        /*00ae*/ 	.short	(.L_945 - .L_944)
.L_944:
        /*00b0*/ 	.word	0x00000000


	//----- nvinfo : EIATTR_CBANK_PARAM_SIZE
	.align		4
.L_945:
        /*00b4*/ 	.byte	0x03, 0x19
        /*00b6*/ 	.short	0x00b8


	//----- nvinfo : EIATTR_PARAM_CBANK
	.align		4
        /*00b8*/ 	.byte	0x04, 0x0a
        /*00ba*/ 	.short	(.L_947 - .L_946)
	.align		4
.L_946:
        /*00bc*/ 	.word	index@(.nv.constant0._Z35group_norm_nhwc_bwd_one_pass_kernelI11Fp16IOFp16WLi128ELi128ELi512EEv26Group_norm_nhwc_bwd_params)
        /*00c0*/ 	.short	0x0210
        /*00c2*/ 	.short	0x00b8


	//----- nvinfo : EIATTR_SW_WAR
	.align		4
.L_947:
        /*00c4*/ 	.byte	0x04, 0x36
        /*00c6*/ 	.short	(.L_949 - .L_948)
.L_948:
        /*00c8*/ 	.word	0x00000008
.L_949:


//--------------------- .nv.info._Z35group_norm_nhwc_bwd_one_pass_kernelI11Fp16IOFp16WLi256ELi128ELi512EEv26Group_norm_nhwc_bwd_params --------------------------
	.section	.nv.info._Z35group_norm_nhwc_bwd_one_pass_kernelI11Fp16IOFp16WLi256ELi128ELi512EEv26Group_norm_nhwc_bwd_params,"",@"SHT_CUDA_INFO"
	.sectionflags	@""
	.align	4


	//----- nvinfo : EIATTR_CUDA_API_VERSION
	.align		4
        /*0000*/ 	.byte	0x04, 0x37
        /*0002*/ 	.short	(.L_951 - .L_950)
.L_950:
        /*0004*/ 	.word	0x00000082


	//----- nvinfo : EIATTR_KPARAM_INFO
	.align		4
.L_951:
        /*0008*/ 	.byte	0x04, 0x17
        /*000a*/ 	.short	(.L_953 - .L_952)
.L_952:
        /*000c*/ 	.word	0x00000000
        /*0010*/ 	.short	0x0000
        /*0012*/ 	.short	0x0000
        /*0014*/ 	.byte	0x00, 0xf0, 0xe1, 0x02


	//----- nvinfo : EIATTR_SPARSE_MMA_MASK
	.align		4
.L_953:
        /*0018*/ 	.byte	0x03, 0x50
        /*001a*/ 	.short	0x0000


	//----- nvinfo : EIATTR_MAXREG_COUNT
	.align		4
        /*001c*/ 	.byte	0x03, 0x1b
        /*001e*/ 	.short	0x0080


	//----- nvinfo : EIATTR_NUM_BARRIERS
	.align		4
        /*0020*/ 	.byte	0x02, 0x4c
        /*0022*/ 	.byte	0x01
	.zero		1


	//----- nvinfo : EIATTR_ANNOTATIONS
	.align		4
        /*0024*/ 	.byte	0x04, 0x55
        /*0026*/ 	.short	(.L_955 - .L_954)


	//   ....[0]....
.L_954:
        /* <DEDUP_REMOVED lines=29> */


	//----- nvinfo : EIATTR_MERCURY_ISA_VERSION
	.align		4
.L_955:
        /*01e8*/ 	.byte	0x03, 0x5f
        /*01ea*/ 	.short	0x0101


	//----- nvinfo : EIATTR_INT_WARP_WIDE_INSTR_OFFSETS
	.align		4
        /*01ec*/ 	.byte	0x04, 0x31
        /*01ee*/ 	.short	(.L_957 - .L_956)


	//   ....[0]....
.L_956:
        /*01f0*/ 	.word	0x00009350


	//   ....[1]....
        /*01f4*/ 	.word	0x00010e40


	//----- nvinfo : EIATTR_COOP_GROUP_MASK_REGIDS
	.align		4
.L_957:
        /*01f8*/ 	.byte	0x04, 0x29
        /*01fa*/ 	.short	(.L_959 - .L_958)


	//   ....[0]....
.L_958:
        /*01fc*/ 	.word	0xffffffff


	//   ....[1]....
        /*0200*/ 	.word	0xffffffff


	//   ....[2]....
        /*0204*/ 	.word	0xffffffff


	//   ....[3]....
        /*0208*/ 	.word	0xffffffff


	//   ....[4]....
        /*020c*/ 	.word	0xffffffff


	//   ....[5]....
        /*0210*/ 	.word	0xffffffff


	//   ....[6]....
        /*0214*/ 	.word	0xffffffff


	//   ....[7]....
        /*0218*/ 	.word	0xffffffff


	//   ....[8]....
        /*021c*/ 	.word	0xffffffff


	//   ....[9]....
        /*0220*/ 	.word	0xffffffff


	//----- nvinfo : EIATTR_COOP_GROUP_INSTR_OFFSETS
	.align		4
.L_959:
        /*0224*/ 	.byte	0x04, 0x28
        /*0226*/ 	.short	(.L_961 - .L_960)


	//   ....[0]....
.L_960:
        /*0228*/ 	.word	0x00008990


	//   ....[1]....
        /*022c*/ 	.word	0x000089d0


	//   ....[2]....
        /*0230*/ 	.word	0x00008a80


	//   ....[3]....
        /*0234*/ 	.word	0x00008a90


	//   ....[4]....
        /*0238*/ 	.word	0x00008ac0


	//   ....[5]....
        /*023c*/ 	.word	0x00008ae0


	//   ....[6]....
        /*0240*/ 	.word	0x00008b10


	//   ....[7]....
        /*0244*/ 	.word	0x00008b30


	//   ....[8]....
        /*0248*/ 	.word	0x00008b60


	//   ....[9]....
        /*024c*/ 	.word	0x00008b80


	//----- nvinfo : EIATTR_EXIT_INSTR_OFFSETS
	.align		4
.L_961:
        /*0250*/ 	.byte	0x04, 0x1c
        /*0252*/ 	.short	(.L_963 - .L_962)


	//   ....[0]....
.L_962:
        /*0254*/ 	.word	0x00010ed0


	//   ....[1]....
        /*0258*/ 	.word	0x00011010


	//   ....[2]....
        /*025c*/ 	.word	0x00011280


	//----- nvinfo : EIATTR_MAX_THREADS
	.align		4
.L_963:
        /*0260*/ 	.byte	0x04, 0x05
        /*0262*/ 	.short	(.L_965 - .L_964)
.L_964:
        /*0264*/ 	.word	0x00000200
        /*0268*/ 	.word	0x00000001
        /*026c*/ 	.word	0x00000001


	//----- nvinfo : EIATTR_CRS_STACK_SIZE
	.align		4
.L_965:
        /*0270*/ 	.byte	0x04, 0x1e
        /*0272*/ 	.short	(.L_967 - .L_966)
.L_966:
        /*0274*/ 	.word	0x00000000


	//----- nvinfo : EIATTR_CBANK_PARAM_SIZE
	.align		4
.L_967:
        /*0278*/ 	.byte	0x03, 0x19
        /*027a*/ 	.short	0x00b8


	//----- nvinfo : EIATTR_PARAM_CBANK
	.align		4
        /*027c*/ 	.byte	0x04, 0x0a
        /*027e*/ 	.short	(.L_969 - .L_968)
	.align		4
.L_968:
        /*0280*/ 	.word	index@(.nv.constant0._Z35group_norm_nhwc_bwd_one_pass_kernelI11Fp16IOFp16WLi256ELi128ELi512EEv26Group_norm_nhwc_bwd_params)
        /*0284*/ 	.short	0x0210
        /*0286*/ 	.short	0x00b8


	//----- nvinfo : EIATTR_SW_WAR
	.align		4
.L_969:
        /*0288*/ 	.byte	0x04, 0x36
        /*028a*/ 	.short	(.L_971 - .L_970)
.L_970:
        /*028c*/ 	.word	0x00000008
.L_971:


//--------------------- .nv.info._Z35group_norm_nhwc_bwd_one_pass_kernelI11Fp16IOFp16WLi512ELi128ELi512EEv26Group_norm_nhwc_bwd_params --------------------------
	.section	.nv.info._Z35group_norm_nhwc_bwd_one_pass_kernelI11Fp16IOFp16WLi512ELi128ELi512EEv26Group_norm_nhwc_bwd_params,"",@"SHT_CUDA_INFO"
	.sectionflags	@""
	.align	4


	//----- nvinfo : EIATTR_CUDA_API_VERSION
	.align		4
        /*0000*/ 	.byte	0x04, 0x37
        /*0002*/ 	.short	(.L_973 - .L_972)
.L_972:
        /*0004*/ 	.word	0x00000082


	//----- nvinfo : EIATTR_KPARAM_INFO
	.align		4
.L_973:
        /*0008*/ 	.byte	0x04, 0x17
        /*000a*/ 	.short	(.L_975 - .L_974)
.L_974:
        /*000c*/ 	.word	0x00000000
        /*0010*/ 	.short	0x0000
        /*0012*/ 	.short	0x0000
        /*0014*/ 	.byte	0x00, 0xf0, 0xe1, 0x02


	//----- nvinfo : EIATTR_SPARSE_MMA_MASK
	.align		4
.L_975:
        /*0018*/ 	.byte	0x03, 0x50
        /*001a*/ 	.short	0x0000


	//----- nvinfo : EIATTR_MAXREG_COUNT
	.align		4
        /*001c*/ 	.byte	0x03, 0x1b
        /*001e*/ 	.short	0x0080


	//----- nvinfo : EIATTR_NUM_BARRIERS
	.align		4
        /*0020*/ 	.byte	0x02, 0x4c
        /*0022*/ 	.byte	0x01
	.zero		1


	//----- nvinfo : EIATTR_ANNOTATIONS
	.align		4
        /*0024*/ 	.byte	0x04, 0x55
        /*0026*/ 	.short	(.L_977 - .L_976)


	//   ....[0]....
.L_976:
        /* <DEDUP_REMOVED lines=289> */


	//----- nvinfo : EIATTR_MERCURY_ISA_VERSION
	.align		4
.L_977:
        /*1220*/ 	.byte	0x03, 0x5f
        /*1222*/ 	.short	0x0101


	//----- nvinfo : EIATTR_INT_WARP_WIDE_INSTR_OFFSETS
	.align		4
        /*1224*/ 	.byte	0x04, 0x31
        /*1226*/ 	.short	(.L_979 - .L_978)


	//   ....[0]....
.L_978:
        /*1228*/ 	.word	0x00017170


	//   ....[1]....
        /*122c*/ 	.word	0x00018c70


	//----- nvinfo : EIATTR_COOP_GROUP_MASK_REGIDS
	.align		4
.L_979:
        /*1230*/ 	.byte	0x04, 0x29
        /*1232*/ 	.short	(.L_981 - .L_980)


	//   ....[0]....
.L_980:
        /*1234*/ 	.word	0xffffffff


	//   ....[1]....
        /*1238*/ 	.word	0xffffffff


	//   ....[2]....
        /*123c*/ 	.word	0xffffffff


	//   ....[3]....
        /*1240*/ 	.word	0xffffffff


	//   ....[4]....
        /*1244*/ 	.word	0xffffffff


	//   ....[5]....
        /*1248*/ 	.word	0xffffffff


	//   ....[6]....
        /*124c*/ 	.word	0xffffffff


	//   ....[7]....
        /*1250*/ 	.word	0xffffffff


	//   ....[8]....
        /*1254*/ 	.word	0xffffffff


	//   ....[9]....
        /*1258*/ 	.word	0xffffffff


	//----- nvinfo : EIATTR_COOP_GROUP_INSTR_OFFSETS
	.align		4
.L_981:
        /*125c*/ 	.byte	0x04, 0x28
        /*125e*/ 	.short	(.L_983 - .L_982)


	//   ....[0]....
.L_982:
        /*1260*/ 	.word	0x00015f60


	//   ....[1]....
        /*1264*/ 	.word	0x00015f80


	//   ....[2]....
        /*1268*/ 	.word	0x00016170


	//   ....[3]....
        /*126c*/ 	.word	0x00016180


	//   ....[4]....
        /*1270*/ 	.word	0x00016240


	//   ....[5]....
        /*1274*/ 	.word	0x00016270


	//   ....[6]....
        /*1278*/ 	.word	0x00016450


	//   ....[7]....
        /*127c*/ 	.word	0x00016480


	//   ....[8]....
        /*1280*/ 	.word	0x00016640


	//   ....[9]....
        /*1284*/ 	.word	0x00016670


	//----- nvinfo : EIATTR_EXIT_INSTR_OFFSETS
	.align		4
.L_983:
        /*1288*/ 	.byte	0x04, 0x1c
        /*128a*/ 	.short	(.L_985 - .L_984)


	//   ....[0]....
.L_984:
        /*128c*/ 	.word	0x00018d60


	//   ....[1]....
        /*1290*/ 	.word	0x00018eb0


	//   ....[2]....
        /*1294*/ 	.word	0x00019150


	//----- nvinfo : EIATTR_MAX_THREADS
	.align		4
.L_985:
        /*1298*/ 	.byte	0x04, 0x05
        /*129a*/ 	.short	(.L_987 - .L_986)
.L_986:
        /*129c*/ 	.word	0x00000200
        /*12a0*/ 	.word	0x00000001
        /*12a4*/ 	.word	0x00000001


	//----- nvinfo : EIATTR_CRS_STACK_SIZE
	.align		4
.L_987:
        /*12a8*/ 	.byte	0x04, 0x1e
        /*12aa*/ 	.short	(.L_989 - .L_988)
.L_988:
        /*12ac*/ 	.word	0x00000000


	//----- nvinfo : EIATTR_CBANK_PARAM_SIZE
	.align		4
.L_989:
        /*12b0*/ 	.byte	0x03, 0x19
        /*12b2*/ 	.short	0x00b8


	//----- nvinfo : EIATTR_PARAM_CBANK
	.align		4
        /*12b4*/ 	.byte	0x04, 0x0a
        /*12b6*/ 	.short	(.L_991 - .L_990)
	.align		4
.L_990:
        /*12b8*/ 	.word	index@(.nv.constant0._Z35group_norm_nhwc_bwd_one_pass_kernelI11Fp16IOFp16WLi512ELi128ELi512EEv26Group_norm_nhwc_bwd_params)
        /*12bc*/ 	.short	0x0210
        /*12be*/ 	.short	0x00b8


	//----- nvinfo : EIATTR_SW_WAR
	.align		4
.L_991:
        /*12c0*/ 	.byte	0x04, 0x36
        /*12c2*/ 	.short	(.L_993 - .L_992)
.L_992:
        /*12c4*/ 	.word	0x00000008
.L_993:


//--------------------- .nv.info._Z35group_norm_nhwc_bwd_one_pass_kernelI11Fp32IOFp32WLi64ELi128ELi512EEv26Group_norm_nhwc_bwd_params --------------------------
	.section	.nv.info._Z35group_norm_nhwc_bwd_one_pass_kernelI11Fp32IOFp32WLi64ELi128ELi512EEv26Group_norm_nhwc_bwd_params,"",@"SHT_CUDA_INFO"
	.sectionflags	@""
	.align	4


	//----- nvinfo : EIATTR_CUDA_API_VERSION
	.align		4
        /*0000*/ 	.byte	0x04, 0x37
        /*0002*/ 	.short	(.L_995 - .L_994)
.L_994:
        /*0004*/ 	.word	0x00000082


	//----- nvinfo : EIATTR_KPARAM_INFO
	.align		4
.L_995:
        /*0008*/ 	.byte	0x04, 0x17
        /*000a*/ 	.short	(.L_997 - .L_996)
.L_996:
        /*000c*/ 	.word	0x00000000
        /*0010*/ 	.short	0x0000
        /*0012*/ 	.short	0x0000
        /*0014*/ 	.byte	0x00, 0xf0, 0xe1, 0x02


	//----- nvinfo : EIATTR_SPARSE_MMA_MASK
	.align		4
.L_997:
        /*0018*/ 	.byte	0x03, 0x50
        /*001a*/ 	.short	0x0000


	//----- nvinfo : EIATTR_MAXREG_COUNT
	.align		4
        /*001c*/ 	.byte	0x03, 0x1b
        /*001e*/ 	.short	0x0080


	//----- nvinfo : EIATTR_NUM_BARRIERS
	.align		4
        /*0020*/ 	.byte	0x02, 0x4c
        /*0022*/ 	.byte	0x01
	.zero		1


	//----- nvinfo : EIATTR_MERCURY_ISA_VERSION
	.align		4
        /*0024*/ 	.byte	0x03, 0x5f
        /*0026*/ 	.short	0x0101


	//----- nvinfo : EIATTR_INT_WARP_WIDE_INSTR_OFFSETS
	.align		4
        /*0028*/ 	.byte	0x04, 0x31
        /*002a*/ 	.short	(.L_999 - .L_998)


	//   ....[0]....
.L_998:
        /*002c*/ 	.word	0x00002de0


	//   ....[1]....
        /*0030*/ 	.word	0x00005630


	//----- nvinfo : EIATTR_COOP_GROUP_MASK_REGIDS
	.align		4
.L_999:
        /*0034*/ 	.byte	0x04, 0x29
        /*0036*/ 	.short	(.L_1001 - .L_1000)


	//   ....[0]....
.L_1000:
        /*0038*/ 	.word	0xffffffff


	//   ....[1]....
        /*003c*/ 	.word	0xffffffff


	//   ....[2]....
        /*0040*/ 	.word	0xffffffff


	//   ....[3]....
        /*0044*/ 	.word	0xffffffff


	//   ....[4]....
        /*0048*/ 	.word	0xffffffff


	//   ....[5]....
        /*004c*/ 	.word	0xffffffff


	//   ....[6]....
        /*0050*/ 	.word	0xffffffff


	//   ....[7]....
        /*0054*/ 	.word	0xffffffff


	//   ....[8]....
        /*0058*/ 	.word	0xffffffff


	//   ....[9]....
        /*005c*/ 	.word	0xffffffff


	//----- nvinfo : EIATTR_COOP_GROUP_INSTR_OFFSETS
	.align		4
.L_1001:
        /*0060*/ 	.byte	0x04, 0x28
        /*0062*/ 	.short	(.L_1003 - .L_1002)


	//   ....[0]....
.L_1002:
        /*0064*/ 	.word	0x000022b0


	//   ....[1]....
        /*0068*/ 	.word	0x000022f0


	//   ....[2]....
        /*006c*/ 	.word	0x000023f0


	//   ....[3]....
        /*0070*/ 	.word	0x00002410


	//   ....[4]....
        /*0074*/ 	.word	0x00002440


	//   ....[5]....
        /*0078*/ 	.word	0x00002460


	//   ....[6]....
        /*007c*/ 	.word	0x00002490


	//   ....[7]....
        /*0080*/ 	.word	0x000024b0


	//   ....[8]....
        /*0084*/ 	.word	0x000024e0


	//   ....[9]....
        /*0088*/ 	.word	0x00002500


	//----- nvinfo : EIATTR_EXIT_INSTR_OFFSETS
	.align		4
.L_1003:
        /*008c*/ 	.byte	0x04, 0x1c
        /*008e*/ 	.short	(.L_1005 - .L_1004)


	//   ....[0]....
.L_1004:
        /*0090*/ 	.word	0x00005720


	//   ....[1]....
        /*0094*/ 	.word	0x00005860


	//   ....[2]....
        /*0098*/ 	.word	0x00005aa0


	//----- nvinfo : EIATTR_MAX_THREADS
	.align		4
.L_1005:
        /*009c*/ 	.byte	0x04, 0x05
        /*009e*/ 	.short	(.L_1007 - .L_1006)
.L_1006:
        /*00a0*/ 	.word	0x00000200
        /*00a4*/ 	.word	0x00000001
        /*00a8*/ 	.word	0x00000001


	//----- nvinfo : EIATTR_CRS_STACK_SIZE
	.align		4
.L_1007:
        /*00ac*/ 	.byte	0x04, 0x1e
        /*00ae*/ 	.short	(.L_1009 - .L_1008)
.L_1008:
        /*00b0*/ 	.word	0x00000000


	//----- nvinfo : EIATTR_CBANK_PARAM_SIZE
	.align		4
.L_1009:
        /*00b4*/ 	.byte	0x03, 0x19
        /*00b6*/ 	.short	0x00b8


	//----- nvinfo : EIATTR_PARAM_CBANK
	.align		4
        /*00b8*/ 	.byte	0x04, 0x0a
        /*00ba*/ 	.short	(.L_1011 - .L_1010)
	.align		4
.L_1010:
        /*00bc*/ 	.word	index@(.nv.constant0._Z35group_norm_nhwc_bwd_one_pass_kernelI11Fp32IOFp32WLi64ELi128ELi512EEv26Group_norm_nhwc_bwd_params)
        /*00c0*/ 	.short	0x0210
        /*00c2*/ 	.short	0x00b8


	//----- nvinfo : EIATTR_SW_WAR
	.align		4
.L_1011:
        /*00c4*/ 	.byte	0x04, 0x36
        /*00c6*/ 	.short	(.L_1013 - .L_1012)
.L_1012:
        /*00c8*/ 	.word	0x00000008
.L_1013:


//--------------------- .nv.info._Z35group_norm_nhwc_bwd_one_pass_kernelI11Fp32IOFp32WLi128ELi128ELi512EEv26Group_norm_nhwc_bwd_params --------------------------
	.section	.nv.info._Z35group_norm_nhwc_bwd_one_pass_kernelI11Fp32IOFp32WLi128ELi128ELi512EEv26Group_norm_nhwc_bwd_params,"",@"SHT_CUDA_INFO"
	.sectionflags	@""
	.align	4


	//----- nvinfo : EIATTR_CUDA_API_VERSION
	.align		4
        /*0000*/ 	.byte	0x04, 0x37
        /*0002*/ 	.short	(.L_1015 - .L_1014)
.L_1014:
        /*0004*/ 	.word	0x00000082


	//----- nvinfo : EIATTR_KPARAM_INFO
	.align		4
.L_1015:
        /*0008*/ 	.byte	0x04, 0x17
        /*000a*/ 	.short	(.L_1017 - .L_1016)
.L_1016:
        /*000c*/ 	.word	0x00000000
        /*0010*/ 	.short	0x0000
        /*0012*/ 	.short	0x0000
        /*0014*/ 	.byte	0x00, 0xf0, 0xe1, 0x02


	//----- nvinfo : EIATTR_SPARSE_MMA_MASK
	.align		4
.L_1017:
        /*0018*/ 	.byte	0x03, 0x50
        /*001a*/ 	.short	0x0000


	//----- nvinfo : EIATTR_MAXREG_COUNT
	.align		4
        /*001c*/ 	.byte	0x03, 0x1b
        /*001e*/ 	.short	0x0080


	//----- nvinfo : EIATTR_NUM_BARRIERS
	.align		4
        /*0020*/ 	.byte	0x02, 0x4c
        /*0022*/ 	.byte	0x01
	.zero		1


	//----- nvinfo : EIATTR_MERCURY_ISA_VERSION
	.align		4
        /*0024*/ 	.byte	0x03, 0x5f
        /*0026*/ 	.short	0x0101


	//----- nvinfo : EIATTR_INT_WARP_WIDE_INSTR_OFFSETS
	.align		4
        /*0028*/ 	.byte	0x04, 0x31
        /*002a*/ 	.short	(.L_1019 - .L_1018)


	//   ....[0]....
.L_1018:
        /*002c*/ 	.word	0x00004ee0


	//   ....[1]....
        /*0030*/ 	.word	0x00008d50


	//----- nvinfo : EIATTR_COOP_GROUP_MASK_REGIDS
	.align		4
.L_1019:
        /*0034*/ 	.byte	0x04, 0x29
        /*0036*/ 	.short	(.L_1021 - .L_1020)


	//   ....[0]....
.L_1020:
        /*0038*/ 	.word	0xffffffff


	//   ....[1]....
        /*003c*/ 	.word	0xffffffff


	//   ....[2]....
        /*0040*/ 	.word	0xffffffff


	//   ....[3]....
        /*0044*/ 	.word	0xffffffff


	//   ....[4]....
        /*0048*/ 	.word	0xffffffff


	//   ....[5]....
        /*004c*/ 	.word	0xffffffff


	//   ....[6]....
        /*0050*/ 	.word	0xffffffff


	//   ....[7]....
        /*0054*/ 	.word	0xffffffff


	//   ....[8]....
        /*0058*/ 	.word	0xffffffff


	//   ....[9]....
        /*005c*/ 	.word	0xffffffff


	//----- nvinfo : EIATTR_COOP_GROUP_INSTR_OFFSETS
	.align		4
.L_1021:
        /*0060*/ 	.byte	0x04, 0x28
        /*0062*/ 	.short	(.L_1023 - .L_1022)


	//   ....[0]....
.L_1022:
        /*0064*/ 	.word	0x00004420


	//   ....[1]....
        /*0068*/ 	.word	0x00004460


	//   ....[2]....
        /*006c*/ 	.word	0x000045f0


	//   ....[3]....
        /*0070*/ 	.word	0x00004620


	//   ....[4]....
        /*0074*/ 	.word	0x00004660


	//   ....[5]....
        /*0078*/ 	.word	0x00004680


	//   ....[6]....
        /*007c*/ 	.word	0x000046b0


	//   ....[7]....
        /*0080*/ 	.word	0x000046d0


	//   ....[8]....
        /*0084*/ 	.word	0x00004700


	//   ....[9]....
        /*0088*/ 	.word	0x00004720


	//----- nvinfo : EIATTR_EXIT_INSTR_OFFSETS
	.align		4
.L_1023:
        /*008c*/ 	.byte	0x04, 0x1c
        /*008e*/ 	.short	(.L_1025 - .L_1024)


	//   ....[0]....
.L_1024:
        /*0090*/ 	.word	0x00008de0


	//   ....[1]....
        /*0094*/ 	.word	0x00008f20


	//   ....[2]....
        /*0098*/ 	.word	0x00009160


	//----- nvinfo : EIATTR_MAX_THREADS
	.align		4
.L_1025:
        /*009c*/ 	.byte	0x04, 0x05
        /*009e*/ 	.short	(.L_1027 - .L_1026)
.L_1026:
        /*00a0*/ 	.word	0x00000200
        /*00a4*/ 	.word	0x00000001
        /*00a8*/ 	.word	0x00000001


	//----- nvinfo : EIATTR_CRS_STACK_SIZE
	.align		4
.L_1027:
        /*00ac*/ 	.byte	0x04, 0x1e
        /*00ae*/ 	.short	(.L_1029 - .L_1028)
.L_1028:
        /*00b0*/ 	.word	0x00000000


	//----- nvinfo : EIATTR_CBANK_PARAM_SIZE
	.align		4
.L_1029:
        /*00b4*/ 	.byte	0x03, 0x19
        /*00b6*/ 	.short	0x00b8


	//----- nvinfo : EIATTR_PARAM_CBANK
	.align		4
        /*00b8*/ 	.byte	0x04, 0x0a
        /*00ba*/ 	.short	(.L_1031 - .L_1030)
	.align		4
.L_1030:
        /*00bc*/ 	.word	index@(.nv.constant0._Z35group_norm_nhwc_bwd_one_pass_kernelI11Fp32IOFp32WLi128ELi128ELi512EEv26Group_norm_nhwc_bwd_params)
        /*00c0*/ 	.short	0x0210
        /*00c2*/ 	.short	0x00b8


	//----- nvinfo : EIATTR_SW_WAR
	.align		4
.L_1031:
        /*00c4*/ 	.byte	0x04, 0x36
        /*00c6*/ 	.short	(.L_1033 - .L_1032)
.L_1032:
        /*00c8*/ 	.word	0x00000008
.L_1033:


//--------------------- .nv.info._Z35group_norm_nhwc_bwd_one_pass_kernelI11Fp32IOFp32WLi256ELi128ELi512EEv26Group_norm_nhwc_bwd_params --------------------------
	.section	.nv.info._Z35group_norm_nhwc_bwd_one_pass_kernelI11Fp32IOFp32WLi256ELi128ELi512EEv26Group_norm_nhwc_bwd_params,"",@"SHT_CUDA_INFO"
	.sectionflags	@""
	.align	4


	//----- nvinfo : EIATTR_CUDA_API_VERSION
	.align		4
        /*0000*/ 	.byte	0x04, 0x37
        /*0002*/ 	.short	(.L_1035 - .L_1034)
.L_1034:
        /*0004*/ 	.word	0x00000082


	//----- nvinfo : EIATTR_KPARAM_INFO
	.align		4
.L_1035:
        /*0008*/ 	.byte	0x04, 0x17
        /*000a*/ 	.short	(.L_1037 - .L_1036)
.L_1036:
        /*000c*/ 	.word	0x00000000
        /*0010*/ 	.short	0x0000
        /*0012*/ 	.short	0x0000
        /*0014*/ 	.byte	0x00, 0xf0, 0xe1, 0x02


	//----- nvinfo : EIATTR_SPARSE_MMA_MASK
	.align		4
.L_1037:
        /*0018*/ 	.byte	0x03, 0x50
        /*001a*/ 	.short	0x0000


	//----- nvinfo : EIATTR_MAXREG_COUNT
	.align		4
        /*001c*/ 	.byte	0x03, 0x1b
        /*001e*/ 	.short	0x0080


	//----- nvinfo : EIATTR_NUM_BARRIERS
	.align		4
        /*0020*/ 	.byte	0x02, 0x4c
        /*0022*/ 	.byte	0x01
	.zero		1


	//----- nvinfo : EIATTR_ANNOTATIONS
	.align		4
        /*0024*/ 	.byte	0x04, 0x55
        /*0026*/ 	.short	(.L_1039 - .L_1038)


	//   ....[0]....
.L_1038:
        /* <DEDUP_REMOVED lines=184> */


	//----- nvinfo : EIATTR_MERCURY_ISA_VERSION
	.align		4
.L_1039:
        /*0b90*/ 	.byte	0x03, 0x5f
        /*0b92*/ 	.short	0x0101


	//----- nvinfo : EIATTR_INT_WARP_WIDE_INSTR_OFFSETS
	.align		4
        /*0b94*/ 	.byte	0x04, 0x31
        /*0b96*/ 	.short	(.L_1041 - .L_1040)


	//   ....[0]....
.L_1040:
        /*0b98*/ 	.word	0x00009f20


	//   ....[1]....
        /*0b9c*/ 	.word	0x0000a2d0


	//   ....[2]....
        /*0ba0*/ 	.word	0x0000a390


	//   ....[3]....
        /*0ba4*/ 	.word	0x0000a430


	//   ....[4]....
        /*0ba8*/ 	.word	0x0000a4d0


	//   ....[5]....
        /*0bac*/ 	.word	0x0000a570


	//   ....[6]....
        /*0bb0*/ 	.word	0x0000a610


	//   ....[7]....
        /*0bb4*/ 	.word	0x0000a6b0


	//   ....[8]....
        /*0bb8*/ 	.word	0x0000a750


	//   ....[9]....
        /*0bbc*/ 	.word	0x0000a7f0


	//   ....[10]....
        /*0bc0*/ 	.word	0x0000a890


	//   ....[11]....
        /*0bc4*/ 	.word	0x0000a930


	//   ....[12]....
        /*0bc8*/ 	.word	0x0000a9d0


	//   ....[13]....
        /*0bcc*/ 	.word	0x0000aa70


	//   ....[14]....
        /*0bd0*/ 	.word	0x0000ab10


	//   ....[15]....
        /*0bd4*/ 	.word	0x0000abb0


	//   ....[16]....
        /*0bd8*/ 	.word	0x0000ac50


	//   ....[17]....
        /*0bdc*/ 	.word	0x0000ad70


	//   ....[18]....
        /*0be0*/ 	.word	0x0000ae10


	//   ....[19]....
        /*0be4*/ 	.word	0x0000aeb0


	//   ....[20]....
        /*0be8*/ 	.word	0x0000af50


	//   ....[21]....
        /*0bec*/ 	.word	0x0000aff0


	//   ....[22]....
        /*0bf0*/ 	.word	0x0000b090


	//   ....[23]....
        /*0bf4*/ 	.word	0x0000b130


	//   ....[24]....
        /*0bf8*/ 	.word	0x0000b1d0


	//   ....[25]....
        /*0bfc*/ 	.word	0x0000b320


	//   ....[26]....
        /*0c00*/ 	.word	0x0000b3e0


	//   ....[27]....
        /*0c04*/ 	.word	0x0000b480


	//   ....[28]....
        /*0c08*/ 	.word	0x0000b520


	//   ....[29]....
        /*0c0c*/ 	.word	0x0000b740


	//   ....[30]....
        /*0c10*/ 	.word	0x0000b800


	//   ....[31]....
        /*0c14*/ 	.word	0x000117d0


	//----- nvinfo : EIATTR_COOP_GROUP_MASK_REGIDS
	.align		4
.L_1041:
        /*0c18*/ 	.byte	0x04, 0x29
        /*0c1a*/ 	.short	(.L_1043 - .L_1042)


	//   ....[0]....
.L_1042:
        /*0c1c*/ 	.word	0xffffffff


	//   ....[1]....
        /*0c20*/ 	.word	0xffffffff


	//   ....[2]....
        /*0c24*/ 	.word	0xffffffff


	//   ....[3]....
        /*0c28*/ 	.word	0xffffffff


	//   ....[4]....
        /*0c2c*/ 	.word	0xffffffff


	//   ....[5]....
        /*0c30*/ 	.word	0xffffffff


	//   ....[6]....
        /*0c34*/ 	.word	0xffffffff


	//   ....[7]....
        /*0c38*/ 	.word	0xffffffff


	//   ....[8]....
        /*0c3c*/ 	.word	0xffffffff


	//   ....[9]....
        /*0c40*/ 	.word	0xffffffff


	//----- nvinfo : EIATTR_COOP_GROUP_INSTR_OFFSETS
	.align		4
.L_1043:
        /*0c44*/ 	.byte	0x04, 0x28
        /*0c46*/ 	.short	(.L_1045 - .L_1044)


	//   ....[0]....
.L_1044:
        /*0c48*/ 	.word	0x00009490


	//   ....[1]....
        /*0c4c*/ 	.word	0x000094a0


	//   ....[2]....
        /*0c50*/ 	.word	0x00009500


	//   ....[3]....
        /*0c54*/ 	.word	0x00009510


	//   ....[4]....
        /*0c58*/ 	.word	0x00009540


	//   ....[5]....
        /*0c5c*/ 	.word	0x00009560


	//   ....[6]....
        /*0c60*/ 	.word	0x00009590


	//   ....[7]....
        /*0c64*/ 	.word	0x000095b0


	//   ....[8]....
        /*0c68*/ 	.word	0x000095e0


	//   ....[9]....
        /*0c6c*/ 	.word	0x00009600


	//----- nvinfo : EIATTR_EXIT_INSTR_OFFSETS
	.align		4
.L_1045:
        /*0c70*/ 	.byte	0x04, 0x1c
        /*0c72*/ 	.short	(.L_1047 - .L_1046)


	//   ....[0]....
.L_1046:
        /*0c74*/ 	.word	0x000118c0


	//   ....[1]....
        /*0c78*/ 	.word	0x00011a00


	//   ....[2]....
        /*0c7c*/ 	.word	0x00011c50


	//----- nvinfo : EIATTR_MAX_THREADS
	.align		4
.L_1047:
        /*0c80*/ 	.byte	0x04, 0x05
        /*0c82*/ 	.short	(.L_1049 - .L_1048)
.L_1048:
        /*0c84*/ 	.word	0x00000200
        /*0c88*/ 	.word	0x00000001
        /*0c8c*/ 	.word	0x00000001


	//----- nvinfo : EIATTR_CRS_STACK_SIZE
	.align		4
.L_1049:
        /*0c90*/ 	.byte	0x04, 0x1e
        /*0c92*/ 	.short	(.L_1051 - .L_1050)
.L_1050:
        /*0c94*/ 	.word	0x00000000


	//----- nvinfo : EIATTR_CBANK_PARAM_SIZE
	.align		4
.L_1051:
        /*0c98*/ 	.byte	0x03, 0x19
        /*0c9a*/ 	.short	0x00b8


	//----- nvinfo : EIATTR_PARAM_CBANK
	.align		4
        /*0c9c*/ 	.byte	0x04, 0x0a
        /*0c9e*/ 	.short	(.L_1053 - .L_1052)
	.align		4
.L_1052:
        /*0ca0*/ 	.word	index@(.nv.constant0._Z35group_norm_nhwc_bwd_one_pass_kernelI11Fp32IOFp32WLi256ELi128ELi512EEv26Group_norm_nhwc_bwd_params)
        /*0ca4*/ 	.short	0x0210
        /*0ca6*/ 	.short	0x00b8


	//----- nvinfo : EIATTR_SW_WAR
	.align		4
.L_1053:
        /*0ca8*/ 	.byte	0x04, 0x36
        /*0caa*/ 	.short	(.L_1055 - .L_1054)
.L_1054:
        /*0cac*/ 	.word	0x00000008
.L_1055:


//--------------------- .nv.info._Z35group_norm_nhwc_bwd_one_pass_kernelI11Fp32IOFp32WLi512ELi128ELi512EEv26Group_norm_nhwc_bwd_params --------------------------
	.section	.nv.info._Z35group_norm_nhwc_bwd_one_pass_kernelI11Fp32IOFp32WLi512ELi128ELi512EEv26Group_norm_nhwc_bwd_params,"",@"SHT_CUDA_INFO"
	.sectionflags	@""
	.align	4


	//----- nvinfo : EIATTR_CUDA_API_VERSION
	.align		4
        /*0000*/ 	.byte	0x04, 0x37
        /*0002*/ 	.short	(.L_1057 - .L_1056)
.L_1056:
        /*0004*/ 	.word	0x00000082


	//----- nvinfo : EIATTR_KPARAM_INFO
	.align		4
.L_1057:
        /*0008*/ 	.byte	0x04, 0x17
        /*000a*/ 	.short	(.L_1059 - .L_1058)
.L_1058:
        /*000c*/ 	.word	0x00000000
        /*0010*/ 	.short	0x0000
        /*0012*/ 	.short	0x0000
        /*0014*/ 	.byte	0x00, 0xf0, 0xe1, 0x02


	//----- nvinfo : EIATTR_SPARSE_MMA_MASK
	.align		4
.L_1059:
        /*0018*/ 	.byte	0x03, 0x50
        /*001a*/ 	.short	0x0000


	//----- nvinfo : EIATTR_MAXREG_COUNT
	.align		4
        /*001c*/ 	.byte	0x03, 0x1b
        /*001e*/ 	.short	0x0080


	//----- nvinfo : EIATTR_NUM_BARRIERS
	.align		4
        /*0020*/ 	.byte	0x02, 0x4c
        /*0022*/ 	.byte	0x01
	.zero		1


	//----- nvinfo : EIATTR_ANNOTATIONS
	.align		4
        /*0024*/ 	.byte	0x04, 0x55
        /*0026*/ 	.short	(.L_1061 - .L_1060)


	//   ....[0]....
.L_1060:
        /* <DEDUP_REMOVED lines=517> */


	//----- nvinfo : EIATTR_MERCURY_ISA_VERSION
	.align		4
.L_1061:
        /*2060*/ 	.byte	0x03, 0x5f
        /*2062*/ 	.short	0x0101


	//----- nvinfo : EIATTR_INT_WARP_WIDE_INSTR_OFFSETS
	.align		4
        /*2064*/ 	.byte	0x04, 0x31
        /*2066*/ 	.short	(.L_1063 - .L_1062)


	//   ....[0]....
.L_1062:
        /*2068*/ 	.word	0x00016d70


	//   ....[1]....
        /*206c*/ 	.word	0x000187f0


	//----- nvinfo : EIATTR_COOP_GROUP_MASK_REGIDS
	.align		4
.L_1063:
        /*2070*/ 	.byte	0x04, 0x29
        /*2072*/ 	.short	(.L_1065 - .L_1064)


	//   ....[0]....
.L_1064:
        /*2074*/ 	.word	0xffffffff


	//   ....[1]....
        /*2078*/ 	.word	0xffffffff


	//   ....[2]....
        /*207c*/ 	.word	0xffffffff


	//   ....[3]....
        /*2080*/ 	.word	0xffffffff


	//   ....[4]....
        /*2084*/ 	.word	0xffffffff


	//   ....[5]....
        /*2088*/ 	.word	0xffffffff


	//   ....[6]....
        /*208c*/ 	.word	0xffffffff


	//   ....[7]....
        /*2090*/ 	.word	0xffffffff


	//   ....[8]....
        /*2094*/ 	.word	0xffffffff


	//   ....[9]....
        /*2098*/ 	.word	0xffffffff


	//----- nvinfo : EIATTR_COOP_GROUP_INSTR_OFFSETS
	.align		4
.L_1065:
        /*209c*/ 	.byte	0x04, 0x28
        /*209e*/ 	.short	(.L_1067 - .L_1066)


	//   ....[0]....
.L_1066:
        /*20a0*/ 	.word	0x00015740


	//   ....[1]....
        /*20a4*/ 	.word	0x000159f0


	//   ....[2]....
        /*20a8*/ 	.word	0x00015bc0


	//   ....[3]....
        /*20ac*/ 	.word	0x00015cc0


	//   ....[4]....
        /*20b0*/ 	.word	0x00016060


	//   ....[5]....
        /*20b4*/ 	.word	0x00016070


	//   ....[6]....
        /*20b8*/ 	.word	0x000161d0


	//   ....[7]....
        /*20bc*/ 	.word	0x000161e0


	//   ....[8]....
        /*20c0*/ 	.word	0x000162a0


	//   ....[9]....
        /*20c4*/ 	.word	0x000162b0


	//----- nvinfo : EIATTR_EXIT_INSTR_OFFSETS
	.align		4
.L_1067:
        /*20c8*/ 	.byte	0x04, 0x1c
        /*20ca*/ 	.short	(.L_1069 - .L_1068)


	//   ....[0]....
.L_1068:
        /*20cc*/ 	.word	0x000188e0


	//   ....[1]....
        /*20d0*/ 	.word	0x00018a30


	//   ....[2]....
        /*20d4*/ 	.word	0x00018cb0


	//----- nvinfo : EIATTR_MAX_THREADS
	.align		4
.L_1069:
        /*20d8*/ 	.byte	0x04, 0x05
        /*20da*/ 	.short	(.L_1071 - .L_1070)
.L_1070:
        /*20dc*/ 	.word	0x00000200
        /*20e0*/ 	.word	0x00000001
        /*20e4*/ 	.word	0x00000001


	//----- nvinfo : EIATTR_CRS_STACK_SIZE
	.align		4
.L_1071:
        /*20e8*/ 	.byte	0x04, 0x1e
        /*20ea*/ 	.short	(.L_1073 - .L_1072)
.L_1072:
        /*20ec*/ 	.word	0x00000000


	//----- nvinfo : EIATTR_CBANK_PARAM_SIZE
	.align		4
.L_1073:
        /*20f0*/ 	.byte	0x03, 0x19
        /*20f2*/ 	.short	0x00b8


	//----- nvinfo : EIATTR_PARAM_CBANK
	.align		4
        /*20f4*/ 	.byte	0x04, 0x0a
        /*20f6*/ 	.short	(.L_1075 - .L_1074)
	.align		4
.L_1074:
        /*20f8*/ 	.word	index@(.nv.constant0._Z35group_norm_nhwc_bwd_one_pass_kernelI11Fp32IOFp32WLi512ELi128ELi512EEv26Group_norm_nhwc_bwd_params)
        /*20fc*/ 	.short	0x0210
        /*20fe*/ 	.short	0x00b8


	//----- nvinfo : EIATTR_SW_WAR
	.align		4
.L_1075:
        /*2100*/ 	.byte	0x04, 0x36
        /*2102*/ 	.short	(.L_1077 - .L_1076)
.L_1076:
        /*2104*/ 	.word	0x00000008
.L_1077:


//--------------------- .nv.info._Z35group_norm_nhwc_bwd_one_pass_kernelI11Fp32IOBf16WLi64ELi128ELi512EEv26Group_norm_nhwc_bwd_params --------------------------
	.section	.nv.info._Z35group_norm_nhwc_bwd_one_pass_kernelI11Fp32IOBf16WLi64ELi128ELi512EEv26Group_norm_nhwc_bwd_params,"",@"SHT_CUDA_INFO"
	.sectionflags	@""
	.align	4


	//----- nvinfo : EIATTR_CUDA_API_VERSION
	.align		4
        /*0000*/ 	.byte	0x04, 0x37
        /*0002*/ 	.short	(.L_1079 - .L_1078)
.L_1078:
        /*0004*/ 	.word	0x00000082


	//----- nvinfo : EIATTR_KPARAM_INFO
	.align		4
.L_1079:
        /*0008*/ 	.byte	0x04, 0x17
        /*000a*/ 	.short	(.L_1081 - .L_1080)
.L_1080:
        /*000c*/ 	.word	0x00000000
        /*0010*/ 	.short	0x0000
        /*0012*/ 	.short	0x0000
        /*0014*/ 	.byte	0x00, 0xf0, 0xe1, 0x02


	//----- nvinfo : EIATTR_SPARSE_MMA_MASK
	.align		4
.L_1081:
        /*0018*/ 	.byte	0x03, 0x50
        /*001a*/ 	.short	0x0000


	//----- nvinfo : EIATTR_MAXREG_COUNT
	.align		4
        /*001c*/ 	.byte	0x03, 0x1b
        /*001e*/ 	.short	0x0080


	//----- nvinfo : EIATTR_NUM_BARRIERS
	.align		4
        /*0020*/ 	.byte	0x02, 0x4c
        /*0022*/ 	.byte	0x01
	.zero		1


	//----- nvinfo : EIATTR_MERCURY_ISA_VERSION
	.align		4
        /*0024*/ 	.byte	0x03, 0x5f
        /*0026*/ 	.short	0x0101


	//----- nvinfo : EIATTR_INT_WARP_WIDE_INSTR_OFFSETS
	.align		4
        /*0028*/ 	.byte	0x04, 0x31
        /*002a*/ 	.short	(.L_1083 - .L_1082)


	//   ....[0]....
.L_1082:
        /*002c*/ 	.word	0x00002e30


	//   ....[1]....
        /*0030*/ 	.word	0x00005680


	//----- nvinfo : EIATTR_COOP_GROUP_MASK_REGIDS
	.align		4
.L_1083:
        /*0034*/ 	.byte	0x04, 0x29
        /*0036*/ 	.short	(.L_1085 - .L_1084)


	//   ....[0]....
.L_1084:
        /*0038*/ 	.word	0xffffffff


	//   ....[1]....
        /*003c*/ 	.word	0xffffffff


	//   ....[2]....
        /*0040*/ 	.word	0xffffffff


	//   ....[3]....
        /*0044*/ 	.word	0xffffffff


	//   ....[4]....
        /*0048*/ 	.word	0xffffffff


	//   ....[5]....
        /*004c*/ 	.word	0xffffffff


	//   ....[6]....
        /*0050*/ 	.word	0xffffffff


	//   ....[7]....
        /*0054*/ 	.word	0xffffffff


	//   ....[8]....
        /*0058*/ 	.word	0xffffffff


	//   ....[9]....
        /*005c*/ 	.word	0xffffffff


	//----- nvinfo : EIATTR_COOP_GROUP_INSTR_OFFSETS
	.align		4
.L_1085:
        /*0060*/ 	.byte	0x04, 0x28
        /*0062*/ 	.short	(.L_1087 - .L_1086)


	//   ....[0]....
.L_1086:
        /*0064*/ 	.word	0x00002300


	//   ....[1]....
        /*0068*/ 	.word	0x00002330


	//   ....[2]....
        /*006c*/ 	.word	0x000023e0


	//   ....[3]....
        /*0070*/ 	.word	0x00002400


	//   ....[4]....
        /*0074*/ 	.word	0x00002430


	//   ....[5]....
        /*0078*/ 	.word	0x00002450


	//   ....[6]....
        /*007c*/ 	.word	0x00002480


	//   ....[7]....
        /*0080*/ 	.word	0x000024a0


	//   ....[8]....
        /*0084*/ 	.word	0x000024d0


	//   ....[9]....
        /*0088*/ 	.word	0x000024f0


	//----- nvinfo : EIATTR_EXIT_INSTR_OFFSETS
	.align		4
.L_1087:
        /*008c*/ 	.byte	0x04, 0x1c
        /*008e*/ 	.short	(.L_1089 - .L_1088)


	//   ....[0]....
.L_1088:
        /*0090*/ 	.word	0x00005770


	//   ....[1]....
        /*0094*/ 	.word	0x000058b0


	//   ....[2]....
        /*0098*/ 	.word	0x00005b10


	//----- nvinfo : EIATTR_MAX_THREADS
	.align		4
.L_1089:
        /*009c*/ 	.byte	0x04, 0x05
        /*009e*/ 	.short	(.L_1091 - .L_1090)
.L_1090:
        /*00a0*/ 	.word	0x00000200
        /*00a4*/ 	.word	0x00000001
        /*00a8*/ 	.word	0x00000001


	//----- nvinfo : EIATTR_CRS_STACK_SIZE
	.align		4
.L_1091:
        /*00ac*/ 	.byte	0x04, 0x1e
        /*00ae*/ 	.short	(.L_1093 - .L_1092)
.L_1092:
        /*00b0*/ 	.word	0x00000000


	//----- nvinfo : EIATTR_CBANK_PARAM_SIZE
	.align		4
.L_1093:
        /*00b4*/ 	.byte	0x03, 0x19
        /*00b6*/ 	.short	0x00b8


	//----- nvinfo : EIATTR_PARAM_CBANK
	.align		4
        /*00b8*/ 	.byte	0x04, 0x0a
        /*00ba*/ 	.short	(.L_1095 - .L_1094)
	.align		4
.L_1094:
        /*00bc*/ 	.word	index@(.nv.constant0._Z35group_norm_nhwc_bwd_one_pass_kernelI11Fp32IOBf16WLi64ELi128ELi512EEv26Group_norm_nhwc_bwd_params)
        /*00c0*/ 	.short	0x0210
        /*00c2*/ 	.short	0x00b8


	//----- nvinfo : EIATTR_SW_WAR
	.align		4
.L_1095:
        /*00c4*/ 	.byte	0x04, 0x36
        /*00c6*/ 	.short	(.L_1097 - .L_1096)
.L_1096:
        /*00c8*/ 	.word	0x00000008
.L_1097:


//--------------------- .nv.info._Z35group_norm_nhwc_bwd_one_pass_kernelI11Fp32IOBf16WLi128ELi128ELi512EEv26Group_norm_nhwc_bwd_params --------------------------
	.section	.nv.info._Z35group_norm_nhwc_bwd_one_pass_kernelI11Fp32IOBf16WLi128ELi128ELi512EEv26Group_norm_nhwc_bwd_params,"",@"SHT_CUDA_INFO"
	.sectionflags	@""
	.align	4


	//----- nvinfo : EIATTR_CUDA_API_VERSION
	.align		4
        /*0000*/ 	.byte	0x04, 0x37
        /*0002*/ 	.short	(.L_1099 - .L_1098)
.L_1098:
        /*0004*/ 	.word	0x00000082


	//----- nvinfo : EIATTR_KPARAM_INFO
	.align		4
.L_1099:
        /*0008*/ 	.byte	0x04, 0x17
        /*000a*/ 	.short	(.L_1101 - .L_1100)
.L_1100:
        /*000c*/ 	.word	0x00000000
        /*0010*/ 	.short	0x0000
        /*0012*/ 	.short	0x0000
        /*0014*/ 	.byte	0x00, 0xf0, 0xe1, 0x02


	//----- nvinfo : EIATTR_SPARSE_MMA_MASK
	.align		4
.L_1101:
        /*0018*/ 	.byte	0x03, 0x50
        /*001a*/ 	.short	0x0000


	//----- nvinfo : EIATTR_MAXREG_COUNT
	.align		4
        /*001c*/ 	.byte	0x03, 0x1b
        /*001e*/ 	.short	0x0080


	//----- nvinfo : EIATTR_NUM_BARRIERS
	.align		4
        /*0020*/ 	.byte	0x02, 0x4c
        /*0022*/ 	.byte	0x01
	.zero		1


	//----- nvinfo : EIATTR_MERCURY_ISA_VERSION
	.align		4
        /*0024*/ 	.byte	0x03, 0x5f
        /*0026*/ 	.short	0x0101


	//----- nvinfo : EIATTR_INT_WARP_WIDE_INSTR_OFFSETS
	.align		4
        /*0028*/ 	.byte	0x04, 0x31
        /*002a*/ 	.short	(.L_1103 - .L_1102)


	//   ....[0]....
.L_1102:
        /*002c*/ 	.word	0x00004f70


	//   ....[1]....
        /*0030*/ 	.word	0x00008de0


	//----- nvinfo : EIATTR_COOP_GROUP_MASK_REGIDS
	.align		4
.L_1103:
        /*0034*/ 	.byte	0x04, 0x29
        /*0036*/ 	.short	(.L_1105 - .L_1104)


	//   ....[0]....
.L_1104:
        /*0038*/ 	.word	0xffffffff


	//   ....[1]....
        /*003c*/ 	.word	0xffffffff


	//   ....[2]....
        /*0040*/ 	.word	0xffffffff


	//   ....[3]....
        /*0044*/ 	.word	0xffffffff


	//   ....[4]....
        /*0048*/ 	.word	0xffffffff


	//   ....[5]....
        /*004c*/ 	.word	0xffffffff


	//   ....[6]....
        /*0050*/ 	.word	0xffffffff


	//   ....[7]....
        /*0054*/ 	.word	0xffffffff


	//   ....[8]....
        /*0058*/ 	.word	0xffffffff


	//   ....[9]....
        /*005c*/ 	.word	0xffffffff


	//----- nvinfo : EIATTR_COOP_GROUP_INSTR_OFFSETS
	.align		4
.L_1105:
        /*0060*/ 	.byte	0x04, 0x28
        /*0062*/ 	.short	(.L_1107 - .L_1106)


	//   ....[0]....
.L_1106:
        /*0064*/ 	.word	0x000044c0


	//   ....[1]....
        /*0068*/ 	.word	0x00004500


	//   ....[2]....
        /*006c*/ 	.word	0x00004690


	//   ....[3]....
        /*0070*/ 	.word	0x000046b0


	//   ....[4]....
        /*0074*/ 	.word	0x000046f0


	//   ....[5]....
        /*0078*/ 	.word	0x00004710


	//   ....[6]....
        /*007c*/ 	.word	0x00004740


	//   ....[7]....
        /*0080*/ 	.word	0x00004760


	//   ....[8]....
        /*0084*/ 	.word	0x00004790


	//   ....[9]....
        /*0088*/ 	.word	0x000047b0


	//----- nvinfo : EIATTR_EXIT_INSTR_OFFSETS
	.align		4
.L_1107:
        /*008c*/ 	.byte	0x04, 0x1c
        /*008e*/ 	.short	(.L_1109 - .L_1108)


	//   ....[0]....
.L_1108:
        /*0090*/ 	.word	0x00008e70


	//   ....[1]....
        /*0094*/ 	.word	0x00008fb0


	//   ....[2]....
        /*0098*/ 	.word	0x00009210


	//----- nvinfo : EIATTR_MAX_THREADS
	.align		4
.L_1109:
        /*009c*/ 	.byte	0x04, 0x05
        /*009e*/ 	.short	(.L_1111 - .L_1110)
.L_1110:
        /*00a0*/ 	.word	0x00000200
        /*00a4*/ 	.word	0x00000001
        /*00a8*/ 	.word	0x00000001


	//----- nvinfo : EIATTR_CRS_STACK_SIZE
	.align		4
.L_1111:
        /*00ac*/ 	.byte	0x04, 0x1e
        /*00ae*/ 	.short	(.L_1113 - .L_1112)
.L_1112:
        /*00b0*/ 	.word	0x00000000


	//----- nvinfo : EIATTR_CBANK_PARAM_SIZE
	.align		4
.L_1113:
        /*00b4*/ 	.byte	0x03, 0x19
        /*00b6*/ 	.short	0x00b8


	//----- nvinfo : EIATTR_PARAM_CBANK
	.align		4
        /*00b8*/ 	.byte	0x04, 0x0a
        /*00ba*/ 	.short	(.L_1115 - .L_1114)
	.align		4
.L_1114:
        /*00bc*/ 	.word	index@(.nv.constant0._Z35group_norm_nhwc_bwd_one_pass_kernelI11Fp32IOBf16WLi128ELi128ELi512EEv26Group_norm_nhwc_bwd_params)
        /*00c0*/ 	.short	0x0210
        /*00c2*/ 	.short	0x00b8


	//----- nvinfo : EIATTR_SW_WAR
	.align		4
.L_1115:
        /*00c4*/ 	.byte	0x04, 0x36
        /*00c6*/ 	.short	(.L_1117 - .L_1116)
.L_1116:
        /*00c8*/ 	.word	0x00000008
.L_1117:


//--------------------- .nv.info._Z35group_norm_nhwc_bwd_one_pass_kernelI11Fp32IOBf16WLi256ELi128ELi512EEv26Group_norm_nhwc_bwd_params --------------------------
	.section	.nv.info._Z35group_norm_nhwc_bwd_one_pass_kernelI11Fp32IOBf16WLi256ELi128ELi512EEv26Group_norm_nhwc_bwd_params,"",@"SHT_CUDA_INFO"
	.sectionflags	@""
	.align	4


	//----- nvinfo : EIATTR_CUDA_API_VERSION
	.align		4
        /*0000*/ 	.byte	0x04, 0x37
        /*0002*/ 	.short	(.L_1119 - .L_1118)
.L_1118:
        /*0004*/ 	.word	0x00000082


	//----- nvinfo : EIATTR_KPARAM_INFO
	.align		4
.L_1119:
        /*0008*/ 	.byte	0x04, 0x17
        /*000a*/ 	.short	(.L_1121 - .L_1120)
.L_1120:
        /*000c*/ 	.word	0x00000000
        /*0010*/ 	.short	0x0000
        /*0012*/ 	.short	0x0000
        /*0014*/ 	.byte	0x00, 0xf0, 0xe1, 0x02


	//----- nvinfo : EIATTR_SPARSE_MMA_MASK
	.align		4
.L_1121:
        /*0018*/ 	.byte	0x03, 0x50
        /*001a*/ 	.short	0x0000


	//----- nvinfo : EIATTR_MAXREG_COUNT
	.align		4
        /*001c*/ 	.byte	0x03, 0x1b
        /*001e*/ 	.short	0x0080


	//----- nvinfo : EIATTR_NUM_BARRIERS
	.align		4
        /*0020*/ 	.byte	0x02, 0x4c
        /*0022*/ 	.byte	0x01
	.zero		1


	//----- nvinfo : EIATTR_ANNOTATIONS
	.align		4
        /*0024*/ 	.byte	0x04, 0x55
        /*0026*/ 	.short	(.L_1123 - .L_1122)


	//   ....[0]....
.L_1122:
        /* <DEDUP_REMOVED lines=324> */


	//----- nvinfo : EIATTR_MERCURY_ISA_VERSION
	.align		4
.L_1123:
        /*1450*/ 	.byte	0x03, 0x5f
        /*1452*/ 	.short	0x0101


	//----- nvinfo : EIATTR_INT_WARP_WIDE_INSTR_OFFSETS
	.align		4
        /*1454*/ 	.byte	0x04, 0x31
        /*1456*/ 	.short	(.L_1125 - .L_1124)


	//   ....[0]....
.L_1124:
        /*1458*/ 	.word	0x0000b180


	//   ....[1]....
        /*145c*/ 	.word	0x0000b530


	//   ....[2]....
        /*1460*/ 	.word	0x0000b5f0


	//   ....[3]....
        /*1464*/ 	.word	0x0000b690


	//   ....[4]....
        /*1468*/ 	.word	0x0000b730


	//   ....[5]....
        /*146c*/ 	.word	0x0000b7d0


	//   ....[6]....
        /*1470*/ 	.word	0x0000b870


	//   ....[7]....
        /*1474*/ 	.word	0x0000b910


	//   ....[8]....
        /*1478*/ 	.word	0x0000b9b0


	//   ....[9]....
        /*147c*/ 	.word	0x0000ba50


	//   ....[10]....
        /*1480*/ 	.word	0x0000baf0


	//   ....[11]....
        /*1484*/ 	.word	0x0000bb90


	//   ....[12]....
        /*1488*/ 	.word	0x0000bc30


	//   ....[13]....
        /*148c*/ 	.word	0x0000bcd0


	//   ....[14]....
        /*1490*/ 	.word	0x0000bd70


	//   ....[15]....
        /*1494*/ 	.word	0x0000be10


	//   ....[16]....
        /*1498*/ 	.word	0x0000beb0


	//   ....[17]....
        /*149c*/ 	.word	0x0000bfd0


	//   ....[18]....
        /*14a0*/ 	.word	0x0000c070


	//   ....[19]....
        /*14a4*/ 	.word	0x0000c110


	//   ....[20]....
        /*14a8*/ 	.word	0x0000c1b0


	//   ....[21]....
        /*14ac*/ 	.word	0x0000c250


	//   ....[22]....
        /*14b0*/ 	.word	0x0000c2f0


	//   ....[23]....
        /*14b4*/ 	.word	0x0000c390


	//   ....[24]....
        /*14b8*/ 	.word	0x0000c430


	//   ....[25]....
        /*14bc*/ 	.word	0x0000c580


	//   ....[26]....
        /*14c0*/ 	.word	0x0000c640


	//   ....[27]....
        /*14c4*/ 	.word	0x0000c6e0


	//   ....[28]....
        /*14c8*/ 	.word	0x0000c780


	//   ....[29]....
        /*14cc*/ 	.word	0x0000c9a0


	//   ....[30]....
        /*14d0*/ 	.word	0x0000ca60


	//   ....[31]....
        /*14d4*/ 	.word	0x00013380


	//----- nvinfo : EIATTR_COOP_GROUP_MASK_REGIDS
	.align		4
.L_1125:
        /*14d8*/ 	.byte	0x04, 0x29
        /*14da*/ 	.short	(.L_1127 - .L_1126)


	//   ....[0]....
.L_1126:
        /*14dc*/ 	.word	0xffffffff


	//   ....[1]....
        /*14e0*/ 	.word	0xffffffff


	//   ....[2]....
        /*14e4*/ 	.word	0xffffffff


	//   ....[3]....
        /*14e8*/ 	.word	0xffffffff


	//   ....[4]....
        /*14ec*/ 	.word	0xffffffff


	//   ....[5]....
        /*14f0*/ 	.word	0xffffffff


	//   ....[6]....
        /*14f4*/ 	.word	0xffffffff


	//   ....[7]....
        /*14f8*/ 	.word	0xffffffff


	//   ....[8]....
        /*14fc*/ 	.word	0xffffffff


	//   ....[9]....
        /*1500*/ 	.word	0xffffffff


	//----- nvinfo : EIATTR_COOP_GROUP_INSTR_OFFSETS
	.align		4
.L_1127:
        /*1504*/ 	.byte	0x04, 0x28
        /*1506*/ 	.short	(.L_1129 - .L_1128)


	//   ....[0]....
.L_1128:
        /*1508*/ 	.word	0x0000a5f0


	//   ....[1]....
        /*150c*/ 	.word	0x0000a600


	//   ....[2]....
        /*1510*/ 	.word	0x0000a630


	//   ....[3]....
        /*1514*/ 	.word	0x0000a640


	//   ....[4]....
        /*1518*/ 	.word	0x0000a680


	//   ....[5]....
        /*151c*/ 	.word	0x0000a690


	//   ....[6]....
        /*1520*/ 	.word	0x0000a6d0


	//   ....[7]....
        /*1524*/ 	.word	0x0000a6e0


	//   ....[8]....
        /*1528*/ 	.word	0x0000a720


	//   ....[9]....
        /*152c*/ 	.word	0x0000a730


	//----- nvinfo : EIATTR_EXIT_INSTR_OFFSETS
	.align		4
.L_1129:
        /*1530*/ 	.byte	0x04, 0x1c
        /*1532*/ 	.short	(.L_1131 - .L_1130)


	//   ....[0]....
.L_1130:
        /*1534*/ 	.word	0x00013470


	//   ....[1]....
        /*1538*/ 	.word	0x000135b0


	//   ....[2]....
        /*153c*/ 	.word	0x00013820


	//----- nvinfo : EIATTR_MAX_THREADS
	.align		4
.L_1131:
        /*1540*/ 	.byte	0x04, 0x05
        /*1542*/ 	.short	(.L_1133 - .L_1132)
.L_1132:
        /*1544*/ 	.word	0x00000200
        /*1548*/ 	.word	0x00000001
        /*154c*/ 	.word	0x00000001


	//----- nvinfo : EIATTR_CRS_STACK_SIZE
	.align		4
.L_1133:
        /*1550*/ 	.byte	0x04, 0x1e
        /*1552*/ 	.short	(.L_1135 - .L_1134)
.L_1134:
        /*1554*/ 	.word	0x00000000


	//----- nvinfo : EIATTR_CBANK_PARAM_SIZE
	.align		4
.L_1135:
        /*1558*/ 	.byte	0x03, 0x19
        /*155a*/ 	.short	0x00b8


	//----- nvinfo : EIATTR_PARAM_CBANK
	.align		4
        /*155c*/ 	.byte	0x04, 0x0a
        /*155e*/ 	.short	(.L_1137 - .L_1136)
	.align		4
.L_1136:
        /*1560*/ 	.word	index@(.nv.constant0._Z35group_norm_nhwc_bwd_one_pass_kernelI11Fp32IOBf16WLi256ELi128ELi512EEv26Group_norm_nhwc_bwd_params)
        /*1564*/ 	.short	0x0210
        /*1566*/ 	.short	0x00b8


	//----- nvinfo : EIATTR_SW_WAR
	.align		4
.L_1137:
        /*1568*/ 	.byte	0x04, 0x36
        /*156a*/ 	.short	(.L_1139 - .L_1138)
.L_1138:
        /*156c*/ 	.word	0x00000008
.L_1139:


//--------------------- .nv.info._Z35group_norm_nhwc_bwd_one_pass_kernelI11Fp32IOBf16WLi512ELi128ELi512EEv26Group_norm_nhwc_bwd_params --------------------------
	.section	.nv.info._Z35group_norm_nhwc_bwd_one_pass_kernelI11Fp32IOBf16WLi512ELi128ELi512EEv26Group_norm_nhwc_bwd_params,"",@"SHT_CUDA_INFO"
	.sectionflags	@""
	.align	4


	//----- nvinfo : EIATTR_CUDA_API_VERSION
	.align		4
        /*0000*/ 	.byte	0x04, 0x37
        /*0002*/ 	.short	(.L_1141 - .L_1140)
.L_1140:
        /*0004*/ 	.word	0x00000082


	//----- nvinfo : EIATTR_KPARAM_INFO
	.align		4
.L_1141:
        /*0008*/ 	.byte	0x04, 0x17
        /*000a*/ 	.short	(.L_1143 - .L_1142)
.L_1142:
        /*000c*/ 	.word	0x00000000
        /*0010*/ 	.short	0x0000
        /*0012*/ 	.short	0x0000
        /*0014*/ 	.byte	0x00, 0xf0, 0xe1, 0x02


	//----- nvinfo : EIATTR_SPARSE_MMA_MASK
	.align		4
.L_1143:
        /*0018*/ 	.byte	0x03, 0x50
        /*001a*/ 	.short	0x0000


	//----- nvinfo : EIATTR_MAXREG_COUNT
	.align		4
        /*001c*/ 	.byte	0x03, 0x1b
        /*001e*/ 	.short	0x0080


	//----- nvinfo : EIATTR_NUM_BARRIERS
	.align		4
        /*0020*/ 	.byte	0x02, 0x4c
        /*0022*/ 	.byte	0x01
	.zero		1


	//----- nvinfo : EIATTR_ANNOTATIONS
	.align		4
        /*0024*/ 	.byte	0x04, 0x55
        /*0026*/ 	.short	(.L_1145 - .L_1144)


	//   ....[0]....
.L_1144:
        /* <DEDUP_REMOVED lines=519> */


	//----- nvinfo : EIATTR_MERCURY_ISA_VERSION
	.align		4
.L_1145:
        /*2080*/ 	.byte	0x03, 0x5f
        /*2082*/ 	.short	0x0101


	//----- nvinfo : EIATTR_INT_WARP_WIDE_INSTR_OFFSETS
	.align		4
        /*2084*/ 	.byte	0x04, 0x31
        /*2086*/ 	.short	(.L_1147 - .L_1146)


	//   ....[0]....
.L_1146:
        /*2088*/ 	.word	0x00016e20


	//   ....[1]....
        /*208c*/ 	.word	0x00018880


	//----- nvinfo : EIATTR_COOP_GROUP_MASK_REGIDS
	.align		4
.L_1147:
        /*2090*/ 	.byte	0x04, 0x29
        /*2092*/ 	.short	(.L_1149 - .L_1148)


	//   ....[0]....
.L_1148:
        /*2094*/ 	.word	0xffffffff


	//   ....[1]....
        /*2098*/ 	.word	0xffffffff


	//   ....[2]....
        /*209c*/ 	.word	0xffffffff


	//   ....[3]....
        /*20a0*/ 	.word	0xffffffff


	//   ....[4]....
        /*20a4*/ 	.word	0xffffffff


	//   ....[5]....
        /*20a8*/ 	.word	0xffffffff


	//   ....[6]....
        /*20ac*/ 	.word	0xffffffff


	//   ....[7]....
        /*20b0*/ 	.word	0xffffffff


	//   ....[8]....
        /*20b4*/ 	.word	0xffffffff


	//   ....[9]....
        /*20b8*/ 	.word	0xffffffff


	//----- nvinfo : EIATTR_COOP_GROUP_INSTR_OFFSETS
	.align		4
.L_1149:
        /*20bc*/ 	.byte	0x04, 0x28
        /*20be*/ 	.short	(.L_1151 - .L_1150)


	//   ....[0]....
.L_1150:
        /*20c0*/ 	.word	0x000157f0


	//   ....[1]....
        /*20c4*/ 	.word	0x00015940


	//   ....[2]....
        /*20c8*/ 	.word	0x000159f0


	//   ....[3]....
        /*20cc*/ 	.word	0x00015c20


	//   ....[4]....
        /*20d0*/ 	.word	0x00015e60


	//   ....[5]....
        /*20d4*/ 	.word	0x00015e80


	//   ....[6]....
        /*20d8*/ 	.word	0x00016290


	//   ....[7]....
        /*20dc*/ 	.word	0x000162c0


	//   ....[8]....
        /*20e0*/ 	.word	0x00016320


	//   ....[9]....
        /*20e4*/ 	.word	0x00016470


	//----- nvinfo : EIATTR_EXIT_INSTR_OFFSETS
	.align		4
.L_1151:
        /*20e8*/ 	.byte	0x04, 0x1c
        /*20ea*/ 	.short	(.L_1153 - .L_1152)


	//   ....[0]....
.L_1152:
        /*20ec*/ 	.word	0x00018970


	//   ....[1]....
        /*20f0*/ 	.word	0x00018ac0


	//   ....[2]....
        /*20f4*/ 	.word	0x00018d60


	//----- nvinfo : EIATTR_MAX_THREADS
	.align		4
.L_1153:
        /*20f8*/ 	.byte	0x04, 0x05
        /*20fa*/ 	.short	(.L_1155 - .L_1154)
.L_1154:
        /*20fc*/ 	.word	0x00000200
        /*2100*/ 	.word	0x00000001
        /*2104*/ 	.word	0x00000001


	//----- nvinfo : EIATTR_CRS_STACK_SIZE
	.align		4
.L_1155:
        /*2108*/ 	.byte	0x04, 0x1e
        /*210a*/ 	.short	(.L_1157 - .L_1156)
.L_1156:
        /*210c*/ 	.word	0x00000000


	//----- nvinfo : EIATTR_CBANK_PARAM_SIZE
	.align		4
.L_1157:
        /*2110*/ 	.byte	0x03, 0x19
        /*2112*/ 	.short	0x00b8


	//----- nvinfo : EIATTR_PARAM_CBANK
	.align		4
        /*2114*/ 	.byte	0x04, 0x0a
        /*2116*/ 	.short	(.L_1159 - .L_1158)
	.align		4
.L_1158:
        /*2118*/ 	.word	index@(.nv.constant0._Z35group_norm_nhwc_bwd_one_pass_kernelI11Fp32IOBf16WLi512ELi128ELi512EEv26Group_norm_nhwc_bwd_params)
        /*211c*/ 	.short	0x0210
        /*211e*/ 	.short	0x00b8


	//----- nvinfo : EIATTR_SW_WAR
	.align		4
.L_1159:
        /*2120*/ 	.byte	0x04, 0x36
        /*2122*/ 	.short	(.L_1161 - .L_1160)
.L_1160:
        /*2124*/ 	.word	0x00000008
.L_1161:


//--------------------- .nv.info._Z35group_norm_nhwc_bwd_one_pass_kernelI11Fp32IOFp16WLi64ELi128ELi512EEv26Group_norm_nhwc_bwd_params --------------------------
	.section	.nv.info._Z35group_norm_nhwc_bwd_one_pass_kernelI11Fp32IOFp16WLi64ELi128ELi512EEv26Group_norm_nhwc_bwd_params,"",@"SHT_CUDA_INFO"
	.sectionflags	@""
	.align	4


	//----- nvinfo : EIATTR_CUDA_API_VERSION
	.align		4
        /*0000*/ 	.byte	0x04, 0x37
        /*0002*/ 	.short	(.L_1163 - .L_1162)
.L_1162:
        /*0004*/ 	.word	0x00000082


	//----- nvinfo : EIATTR_KPARAM_INFO
	.align		4
.L_1163:
        /*0008*/ 	.byte	0x04, 0x17
        /*000a*/ 	.short	(.L_1165 - .L_1164)
.L_1164:
        /*000c*/ 	.word	0x00000000
        /*0010*/ 	.short	0x0000
        /*0012*/ 	.short	0x0000
        /*0014*/ 	.byte	0x00, 0xf0, 0xe1, 0x02


	//----- nvinfo : EIATTR_SPARSE_MMA_MASK
	.align		4
.L_1165:
        /*0018*/ 	.byte	0x03, 0x50
        /*001a*/ 	.short	0x0000


	//----- nvinfo : EIATTR_MAXREG_COUNT
	.align		4
        /*001c*/ 	.byte	0x03, 0x1b
        /*001e*/ 	.short	0x0080


	//----- nvinfo : EIATTR_NUM_BARRIERS
	.align		4
        /*0020*/ 	.byte	0x02, 0x4c
        /*0022*/ 	.byte	0x01
	.zero		1


	//----- nvinfo : EIATTR_MERCURY_ISA_VERSION
	.align		4
        /*0024*/ 	.byte	0x03, 0x5f
        /*0026*/ 	.short	0x0101


	//----- nvinfo : EIATTR_INT_WARP_WIDE_INSTR_OFFSETS
	.align		4
        /*0028*/ 	.byte	0x04, 0x31
        /*002a*/ 	.short	(.L_1167 - .L_1166)


	//   ....[0]....
.L_1166:
        /*002c*/ 	.word	0x00002e30


	//   ....[1]....
        /*0030*/ 	.word	0x00005680


	//----- nvinfo : EIATTR_COOP_GROUP_MASK_REGIDS
	.align		4
.L_1167:
        /*0034*/ 	.byte	0x04, 0x29
        /*0036*/ 	.short	(.L_1169 - .L_1168)


	//   ....[0]....
.L_1168:
        /*0038*/ 	.word	0xffffffff


	//   ....[1]....
        /*003c*/ 	.word	0xffffffff


	//   ....[2]....
        /*0040*/ 	.word	0xffffffff


	//   ....[3]....
        /*0044*/ 	.word	0xffffffff


	//   ....[4]....
        /*0048*/ 	.word	0xffffffff


	//   ....[5]....
        /*004c*/ 	.word	0xffffffff


	//   ....[6]....
        /*0050*/ 	.word	0xffffffff


	//   ....[7]....
        /*0054*/ 	.word	0xffffffff


	//   ....[8]....
        /*0058*/ 	.word	0xffffffff


	//   ....[9]....
        /*005c*/ 	.word	0xffffffff


	//----- nvinfo : EIATTR_COOP_GROUP_INSTR_OFFSETS
	.align		4
.L_1169:
        /*0060*/ 	.byte	0x04, 0x28
        /*0062*/ 	.short	(.L_1171 - .L_1170)


	//   ....[0]....
.L_1170:
        /*0064*/ 	.word	0x00002300


	//   ....[1]....
        /*0068*/ 	.word	0x00002330


	//   ....[2]....
        /*006c*/ 	.word	0x000023e0


	//   ....[3]....
        /*0070*/ 	.word	0x00002400


	//   ....[4]....
        /*0074*/ 	.word	0x00002430


	//   ....[5]....
        /*0078*/ 	.word	0x00002450


	//   ....[6]....
        /*007c*/ 	.word	0x00002480


	//   ....[7]....
        /*0080*/ 	.word	0x000024a0


	//   ....[8]....
        /*0084*/ 	.word	0x000024d0


	//   ....[9]....
        /*0088*/ 	.word	0x000024f0


	//----- nvinfo : EIATTR_EXIT_INSTR_OFFSETS
	.align		4
.L_1171:
        /*008c*/ 	.byte	0x04, 0x1c
        /*008e*/ 	.short	(.L_1173 - .L_1172)


	//   ....[0]....
.L_1172:
        /*0090*/ 	.word	0x00005770


	//   ....[1]....
        /*0094*/ 	.word	0x000058b0


	//   ....[2]....
        /*0098*/ 	.word	0x00005b10


	//----- nvinfo : EIATTR_MAX_THREADS
	.align		4
.L_1173:
        /*009c*/ 	.byte	0x04, 0x05
        /*009e*/ 	.short	(.L_1175 - .L_1174)
.L_1174:
        /*00a0*/ 	.word	0x00000200
        /*00a4*/ 	.word	0x00000001
        /*00a8*/ 	.word	0x00000001


	//----- nvinfo : EIATTR_CRS_STACK_SIZE
	.align		4
.L_1175:
        /*00ac*/ 	.byte	0x04, 0x1e
        /*00ae*/ 	.short	(.L_1177 - .L_1176)
.L_1176:
        /*00b0*/ 	.word	0x00000000


	//----- nvinfo : EIATTR_CBANK_PARAM_SIZE
	.align		4
.L_1177:
        /*00b4*/ 	.byte	0x03, 0x19
        /*00b6*/ 	.short	0x00b8


	//----- nvinfo : EIATTR_PARAM_CBANK
	.align		4
        /*00b8*/ 	.byte	0x04, 0x0a
        /*00ba*/ 	.short	(.L_1179 - .L_1178)
	.align		4
.L_1178:
        /*00bc*/ 	.word	index@(.nv.constant0._Z35group_norm_nhwc_bwd_one_pass_kernelI11Fp32IOFp16WLi64ELi128ELi512EEv26Group_norm_nhwc_bwd_params)
        /*00c0*/ 	.short	0x0210
        /*00c2*/ 	.short	0x00b8


	//----- nvinfo : EIATTR_SW_WAR
	.align		4
.L_1179:
        /*00c4*/ 	.byte	0x04, 0x36
        /*00c6*/ 	.short	(.L_1181 - .L_1180)
.L_1180:
        /*00c8*/ 	.word	0x00000008
.L_1181:


//--------------------- .nv.info._Z35group_norm_nhwc_bwd_one_pass_kernelI11Fp32IOFp16WLi128ELi128ELi512EEv26Group_norm_nhwc_bwd_params --------------------------
	.section	.nv.info._Z35group_norm_nhwc_bwd_one_pass_kernelI11Fp32IOFp16WLi128ELi128ELi512EEv26Group_norm_nhwc_bwd_params,"",@"SHT_CUDA_INFO"
	.sectionflags	@""
	.align	4


	//----- nvinfo : EIATTR_CUDA_API_VERSION
	.align		4
        /*0000*/ 	.byte	0x04, 0x37
        /*0002*/ 	.short	(.L_1183 - .L_1182)
.L_1182:
        /*0004*/ 	.word	0x00000082


	//----- nvinfo : EIATTR_KPARAM_INFO
	.align		4
.L_1183:
        /*0008*/ 	.byte	0x04, 0x17
        /*000a*/ 	.short	(.L_1185 - .L_1184)
.L_1184:
        /*000c*/ 	.word	0x00000000
        /*0010*/ 	.short	0x0000
        /*0012*/ 	.short	0x0000
        /*0014*/ 	.byte	0x00, 0xf0, 0xe1, 0x02


	//----- nvinfo : EIATTR_SPARSE_MMA_MASK
	.align		4
.L_1185:
        /*0018*/ 	.byte	0x03, 0x50
        /*001a*/ 	.short	0x0000


	//----- nvinfo : EIATTR_MAXREG_COUNT
	.align		4
        /*001c*/ 	.byte	0x03, 0x1b
        /*001e*/ 	.short	0x0080


	//----- nvinfo : EIATTR_NUM_BARRIERS
	.align		4
        /*0020*/ 	.byte	0x02, 0x4c
        /*0022*/ 	.byte	0x01
	.zero		1


	//----- nvinfo : EIATTR_MERCURY_ISA_VERSION
	.align		4
        /*0024*/ 	.byte	0x03, 0x5f
        /*0026*/ 	.short	0x0101


	//----- nvinfo : EIATTR_INT_WARP_WIDE_INSTR_OFFSETS
	.align		4
        /*0028*/ 	.byte	0x04, 0x31
        /*002a*/ 	.short	(.L_1187 - .L_1186)


	//   ....[0]....
.L_1186:
        /*002c*/ 	.word	0x00004f70


	//   ....[1]....
        /*0030*/ 	.word	0x00008de0


	//----- nvinfo : EIATTR_COOP_GROUP_MASK_REGIDS
	.align		4
.L_1187:
        /*0034*/ 	.byte	0x04, 0x29
        /*0036*/ 	.short	(.L_1189 - .L_1188)


	//   ....[0]....
.L_1188:
        /*0038*/ 	.word	0xffffffff


	//   ....[1]....
        /*003c*/ 	.word	0xffffffff


	//   ....[2]....
        /*0040*/ 	.word	0xffffffff


	//   ....[3]....
        /*0044*/ 	.word	0xffffffff


	//   ....[4]....
        /*0048*/ 	.word	0xffffffff


	//   ....[5]....
        /*004c*/ 	.word	0xffffffff


	//   ....[6]....
        /*0050*/ 	.word	0xffffffff


	//   ....[7]....
        /*0054*/ 	.word	0xffffffff


	//   ....[8]....
        /*0058*/ 	.word	0xffffffff


	//   ....[9]....
        /*005c*/ 	.word	0xffffffff


	//----- nvinfo : EIATTR_COOP_GROUP_INSTR_OFFSETS
	.align		4
.L_1189:
        /*0060*/ 	.byte	0x04, 0x28
        /*0062*/ 	.short	(.L_1191 - .L_1190)


	//   ....[0]....
.L_1190:
        /*0064*/ 	.word	0x000044c0


	//   ....[1]....
        /*0068*/ 	.word	0x00004500


	//   ....[2]....
        /*006c*/ 	.word	0x00004690


	//   ....[3]....
        /*0070*/ 	.word	0x000046b0


	//   ....[4]....
        /*0074*/ 	.word	0x000046f0


	//   ....[5]....
        /*0078*/ 	.word	0x00004710


	//   ....[6]....
        /*007c*/ 	.word	0x00004740


	//   ....[7]....
        /*0080*/ 	.word	0x00004760


	//   ....[8]....
        /*0084*/ 	.word	0x00004790


	//   ....[9]....
        /*0088*/ 	.word	0x000047b0


	//----- nvinfo : EIATTR_EXIT_INSTR_OFFSETS
	.align		4
.L_1191:
        /*008c*/ 	.byte	0x04, 0x1c
        /*008e*/ 	.short	(.L_1193 - .L_1192)


	//   ....[0]....
.L_1192:
        /*0090*/ 	.word	0x00008e70


	//   ....[1]....
        /*0094*/ 	.word	0x00008fb0


	//   ....[2]....
        /*0098*/ 	.word	0x00009210


	//----- nvinfo : EIATTR_MAX_THREADS
	.align		4
.L_1193:
        /*009c*/ 	.byte	0x04, 0x05
        /*009e*/ 	.short	(.L_1195 - .L_1194)
.L_1194:
        /*00a0*/ 	.word	0x00000200
        /*00a4*/ 	.word	0x00000001
        /*00a8*/ 	.word	0x00000001


	//----- nvinfo : EIATTR_CRS_STACK_SIZE
	.align		4
.L_1195:
        /*00ac*/ 	.byte	0x04, 0x1e
        /*00ae*/ 	.short	(.L_1197 - .L_1196)
.L_1196:
        /*00b0*/ 	.word	0x00000000


	//----- nvinfo : EIATTR_CBANK_PARAM_SIZE
	.align		4
.L_1197:
        /*00b4*/ 	.byte	0x03, 0x19
        /*00b6*/ 	.short	0x00b8


	//----- nvinfo : EIATTR_PARAM_CBANK
	.align		4
        /*00b8*/ 	.byte	0x04, 0x0a
        /*00ba*/ 	.short	(.L_1199 - .L_1198)
	.align		4
.L_1198:
        /*00bc*/ 	.word	index@(.nv.constant0._Z35group_norm_nhwc_bwd_one_pass_kernelI11Fp32IOFp16WLi128ELi128ELi512EEv26Group_norm_nhwc_bwd_params)
        /*00c0*/ 	.short	0x0210
        /*00c2*/ 	.short	0x00b8


	//----- nvinfo : EIATTR_SW_WAR
	.align		4
.L_1199:
        /*00c4*/ 	.byte	0x04, 0x36
        /*00c6*/ 	.short	(.L_1201 - .L_1200)
.L_1200:
        /*00c8*/ 	.word	0x00000008
.L_1201:


//--------------------- .nv.info._Z35group_norm_nhwc_bwd_one_pass_kernelI11Fp32IOFp16WLi256ELi128ELi512EEv26Group_norm_nhwc_bwd_params --------------------------
	.section	.nv.info._Z35group_norm_nhwc_bwd_one_pass_kernelI11Fp32IOFp16WLi256ELi128ELi512EEv26Group_norm_nhwc_bwd_params,"",@"SHT_CUDA_INFO"
	.sectionflags	@""
	.align	4


	//----- nvinfo : EIATTR_CUDA_API_VERSION
	.align		4
        /*0000*/ 	.byte	0x04, 0x37
        /*0002*/ 	.short	(.L_1203 - .L_1202)
.L_1202:
        /*0004*/ 	.word	0x00000082


	//----- nvinfo : EIATTR_KPARAM_INFO
	.align		4
.L_1203:
        /*0008*/ 	.byte	0x04, 0x17
        /*000a*/ 	.short	(.L_1205 - .L_1204)
.L_1204:
        /*000c*/ 	.word	0x00000000
        /*0010*/ 	.short	0x0000
        /*0012*/ 	.short	0x0000
        /*0014*/ 	.byte	0x00, 0xf0, 0xe1, 0x02


	//----- nvinfo : EIATTR_SPARSE_MMA_MASK
	.align		4
.L_1205:
        /*0018*/ 	.byte	0x03, 0x50
        /*001a*/ 	.short	0x0000


	//----- nvinfo : EIATTR_MAXREG_COUNT
	.align		4
        /*001c*/ 	.byte	0x03, 0x1b
        /*001e*/ 	.short	0x0080


	//----- nvinfo : EIATTR_NUM_BARRIERS
	.align		4
        /*0020*/ 	.byte	0x02, 0x4c
        /*0022*/ 	.byte	0x01
	.zero		1


	//----- nvinfo : EIATTR_ANNOTATIONS
	.align		4
        /*0024*/ 	.byte	0x04, 0x55
        /*0026*/ 	.short	(.L_1207 - .L_1206)


	//   ....[0]....
.L_1206:
        /* <DEDUP_REMOVED lines=324> */


	//----- nvinfo : EIATTR_MERCURY_ISA_VERSION
	.align		4
.L_1207:
        /*1450*/ 	.byte	0x03, 0x5f
        /*1452*/ 	.short	0x0101


	//----- nvinfo : EIATTR_INT_WARP_WIDE_INSTR_OFFSETS
	.align		4
        /*1454*/ 	.byte	0x04, 0x31
        /*1456*/ 	.short	(.L_1209 - .L_1208)


	//   ....[0]....
.L_1208:
        /*1458*/ 	.word	0x0000b180


	//   ....[1]....
        /*145c*/ 	.word	0x0000b530


	//   ....[2]....
        /*1460*/ 	.word	0x0000b5f0


	//   ....[3]....
        /*1464*/ 	.word	0x0000b690


	//   ....[4]....
        /*1468*/ 	.word	0x0000b730


	//   ....[5]....
        /*146c*/ 	.word	0x0000b7d0


	//   ....[6]....
        /*1470*/ 	.word	0x0000b870


	//   ....[7]....
        /*1474*/ 	.word	0x0000b910


	//   ....[8]....
        /*1478*/ 	.word	0x0000b9b0


	//   ....[9]....
        /*147c*/ 	.word	0x0000ba50


	//   ....[10]....
        /*1480*/ 	.word	0x0000baf0


	//   ....[11]....
        /*1484*/ 	.word	0x0000bb90


	//   ....[12]....
        /*1488*/ 	.word	0x0000bc30


	//   ....[13]....
        /*148c*/ 	.word	0x0000bcd0


	//   ....[14]....
        /*1490*/ 	.word	0x0000bd70


	//   ....[15]....
        /*1494*/ 	.word	0x0000be10


	//   ....[16]....
        /*1498*/ 	.word	0x0000beb0


	//   ....[17]....
        /*149c*/ 	.word	0x0000bfd0


	//   ....[18]....
        /*14a0*/ 	.word	0x0000c070


	//   ....[19]....
        /*14a4*/ 	.word	0x0000c110


	//   ....[20]....
        /*14a8*/ 	.word	0x0000c1b0


	//   ....[21]....
        /*14ac*/ 	.word	0x0000c250


	//   ....[22]....
        /*14b0*/ 	.word	0x0000c2f0


	//   ....[23]....
        /*14b4*/ 	.word	0x0000c390


	//   ....[24]....
        /*14b8*/ 	.word	0x0000c430


	//   ....[25]....
        /*14bc*/ 	.word	0x0000c580


	//   ....[26]....
        /*14c0*/ 	.word	0x0000c640


	//   ....[27]....
        /*14c4*/ 	.word	0x0000c6e0


	//   ....[28]....
        /*14c8*/ 	.word	0x0000c780


	//   ....[29]....
        /*14cc*/ 	.word	0x0000c9a0


	//   ....[30]....
        /*14d0*/ 	.word	0x0000ca60


	//   ....[31]....
        /*14d4*/ 	.word	0x00013380


	//----- nvinfo : EIATTR_COOP_GROUP_MASK_REGIDS
	.align		4
.L_1209:
        /*14d8*/ 	.byte	0x04, 0x29
        /*14da*/ 	.short	(.L_1211 - .L_1210)


	//   ....[0]....
.L_1210:
        /*14dc*/ 	.word	0xffffffff


	//   ....[1]....
        /*14e0*/ 	.word	0xffffffff


	//   ....[2]....
        /*14e4*/ 	.word	0xffffffff


	//   ....[3]....
        /*14e8*/ 	.word	0xffffffff


	//   ....[4]....
        /*14ec*/ 	.word	0xffffffff


	//   ....[5]....
        /*14f0*/ 	.word	0xffffffff


	//   ....[6]....
        /*14f4*/ 	.word	0xffffffff


	//   ....[7]....
        /*14f8*/ 	.word	0xffffffff


	//   ....[8]....
        /*14fc*/ 	.word	0xffffffff


	//   ....[9]....
        /*1500*/ 	.word	0xffffffff


	//----- nvinfo : EIATTR_COOP_GROUP_INSTR_OFFSETS
	.align		4
.L_1211:
        /*1504*/ 	.byte	0x04, 0x28
        /*1506*/ 	.short	(.L_1213 - .L_1212)


	//   ....[0]....
.L_1212:
        /*1508*/ 	.word	0x0000a5f0


	//   ....[1]....
        /*150c*/ 	.word	0x0000a600


	//   ....[2]....
        /*1510*/ 	.word	0x0000a630


	//   ....[3]....
        /*1514*/ 	.word	0x0000a640


	//   ....[4]....
        /*1518*/ 	.word	0x0000a680


	//   ....[5]....
        /*151c*/ 	.word	0x0000a690


	//   ....[6]....
        /*1520*/ 	.word	0x0000a6d0


	//   ....[7]....
        /*1524*/ 	.word	0x0000a6e0


	//   ....[8]....
        /*1528*/ 	.word	0x0000a720


	//   ....[9]....
        /*152c*/ 	.word	0x0000a730


	//----- nvinfo : EIATTR_EXIT_INSTR_OFFSETS
	.align		4
.L_1213:
        /*1530*/ 	.byte	0x04, 0x1c
        /*1532*/ 	.short	(.L_1215 - .L_1214)


	//   ....[0]....
.L_1214:
        /*1534*/ 	.word	0x00013470


	//   ....[1]....
        /*1538*/ 	.word	0x000135b0


	//   ....[2]....
        /*153c*/ 	.word	0x00013820


	//----- nvinfo : EIATTR_MAX_THREADS
	.align		4
.L_1215:
        /*1540*/ 	.byte	0x04, 0x05
        /*1542*/ 	.short	(.L_1217 - .L_1216)
.L_1216:
        /*1544*/ 	.word	0x00000200
        /*1548*/ 	.word	0x00000001
        /*154c*/ 	.word	0x00000001


	//----- nvinfo : EIATTR_CRS_STACK_SIZE
	.align		4
.L_1217:
        /*1550*/ 	.byte	0x04, 0x1e
        /*1552*/ 	.short	(.L_1219 - .L_1218)
.L_1218:
        /*1554*/ 	.word	0x00000000


	//----- nvinfo : EIATTR_CBANK_PARAM_SIZE
	.align		4
.L_1219:
        /*1558*/ 	.byte	0x03, 0x19
        /*155a*/ 	.short	0x00b8


	//----- nvinfo : EIATTR_PARAM_CBANK
	.align		4
        /*155c*/ 	.byte	0x04, 0x0a
        /*155e*/ 	.short	(.L_1221 - .L_1220)
	.align		4
.L_1220:
        /*1560*/ 	.word	index@(.nv.constant0._Z35group_norm_nhwc_bwd_one_pass_kernelI11Fp32IOFp16WLi256ELi128ELi512EEv26Group_norm_nhwc_bwd_params)
        /*1564*/ 	.short	0x0210
        /*1566*/ 	.short	0x00b8


	//----- nvinfo : EIATTR_SW_WAR
	.align		4
.L_1221:
        /*1568*/ 	.byte	0x04, 0x36
        /*156a*/ 	.short	(.L_1223 - .L_1222)
.L_1222:
        /*156c*/ 	.word	0x00000008
.L_1223:


//--------------------- .nv.info._Z35group_norm_nhwc_bwd_one_pass_kernelI11Fp32IOFp16WLi512ELi128ELi512EEv26Group_norm_nhwc_bwd_params --------------------------
	.section	.nv.info._Z35group_norm_nhwc_bwd_one_pass_kernelI11Fp32IOFp16WLi512ELi128ELi512EEv26Group_norm_nhwc_bwd_params,"",@"SHT_CUDA_INFO"
	.sectionflags	@""
	.align	4


	//----- nvinfo : EIATTR_CUDA_API_VERSION
	.align		4
        /*0000*/ 	.byte	0x04, 0x37
        /*0002*/ 	.short	(.L_1225 - .L_1224)
.L_1224:
        /*0004*/ 	.word	0x00000082


	//----- nvinfo : EIATTR_KPARAM_INFO
	.align		4
.L_1225:
        /*0008*/ 	.byte	0x04, 0x17
        /*000a*/ 	.short	(.L_1227 - .L_1226)
.L_1226:
        /*000c*/ 	.word	0x00000000
        /*0010*/ 	.short	0x0000
        /*0012*/ 	.short	0x0000
        /*0014*/ 	.byte	0x00, 0xf0, 0xe1, 0x02


	//----- nvinfo : EIATTR_SPARSE_MMA_MASK
	.align		4
.L_1227:
        /*0018*/ 	.byte	0x03, 0x50
        /*001a*/ 	.short	0x0000


	//----- nvinfo : EIATTR_MAXREG_COUNT
	.align		4
        /*001c*/ 	.byte	0x03, 0x1b
        /*001e*/ 	.short	0x0080


	//----- nvinfo : EIATTR_NUM_BARRIERS
	.align		4
        /*0020*/ 	.byte	0x02, 0x4c
        /*0022*/ 	.byte	0x01
	.zero		1


	//----- nvinfo : EIATTR_ANNOTATIONS
	.align		4
        /*0024*/ 	.byte	0x04, 0x55
        /*0026*/ 	.short	(.L_1229 - .L_1228)


	//   ....[0]....
.L_1228:
        /* <DEDUP_REMOVED lines=519> */


	//----- nvinfo : EIATTR_MERCURY_ISA_VERSION
	.align		4
.L_1229:
        /*2080*/ 	.byte	0x03, 0x5f
        /*2082*/ 	.short	0x0101


	//----- nvinfo : EIATTR_INT_WARP_WIDE_INSTR_OFFSETS
	.align		4
        /*2084*/ 	.byte	0x04, 0x31
        /*2086*/ 	.short	(.L_1231 - .L_1230)


	//   ....[0]....
.L_1230:
        /*2088*/ 	.word	0x00016e20


	//   ....[1]....
        /*208c*/ 	.word	0x00018880


	//----- nvinfo : EIATTR_COOP_GROUP_MASK_REGIDS
	.align		4
.L_1231:
        /*2090*/ 	.byte	0x04, 0x29
        /*2092*/ 	.short	(.L_1233 - .L_1232)


	//   ....[0]....
.L_1232:
        /*2094*/ 	.word	0xffffffff


	//   ....[1]....
        /*2098*/ 	.word	0xffffffff


	//   ....[2]....
        /*209c*/ 	.word	0xffffffff


	//   ....[3]....
        /*20a0*/ 	.word	0xffffffff


	//   ....[4]....
        /*20a4*/ 	.word	0xffffffff


	//   ....[5]....
        /*20a8*/ 	.word	0xffffffff


	//   ....[6]....
        /*20ac*/ 	.word	0xffffffff


	//   ....[7]....
        /*20b0*/ 	.word	0xffffffff


	//   ....[8]....
        /*20b4*/ 	.word	0xffffffff


	//   ....[9]....
        /*20b8*/ 	.word	0xffffffff


	//----- nvinfo : EIATTR_COOP_GROUP_INSTR_OFFSETS
	.align		4
.L_1233:
        /*20bc*/ 	.byte	0x04, 0x28
        /*20be*/ 	.short	(.L_1235 - .L_1234)


	//   ....[0]....
.L_1234:
        /*20c0*/ 	.word	0x000157f0


	//   ....[1]....
        /*20c4*/ 	.word	0x00015940


	//   ....[2]....
        /*20c8*/ 	.word	0x000159f0


	//   ....[3]....
        /*20cc*/ 	.word	0x00015c20


	//   ....[4]....
        /*20d0*/ 	.word	0x00015e60


	//   ....[5]....
        /*20d4*/ 	.word	0x00015e80


	//   ....[6]....
        /*20d8*/ 	.word	0x00016290


	//   ....[7]....
        /*20dc*/ 	.word	0x000162c0


	//   ....[8]....
        /*20e0*/ 	.word	0x00016320


	//   ....[9]....
        /*20e4*/ 	.word	0x00016470


	//----- nvinfo : EIATTR_EXIT_INSTR_OFFSETS
	.align		4
.L_1235:
        /*20e8*/ 	.byte	0x04, 0x1c
        /*20ea*/ 	.short	(.L_1237 - .L_1236)


	//   ....[0]....
.L_1236:
        /*20ec*/ 	.word	0x00018970


	//   ....[1]....
        /*20f0*/ 	.word	0x00018ac0


	//   ....[2]....
        /*20f4*/ 	.word	0x00018d60


	//----- nvinfo : EIATTR_MAX_THREADS
	.align		4
.L_1237:
        /*20f8*/ 	.byte	0x04, 0x05
        /*20fa*/ 	.short	(.L_1239 - .L_1238)
.L_1238:
        /*20fc*/ 	.word	0x00000200
        /*2100*/ 	.word	0x00000001
        /*2104*/ 	.word	0x00000001


	//----- nvinfo : EIATTR_CRS_STACK_SIZE
	.align		4
.L_1239:
        /*2108*/ 	.byte	0x04, 0x1e
        /*210a*/ 	.short	(.L_1241 - .L_1240)
.L_1240:
        /*210c*/ 	.word	0x00000000


	//----- nvinfo : EIATTR_CBANK_PARAM_SIZE
	.align		4
.L_1241:
        /*2110*/ 	.byte	0x03, 0x19
        /*2112*/ 	.short	0x00b8


	//----- nvinfo : EIATTR_PARAM_CBANK
	.align		4
        /*2114*/ 	.byte	0x04, 0x0a
        /*2116*/ 	.short	(.L_1243 - .L_1242)
	.align		4
.L_1242:
        /*2118*/ 	.word	index@(.nv.constant0._Z35group_norm_nhwc_bwd_one_pass_kernelI11Fp32IOFp16WLi512ELi128ELi512EEv26Group_norm_nhwc_bwd_params)
        /*211c*/ 	.short	0x0210
        /*211e*/ 	.short	0x00b8


	//----- nvinfo : EIATTR_SW_WAR
	.align		4
.L_1243:
        /*2120*/ 	.byte	0x04, 0x36
        /*2122*/ 	.short	(.L_1245 - .L_1244)
.L_1244:
        /*2124*/ 	.word	0x00000008
.L_1245:


//--------------------- .nv.info._Z35group_norm_nhwc_fwd_one_pass_kernelI11Bf16IOFp32WLi64ELi128ELi512EEv26Group_norm_nhwc_fwd_params --------------------------
	.section	.nv.info._Z35group_norm_nhwc_fwd_one_pass_kernelI11Bf16IOFp32WLi64ELi128ELi512EEv26Group_norm_nhwc_fwd_params,"",@"SHT_CUDA_INFO"
	.sectionflags	@""
	.align	4


	//----- nvinfo : EIATTR_CUDA_API_VERSION
	.align		4
        /*0000*/ 	.byte	0x04, 0x37
        /*0002*/ 	.short	(.L_1247 - .L_1246)
.L_1246:
        /*0004*/ 	.word	0x00000082


	//----- nvinfo : EIATTR_KPARAM_INFO
	.align		4
.L_1247:
        /*0008*/ 	.byte	0x04, 0x17
        /*000a*/ 	.short	(.L_1249 - .L_1248)
.L_1248:
        /*000c*/ 	.word	0x00000000
        /*0010*/ 	.short	0x0000
        /*0012*/ 	.short	0x0000
        /*0014*/ 	.byte	0x00, 0xf0, 0x81, 0x02


	//----- nvinfo : EIATTR_SPARSE_MMA_MASK
	.align		4
.L_1249:
        /*0018*/ 	.byte	0x03, 0x50
        /*001a*/ 	.short	0x0000


	//----- nvinfo : EIATTR_MAXREG_COUNT
	.align		4
        /*001c*/ 	.byte	0x03, 0x1b
        /*001e*/ 	.short	0x0080


	//----- nvinfo : EIATTR_NUM_BARRIERS
	.align		4
        /*0020*/ 	.byte	0x02, 0x4c
        /*0022*/ 	.byte	0x01
	.zero		1


	//----- nvinfo : EIATTR_MERCURY_ISA_VERSION
	.align		4
        /*0024*/ 	.byte	0x03, 0x5f
        /*0026*/ 	.short	0x0101


	//----- nvinfo : EIATTR_COOP_GROUP_MASK_REGIDS
	.align		4
        /*0028*/ 	.byte	0x04, 0x29
        /*002a*/ 	.short	(.L_1251 - .L_1250)


	//   ....[0]....
.L_1250:
        /*002c*/ 	.word	0xffffffff


	//   ....[1]....
        /*0030*/ 	.word	0xffffffff


	//   ....[2]....
        /*0034*/ 	.word	0xffffffff


	//   ....[3]....
        /*0038*/ 	.word	0xffffffff


	//   ....[4]....
        /*003c*/ 	.word	0xffffffff


	//   ....[5]....
        /*0040*/ 	.word	0xffffffff


	//   ....[6]....
        /*0044*/ 	.word	0xffffffff


	//   ....[7]....
        /*0048*/ 	.word	0xffffffff


	//   ....[8]....
        /*004c*/ 	.word	0xffffffff


	//   ....[9]....
        /*0050*/ 	.word	0xffffffff


	//----- nvinfo : EIATTR_COOP_GROUP_INSTR_OFFSETS
	.align		4
.L_1251:
        /*0054*/ 	.byte	0x04, 0x28
        /*0056*/ 	.short	(.L_1253 - .L_1252)


	//   ....[0]....
.L_1252:
        /*0058*/ 	.word	0x00001080


	//   ....[1]....
        /*005c*/ 	.word	0x00001090


	//   ....[2]....
        /*0060*/ 	.word	0x000010c0


	//   ....[3]....
        /*0064*/ 	.word	0x000010d0


	//   ....[4]....
        /*0068*/ 	.word	0x00001110


	//   ....[5]....
        /*006c*/ 	.word	0x00001120


	//   ....[6]....
        /*0070*/ 	.word	0x00001160


	//   ....[7]....
        /*0074*/ 	.word	0x00001170


	//   ....[8]....
        /*0078*/ 	.word	0x000011b0


	//   ....[9]....
        /*007c*/ 	.word	0x000011c0


	//----- nvinfo : EIATTR_EXIT_INSTR_OFFSETS
	.align		4
.L_1253:
        /*0080*/ 	.byte	0x04, 0x1c
        /*0082*/ 	.short	(.L_1255 - .L_1254)


	//   ....[0]....
.L_1254:
        /*0084*/ 	.word	0x00000070


	//   ....[1]....
        /*0088*/ 	.word	0x00003b90


	//----- nvinfo : EIATTR_MAX_THREADS
	.align		4
.L_1255:
        /*008c*/ 	.byte	0x04, 0x05
        /*008e*/ 	.short	(.L_1257 - .L_1256)
.L_1256:
        /*0090*/ 	.word	0x00000200
        /*0094*/ 	.word	0x00000001
        /*0098*/ 	.word	0x00000001


	//----- nvinfo : EIATTR_CRS_STACK_SIZE
	.align		4
.L_1257:
        /*009c*/ 	.byte	0x04, 0x1e
        /*009e*/ 	.short	(.L_1259 - .L_1258)
.L_1258:
        /*00a0*/ 	.word	0x00000000


	//----- nvinfo : EIATTR_CBANK_PARAM_SIZE
	.align		4
.L_1259:
        /*00a4*/ 	.byte	0x03, 0x19
        /*00a6*/ 	.short	0x00a0


	//----- nvinfo : EIATTR_PARAM_CBANK
	.align		4
        /*00a8*/ 	.byte	0x04, 0x0a
        /*00aa*/ 	.short	(.L_1261 - .L_1260)
	.align		4
.L_1260:
        /*00ac*/ 	.word	index@(.nv.constant0._Z35group_norm_nhwc_fwd_one_pass_kernelI11Bf16IOFp32WLi64ELi128ELi512EEv26Group_norm_nhwc_fwd_params)
        /*00b0*/ 	.short	0x0210
        /*00b2*/ 	.short	0x00a0


	//----- nvinfo : EIATTR_SW_WAR
	.align		4
.L_1261:
        /*00b4*/ 	.byte	0x04, 0x36
        /*00b6*/ 	.short	(.L_1263 - .L_1262)
.L_1262:
        /*00b8*/ 	.word	0x00000008
.L_1263:


//--------------------- .nv.info._Z35group_norm_nhwc_fwd_one_pass_kernelI11Bf16IOFp32WLi128ELi128ELi512EEv26Group_norm_nhwc_fwd_params --------------------------
	.section	.nv.info._Z35group_norm_nhwc_fwd_one_pass_kernelI11Bf16IOFp32WLi128ELi128ELi512EEv26Group_norm_nhwc_fwd_params,"",@"SHT_CUDA_INFO"
	.sectionflags	@""
	.align	4


	//----- nvinfo : EIATTR_CUDA_API_VERSION
	.align		4
        /*0000*/ 	.byte	0x04, 0x37
        /*0002*/ 	.short	(.L_1265 - .L_1264)
.L_1264:
        /*0004*/ 	.word	0x00000082


	//----- nvinfo : EIATTR_KPARAM_INFO
	.align		4
.L_1265:
        /*0008*/ 	.byte	0x04, 0x17
        /*000a*/ 	.short	(.L_1267 - .L_1266)
.L_1266:
        /*000c*/ 	.word	0x00000000
        /*0010*/ 	.short	0x0000
        /*0012*/ 	.short	0x0000
        /*0014*/ 	.byte	0x00, 0xf0, 0x81, 0x02


	//----- nvinfo : EIATTR_SPARSE_MMA_MASK
	.align		4
.L_1267:
        /*0018*/ 	.byte	0x03, 0x50
        /*001a*/ 	.short	0x0000


	//----- nvinfo : EIATTR_MAXREG_COUNT
	.align		4
        /*001c*/ 	.byte	0x03, 0x1b
        /*001e*/ 	.short	0x0080


	//----- nvinfo : EIATTR_NUM_BARRIERS
	.align		4
        /*0020*/ 	.byte	0x02, 0x4c
        /*0022*/ 	.byte	0x01
	.zero		1


	//----- nvinfo : EIATTR_MERCURY_ISA_VERSION
	.align		4
        /*0024*/ 	.byte	0x03, 0x5f
        /*0026*/ 	.short	0x0101


	//----- nvinfo : EIATTR_COOP_GROUP_MASK_REGIDS
	.align		4
        /*0028*/ 	.byte	0x04, 0x29
        /*002a*/ 	.short	(.L_1269 - .L_1268)


	//   ....[0]....
.L_1268:
        /*002c*/ 	.word	0xffffffff


	//   ....[1]....
        /*0030*/ 	.word	0xffffffff


	//   ....[2]....
        /*0034*/ 	.word	0xffffffff


	//   ....[3]....
        /*0038*/ 	.word	0xffffffff


	//   ....[4]....
        /*003c*/ 	.word	0xffffffff


	//   ....[5]....
        /*0040*/ 	.word	0xffffffff


	//   ....[6]....
        /*0044*/ 	.word	0xffffffff


	//   ....[7]....
        /*0048*/ 	.word	0xffffffff


	//   ....[8]....
        /*004c*/ 	.word	0xffffffff


	//   ....[9]....
        /*0050*/ 	.word	0xffffffff


	//----- nvinfo : EIATTR_COOP_GROUP_INSTR_OFFSETS
	.align		4
.L_1269:
        /*0054*/ 	.byte	0x04, 0x28
        /*0056*/ 	.short	(.L_1271 - .L_1270)


	//   ....[0]....
.L_1270:
        /*0058*/ 	.word	0x00001de0


	//   ....[1]....
        /*005c*/ 	.word	0x00001df0


	//   ....[2]....
        /*0060*/ 	.word	0x00001e20


	//   ....[3]....
        /*0064*/ 	.word	0x00001e30


	//   ....[4]....
        /*0068*/ 	.word	0x00001e70


	//   ....[5]....
        /*006c*/ 	.word	0x00001e80


	//   ....[6]....
        /*0070*/ 	.word	0x00001ec0


	//   ....[7]....
        /*0074*/ 	.word	0x00001ed0


	//   ....[8]....
        /*0078*/ 	.word	0x00001f10


	//   ....[9]....
        /*007c*/ 	.word	0x00001f20


	//----- nvinfo : EIATTR_EXIT_INSTR_OFFSETS
	.align		4
.L_1271:
        /*0080*/ 	.byte	0x04, 0x1c
        /*0082*/ 	.short	(.L_1273 - .L_1272)


	//   ....[0]....
.L_1272:
        /*0084*/ 	.word	0x00000060


	//   ....[1]....
        /*0088*/ 	.word	0x00005c90


	//----- nvinfo : EIATTR_MAX_THREADS
	.align		4
.L_1273:
        /*008c*/ 	.byte	0x04, 0x05
        /*008e*/ 	.short	(.L_1275 - .L_1274)
.L_1274:
        /*0090*/ 	.word	0x00000200
        /*0094*/ 	.word	0x00000001
        /*0098*/ 	.word	0x00000001


	//----- nvinfo : EIATTR_CRS_STACK_SIZE
	.align		4
.L_1275:
        /*009c*/ 	.byte	0x04, 0x1e
        /*009e*/ 	.short	(.L_1277 - .L_1276)
.L_1276:
        /*00a0*/ 	.word	0x00000000


	//----- nvinfo : EIATTR_CBANK_PARAM_SIZE
	.align		4
.L_1277:
        /*00a4*/ 	.byte	0x03, 0x19
        /*00a6*/ 	.short	0x00a0


	//----- nvinfo : EIATTR_PARAM_CBANK
	.align		4
        /*00a8*/ 	.byte	0x04, 0x0a
        /*00aa*/ 	.short	(.L_1279 - .L_1278)
	.align		4
.L_1278:
        /*00ac*/ 	.word	index@(.nv.constant0._Z35group_norm_nhwc_fwd_one_pass_kernelI11Bf16IOFp32WLi128ELi128ELi512EEv26Group_norm_nhwc_fwd_params)
        /*00b0*/ 	.short	0x0210
        /*00b2*/ 	.short	0x00a0


	//----- nvinfo : EIATTR_SW_WAR
	.align		4
.L_1279:
        /*00b4*/ 	.byte	0x04, 0x36
        /*00b6*/ 	.short	(.L_1281 - .L_1280)
.L_1280:
        /*00b8*/ 	.word	0x00000008
.L_1281:


//--------------------- .nv.info._Z35group_norm_nhwc_fwd_one_pass_kernelI11Bf16IOFp32WLi256ELi128ELi512EEv26Group_norm_nhwc_fwd_params --------------------------
	.section	.nv.info._Z35group_norm_nhwc_fwd_one_pass_kernelI11Bf16IOFp32WLi256ELi128ELi512EEv26Group_norm_nhwc_fwd_params,"",@"SHT_CUDA_INFO"
	.sectionflags	@""
	.align	4


	//----- nvinfo : EIATTR_CUDA_API_VERSION
	.align		4
        /*0000*/ 	.byte	0x04, 0x37
        /*0002*/ 	.short	(.L_1283 - .L_1282)
.L_1282:
        /*0004*/ 	.word	0x00000082


	//----- nvinfo : EIATTR_KPARAM_INFO
	.align		4
.L_1283:
        /*0008*/ 	.byte	0x04, 0x17
        /*000a*/ 	.short	(.L_1285 - .L_1284)
.L_1284:
        /*000c*/ 	.word	0x00000000
        /*0010*/ 	.short	0x0000
        /*0012*/ 	.short	0x0000
        /*0014*/ 	.byte	0x00, 0xf0, 0x81, 0x02


	//----- nvinfo : EIATTR_SPARSE_MMA_MASK
	.align		4
.L_1285:
        /*0018*/ 	.byte	0x03, 0x50
        /*001a*/ 	.short	0x0000


	//----- nvinfo : EIATTR_MAXREG_COUNT
	.align		4
        /*001c*/ 	.byte	0x03, 0x1b
        /*001e*/ 	.short	0x0080


	//----- nvinfo : EIATTR_NUM_BARRIERS
	.align		4
        /*0020*/ 	.byte	0x02, 0x4c
        /*0022*/ 	.byte	0x01
	.zero		1


	//----- nvinfo : EIATTR_ANNOTATIONS
	.align		4
        /*0024*/ 	.byte	0x04, 0x55
        /*0026*/ 	.short	(.L_1287 - .L_1286)


	//   ....[0]....
.L_1286:
        /* <DEDUP_REMOVED lines=27> */


	//----- nvinfo : EIATTR_MERCURY_ISA_VERSION
	.align		4
.L_1287:
        /*01c0*/ 	.byte	0x03, 0x5f
        /*01c2*/ 	.short	0x0101


	//----- nvinfo : EIATTR_COOP_GROUP_MASK_REGIDS
	.align		4
        /*01c4*/ 	.byte	0x04, 0x29
        /*01c6*/ 	.short	(.L_1289 - .L_1288)


	//   ....[0]....
.L_1288:
        /*01c8*/ 	.word	0xffffffff


	//   ....[1]....
        /*01cc*/ 	.word	0xffffffff


	//   ....[2]....
        /*01d0*/ 	.word	0xffffffff


	//   ....[3]....
        /*01d4*/ 	.word	0xffffffff


	//   ....[4]....
        /*01d8*/ 	.word	0xffffffff


	//   ....[5]....
        /*01dc*/ 	.word	0xffffffff


	//   ....[6]....
        /*01e0*/ 	.word	0xffffffff


	//   ....[7]....
        /*01e4*/ 	.word	0xffffffff


	//   ....[8]....
        /*01e8*/ 	.word	0xffffffff


	//   ....[9]....
        /*01ec*/ 	.word	0xffffffff


	//----- nvinfo : EIATTR_COOP_GROUP_INSTR_OFFSETS
	.align		4
.L_1289:
        /*01f0*/ 	.byte	0x04, 0x28
        /*01f2*/ 	.short	(.L_1291 - .L_1290)


	//   ....[0]....
.L_1290:
        /*01f4*/ 	.word	0x00003ec0


	//   ....[1]....
        /*01f8*/ 	.word	0x00003ed0


	//   ....[2]....
        /*01fc*/ 	.word	0x00003f10


	//   ....[3]....
        /*0200*/ 	.word	0x00003f20


	//   ....[4]....
        /*0204*/ 	.word	0x00003f60


	//   ....[5]....
        /*0208*/ 	.word	0x00003f70


	//   ....[6]....
        /*020c*/ 	.word	0x00003fb0


	//   ....[7]....
        /*0210*/ 	.word	0x00003fc0


	//   ....[8]....
        /*0214*/ 	.word	0x00004010


	//   ....[9]....
        /*0218*/ 	.word	0x00004020


	//----- nvinfo : EIATTR_EXIT_INSTR_OFFSETS
	.align		4
.L_1291:
        /*021c*/ 	.byte	0x04, 0x1c
        /*021e*/ 	.short	(.L_1293 - .L_1292)


	//   ....[0]....
.L_1292:
        /*0220*/ 	.word	0x00000080


	//   ....[1]....
        /*0224*/ 	.word	0x0000a300


	//----- nvinfo : EIATTR_MAX_THREADS
	.align		4
.L_1293:
        /*0228*/ 	.byte	0x04, 0x05
        /*022a*/ 	.short	(.L_1295 - .L_1294)
.L_1294:
        /*022c*/ 	.word	0x00000200
        /*0230*/ 	.word	0x00000001
        /*0234*/ 	.word	0x00000001


	//----- nvinfo : EIATTR_CRS_STACK_SIZE
	.align		4
.L_1295:
        /*0238*/ 	.byte	0x04, 0x1e
        /*023a*/ 	.short	(.L_1297 - .L_1296)
.L_1296:
        /*023c*/ 	.word	0x00000000


	//----- nvinfo : EIATTR_CBANK_PARAM_SIZE
	.align		4
.L_1297:
        /*0240*/ 	.byte	0x03, 0x19
        /*0242*/ 	.short	0x00a0


	//----- nvinfo : EIATTR_PARAM_CBANK
	.align		4
        /*0244*/ 	.byte	0x04, 0x0a
        /*0246*/ 	.short	(.L_1299 - .L_1298)
	.align		4
.L_1298:
        /*0248*/ 	.word	index@(.nv.constant0._Z35group_norm_nhwc_fwd_one_pass_kernelI11Bf16IOFp32WLi256ELi128ELi512EEv26Group_norm_nhwc_fwd_params)
        /*024c*/ 	.short	0x0210
        /*024e*/ 	.short	0x00a0


	//----- nvinfo : EIATTR_SW_WAR
	.align		4
.L_1299:
        /*0250*/ 	.byte	0x04, 0x36
        /*0252*/ 	.short	(.L_1301 - .L_1300)
.L_1300:
        /*0254*/ 	.word	0x00000008
.L_1301:


//--------------------- .nv.info._Z35group_norm_nhwc_fwd_one_pass_kernelI11Bf16IOFp32WLi512ELi128ELi512EEv26Group_norm_nhwc_fwd_params --------------------------
	.section	.nv.info._Z35group_norm_nhwc_fwd_one_pass_kernelI11Bf16IOFp32WLi512ELi128ELi512EEv26Group_norm_nhwc_fwd_params,"",@"SHT_CUDA_INFO"
	.sectionflags	@""
	.align	4


	//----- nvinfo : EIATTR_CUDA_API_VERSION
	.align		4
        /*0000*/ 	.byte	0x04, 0x37
        /*0002*/ 	.short	(.L_1303 - .L_1302)
.L_1302:
        /*0004*/ 	.word	0x00000082


	//----- nvinfo : EIATTR_KPARAM_INFO
	.align		4
.L_1303:
        /*0008*/ 	.byte	0x04, 0x17
        /*000a*/ 	.short	(.L_1305 - .L_1304)
.L_1304:
        /*000c*/ 	.word	0x00000000
        /*0010*/ 	.short	0x0000
        /*0012*/ 	.short	0x0000
        /*0014*/ 	.byte	0x00, 0xf0, 0x81, 0x02


	//----- nvinfo : EIATTR_SPARSE_MMA_MASK
	.align		4
.L_1305:
        /*0018*/ 	.byte	0x03, 0x50
        /*001a*/ 	.short	0x0000


	//----- nvinfo : EIATTR_MAXREG_COUNT
	.align		4
        /*001c*/ 	.byte	0x03, 0x1b
        /*001e*/ 	.short	0x0080


	//----- nvinfo : EIATTR_NUM_BARRIERS
	.align		4
        /*0020*/ 	.byte	0x02, 0x4c
        /*0022*/ 	.byte	0x01
	.zero		1


	//----- nvinfo : EIATTR_ANNOTATIONS
	.align		4
        /*0024*/ 	.byte	0x04, 0x55
        /*0026*/ 	.short	(.L_1307 - .L_1306)


	//   ....[0]....
.L_1306:
        /* <DEDUP_REMOVED lines=154> */


	//----- nvinfo : EIATTR_MERCURY_ISA_VERSION
	.align		4
.L_1307:
        /*09b8*/ 	.byte	0x03, 0x5f
        /*09ba*/ 	.short	0x0101


	//----- nvinfo : EIATTR_COOP_GROUP_MASK_REGIDS
	.align		4
        /*09bc*/ 	.byte	0x04, 0x29
        /*09be*/ 	.short	(.L_1309 - .L_1308)


	//   ....[0]....
.L_1308:
        /*09c0*/ 	.word	0xffffffff


	//   ....[1]....
        /*09c4*/ 	.word	0xffffffff


	//   ....[2]....
        /*09c8*/ 	.word	0xffffffff


	//   ....[3]....
        /*09cc*/ 	.word	0xffffffff


	//   ....[4]....
        /*09d0*/ 	.word	0xffffffff


	//   ....[5]....
        /*09d4*/ 	.word	0xffffffff


	//   ....[6]....
        /*09d8*/ 	.word	0xffffffff


	//   ....[7]....
        /*09dc*/ 	.word	0xffffffff


	//   ....[8]....
        /*09e0*/ 	.word	0xffffffff


	//   ....[9]....
        /*09e4*/ 	.word	0xffffffff


	//----- nvinfo : EIATTR_COOP_GROUP_INSTR_OFFSETS
	.align		4
.L_1309:
        /*09e8*/ 	.byte	0x04, 0x28
        /*09ea*/ 	.short	(.L_1311 - .L_1310)


	//   ....[0]....
.L_1310:
        /*09ec*/ 	.word	0x000092e0


	//   ....[1]....
        /*09f0*/ 	.word	0x000092f0


	//   ....[2]....
        /*09f4*/ 	.word	0x00009330


	//   ....[3]....
        /*09f8*/ 	.word	0x00009340


	//   ....[4]....
        /*09fc*/ 	.word	0x00009380


	//   ....[5]....
        /*0a00*/ 	.word	0x00009390


	//   ....[6]....
        /*0a04*/ 	.word	0x000093d0


	//   ....[7]....
        /*0a08*/ 	.word	0x000093e0


	//   ....[8]....
        /*0a0c*/ 	.word	0x00009440


	//   ....[9]....
        /*0a10*/ 	.word	0x00009450


	//----- nvinfo : EIATTR_EXIT_INSTR_OFFSETS
	.align		4
.L_1311:
        /*0a14*/ 	.byte	0x04, 0x1c
        /*0a16*/ 	.short	(.L_1313 - .L_1312)


	//   ....[0]....
.L_1312:
        /*0a18*/ 	.word	0x000000d0


	//   ....[1]....
        /*0a1c*/ 	.word	0x0000b870


	//----- nvinfo : EIATTR_MAX_THREADS
	.align		4
.L_1313:
        /*0a20*/ 	.byte	0x04, 0x05
        /*0a22*/ 	.short	(.L_1315 - .L_1314)
.L_1314:
        /*0a24*/ 	.word	0x00000200
        /*0a28*/ 	.word	0x00000001
        /*0a2c*/ 	.word	0x00000001


	//----- nvinfo : EIATTR_CRS_STACK_SIZE
	.align		4
.L_1315:
        /*0a30*/ 	.byte	0x04, 0x1e
        /*0a32*/ 	.short	(.L_1317 - .L_1316)
.L_1316:
        /*0a34*/ 	.word	0x00000000


	//----- nvinfo : EIATTR_CBANK_PARAM_SIZE
	.align		4
.L_1317:
        /*0a38*/ 	.byte	0x03, 0x19
        /*0a3a*/ 	.short	0x00a0


	//----- nvinfo : EIATTR_PARAM_CBANK
	.align		4
        /*0a3c*/ 	.byte	0x04, 0x0a
        /*0a3e*/ 	.short	(.L_1319 - .L_1318)
	.align		4
.L_1318:
        /*0a40*/ 	.word	index@(.nv.constant0._Z35group_norm_nhwc_fwd_one_pass_kernelI11Bf16IOFp32WLi512ELi128ELi512EEv26Group_norm_nhwc_fwd_params)
        /*0a44*/ 	.short	0x0210
        /*0a46*/ 	.short	0x00a0


	//----- nvinfo : EIATTR_SW_WAR
	.align		4
.L_1319:
        /*0a48*/ 	.byte	0x04, 0x36
        /*0a4a*/ 	.short	(.L_1321 - .L_1320)
.L_1320:
        /*0a4c*/ 	.word	0x00000008
.L_1321:


//--------------------- .nv.info._Z35group_norm_nhwc_fwd_one_pass_kernelI11Bf16IOBf16WLi64ELi128ELi512EEv26Group_norm_nhwc_fwd_params --------------------------
	.section	.nv.info._Z35group_norm_nhwc_fwd_one_pass_kernelI11Bf16IOBf16WLi64ELi128ELi512EEv26Group_norm_nhwc_fwd_params,"",@"SHT_CUDA_INFO"
	.sectionflags	@""
	.align	4


	//----- nvinfo : EIATTR_CUDA_API_VERSION
	.align		4
        /*0000*/ 	.byte	0x04, 0x37
        /*0002*/ 	.short	(.L_1323 - .L_1322)
.L_1322:
        /*0004*/ 	.word	0x00000082


	//----- nvinfo : EIATTR_KPARAM_INFO
	.align		4
.L_1323:
        /*0008*/ 	.byte	0x04, 0x17
        /*000a*/ 	.short	(.L_1325 - .L_1324)
.L_1324:
        /*000c*/ 	.word	0x00000000
        /*0010*/ 	.short	0x0000
        /*0012*/ 	.short	0x0000
        /*0014*/ 	.byte	0x00, 0xf0, 0x81, 0x02


	//----- nvinfo : EIATTR_SPARSE_MMA_MASK
	.align		4
.L_1325:
        /*0018*/ 	.byte	0x03, 0x50
        /*001a*/ 	.short	0x0000


	//----- nvinfo : EIATTR_MAXREG_COUNT
	.align		4
        /*001c*/ 	.byte	0x03, 0x1b
        /*001e*/ 	.short	0x0080


	//----- nvinfo : EIATTR_NUM_BARRIERS
	.align		4
        /*0020*/ 	.byte	0x02, 0x4c
        /*0022*/ 	.byte	0x01
	.zero		1


	//----- nvinfo : EIATTR_MERCURY_ISA_VERSION
	.align		4
        /*0024*/ 	.byte	0x03, 0x5f
        /*0026*/ 	.short	0x0101


	//----- nvinfo : EIATTR_COOP_GROUP_MASK_REGIDS
	.align		4
        /*0028*/ 	.byte	0x04, 0x29
        /*002a*/ 	.short	(.L_1327 - .L_1326)


	//   ....[0]....
.L_1326:
        /*002c*/ 	.word	0xffffffff


	//   ....[1]....
        /*0030*/ 	.word	0xffffffff


	//   ....[2]....
        /*0034*/ 	.word	0xffffffff


	//   ....[3]....
        /*0038*/ 	.word	0xffffffff


	//   ....[4]....
        /*003c*/ 	.word	0xffffffff


	//   ....[5]....
        /*0040*/ 	.word	0xffffffff


	//   ....[6]....
        /*0044*/ 	.word	0xffffffff


	//   ....[7]....
        /*0048*/ 	.word	0xffffffff


	//   ....[8]....
        /*004c*/ 	.word	0xffffffff


	//   ....[9]....
        /*0050*/ 	.word	0xffffffff


	//----- nvinfo : EIATTR_COOP_GROUP_INSTR_OFFSETS
	.align		4
.L_1327:
        /*0054*/ 	.byte	0x04, 0x28
        /*0056*/ 	.short	(.L_1329 - .L_1328)


	//   ....[0]....
.L_1328:
        /*0058*/ 	.word	0x00001040


	//   ....[1]....
        /*005c*/ 	.word	0x00001050


	//   ....[2]....
        /*0060*/ 	.word	0x00001080


	//   ....[3]....
        /*0064*/ 	.word	0x00001090


	//   ....[4]....
        /*0068*/ 	.word	0x000010d0


	//   ....[5]....
        /*006c*/ 	.word	0x000010e0


	//   ....[6]....
        /*0070*/ 	.word	0x00001120


	//   ....[7]....
        /*0074*/ 	.word	0x00001130


	//   ....[8]....
        /*0078*/ 	.word	0x00001170


	//   ....[9]....
        /*007c*/ 	.word	0x00001180


	//----- nvinfo : EIATTR_EXIT_INSTR_OFFSETS
	.align		4
.L_1329:
        /*0080*/ 	.byte	0x04, 0x1c
        /*0082*/ 	.short	(.L_1331 - .L_1330)


	//   ....[0]....
.L_1330:
        /*0084*/ 	.word	0x00000070


	//   ....[1]....
        /*0088*/ 	.word	0x00003c50


	//----- nvinfo : EIATTR_MAX_THREADS
	.align		4
.L_1331:
        /*008c*/ 	.byte	0x04, 0x05
        /*008e*/ 	.short	(.L_1333 - .L_1332)
.L_1332:
        /*0090*/ 	.word	0x00000200
        /*0094*/ 	.word	0x00000001
        /*0098*/ 	.word	0x00000001


	//----- nvinfo : EIATTR_CRS_STACK_SIZE
	.align		4
.L_1333:
        /*009c*/ 	.byte	0x04, 0x1e
        /*009e*/ 	.short	(.L_1335 - .L_1334)
.L_1334:
        /*00a0*/ 	.word	0x00000000


	//----- nvinfo : EIATTR_CBANK_PARAM_SIZE
	.align		4
.L_1335:
        /*00a4*/ 	.byte	0x03, 0x19
        /*00a6*/ 	.short	0x00a0


	//----- nvinfo : EIATTR_PARAM_CBANK
	.align		4
        /*00a8*/ 	.byte	0x04, 0x0a
        /*00aa*/ 	.short	(.L_1337 - .L_1336)
	.align		4
.L_1336:
        /*00ac*/ 	.word	index@(.nv.constant0._Z35group_norm_nhwc_fwd_one_pass_kernelI11Bf16IOBf16WLi64ELi128ELi512EEv26Group_norm_nhwc_fwd_params)
        /*00b0*/ 	.short	0x0210
        /*00b2*/ 	.short	0x00a0


	//----- nvinfo : EIATTR_SW_WAR
	.align		4
.L_1337:
        /*00b4*/ 	.byte	0x04, 0x36
        /*00b6*/ 	.short	(.L_1339 - .L_1338)
.L_1338:
        /*00b8*/ 	.word	0x00000008
.L_1339:


//--------------------- .nv.info._Z35group_norm_nhwc_fwd_one_pass_kernelI11Bf16IOBf16WLi128ELi128ELi512EEv26Group_norm_nhwc_fwd_params --------------------------
	.section	.nv.info._Z35group_norm_nhwc_fwd_one_pass_kernelI11Bf16IOBf16WLi128ELi128ELi512EEv26Group_norm_nhwc_fwd_params,"",@"SHT_CUDA_INFO"
	.sectionflags	@""
	.align	4


	//----- nvinfo : EIATTR_CUDA_API_VERSION
	.align		4
        /*0000*/ 	.byte	0x04, 0x37
        /*0002*/ 	.short	(.L_1341 - .L_1340)
.L_1340:
        /*0004*/ 	.word	0x00000082


	//----- nvinfo : EIATTR_KPARAM_INFO
	.align		4
.L_1341:
        /*0008*/ 	.byte	0x04, 0x17
        /*000a*/ 	.short	(.L_1343 - .L_1342)
.L_1342:
        /*000c*/ 	.word	0x00000000
        /*0010*/ 	.short	0x0000
        /*0012*/ 	.short	0x0000
        /*0014*/ 	.byte	0x00, 0xf0, 0x81, 0x02


	//----- nvinfo : EIATTR_SPARSE_MMA_MASK
	.align		4
.L_1343:
        /*0018*/ 	.byte	0x03, 0x50
        /*001a*/ 	.short	0x0000


	//----- nvinfo : EIATTR_MAXREG_COUNT
	.align		4
        /*001c*/ 	.byte	0x03, 0x1b
        /*001e*/ 	.short	0x0080


	//----- nvinfo : EIATTR_NUM_BARRIERS
	.align		4
        /*0020*/ 	.byte	0x02, 0x4c
        /*0022*/ 	.byte	0x01
	.zero		1


	//----- nvinfo : EIATTR_MERCURY_ISA_VERSION
	.align		4
        /*0024*/ 	.byte	0x03, 0x5f
        /*0026*/ 	.short	0x0101


	//----- nvinfo : EIATTR_COOP_GROUP_MASK_REGIDS
	.align		4
        /*0028*/ 	.byte	0x04, 0x29
        /*002a*/ 	.short	(.L_1345 - .L_1344)


	//   ....[0]....
.L_1344:
        /*002c*/ 	.word	0xffffffff


	//   ....[1]....
        /*0030*/ 	.word	0xffffffff


	//   ....[2]....
        /*0034*/ 	.word	0xffffffff


	//   ....[3]....
        /*0038*/ 	.word	0xffffffff


	//   ....[4]....
        /*003c*/ 	.word	0xffffffff


	//   ....[5]....
        /*0040*/ 	.word	0xffffffff


	//   ....[6]....
        /*0044*/ 	.word	0xffffffff


	//   ....[7]....
        /*0048*/ 	.word	0xffffffff


	//   ....[8]....
        /*004c*/ 	.word	0xffffffff


	//   ....[9]....
        /*0050*/ 	.word	0xffffffff


	//----- nvinfo : EIATTR_COOP_GROUP_INSTR_OFFSETS
	.align		4
.L_1345:
        /*0054*/ 	.byte	0x04, 0x28
        /*0056*/ 	.short	(.L_1347 - .L_1346)


	//   ....[0]....
.L_1346:
        /*0058*/ 	.word	0x00001de0


	//   ....[1]....
        /*005c*/ 	.word	0x00001df0


	//   ....[2]....
        /*0060*/ 	.word	0x00001e20


	//   ....[3]....
        /*0064*/ 	.word	0x00001e30


	//   ....[4]....
        /*0068*/ 	.word	0x00001e70


	//   ....[5]....
        /*006c*/ 	.word	0x00001e80


	//   ....[6]....
        /*0070*/ 	.word	0x00001ec0


	//   ....[7]....
        /*0074*/ 	.word	0x00001ed0


	//   ....[8]....
        /*0078*/ 	.word	0x00001f10


	//   ....[9]....
        /*007c*/ 	.word	0x00001f20


	//----- nvinfo : EIATTR_EXIT_INSTR_OFFSETS
	.align		4
.L_1347:
        /*0080*/ 	.byte	0x04, 0x1c
        /*0082*/ 	.short	(.L_1349 - .L_1348)


	//   ....[0]....
.L_1348:
        /*0084*/ 	.word	0x00000060


	//   ....[1]....
        /*0088*/ 	.word	0x00005cf0


	//----- nvinfo : EIATTR_MAX_THREADS
	.align		4
.L_1349:
        /*008c*/ 	.byte	0x04, 0x05
        /*008e*/ 	.short	(.L_1351 - .L_1350)
.L_1350:
        /*0090*/ 	.word	0x00000200
        /*0094*/ 	.word	0x00000001
        /*0098*/ 	.word	0x00000001


	//----- nvinfo : EIATTR_CRS_STACK_SIZE
	.align		4
.L_1351:
        /*009c*/ 	.byte	0x04, 0x1e
        /*009e*/ 	.short	(.L_1353 - .L_1352)
.L_1352:
        /*00a0*/ 	.word	0x00000000


	//----- nvinfo : EIATTR_CBANK_PARAM_SIZE
	.align		4
.L_1353:
        /*00a4*/ 	.byte	0x03, 0x19
        /*00a6*/ 	.short	0x00a0


	//----- nvinfo : EIATTR_PARAM_CBANK
	.align		4
        /*00a8*/ 	.byte	0x04, 0x0a
        /*00aa*/ 	.short	(.L_1355 - .L_1354)
	.align		4
.L_1354:
        /*00ac*/ 	.word	index@(.nv.constant0._Z35group_norm_nhwc_fwd_one_pass_kernelI11Bf16IOBf16WLi128ELi128ELi512EEv26Group_norm_nhwc_fwd_params)
        /*00b0*/ 	.short	0x0210
        /*00b2*/ 	.short	0x00a0


	//----- nvinfo : EIATTR_SW_WAR
	.align		4
.L_1355:
        /*00b4*/ 	.byte	0x04, 0x36
        /*00b6*/ 	.short	(.L_1357 - .L_1356)
.L_1356:
        /*00b8*/ 	.word	0x00000008
.L_1357:


//--------------------- .nv.info._Z35group_norm_nhwc_fwd_one_pass_kernelI11Bf16IOBf16WLi256ELi128ELi512EEv26Group_norm_nhwc_fwd_params --------------------------
	.section	.nv.info._Z35group_norm_nhwc_fwd_one_pass_kernelI11Bf16IOBf16WLi256ELi128ELi512EEv26Group_norm_nhwc_fwd_params,"",@"SHT_CUDA_INFO"
	.sectionflags	@""
	.align	4


	//----- nvinfo : EIATTR_CUDA_API_VERSION
	.align		4
        /*0000*/ 	.byte	0x04, 0x37
        /*0002*/ 	.short	(.L_1359 - .L_1358)
.L_1358:
        /*0004*/ 	.word	0x00000082


	//----- nvinfo : EIATTR_KPARAM_INFO
	.align		4
.L_1359:
        /*0008*/ 	.byte	0x04, 0x17
        /*000a*/ 	.short	(.L_1361 - .L_1360)
.L_1360:
        /*000c*/ 	.word	0x00000000
        /*0010*/ 	.short	0x0000
        /*0012*/ 	.short	0x0000
        /*0014*/ 	.byte	0x00, 0xf0, 0x81, 0x02


	//----- nvinfo : EIATTR_SPARSE_MMA_MASK
	.align		4
.L_1361:
        /*0018*/ 	.byte	0x03, 0x50
        /*001a*/ 	.short	0x0000


	//----- nvinfo : EIATTR_MAXREG_COUNT
	.align		4
        /*001c*/ 	.byte	0x03, 0x1b
        /*001e*/ 	.short	0x0080


	//----- nvinfo : EIATTR_NUM_BARRIERS
	.align		4
        /*0020*/ 	.byte	0x02, 0x4c
        /*0022*/ 	.byte	0x01
	.zero		1


	//----- nvinfo : EIATTR_ANNOTATIONS
	.align		4
        /*0024*/ 	.byte	0x04, 0x55
        /*0026*/ 	.short	(.L_1363 - .L_1362)


	//   ....[0]....
.L_1362:
        /* <DEDUP_REMOVED lines=27> */


	//----- nvinfo : EIATTR_MERCURY_ISA_VERSION
	.align		4
.L_1363:
        /*01c0*/ 	.byte	0x03, 0x5f
        /*01c2*/ 	.short	0x0101


	//----- nvinfo : EIATTR_COOP_GROUP_MASK_REGIDS
	.align		4
        /*01c4*/ 	.byte	0x04, 0x29
        /*01c6*/ 	.short	(.L_1365 - .L_1364)


	//   ....[0]....
.L_1364:
        /*01c8*/ 	.word	0xffffffff


	//   ....[1]....
        /*01cc*/ 	.word	0xffffffff


	//   ....[2]....
        /*01d0*/ 	.word	0xffffffff


	//   ....[3]....
        /*01d4*/ 	.word	0xffffffff


	//   ....[4]....
        /*01d8*/ 	.word	0xffffffff


	//   ....[5]....
        /*01dc*/ 	.word	0xffffffff


	//   ....[6]....
        /*01e0*/ 	.word	0xffffffff


	//   ....[7]....
        /*01e4*/ 	.word	0xffffffff


	//   ....[8]....
        /*01e8*/ 	.word	0xffffffff


	//   ....[9]....
        /*01ec*/ 	.word	0xffffffff


	//----- nvinfo : EIATTR_COOP_GROUP_INSTR_OFFSETS
	.align		4
.L_1365:
        /*01f0*/ 	.byte	0x04, 0x28
        /*01f2*/ 	.short	(.L_1367 - .L_1366)


	//   ....[0]....
.L_1366:
        /*01f4*/ 	.word	0x00003ee0


	//   ....[1]....
        /*01f8*/ 	.word	0x00003ef0


	//   ....[2]....
        /*01fc*/ 	.word	0x00003f30


	//   ....[3]....
        /*0200*/ 	.word	0x00003f40


	//   ....[4]....
        /*0204*/ 	.word	0x00003f80


	//   ....[5]....
        /*0208*/ 	.word	0x00003f90


	//   ....[6]....
        /*020c*/ 	.word	0x00003fd0


	//   ....[7]....
        /*0210*/ 	.word	0x00003fe0


	//   ....[8]....
        /*0214*/ 	.word	0x00004030


	//   ....[9]....
        /*0218*/ 	.word	0x00004040


	//----- nvinfo : EIATTR_EXIT_INSTR_OFFSETS
	.align		4
.L_1367:
        /*021c*/ 	.byte	0x04, 0x1c
        /*021e*/ 	.short	(.L_1369 - .L_1368)


	//   ....[0]....
.L_1368:
        /*0220*/ 	.word	0x00000080


	//   ....[1]....
        /*0224*/ 	.word	0x0000a380


	//----- nvinfo : EIATTR_MAX_THREADS
	.align		4
.L_1369:
        /*0228*/ 	.byte	0x04, 0x05
        /*022a*/ 	.short	(.L_1371 - .L_1370)
.L_1370:
        /*022c*/ 	.word	0x00000200
        /*0230*/ 	.word	0x00000001
        /*0234*/ 	.word	0x00000001


	//----- nvinfo : EIATTR_CRS_STACK_SIZE
	.align		4
.L_1371:
        /*0238*/ 	.byte	0x04, 0x1e
        /*023a*/ 	.short	(.L_1373 - .L_1372)
.L_1372:
        /*023c*/ 	.word	0x00000000


	//----- nvinfo : EIATTR_CBANK_PARAM_SIZE
	.align		4
.L_1373:
        /*0240*/ 	.byte	0x03, 0x19
        /*0242*/ 	.short	0x00a0


	//----- nvinfo : EIATTR_PARAM_CBANK
	.align		4
        /*0244*/ 	.byte	0x04, 0x0a
        /*0246*/ 	.short	(.L_1375 - .L_1374)
	.align		4
.L_1374:
        /*0248*/ 	.word	index@(.nv.constant0._Z35group_norm_nhwc_fwd_one_pass_kernelI11Bf16IOBf16WLi256ELi128ELi512EEv26Group_norm_nhwc_fwd_params)
        /*024c*/ 	.short	0x0210
        /*024e*/ 	.short	0x00a0


	//----- nvinfo : EIATTR_SW_WAR
	.align		4
.L_1375:
        /*0250*/ 	.byte	0x04, 0x36
        /*0252*/ 	.short	(.L_1377 - .L_1376)
.L_1376:
        /*0254*/ 	.word	0x00000008
.L_1377:


//--------------------- .nv.info._Z35group_norm_nhwc_fwd_one_pass_kernelI11Bf16IOBf16WLi512ELi128ELi512EEv26Group_norm_nhwc_fwd_params --------------------------
	.section	.nv.info._Z35group_norm_nhwc_fwd_one_pass_kernelI11Bf16IOBf16WLi512ELi128ELi512EEv26Group_norm_nhwc_fwd_params,"",@"SHT_CUDA_INFO"
	.sectionflags	@""
	.align	4


	//----- nvinfo : EIATTR_CUDA_API_VERSION
	.align		4
        /*0000*/ 	.byte	0x04, 0x37
        /*0002*/ 	.short	(.L_1379 - .L_1378)
.L_1378:
        /*0004*/ 	.word	0x00000082


	//----- nvinfo : EIATTR_KPARAM_INFO
	.align		4
.L_1379:
        /*0008*/ 	.byte	0x04, 0x17
        /*000a*/ 	.short	(.L_1381 - .L_1380)
.L_1380:
        /*000c*/ 	.word	0x00000000
        /*0010*/ 	.short	0x0000
        /*0012*/ 	.short	0x0000
        /*0014*/ 	.byte	0x00, 0xf0, 0x81, 0x02


	//----- nvinfo : EIATTR_SPARSE_MMA_MASK
	.align		4
.L_1381:
        /*0018*/ 	.byte	0x03, 0x50
        /*001a*/ 	.short	0x0000


	//----- nvinfo : EIATTR_MAXREG_COUNT
	.align		4
        /*001c*/ 	.byte	0x03, 0x1b
        /*001e*/ 	.short	0x0080


	//----- nvinfo : EIATTR_NUM_BARRIERS
	.align		4
        /*0020*/ 	.byte	0x02, 0x4c
        /*0022*/ 	.byte	0x01
	.zero		1


	//----- nvinfo : EIATTR_ANNOTATIONS
	.align		4
        /*0024*/ 	.byte	0x04, 0x55
        /*0026*/ 	.short	(.L_1383 - .L_1382)


	//   ....[0]....
.L_1382:
        /* <DEDUP_REMOVED lines=154> */


	//----- nvinfo : EIATTR_MERCURY_ISA_VERSION
	.align		4
.L_1383:
        /*09b8*/ 	.byte	0x03, 0x5f
        /*09ba*/ 	.short	0x0101


	//----- nvinfo : EIATTR_COOP_GROUP_MASK_REGIDS
	.align		4
        /*09bc*/ 	.byte	0x04, 0x29
        /*09be*/ 	.short	(.L_1385 - .L_1384)


	//   ....[0]....
.L_1384:
        /*09c0*/ 	.word	0xffffffff


	//   ....[1]....
        /*09c4*/ 	.word	0xffffffff


	//   ....[2]....
        /*09c8*/ 	.word	0xffffffff


	//   ....[3]....
        /*09cc*/ 	.word	0xffffffff


	//   ....[4]....
        /*09d0*/ 	.word	0xffffffff


	//   ....[5]....
        /*09d4*/ 	.word	0xffffffff


	//   ....[6]....
        /*09d8*/ 	.word	0xffffffff


	//   ....[7]....
        /*09dc*/ 	.word	0xffffffff


	//   ....[8]....
        /*09e0*/ 	.word	0xffffffff


	//   ....[9]....
        /*09e4*/ 	.word	0xffffffff


	//----- nvinfo : EIATTR_COOP_GROUP_INSTR_OFFSETS
	.align		4
.L_1385:
        /*09e8*/ 	.byte	0x04, 0x28
        /*09ea*/ 	.short	(.L_1387 - .L_1386)


	//   ....[0]....
.L_1386:
        /*09ec*/ 	.word	0x000092e0


	//   ....[1]....
        /*09f0*/ 	.word	0x000092f0


	//   ....[2]....
        /*09f4*/ 	.word	0x00009330


	//   ....[3]....
        /*09f8*/ 	.word	0x00009340


	//   ....[4]....
        /*09fc*/ 	.word	0x00009380


	//   ....[5]....
        /*0a00*/ 	.word	0x00009390


	//   ....[6]....
        /*0a04*/ 	.word	0x000093d0


	//   ....[7]....
        /*0a08*/ 	.word	0x000093e0


	//   ....[8]....
        /*0a0c*/ 	.word	0x00009440


	//   ....[9]....
        /*0a10*/ 	.word	0x00009450


	//----- nvinfo : EIATTR_EXIT_INSTR_OFFSETS
	.align		4
.L_1387:
        /*0a14*/ 	.byte	0x04, 0x1c
        /*0a16*/ 	.short	(.L_1389 - .L_1388)


	//   ....[0]....
.L_1388:
        /*0a18*/ 	.word	0x000000d0


	//   ....[1]....
        /*0a1c*/ 	.word	0x0000b8d0


	//----- nvinfo : EIATTR_MAX_THREADS
	.align		4
.L_1389:
        /*0a20*/ 	.byte	0x04, 0x05
        /*0a22*/ 	.short	(.L_1391 - .L_1390)
.L_1390:
        /*0a24*/ 	.word	0x00000200
        /*0a28*/ 	.word	0x00000001
        /*0a2c*/ 	.word	0x00000001


	//----- nvinfo : EIATTR_CRS_STACK_SIZE
	.align		4
.L_1391:
        /*0a30*/ 	.byte	0x04, 0x1e
        /*0a32*/ 	.short	(.L_1393 - .L_1392)
.L_1392:
        /*0a34*/ 	.word	0x00000000


	//----- nvinfo : EIATTR_CBANK_PARAM_SIZE
	.align		4
.L_1393:
        /*0a38*/ 	.byte	0x03, 0x19
        /*0a3a*/ 	.short	0x00a0


	//----- nvinfo : EIATTR_PARAM_CBANK
	.align		4
        /*0a3c*/ 	.byte	0x04, 0x0a
        /*0a3e*/ 	.short	(.L_1395 - .L_1394)
	.align		4
.L_1394:
        /*0a40*/ 	.word	index@(.nv.constant0._Z35group_norm_nhwc_fwd_one_pass_kernelI11Bf16IOBf16WLi512ELi128ELi512EEv26Group_norm_nhwc_fwd_params)
        /*0a44*/ 	.short	0x0210
        /*0a46*/ 	.short	0x00a0


	//----- nvinfo : EIATTR_SW_WAR
	.align		4
.L_1395:
        /*0a48*/ 	.byte	0x04, 0x36
        /*0a4a*/ 	.short	(.L_1397 - .L_1396)
.L_1396:
        /*0a4c*/ 	.word	0x00000008
.L_1397:


//--------------------- .nv.info._Z35group_norm_nhwc_fwd_one_pass_kernelI11Bf16IOFp16WLi64ELi128ELi512EEv26Group_norm_nhwc_fwd_params --------------------------
	.section	.nv.info._Z35group_norm_nhwc_fwd_one_pass_kernelI11Bf16IOFp16WLi64ELi128ELi512EEv26Group_norm_nhwc_fwd_params,"",@"SHT_CUDA_INFO"
	.sectionflags	@""
	.align	4


	//----- nvinfo : EIATTR_CUDA_API_VERSION
	.align		4
        /*0000*/ 	.byte	0x04, 0x37
        /*0002*/ 	.short	(.L_1399 - .L_1398)
.L_1398:
        /*0004*/ 	.word	0x00000082


	//----- nvinfo : EIATTR_KPARAM_INFO
	.align		4
.L_1399:
        /*0008*/ 	.byte	0x04, 0x17
        /*000a*/ 	.short	(.L_1401 - .L_1400)
.L_1400:
        /*000c*/ 	.word	0x00000000
        /*0010*/ 	.short	0x0000
        /*0012*/ 	.short	0x0000
        /*0014*/ 	.byte	0x00, 0xf0, 0x81, 0x02


	//----- nvinfo : EIATTR_SPARSE_MMA_MASK
	.align		4
.L_1401:
        /*0018*/ 	.byte	0x03, 0x50
        /*001a*/ 	.short	0x0000


	//----- nvinfo : EIATTR_MAXREG_COUNT
	.align		4
        /*001c*/ 	.byte	0x03, 0x1b
        /*001e*/ 	.short	0x0080


	//----- nvinfo : EIATTR_NUM_BARRIERS
	.align		4
        /*0020*/ 	.byte	0x02, 0x4c
        /*0022*/ 	.byte	0x01
	.zero		1


	//----- nvinfo : EIATTR_MERCURY_ISA_VERSION
	.align		4
        /*0024*/ 	.byte	0x03, 0x5f
        /*0026*/ 	.short	0x0101


	//----- nvinfo : EIATTR_COOP_GROUP_MASK_REGIDS
	.align		4
        /*0028*/ 	.byte	0x04, 0x29
        /*002a*/ 	.short	(.L_1403 - .L_1402)


	//   ....[0]....
.L_1402:
        /*002c*/ 	.word	0xffffffff


	//   ....[1]....
        /*0030*/ 	.word	0xffffffff


	//   ....[2]....
        /*0034*/ 	.word	0xffffffff


	//   ....[3]....
        /*0038*/ 	.word	0xffffffff


	//   ....[4]....
        /*003c*/ 	.word	0xffffffff


	//   ....[5]....
        /*0040*/ 	.word	0xffffffff


	//   ....[6]....
        /*0044*/ 	.word	0xffffffff


	//   ....[7]....
        /*0048*/ 	.word	0xffffffff


	//   ....[8]....
        /*004c*/ 	.word	0xffffffff


	//   ....[9]....
        /*0050*/ 	.word	0xffffffff


	//----- nvinfo : EIATTR_COOP_GROUP_INSTR_OFFSETS
	.align		4
.L_1403:
        /*0054*/ 	.byte	0x04, 0x28
        /*0056*/ 	.short	(.L_1405 - .L_1404)


	//   ....[0]....
.L_1404:
        /*0058*/ 	.word	0x00001040


	//   ....[1]....
        /*005c*/ 	.word	0x00001050


	//   ....[2]....
        /*0060*/ 	.word	0x00001080


	//   ....[3]....
        /*0064*/ 	.word	0x00001090


	//   ....[4]....
        /*0068*/ 	.word	0x000010d0


	//   ....[5]....
        /*006c*/ 	.word	0x000010e0


	//   ....[6]....
        /*0070*/ 	.word	0x00001120


	//   ....[7]....
        /*0074*/ 	.word	0x00001130


	//   ....[8]....
        /*0078*/ 	.word	0x00001170


	//   ....[9]....
        /*007c*/ 	.word	0x00001180


	//----- nvinfo : EIATTR_EXIT_INSTR_OFFSETS
	.align		4
.L_1405:
        /*0080*/ 	.byte	0x04, 0x1c
        /*0082*/ 	.short	(.L_1407 - .L_1406)


	//   ....[0]....
.L_1406:
        /*0084*/ 	.word	0x00000070


	//   ....[1]....
        /*0088*/ 	.word	0x00003c50


	//----- nvinfo : EIATTR_MAX_THREADS
	.align		4
.L_1407:
        /*008c*/ 	.byte	0x04, 0x05
        /*008e*/ 	.short	(.L_1409 - .L_1408)
.L_1408:
        /*0090*/ 	.word	0x00000200
        /*0094*/ 	.word	0x00000001
        /*0098*/ 	.word	0x00000001


	//----- nvinfo : EIATTR_CRS_STACK_SIZE
	.align		4
.L_1409:
        /*009c*/ 	.byte	0x04, 0x1e
        /*009e*/ 	.short	(.L_1411 - .L_1410)
.L_1410:
        /*00a0*/ 	.word	0x00000000


	//----- nvinfo : EIATTR_CBANK_PARAM_SIZE
	.align		4
.L_1411:
        /*00a4*/ 	.byte	0x03, 0x19
        /*00a6*/ 	.short	0x00a0


	//----- nvinfo : EIATTR_PARAM_CBANK
	.align		4
        /*00a8*/ 	.byte	0x04, 0x0a
        /*00aa*/ 	.short	(.L_1413 - .L_1412)
	.align		4
.L_1412:
        /*00ac*/ 	.word	index@(.nv.constant0._Z35group_norm_nhwc_fwd_one_pass_kernelI11Bf16IOFp16WLi64ELi128ELi512EEv26Group_norm_nhwc_fwd_params)
        /*00b0*/ 	.short	0x0210
        /*00b2*/ 	.short	0x00a0


	//----- nvinfo : EIATTR_SW_WAR
	.align		4
.L_1413:
        /*00b4*/ 	.byte	0x04, 0x36
        /*00b6*/ 	.short	(.L_1415 - .L_1414)
.L_1414:
        /*00b8*/ 	.word	0x00000008
.L_1415:


//--------------------- .nv.info._Z35group_norm_nhwc_fwd_one_pass_kernelI11Bf16IOFp16WLi128ELi128ELi512EEv26Group_norm_nhwc_fwd_params --------------------------
	.section	.nv.info._Z35group_norm_nhwc_fwd_one_pass_kernelI11Bf16IOFp16WLi128ELi128ELi512EEv26Group_norm_nhwc_fwd_params,"",@"SHT_CUDA_INFO"
	.sectionflags	@""
	.align	4


	//----- nvinfo : EIATTR_CUDA_API_VERSION
	.align		4
        /*0000*/ 	.byte	0x04, 0x37
        /*0002*/ 	.short	(.L_1417 - .L_1416)
.L_1416:
        /*0004*/ 	.word	0x00000082


	//----- nvinfo : EIATTR_KPARAM_INFO
	.align		4
.L_1417:
        /*0008*/ 	.byte	0x04, 0x17
        /*000a*/ 	.short	(.L_1419 - .L_1418)
.L_1418:
        /*000c*/ 	.word	0x00000000
        /*0010*/ 	.short	0x0000
        /*0012*/ 	.short	0x0000
        /*0014*/ 	.byte	0x00, 0xf0, 0x81, 0x02


	//----- nvinfo : EIATTR_SPARSE_MMA_MASK
	.align		4
.L_1419:
        /*0018*/ 	.byte	0x03, 0x50
        /*001a*/ 	.short	0x0000


	//----- nvinfo : EIATTR_MAXREG_COUNT
	.align		4
        /*001c*/ 	.byte	0x03, 0x1b
        /*001e*/ 	.short	0x0080


	//----- nvinfo : EIATTR_NUM_BARRIERS
	.align		4
        /*0020*/ 	.byte	0x02, 0x4c
        /*0022*/ 	.byte	0x01
	.zero		1


	//----- nvinfo : EIATTR_MERCURY_ISA_VERSION
	.align		4
        /*0024*/ 	.byte	0x03, 0x5f
        /*0026*/ 	.short	0x0101


	//----- nvinfo : EIATTR_COOP_GROUP_MASK_REGIDS
	.align		4
        /*0028*/ 	.byte	0x04, 0x29
        /*002a*/ 	.short	(.L_1421 - .L_1420)


	//   ....[0]....
.L_1420:
        /*002c*/ 	.word	0xffffffff


	//   ....[1]....
        /*0030*/ 	.word	0xffffffff


	//   ....[2]....
        /*0034*/ 	.word	0xffffffff


	//   ....[3]....
        /*0038*/ 	.word	0xffffffff


	//   ....[4]....
        /*003c*/ 	.word	0xffffffff


	//   ....[5]....
        /*0040*/ 	.word	0xffffffff


	//   ....[6]....
        /*0044*/ 	.word	0xffffffff


	//   ....[7]....
        /*0048*/ 	.word	0xffffffff


	//   ....[8]....
        /*004c*/ 	.word	0xffffffff


	//   ....[9]....
        /*0050*/ 	.word	0xffffffff


	//----- nvinfo : EIATTR_COOP_GROUP_INSTR_OFFSETS
	.align		4
.L_1421:
        /*0054*/ 	.byte	0x04, 0x28
        /*0056*/ 	.short	(.L_1423 - .L_1422)


	//   ....[0]....
.L_1422:
        /*0058*/ 	.word	0x00001de0


	//   ....[1]....
        /*005c*/ 	.word	0x00001df0


	//   ....[2]....
        /*0060*/ 	.word	0x00001e20


	//   ....[3]....
        /*0064*/ 	.word	0x00001e30


	//   ....[4]....
        /*0068*/ 	.word	0x00001e70


	//   ....[5]....
        /*006c*/ 	.word	0x00001e80


	//   ....[6]....
        /*0070*/ 	.word	0x00001ec0


	//   ....[7]....
        /*0074*/ 	.word	0x00001ed0


	//   ....[8]....
        /*0078*/ 	.word	0x00001f10


	//   ....[9]....
        /*007c*/ 	.word	0x00001f20


	//----- nvinfo : EIATTR_EXIT_INSTR_OFFSETS
	.align		4
.L_1423:
        /*0080*/ 	.byte	0x04, 0x1c
        /*0082*/ 	.short	(.L_1425 - .L_1424)


	//   ....[0]....
.L_1424:
        /*0084*/ 	.word	0x00000060


	//   ....[1]....
        /*0088*/ 	.word	0x00005cf0


	//----- nvinfo : EIATTR_MAX_THREADS
	.align		4
.L_1425:
        /*008c*/ 	.byte	0x04, 0x05
        /*008e*/ 	.short	(.L_1427 - .L_1426)
.L_1426:
        /*0090*/ 	.word	0x00000200
        /*0094*/ 	.word	0x00000001
        /*0098*/ 	.word	0x00000001


	//----- nvinfo : EIATTR_CRS_STACK_SIZE
	.align		4
.L_1427:
        /*009c*/ 	.byte	0x04, 0x1e
        /*009e*/ 	.short	(.L_1429 - .L_1428)
.L_1428:
        /*00a0*/ 	.word	0x00000000


	//----- nvinfo : EIATTR_CBANK_PARAM_SIZE
	.align		4
.L_1429:
        /*00a4*/ 	.byte	0x03, 0x19
        /*00a6*/ 	.short	0x00a0


	//----- nvinfo : EIATTR_PARAM_CBANK
	.align		4
        /*00a8*/ 	.byte	0x04, 0x0a
        /*00aa*/ 	.short	(.L_1431 - .L_1430)
	.align		4
.L_1430:
        /*00ac*/ 	.word	index@(.nv.constant0._Z35group_norm_nhwc_fwd_one_pass_kernelI11Bf16IOFp16WLi128ELi128ELi512EEv26Group_norm_nhwc_fwd_params)
        /*00b0*/ 	.short	0x0210
        /*00b2*/ 	.short	0x00a0


	//----- nvinfo : EIATTR_SW_WAR
	.align		4
.L_1431:
        /*00b4*/ 	.byte	0x04, 0x36
        /*00b6*/ 	.short	(.L_1433 - .L_1432)
.L_1432:
        /*00b8*/ 	.word	0x00000008
.L_1433:


//--------------------- .nv.info._Z35group_norm_nhwc_fwd_one_pass_kernelI11Bf16IOFp16WLi256ELi128ELi512EEv26Group_norm_nhwc_fwd_params --------------------------
	.section	.nv.info._Z35group_norm_nhwc_fwd_one_pass_kernelI11Bf16IOFp16WLi256ELi128ELi512EEv26Group_norm_nhwc_fwd_params,"",@"SHT_CUDA_INFO"
	.sectionflags	@""
	.align	4


	//----- nvinfo : EIATTR_CUDA_API_VERSION
	.align		4
        /*0000*/ 	.byte	0x04, 0x37
        /*0002*/ 	.short	(.L_1435 - .L_1434)
.L_1434:
        /*0004*/ 	.word	0x00000082


	//----- nvinfo : EIATTR_KPARAM_INFO
	.align		4
.L_1435:
        /*0008*/ 	.byte	0x04, 0x17
        /*000a*/ 	.short	(.L_1437 - .L_1436)
.L_1436:
        /*000c*/ 	.word	0x00000000
        /*0010*/ 	.short	0x0000
        /*0012*/ 	.short	0x0000
        /*0014*/ 	.byte	0x00, 0xf0, 0x81, 0x02


	//----- nvinfo : EIATTR_SPARSE_MMA_MASK
	.align		4
.L_1437:
        /*0018*/ 	.byte	0x03, 0x50
        /*001a*/ 	.short	0x0000


	//----- nvinfo : EIATTR_MAXREG_COUNT
	.align		4
        /*001c*/ 	.byte	0x03, 0x1b
        /*001e*/ 	.short	0x0080


	//----- nvinfo : EIATTR_NUM_BARRIERS
	.align		4
        /*0020*/ 	.byte	0x02, 0x4c
        /*0022*/ 	.byte	0x01
	.zero		1


	//----- nvinfo : EIATTR_ANNOTATIONS
	.align		4
        /*0024*/ 	.byte	0x04, 0x55
        /*0026*/ 	.short	(.L_1439 - .L_1438)


	//   ....[0]....
.L_1438:
        /* <DEDUP_REMOVED lines=27> */


	//----- nvinfo : EIATTR_MERCURY_ISA_VERSION
	.align		4
.L_1439:
        /*01c0*/ 	.byte	0x03, 0x5f
        /*01c2*/ 	.short	0x0101


	//----- nvinfo : EIATTR_COOP_GROUP_MASK_REGIDS
	.align		4
        /*01c4*/ 	.byte	0x04, 0x29
        /*01c6*/ 	.short	(.L_1441 - .L_1440)


	//   ....[0]....
.L_1440:
        /*01c8*/ 	.word	0xffffffff


	//   ....[1]....
        /*01cc*/ 	.word	0xffffffff


	//   ....[2]....
        /*01d0*/ 	.word	0xffffffff


	//   ....[3]....
        /*01d4*/ 	.word	0xffffffff


	//   ....[4]....
        /*01d8*/ 	.word	0xffffffff


	//   ....[5]....
        /*01dc*/ 	.word	0xffffffff


	//   ....[6]....
        /*01e0*/ 	.word	0xffffffff


	//   ....[7]....
        /*01e4*/ 	.word	0xffffffff


	//   ....[8]....
        /*01e8*/ 	.word	0xffffffff


	//   ....[9]....
        /*01ec*/ 	.word	0xffffffff


	//----- nvinfo : EIATTR_COOP_GROUP_INSTR_OFFSETS
	.align		4
.L_1441:
        /*01f0*/ 	.byte	0x04, 0x28
        /*01f2*/ 	.short	(.L_1443 - .L_1442)


	//   ....[0]....
.L_1442:
        /*01f4*/ 	.word	0x00003ee0


	//   ....[1]....
        /*01f8*/ 	.word	0x00003ef0


	//   ....[2]....
        /*01fc*/ 	.word	0x00003f30


	//   ....[3]....
        /*0200*/ 	.word	0x00003f40


	//   ....[4]....
        /*0204*/ 	.word	0x00003f80


	//   ....[5]....
        /*0208*/ 	.word	0x00003f90


	//   ....[6]....
        /*020c*/ 	.word	0x00003fd0


	//   ....[7]....
        /*0210*/ 	.word	0x00003fe0


	//   ....[8]....
        /*0214*/ 	.word	0x00004030


	//   ....[9]....
        /*0218*/ 	.word	0x00004040


	//----- nvinfo : EIATTR_EXIT_INSTR_OFFSETS
	.align		4
.L_1443:
        /*021c*/ 	.byte	0x04, 0x1c
        /*021e*/ 	.short	(.L_1445 - .L_1444)


	//   ....[0]....
.L_1444:
        /*0220*/ 	.word	0x00000080


	//   ....[1]....
        /*0224*/ 	.word	0x0000a380


	//----- nvinfo : EIATTR_MAX_THREADS
	.align		4
.L_1445:
        /*0228*/ 	.byte	0x04, 0x05
        /*022a*/ 	.short	(.L_1447 - .L_1446)
.L_1446:
        /*022c*/ 	.word	0x00000200
        /*0230*/ 	.word	0x00000001
        /*0234*/ 	.word	0x00000001


	//----- nvinfo : EIATTR_CRS_STACK_SIZE
	.align		4
.L_1447:
        /*0238*/ 	.byte	0x04, 0x1e
        /*023a*/ 	.short	(.L_1449 - .L_1448)
.L_1448:
        /*023c*/ 	.word	0x00000000


	//----- nvinfo : EIATTR_CBANK_PARAM_SIZE
	.align		4
.L_1449:
        /*0240*/ 	.byte	0x03, 0x19
        /*0242*/ 	.short	0x00a0


	//----- nvinfo : EIATTR_PARAM_CBANK
	.align		4
        /*0244*/ 	.byte	0x04, 0x0a
        /*0246*/ 	.short	(.L_1451 - .L_1450)
	.align		4
.L_1450:
        /*0248*/ 	.word	index@(.nv.constant0._Z35group_norm_nhwc_fwd_one_pass_kernelI11Bf16IOFp16WLi256ELi128ELi512EEv26Group_norm_nhwc_fwd_params)
        /*024c*/ 	.short	0x0210
        /*024e*/ 	.short	0x00a0


	//----- nvinfo : EIATTR_SW_WAR
	.align		4
.L_1451:
        /*0250*/ 	.byte	0x04, 0x36
        /*0252*/ 	.short	(.L_1453 - .L_1452)
.L_1452:
        /*0254*/ 	.word	0x00000008
.L_1453:


//--------------------- .nv.info._Z35group_norm_nhwc_fwd_one_pass_kernelI11Bf16IOFp16WLi512ELi128ELi512EEv26Group_norm_nhwc_fwd_params --------------------------
	.section	.nv.info._Z35group_norm_nhwc_fwd_one_pass_kernelI11Bf16IOFp16WLi512ELi128ELi512EEv26Group_norm_nhwc_fwd_params,"",@"SHT_CUDA_INFO"
	.sectionflags	@""
	.align	4


	//----- nvinfo : EIATTR_CUDA_API_VERSION
	.align		4
        /*0000*/ 	.byte	0x04, 0x37
        /*0002*/ 	.short	(.L_1455 - .L_1454)
.L_1454:
        /*0004*/ 	.word	0x00000082


	//----- nvinfo : EIATTR_KPARAM_INFO
	.align		4
.L_1455:
        /*0008*/ 	.byte	0x04, 0x17
        /*000a*/ 	.short	(.L_1457 - .L_1456)
.L_1456:
        /*000c*/ 	.word	0x00000000
        /*0010*/ 	.short	0x0000
        /*0012*/ 	.short	0x0000
        /*0014*/ 	.byte	0x00, 0xf0, 0x81, 0x02


	//----- nvinfo : EIATTR_SPARSE_MMA_MASK
	.align		4
.L_1457:
        /*0018*/ 	.byte	0x03, 0x50
        /*001a*/ 	.short	0x0000


	//----- nvinfo : EIATTR_MAXREG_COUNT
	.align		4
        /*001c*/ 	.byte	0x03, 0x1b
        /*001e*/ 	.short	0x0080


	//----- nvinfo : EIATTR_NUM_BARRIERS
	.align		4
        /*0020*/ 	.byte	0x02, 0x4c
        /*0022*/ 	.byte	0x01
	.zero		1


	//----- nvinfo : EIATTR_ANNOTATIONS
	.align		4
        /*0024*/ 	.byte	0x04, 0x55
        /*0026*/ 	.short	(.L_1459 - .L_1458)


	//   ....[0]....
.L_1458:
        /* <DEDUP_REMOVED lines=154> */


	//----- nvinfo : EIATTR_MERCURY_ISA_VERSION
	.align		4
.L_1459:
        /*09b8*/ 	.byte	0x03, 0x5f
        /*09ba*/ 	.short	0x0101


	//----- nvinfo : EIATTR_COOP_GROUP_MASK_REGIDS
	.align		4
        /*09bc*/ 	.byte	0x04, 0x29
        /*09be*/ 	.short	(.L_1461 - .L_1460)


	//   ....[0]....
.L_1460:
        /*09c0*/ 	.word	0xffffffff


	//   ....[1]....
        /*09c4*/ 	.word	0xffffffff


	//   ....[2]....
        /*09c8*/ 	.word	0xffffffff


	//   ....[3]....
        /*09cc*/ 	.word	0xffffffff


	//   ....[4]....
        /*09d0*/ 	.word	0xffffffff


	//   ....[5]....
        /*09d4*/ 	.word	0xffffffff


	//   ....[6]....
        /*09d8*/ 	.word	0xffffffff


	//   ....[7]....
        /*09dc*/ 	.word	0xffffffff


	//   ....[8]....
        /*09e0*/ 	.word	0xffffffff


	//   ....[9]....
        /*09e4*/ 	.word	0xffffffff


	//----- nvinfo : EIATTR_COOP_GROUP_INSTR_OFFSETS
	.align		4
.L_1461:
        /*09e8*/ 	.byte	0x04, 0x28
        /*09ea*/ 	.short	(.L_1463 - .L_1462)


	//   ....[0]....
.L_1462:
        /*09ec*/ 	.word	0x000092e0


	//   ....[1]....
        /*09f0*/ 	.word	0x000092f0


	//   ....[2]....
        /*09f4*/ 	.word	0x00009330


	//   ....[3]....
        /*09f8*/ 	.word	0x00009340


	//   ....[4]....
        /*09fc*/ 	.word	0x00009380


	//   ....[5]....
        /*0a00*/ 	.word	0x00009390


	//   ....[6]....
        /*0a04*/ 	.word	0x000093d0


	//   ....[7]....
        /*0a08*/ 	.word	0x000093e0


	//   ....[8]....
        /*0a0c*/ 	.word	0x00009440


	//   ....[9]....
        /*0a10*/ 	.word	0x00009450


	//----- nvinfo : EIATTR_EXIT_INSTR_OFFSETS
	.align		4
.L_1463:
        /*0a14*/ 	.byte	0x04, 0x1c
        /*0a16*/ 	.short	(.L_1465 - .L_1464)


	//   ....[0]....
.L_1464:
        /*0a18*/ 	.word	0x000000d0


	//   ....[1]....
        /*0a1c*/ 	.word	0x0000b8d0


	//----- nvinfo : EIATTR_MAX_THREADS
	.align		4
.L_1465:
        /*0a20*/ 	.byte	0x04, 0x05
        /*0a22*/ 	.short	(.L_1467 - .L_1466)
.L_1466:
        /*0a24*/ 	.word	0x00000200
        /*0a28*/ 	.word	0x00000001
        /*0a2c*/ 	.word	0x00000001


	//----- nvinfo : EIATTR_CRS_STACK_SIZE
	.align		4
.L_1467:
        /*0a30*/ 	.byte	0x04, 0x1e
        /*0a32*/ 	.short	(.L_1469 - .L_1468)
.L_1468:
        /*0a34*/ 	.word	0x00000000


	//----- nvinfo : EIATTR_CBANK_PARAM_SIZE
	.align		4
.L_1469:
        /*0a38*/ 	.byte	0x03, 0x19
        /*0a3a*/ 	.short	0x00a0


	//----- nvinfo : EIATTR_PARAM_CBANK
	.align		4
        /*0a3c*/ 	.byte	0x04, 0x0a
        /*0a3e*/ 	.short	(.L_1471 - .L_1470)
	.align		4
.L_1470:
        /*0a40*/ 	.word	index@(.nv.constant0._Z35group_norm_nhwc_fwd_one_pass_kernelI11Bf16IOFp16WLi512ELi128ELi512EEv26Group_norm_nhwc_fwd_params)
        /*0a44*/ 	.short	0x0210
        /*0a46*/ 	.short	0x00a0


	//----- nvinfo : EIATTR_SW_WAR
	.align		4
.L_1471:
        /*0a48*/ 	.byte	0x04, 0x36
        /*0a4a*/ 	.short	(.L_1473 - .L_1472)
.L_1472:
        /*0a4c*/ 	.word	0x00000008
.L_1473:


//--------------------- .nv.info._Z35group_norm_nhwc_fwd_one_pass_kernelI11Fp16IOFp32WLi64ELi128ELi512EEv26Group_norm_nhwc_fwd_params --------------------------
	.section	.nv.info._Z35group_norm_nhwc_fwd_one_pass_kernelI11Fp16IOFp32WLi64ELi128ELi512EEv26Group_norm_nhwc_fwd_params,"",@"SHT_CUDA_INFO"
	.sectionflags	@""
	.align	4


	//----- nvinfo : EIATTR_CUDA_API_VERSION
	.align		4
        /*0000*/ 	.byte	0x04, 0x37
        /*0002*/ 	.short	(.L_1475 - .L_1474)
.L_1474:
        /*0004*/ 	.word	0x00000082


	//----- nvinfo : EIATTR_KPARAM_INFO
	.align		4
.L_1475:
        /*0008*/ 	.byte	0x04, 0x17
        /*000a*/ 	.short	(.L_1477 - .L_1476)
.L_1476:
        /*000c*/ 	.word	0x00000000
        /*0010*/ 	.short	0x0000
        /*0012*/ 	.short	0x0000
        /*0014*/ 	.byte	0x00, 0xf0, 0x81, 0x02


	//----- nvinfo : EIATTR_SPARSE_MMA_MASK
	.align		4
.L_1477:
        /*0018*/ 	.byte	0x03, 0x50
        /*001a*/ 	.short	0x0000


	//----- nvinfo : EIATTR_MAXREG_COUNT
	.align		4
        /*001c*/ 	.byte	0x03, 0x1b
        /*001e*/ 	.short	0x0080


	//----- nvinfo : EIATTR_NUM_BARRIERS
	.align		4
        /*0020*/ 	.byte	0x02, 0x4c
        /*0022*/ 	.byte	0x01
	.zero		1


	//----- nvinfo : EIATTR_MERCURY_ISA_VERSION
	.align		4
        /*0024*/ 	.byte	0x03, 0x5f
        /*0026*/ 	.short	0x0101


	//----- nvinfo : EIATTR_COOP_GROUP_MASK_REGIDS
	.align		4
        /*0028*/ 	.byte	0x04, 0x29
        /*002a*/ 	.short	(.L_1479 - .L_1478)


	//   ....[0]....
.L_1478:
        /*002c*/ 	.word	0xffffffff


	//   ....[1]....
        /*0030*/ 	.word	0xffffffff


	//   ....[2]....
        /*0034*/ 	.word	0xffffffff


	//   ....[3]....
        /*0038*/ 	.word	0xffffffff


	//   ....[4]....
        /*003c*/ 	.word	0xffffffff


	//   ....[5]....
        /*0040*/ 	.word	0xffffffff


	//   ....[6]....
        /*0044*/ 	.word	0xffffffff


	//   ....[7]....
        /*0048*/ 	.word	0xffffffff


	//   ....[8]....
        /*004c*/ 	.word	0xffffffff


	//   ....[9]....
        /*0050*/ 	.word	0xffffffff


	//----- nvinfo : EIATTR_COOP_GROUP_INSTR_OFFSETS
	.align		4
.L_1479:
        /*0054*/ 	.byte	0x04, 0x28
        /*0056*/ 	.short	(.L_1481 - .L_1480)


	//   ....[0]....
.L_1480:
        /*0058*/ 	.word	0x00001070


	//   ....[1]....
        /*005c*/ 	.word	0x00001080


	//   ....[2]....
        /*0060*/ 	.word	0x000010b0


	//   ....[3]....
        /*0064*/ 	.word	0x000010c0


	//   ....[4]....
        /*0068*/ 	.word	0x00001100


	//   ....[5]....
        /*006c*/ 	.word	0x00001110


	//   ....[6]....
        /*0070*/ 	.word	0x00001150


	//   ....[7]....
        /*0074*/ 	.word	0x00001160


	//   ....[8]....
        /*0078*/ 	.word	0x000011a0


	//   ....[9]....
        /*007c*/ 	.word	0x000011b0


	//----- nvinfo : EIATTR_EXIT_INSTR_OFFSETS
	.align		4
.L_1481:
        /*0080*/ 	.byte	0x04, 0x1c
        /*0082*/ 	.short	(.L_1483 - .L_1482)


	//   ....[0]....
.L_1482:
        /*0084*/ 	.word	0x00000070


	//   ....[1]....
        /*0088*/ 	.word	0x00003c40


	//----- nvinfo : EIATTR_MAX_THREADS
	.align		4
.L_1483:
        /*008c*/ 	.byte	0x04, 0x05
        /*008e*/ 	.short	(.L_1485 - .L_1484)
.L_1484:
        /*0090*/ 	.word	0x00000200
        /*0094*/ 	.word	0x00000001
        /*0098*/ 	.word	0x00000001


	//----- nvinfo : EIATTR_CRS_STACK_SIZE
	.align		4
.L_1485:
        /*009c*/ 	.byte	0x04, 0x1e
        /*009e*/ 	.short	(.L_1487 - .L_1486)
.L_1486:
        /*00a0*/ 	.word	0x00000000


	//----- nvinfo : EIATTR_CBANK_PARAM_SIZE
	.align		4
.L_1487:
        /*00a4*/ 	.byte	0x03, 0x19
        /*00a6*/ 	.short	0x00a0


	//----- nvinfo : EIATTR_PARAM_CBANK
	.align		4
        /*00a8*/ 	.byte	0x04, 0x0a
        /*00aa*/ 	.short	(.L_1489 - .L_1488)
	.align		4
.L_1488:
        /*00ac*/ 	.word	index@(.nv.constant0._Z35group_norm_nhwc_fwd_one_pass_kernelI11Fp16IOFp32WLi64ELi128ELi512EEv26Group_norm_nhwc_fwd_params)
        /*00b0*/ 	.short	0x0210
        /*00b2*/ 	.short	0x00a0


	//----- nvinfo : EIATTR_SW_WAR
	.align		4
.L_1489:
        /*00b4*/ 	.byte	0x04, 0x36
        /*00b6*/ 	.short	(.L_1491 - .L_1490)
.L_1490:
        /*00b8*/ 	.word	0x00000008
.L_1491:


//--------------------- .nv.info._Z35group_norm_nhwc_fwd_one_pass_kernelI11Fp16IOFp32WLi128ELi128ELi512EEv26Group_norm_nhwc_fwd_params --------------------------
	.section	.nv.info._Z35group_norm_nhwc_fwd_one_pass_kernelI11Fp16IOFp32WLi128ELi128ELi512EEv26Group_norm_nhwc_fwd_params,"",@"SHT_CUDA_INFO"
	.sectionflags	@""
	.align	4


	//----- nvinfo : EIATTR_CUDA_API_VERSION
	.align		4
        /*0000*/ 	.byte	0x04, 0x37
        /*0002*/ 	.short	(.L_1493 - .L_1492)
.L_1492:
        /*0004*/ 	.word	0x00000082


	//----- nvinfo : EIATTR_KPARAM_INFO
	.align		4
.L_1493:
        /*0008*/ 	.byte	0x04, 0x17
        /*000a*/ 	.short	(.L_1495 - .L_1494)
.L_1494:
        /*000c*/ 	.word	0x00000000
        /*0010*/ 	.short	0x0000
        /*0012*/ 	.short	0x0000
        /*0014*/ 	.byte	0x00, 0xf0, 0x81, 0x02


	//----- nvinfo : EIATTR_SPARSE_MMA_MASK
	.align		4
.L_1495:
        /*0018*/ 	.byte	0x03, 0x50
        /*001a*/ 	.short	0x0000


	//----- nvinfo : EIATTR_MAXREG_COUNT
	.align		4
        /*001c*/ 	.byte	0x03, 0x1b
        /*001e*/ 	.short	0x0080


	//----- nvinfo : EIATTR_NUM_BARRIERS
	.align		4
        /*0020*/ 	.byte	0x02, 0x4c
        /*0022*/ 	.byte	0x01
	.zero		1


	//----- nvinfo : EIATTR_MERCURY_ISA_VERSION
	.align		4
        /*0024*/ 	.byte	0x03, 0x5f
        /*0026*/ 	.short	0x0101


	//----- nvinfo : EIATTR_COOP_GROUP_MASK_REGIDS
	.align		4
        /*0028*/ 	.byte	0x04, 0x29
        /*002a*/ 	.short	(.L_1497 - .L_1496)


	//   ....[0]....
.L_1496:
        /*002c*/ 	.word	0xffffffff


	//   ....[1]....
        /*0030*/ 	.word	0xffffffff


	//   ....[2]....
        /*0034*/ 	.word	0xffffffff


	//   ....[3]....
        /*0038*/ 	.word	0xffffffff


	//   ....[4]....
        /*003c*/ 	.word	0xffffffff


	//   ....[5]....
        /*0040*/ 	.word	0xffffffff


	//   ....[6]....
        /*0044*/ 	.word	0xffffffff


	//   ....[7]....
        /*0048*/ 	.word	0xffffffff


	//   ....[8]....
        /*004c*/ 	.word	0xffffffff


	//   ....[9]....
        /*0050*/ 	.word	0xffffffff


	//----- nvinfo : EIATTR_COOP_GROUP_INSTR_OFFSETS
	.align		4
.L_1497:
        /*0054*/ 	.byte	0x04, 0x28
        /*0056*/ 	.short	(.L_1499 - .L_1498)


	//   ....[0]....
.L_1498:
        /*0058*/ 	.word	0x00001c40


	//   ....[1]....
        /*005c*/ 	.word	0x00001c50


	//   ....[2]....
        /*0060*/ 	.word	0x00001c90


	//   ....[3]....
        /*0064*/ 	.word	0x00001ca0


	//   ....[4]....
        /*0068*/ 	.word	0x00001ce0


	//   ....[5]....
        /*006c*/ 	.word	0x00001cf0


	//   ....[6]....
        /*0070*/ 	.word	0x00001d30


	//   ....[7]....
        /*0074*/ 	.word	0x00001d40


	//   ....[8]....
        /*0078*/ 	.word	0x00001d80


	//   ....[9]....
        /*007c*/ 	.word	0x00001d90


	//----- nvinfo : EIATTR_EXIT_INSTR_OFFSETS
	.align		4
.L_1499:
        /*0080*/ 	.byte	0x04, 0x1c
        /*0082*/ 	.short	(.L_1501 - .L_1500)


	//   ....[0]....
.L_1500:
        /*0084*/ 	.word	0x00000070


	//   ....[1]....
        /*0088*/ 	.word	0x00005bc0


	//----- nvinfo : EIATTR_MAX_THREADS
	.align		4
.L_1501:
        /*008c*/ 	.byte	0x04, 0x05
        /*008e*/ 	.short	(.L_1503 - .L_1502)
.L_1502:
        /*0090*/ 	.word	0x00000200
        /*0094*/ 	.word	0x00000001
        /*0098*/ 	.word	0x00000001


	//----- nvinfo : EIATTR_CRS_STACK_SIZE
	.align		4
.L_1503:
        /*009c*/ 	.byte	0x04, 0x1e
        /*009e*/ 	.short	(.L_1505 - .L_1504)
.L_1504:
        /*00a0*/ 	.word	0x00000000


	//----- nvinfo : EIATTR_CBANK_PARAM_SIZE
	.align		4
.L_1505:
        /*00a4*/ 	.byte	0x03, 0x19
        /*00a6*/ 	.short	0x00a0


	//----- nvinfo : EIATTR_PARAM_CBANK
	.align		4
        /*00a8*/ 	.byte	0x04, 0x0a
        /*00aa*/ 	.short	(.L_1507 - .L_1506)
	.align		4
.L_1506:
        /*00ac*/ 	.word	index@(.nv.constant0._Z35group_norm_nhwc_fwd_one_pass_kernelI11Fp16IOFp32WLi128ELi128ELi512EEv26Group_norm_nhwc_fwd_params)
        /*00b0*/ 	.short	0x0210
        /*00b2*/ 	.short	0x00a0


	//----- nvinfo : EIATTR_SW_WAR
	.align		4
.L_1507:
        /*00b4*/ 	.byte	0x04, 0x36
        /*00b6*/ 	.short	(.L_1509 - .L_1508)
.L_1508:
        /*00b8*/ 	.word	0x00000008
.L_1509:


//--------------------- .nv.info._Z35group_norm_nhwc_fwd_one_pass_kernelI11Fp16IOFp32WLi256ELi128ELi512EEv26Group_norm_nhwc_fwd_params --------------------------
	.section	.nv.info._Z35group_norm_nhwc_fwd_one_pass_kernelI11Fp16IOFp32WLi256ELi128ELi512EEv26Group_norm_nhwc_fwd_params,"",@"SHT_CUDA_INFO"
	.sectionflags	@""
	.align	4


	//----- nvinfo : EIATTR_CUDA_API_VERSION
	.align		4
        /*0000*/ 	.byte	0x04, 0x37
        /*0002*/ 	.short	(.L_1511 - .L_1510)
.L_1510:
        /*0004*/ 	.word	0x00000082


	//----- nvinfo : EIATTR_KPARAM_INFO
	.align		4
.L_1511:
        /*0008*/ 	.byte	0x04, 0x17
        /*000a*/ 	.short	(.L_1513 - .L_1512)
.L_1512:
        /*000c*/ 	.word	0x00000000
        /*0010*/ 	.short	0x0000
        /*0012*/ 	.short	0x0000
        /*0014*/ 	.byte	0x00, 0xf0, 0x81, 0x02


	//----- nvinfo : EIATTR_SPARSE_MMA_MASK
	.align		4
.L_1513:
        /*0018*/ 	.byte	0x03, 0x50
        /*001a*/ 	.short	0x0000


	//----- nvinfo : EIATTR_MAXREG_COUNT
	.align		4
        /*001c*/ 	.byte	0x03, 0x1b
        /*001e*/ 	.short	0x0080


	//----- nvinfo : EIATTR_NUM_BARRIERS
	.align		4
        /*0020*/ 	.byte	0x02, 0x4c
        /*0022*/ 	.byte	0x01
	.zero		1


	//----- nvinfo : EIATTR_ANNOTATIONS
	.align		4
        /*0024*/ 	.byte	0x04, 0x55
        /*0026*/ 	.short	(.L_1515 - .L_1514)


	//   ....[0]....
.L_1514:
        /* <DEDUP_REMOVED lines=19> */


	//----- nvinfo : EIATTR_MERCURY_ISA_VERSION
	.align		4
.L_1515:
        /*0148*/ 	.byte	0x03, 0x5f
        /*014a*/ 	.short	0x0101


	//----- nvinfo : EIATTR_COOP_GROUP_MASK_REGIDS
	.align		4
        /*014c*/ 	.byte	0x04, 0x29
        /*014e*/ 	.short	(.L_1517 - .L_1516)


	//   ....[0]....
.L_1516:
        /*0150*/ 	.word	0xffffffff


	//   ....[1]....
        /*0154*/ 	.word	0xffffffff


	//   ....[2]....
        /*0158*/ 	.word	0xffffffff


	//   ....[3]....
        /*015c*/ 	.word	0xffffffff


	//   ....[4]....
        /*0160*/ 	.word	0xffffffff


	//   ....[5]....
        /*0164*/ 	.word	0xffffffff


	//   ....[6]....
        /*0168*/ 	.word	0xffffffff


	//   ....[7]....
        /*016c*/ 	.word	0xffffffff


	//   ....[8]....
        /*0170*/ 	.word	0xffffffff


	//   ....[9]....
        /*0174*/ 	.word	0xffffffff


	//----- nvinfo : EIATTR_COOP_GROUP_INSTR_OFFSETS
	.align		4
.L_1517:
        /*0178*/ 	.byte	0x04, 0x28
        /*017a*/ 	.short	(.L_1519 - .L_1518)


	//   ....[0]....
.L_1518:
        /*017c*/ 	.word	0x00003da0


	//   ....[1]....
        /*0180*/ 	.word	0x00003db0


	//   ....[2]....
        /*0184*/ 	.word	0x00003df0


	//   ....[3]....
        /*0188*/ 	.word	0x00003e00


	//   ....[4]....
        /*018c*/ 	.word	0x00003e40


	//   ....[5]....
        /*0190*/ 	.word	0x00003e50


	//   ....[6]....
        /*0194*/ 	.word	0x00003e90


	//   ....[7]....
        /*0198*/ 	.word	0x00003ea0


	//   ....[8]....
        /*019c*/ 	.word	0x00003ef0


	//   ....[9]....
        /*01a0*/ 	.word	0x00003f00


	//----- nvinfo : EIATTR_EXIT_INSTR_OFFSETS
	.align		4
.L_1519:
        /*01a4*/ 	.byte	0x04, 0x1c
        /*01a6*/ 	.short	(.L_1521 - .L_1520)


	//   ....[0]....
.L_1520:
        /*01a8*/ 	.word	0x00000080


	//   ....[1]....
        /*01ac*/ 	.word	0x00009fd0


	//----- nvinfo : EIATTR_MAX_THREADS
	.align		4
.L_1521:
        /*01b0*/ 	.byte	0x04, 0x05
        /*01b2*/ 	.short	(.L_1523 - .L_1522)
.L_1522:
        /*01b4*/ 	.word	0x00000200
        /*01b8*/ 	.word	0x00000001
        /*01bc*/ 	.word	0x00000001


	//----- nvinfo : EIATTR_CRS_STACK_SIZE
	.align		4
.L_1523:
        /*01c0*/ 	.byte	0x04, 0x1e
        /*01c2*/ 	.short	(.L_1525 - .L_1524)
.L_1524:
        /*01c4*/ 	.word	0x00000000


	//----- nvinfo : EIATTR_CBANK_PARAM_SIZE
	.align		4
.L_1525:
        /*01c8*/ 	.byte	0x03, 0x19
        /*01ca*/ 	.short	0x00a0


	//----- nvinfo : EIATTR_PARAM_CBANK
	.align		4
        /*01cc*/ 	.byte	0x04, 0x0a
        /*01ce*/ 	.short	(.L_1527 - .L_1526)
	.align		4
.L_1526:
        /*01d0*/ 	.word	index@(.nv.constant0._Z35group_norm_nhwc_fwd_one_pass_kernelI11Fp16IOFp32WLi256ELi128ELi512EEv26Group_norm_nhwc_fwd_params)
        /*01d4*/ 	.short	0x0210
        /*01d6*/ 	.short	0x00a0


	//----- nvinfo : EIATTR_SW_WAR
	.align		4
.L_1527:
        /*01d8*/ 	.byte	0x04, 0x36
        /*01da*/ 	.short	(.L_1529 - .L_1528)
.L_1528:
        /*01dc*/ 	.word	0x00000008
.L_1529:


//--------------------- .nv.info._Z35group_norm_nhwc_fwd_one_pass_kernelI11Fp16IOFp32WLi512ELi128ELi512EEv26Group_norm_nhwc_fwd_params --------------------------
	.section	.nv.info._Z35group_norm_nhwc_fwd_one_pass_kernelI11Fp16IOFp32WLi512ELi128ELi512EEv26Group_norm_nhwc_fwd_params,"",@"SHT_CUDA_INFO"
	.sectionflags	@""
	.align	4


	//----- nvinfo : EIATTR_CUDA_API_VERSION
	.align		4
        /*0000*/ 	.byte	0x04, 0x37
        /*0002*/ 	.short	(.L_1531 - .L_1530)
.L_1530:
        /*0004*/ 	.word	0x00000082


	//----- nvinfo : EIATTR_KPARAM_INFO
	.align		4
.L_1531:
        /*0008*/ 	.byte	0x04, 0x17
        /*000a*/ 	.short	(.L_1533 - .L_1532)
.L_1532:
        /*000c*/ 	.word	0x00000000
        /*0010*/ 	.short	0x0000
        /*0012*/ 	.short	0x0000
        /*0014*/ 	.byte	0x00, 0xf0, 0x81, 0x02


	//----- nvinfo : EIATTR_SPARSE_MMA_MASK
	.align		4
.L_1533:
        /*0018*/ 	.byte	0x03, 0x50
        /*001a*/ 	.short	0x0000


	//----- nvinfo : EIATTR_MAXREG_COUNT
	.align		4
        /*001c*/ 	.byte	0x03, 0x1b
        /*001e*/ 	.short	0x0080


	//----- nvinfo : EIATTR_NUM_BARRIERS
	.align		4
        /*0020*/ 	.byte	0x02, 0x4c
        /*0022*/ 	.byte	0x01
	.zero		1


	//----- nvinfo : EIATTR_ANNOTATIONS
	.align		4
        /*0024*/ 	.byte	0x04, 0x55
        /*0026*/ 	.short	(.L_1535 - .L_1534)


	//   ....[0]....
.L_1534:
        /*0028*/ 	.word	0x00000001
        /*002c*/ 	.byte	0x40, 0x10, 0x00, 0x00, 0x01, 0x00, 0x00, 0x00, 0x50, 0x11, 0x00, 0x00, 0x01, 0x00, 0x00, 0x00
        /*003c*/ 	.byte	0x60, 0x12, 0x00, 0x00, 0x01, 0x00, 0x00, 0x00, 0xc0, 0x12, 0x00, 0x00, 0x01, 0x00, 0x00, 0x00
        /*004c*/ 	.byte	0x00, 0x17, 0x00, 0x00, 0x01, 0x00, 0x00, 0x00, 0x60, 0x17, 0x00, 0x00, 0x01, 0x00, 0x00, 0x00
        /*005c*/ 	.byte	0x90, 0x17, 0x00, 0x00, 0x01, 0x00, 0x00, 0x00, 0xc0, 0x46, 0x00, 0x00, 0x01, 0x00, 0x00, 0x00
        /*006c*/ 	.byte	0x30, 0x47, 0x00, 0x00, 0x01, 0x00, 0x00, 0x00, 0x40, 0x48, 0x00, 0x00


	//----- nvinfo : EIATTR_MERCURY_ISA_VERSION
	.align		4
.L_1535:
        /*0078*/ 	.byte	0x03, 0x5f
        /*007a*/ 	.short	0x0101


	//----- nvinfo : EIATTR_COOP_GROUP_MASK_REGIDS
	.align		4
        /*007c*/ 	.byte	0x04, 0x29
        /*007e*/ 	.short	(.L_1537 - .L_1536)


	//   ....[0]....
.L_1536:
        /*0080*/ 	.word	0xffffffff


	//   ....[1]....
        /*0084*/ 	.word	0xffffffff


	//   ....[2]....
        /*0088*/ 	.word	0xffffffff


	//   ....[3]....
        /*008c*/ 	.word	0xffffffff


	//   ....[4]....
        /*0090*/ 	.word	0xffffffff


	//   ....[5]....
        /*0094*/ 	.word	0xffffffff


	//   ....[6]....
        /*0098*/ 	.word	0xffffffff


	//   ....[7]....
        /*009c*/ 	.word	0xffffffff


	//   ....[8]....
        /*00a0*/ 	.word	0xffffffff


	//   ....[9]....
        /*00a4*/ 	.word	0xffffffff


	//----- nvinfo : EIATTR_COOP_GROUP_INSTR_OFFSETS
	.align		4
.L_1537:
        /*00a8*/ 	.byte	0x04, 0x28
        /*00aa*/ 	.short	(.L_1539 - .L_1538)


	//   ....[0]....
.L_1538:
        /*00ac*/ 	.word	0x00008570


	//   ....[1]....
        /*00b0*/ 	.word	0x00008580


	//   ....[2]....
        /*00b4*/ 	.word	0x000085c0


	//   ....[3]....
        /*00b8*/ 	.word	0x000085d0


	//   ....[4]....
        /*00bc*/ 	.word	0x00008610


	//   ....[5]....
        /*00c0*/ 	.word	0x00008620


	//   ....[6]....
        /*00c4*/ 	.word	0x00008670


	//   ....[7]....
        /*00c8*/ 	.word	0x00008680


	//   ....[8]....
        /*00cc*/ 	.word	0x000086e0


	//   ....[9]....
        /*00d0*/ 	.word	0x000086f0


	//----- nvinfo : EIATTR_EXIT_INSTR_OFFSETS
	.align		4
.L_1539:
        /*00d4*/ 	.byte	0x04, 0x1c
        /*00d6*/ 	.short	(.L_1541 - .L_1540)


	//   ....[0]....
.L_1540:
        /*00d8*/ 	.word	0x000000d0


	//   ....[1]....
        /*00dc*/ 	.word	0x0000ac90


	//----- nvinfo : EIATTR_MAX_THREADS
	.align		4
.L_1541:
        /*00e0*/ 	.byte	0x04, 0x05
        /*00e2*/ 	.short	(.L_1543 - .L_1542)
.L_1542:
        /*00e4*/ 	.word	0x00000200
        /*00e8*/ 	.word	0x00000001
        /*00ec*/ 	.word	0x00000001


	//----- nvinfo : EIATTR_CRS_STACK_SIZE
	.align		4
.L_1543:
        /*00f0*/ 	.byte	0x04, 0x1e
        /*00f2*/ 	.short	(.L_1545 - .L_1544)
.L_1544:
        /*00f4*/ 	.word	0x00000000


	//----- nvinfo : EIATTR_CBANK_PARAM_SIZE
	.align		4
.L_1545:
        /*00f8*/ 	.byte	0x03, 0x19
        /*00fa*/ 	.short	0x00a0


	//----- nvinfo : EIATTR_PARAM_CBANK
	.align		4
        /*00fc*/ 	.byte	0x04, 0x0a
        /*00fe*/ 	.short	(.L_1547 - .L_1546)
	.align		4
.L_1546:
        /*0100*/ 	.word	index@(.nv.constant0._Z35group_norm_nhwc_fwd_one_pass_kernelI11Fp16IOFp32WLi512ELi128ELi512EEv26Group_norm_nhwc_fwd_params)
        /*0104*/ 	.short	0x0210
        /*0106*/ 	.short	0x00a0


	//----- nvinfo : EIATTR_SW_WAR
	.align		4
.L_1547:
        /*0108*/ 	.byte	0x04, 0x36
        /*010a*/ 	.short	(.L_1549 - .L_1548)
.L_1548:
        /*010c*/ 	.word	0x00000008
.L_1549:


//--------------------- .nv.info._Z35group_norm_nhwc_fwd_one_pass_kernelI11Fp16IOBf16WLi64ELi128ELi512EEv26Group_norm_nhwc_fwd_params --------------------------
	.section	.nv.info._Z35group_norm_nhwc_fwd_one_pass_kernelI11Fp16IOBf16WLi64ELi128ELi512EEv26Group_norm_nhwc_fwd_params,"",@"SHT_CUDA_INFO"
	.sectionflags	@""
	.align	4


	//----- nvinfo : EIATTR_CUDA_API_VERSION
	.align		4
        /*0000*/ 	.byte	0x04, 0x37
        /*0002*/ 	.short	(.L_1551 - .L_1550)
.L_1550:
        /*0004*/ 	.word	0x00000082


	//----- nvinfo : EIATTR_KPARAM_INFO
	.align		4
.L_1551:
        /*0008*/ 	.byte	0x04, 0x17
        /*000a*/ 	.short	(.L_1553 - .L_1552)
.L_1552:
        /*000c*/ 	.word	0x00000000
        /*0010*/ 	.short	0x0000
        /*0012*/ 	.short	0x0000
        /*0014*/ 	.byte	0x00, 0xf0, 0x81, 0x02


	//----- nvinfo : EIATTR_SPARSE_MMA_MASK
	.align		4
.L_1553:
        /*0018*/ 	.byte	0x03, 0x50
        /*001a*/ 	.short	0x0000


	//----- nvinfo : EIATTR_MAXREG_COUNT
	.align		4
        /*001c*/ 	.byte	0x03, 0x1b
        /*001e*/ 	.short	0x0080


	//----- nvinfo : EIATTR_NUM_BARRIERS
	.align		4
        /*0020*/ 	.byte	0x02, 0x4c
        /*0022*/ 	.byte	0x01
	.zero		1


	//----- nvinfo : EIATTR_MERCURY_ISA_VERSION
	.align		4
        /*0024*/ 	.byte	0x03, 0x5f
        /*0026*/ 	.short	0x0101


	//----- nvinfo : EIATTR_COOP_GROUP_MASK_REGIDS
	.align		4
        /*0028*/ 	.byte	0x04, 0x29
        /*002a*/ 	.short	(.L_1555 - .L_1554)


	//   ....[0]....
.L_1554:
        /*002c*/ 	.word	0xffffffff


	//   ....[1]....
        /*0030*/ 	.word	0xffffffff


	//   ....[2]....
        /*0034*/ 	.word	0xffffffff


	//   ....[3]....
        /*0038*/ 	.word	0xffffffff


	//   ....[4]....
        /*003c*/ 	.word	0xffffffff


	//   ....[5]....
        /*0040*/ 	.word	0xffffffff


	//   ....[6]....
        /*0044*/ 	.word	0xffffffff


	//   ....[7]....
        /*0048*/ 	.word	0xffffffff


	//   ....[8]....
        /*004c*/ 	.word	0xffffffff


	//   ....[9]....
        /*0050*/ 	.word	0xffffffff


	//----- nvinfo : EIATTR_COOP_GROUP_INSTR_OFFSETS
	.align		4
.L_1555:
        /*0054*/ 	.byte	0x04, 0x28
        /*0056*/ 	.short	(.L_1557 - .L_1556)


	//   ....[0]....
.L_1556:
        /*0058*/ 	.word	0x00001070


	//   ....[1]....
        /*005c*/ 	.word	0x00001080


	//   ....[2]....
        /*0060*/ 	.word	0x000010b0


	//   ....[3]....
        /*0064*/ 	.word	0x000010c0


	//   ....[4]....
        /*0068*/ 	.word	0x00001100


	//   ....[5]....
        /*006c*/ 	.word	0x00001110


	//   ....[6]....
        /*0070*/ 	.word	0x00001150


	//   ....[7]....
        /*0074*/ 	.word	0x00001160


	//   ....[8]....
        /*0078*/ 	.word	0x000011a0


	//   ....[9]....
        /*007c*/ 	.word	0x000011b0


	//----- nvinfo : EIATTR_EXIT_INSTR_OFFSETS
	.align		4
.L_1557:
        /*0080*/ 	.byte	0x04, 0x1c
        /*0082*/ 	.short	(.L_1559 - .L_1558)


	//   ....[0]....
.L_1558:
        /*0084*/ 	.word	0x00000070


	//   ....[1]....
        /*0088*/ 	.word	0x00003d30


	//----- nvinfo : EIATTR_MAX_THREADS
	.align		4
.L_1559:
        /*008c*/ 	.byte	0x04, 0x05
        /*008e*/ 	.short	(.L_1561 - .L_1560)
.L_1560:
        /*0090*/ 	.word	0x00000200
        /*0094*/ 	.word	0x00000001
        /*0098*/ 	.word	0x00000001


	//----- nvinfo : EIATTR_CRS_STACK_SIZE
	.align		4
.L_1561:
        /*009c*/ 	.byte	0x04, 0x1e
        /*009e*/ 	.short	(.L_1563 - .L_1562)
.L_1562:
        /*00a0*/ 	.word	0x00000000


	//----- nvinfo : EIATTR_CBANK_PARAM_SIZE
	.align		4
.L_1563:
        /*00a4*/ 	.byte	0x03, 0x19
        /*00a6*/ 	.short	0x00a0


	//----- nvinfo : EIATTR_PARAM_CBANK
	.align		4
        /*00a8*/ 	.byte	0x04, 0x0a
        /*00aa*/ 	.short	(.L_1565 - .L_1564)
	.align		4
.L_1564:
        /*00ac*/ 	.word	index@(.nv.constant0._Z35group_norm_nhwc_fwd_one_pass_kernelI11Fp16IOBf16WLi64ELi128ELi512EEv26Group_norm_nhwc_fwd_params)
        /*00b0*/ 	.short	0x0210
        /*00b2*/ 	.short	0x00a0


	//----- nvinfo : EIATTR_SW_WAR
	.align		4
.L_1565:
        /*00b4*/ 	.byte	0x04, 0x36
        /*00b6*/ 	.short	(.L_1567 - .L_1566)
.L_1566:
        /*00b8*/ 	.word	0x00000008
.L_1567:


//--------------------- .nv.info._Z35group_norm_nhwc_fwd_one_pass_kernelI11Fp16IOBf16WLi128ELi128ELi512EEv26Group_norm_nhwc_fwd_params --------------------------
	.section	.nv.info._Z35group_norm_nhwc_fwd_one_pass_kernelI11Fp16IOBf16WLi128ELi128ELi512EEv26Group_norm_nhwc_fwd_params,"",@"SHT_CUDA_INFO"
	.sectionflags	@""
	.align	4


	//----- nvinfo : EIATTR_CUDA_API_VERSION
	.align		4
        /*0000*/ 	.byte	0x04, 0x37
        /*0002*/ 	.short	(.L_1569 - .L_1568)
.L_1568:
        /*0004*/ 	.word	0x00000082


	//----- nvinfo : EIATTR_KPARAM_INFO
	.align		4
.L_1569:
        /*0008*/ 	.byte	0x04, 0x17
        /*000a*/ 	.short	(.L_1571 - .L_1570)
.L_1570:
        /*000c*/ 	.word	0x00000000
        /*0010*/ 	.short	0x0000
        /*0012*/ 	.short	0x0000
        /*0014*/ 	.byte	0x00, 0xf0, 0x81, 0x02


	//----- nvinfo : EIATTR_SPARSE_MMA_MASK
	.align		4
.L_1571:
        /*0018*/ 	.byte	0x03, 0x50
        /*001a*/ 	.short	0x0000


	//----- nvinfo : EIATTR_MAXREG_COUNT
	.align		4
        /*001c*/ 	.byte	0x03, 0x1b
        /*001e*/ 	.short	0x0080


	//----- nvinfo : EIATTR_NUM_BARRIERS
	.align		4
        /*0020*/ 	.byte	0x02, 0x4c
        /*0022*/ 	.byte	0x01
	.zero		1


	//----- nvinfo : EIATTR_MERCURY_ISA_VERSION
	.align		4
        /*0024*/ 	.byte	0x03, 0x5f
        /*0026*/ 	.short	0x0101


	//----- nvinfo : EIATTR_COOP_GROUP_MASK_REGIDS
	.align		4
        /*0028*/ 	.byte	0x04, 0x29
        /*002a*/ 	.short	(.L_1573 - .L_1572)


	//   ....[0]....
.L_1572:
        /*002c*/ 	.word	0xffffffff


	//   ....[1]....
        /*0030*/ 	.word	0xffffffff


	//   ....[2]....
        /*0034*/ 	.word	0xffffffff


	//   ....[3]....
        /*0038*/ 	.word	0xffffffff


	//   ....[4]....
        /*003c*/ 	.word	0xffffffff


	//   ....[5]....
        /*0040*/ 	.word	0xffffffff


	//   ....[6]....
        /*0044*/ 	.word	0xffffffff


	//   ....[7]....
        /*0048*/ 	.word	0xffffffff


	//   ....[8]....
        /*004c*/ 	.word	0xffffffff


	//   ....[9]....
        /*0050*/ 	.word	0xffffffff


	//----- nvinfo : EIATTR_COOP_GROUP_INSTR_OFFSETS
	.align		4
.L_1573:
        /*0054*/ 	.byte	0x04, 0x28
        /*0056*/ 	.short	(.L_1575 - .L_1574)


	//   ....[0]....
.L_1574:
        /*0058*/ 	.word	0x00001c40


	//   ....[1]....
        /*005c*/ 	.word	0x00001c50


	//   ....[2]....
        /*0060*/ 	.word	0x00001c90


	//   ....[3]....
        /*0064*/ 	.word	0x00001ca0


	//   ....[4]....
        /*0068*/ 	.word	0x00001ce0


	//   ....[5]....
        /*006c*/ 	.word	0x00001cf0


	//   ....[6]....
        /*0070*/ 	.word	0x00001d30


	//   ....[7]....
        /*0074*/ 	.word	0x00001d40


	//   ....[8]....
        /*0078*/ 	.word	0x00001d80


	//   ....[9]....
        /*007c*/ 	.word	0x00001d90


	//----- nvinfo : EIATTR_EXIT_INSTR_OFFSETS
	.align		4
.L_1575:
        /*0080*/ 	.byte	0x04, 0x1c
        /*0082*/ 	.short	(.L_1577 - .L_1576)


	//   ....[0]....
.L_1576:
        /*0084*/ 	.word	0x00000070


	//   ....[1]....
        /*0088*/ 	.word	0x00005c20


	//----- nvinfo : EIATTR_MAX_THREADS
	.align		4
.L_1577:
        /*008c*/ 	.byte	0x04, 0x05
        /*008e*/ 	.short	(.L_1579 - .L_1578)
.L_1578:
        /*0090*/ 	.word	0x00000200
        /*0094*/ 	.word	0x00000001
        /*0098*/ 	.word	0x00000001


	//----- nvinfo : EIATTR_CRS_STACK_SIZE
	.align		4
.L_1579:
        /*009c*/ 	.byte	0x04, 0x1e
        /*009e*/ 	.short	(.L_1581 - .L_1580)
.L_1580:
        /*00a0*/ 	.word	0x00000000


	//----- nvinfo : EIATTR_CBANK_PARAM_SIZE
	.align		4
.L_1581:
        /*00a4*/ 	.byte	0x03, 0x19
        /*00a6*/ 	.short	0x00a0


	//----- nvinfo : EIATTR_PARAM_CBANK
	.align		4
        /*00a8*/ 	.byte	0x04, 0x0a
        /*00aa*/ 	.short	(.L_1583 - .L_1582)
	.align		4
.L_1582:
        /*00ac*/ 	.word	index@(.nv.constant0._Z35group_norm_nhwc_fwd_one_pass_kernelI11Fp16IOBf16WLi128ELi128ELi512EEv26Group_norm_nhwc_fwd_params)
        /*00b0*/ 	.short	0x0210
        /*00b2*/ 	.short	0x00a0


	//----- nvinfo : EIATTR_SW_WAR
	.align		4
.L_1583:
        /*00b4*/ 	.byte	0x04, 0x36
        /*00b6*/ 	.short	(.L_1585 - .L_1584)
.L_1584:
        /*00b8*/ 	.word	0x00000008
.L_1585:


//--------------------- .nv.info._Z35group_norm_nhwc_fwd_one_pass_kernelI11Fp16IOBf16WLi256ELi128ELi512EEv26Group_norm_nhwc_fwd_params --------------------------
	.section	.nv.info._Z35group_norm_nhwc_fwd_one_pass_kernelI11Fp16IOBf16WLi256ELi128ELi512EEv26Group_norm_nhwc_fwd_params,"",@"SHT_CUDA_INFO"
	.sectionflags	@""
	.align	4


	//----- nvinfo : EIATTR_CUDA_API_VERSION
	.align		4
        /*0000*/ 	.byte	0x04, 0x37
        /*0002*/ 	.short	(.L_1587 - .L_1586)
.L_1586:
        /*0004*/ 	.word	0x00000082


	//----- nvinfo : EIATTR_KPARAM_INFO
	.align		4
.L_1587:
        /*0008*/ 	.byte	0x04, 0x17
        /*000a*/ 	.short	(.L_1589 - .L_1588)
.L_1588:
        /*000c*/ 	.word	0x00000000
        /*0010*/ 	.short	0x0000
        /*0012*/ 	.short	0x0000
        /*0014*/ 	.byte	0x00, 0xf0, 0x81, 0x02


	//----- nvinfo : EIATTR_SPARSE_MMA_MASK
	.align		4
.L_1589:
        /*0018*/ 	.byte	0x03, 0x50
        /*001a*/ 	.short	0x0000


	//----- nvinfo : EIATTR_MAXREG_COUNT
	.align		4
        /*001c*/ 	.byte	0x03, 0x1b
        /*001e*/ 	.short	0x0080


	//----- nvinfo : EIATTR_NUM_BARRIERS
	.align		4
        /*0020*/ 	.byte	0x02, 0x4c
        /*0022*/ 	.byte	0x01
	.zero		1


	//----- nvinfo : EIATTR_ANNOTATIONS
	.align		4
        /*0024*/ 	.byte	0x04, 0x55
        /*0026*/ 	.short	(.L_1591 - .L_1590)


	//   ....[0]....
.L_1590:
        /* <DEDUP_REMOVED lines=15> */


	//----- nvinfo : EIATTR_MERCURY_ISA_VERSION
	.align		4
.L_1591:
        /*0100*/ 	.byte	0x03, 0x5f
        /*0102*/ 	.short	0x0101


	//----- nvinfo : EIATTR_COOP_GROUP_MASK_REGIDS
	.align		4
        /*0104*/ 	.byte	0x04, 0x29
        /*0106*/ 	.short	(.L_1593 - .L_1592)


	//   ....[0]....
.L_1592:
        /*0108*/ 	.word	0xffffffff


	//   ....[1]....
        /*010c*/ 	.word	0xffffffff


	//   ....[2]....
        /*0110*/ 	.word	0xffffffff


	//   ....[3]....
        /*0114*/ 	.word	0xffffffff


	//   ....[4]....
        /*0118*/ 	.word	0xffffffff


	//   ....[5]....
        /*011c*/ 	.word	0xffffffff


	//   ....[6]....
        /*0120*/ 	.word	0xffffffff


	//   ....[7]....
        /*0124*/ 	.word	0xffffffff


	//   ....[8]....
        /*0128*/ 	.word	0xffffffff


	//   ....[9]....
        /*012c*/ 	.word	0xffffffff


	//----- nvinfo : EIATTR_COOP_GROUP_INSTR_OFFSETS
	.align		4
.L_1593:
        /*0130*/ 	.byte	0x04, 0x28
        /*0132*/ 	.short	(.L_1595 - .L_1594)


	//   ....[0]....
.L_1594:
        /*0134*/ 	.word	0x00003d40


	//   ....[1]....
        /*0138*/ 	.word	0x00003d50


	//   ....[2]....
        /*013c*/ 	.word	0x00003d90


	//   ....[3]....
        /*0140*/ 	.word	0x00003da0


	//   ....[4]....
        /*0144*/ 	.word	0x00003de0


	//   ....[5]....
        /*0148*/ 	.word	0x00003df0


	//   ....[6]....
        /*014c*/ 	.word	0x00003e30


	//   ....[7]....
        /*0150*/ 	.word	0x00003e40


	//   ....[8]....
        /*0154*/ 	.word	0x00003e90


	//   ....[9]....
        /*0158*/ 	.word	0x00003ea0


	//----- nvinfo : EIATTR_EXIT_INSTR_OFFSETS
	.align		4
.L_1595:
        /*015c*/ 	.byte	0x04, 0x1c
        /*015e*/ 	.short	(.L_1597 - .L_1596)


	//   ....[0]....
.L_1596:
        /*0160*/ 	.word	0x00000080


	//   ....[1]....
        /*0164*/ 	.word	0x00009fa0


	//----- nvinfo : EIATTR_MAX_THREADS
	.align		4
.L_1597:
        /*0168*/ 	.byte	0x04, 0x05
        /*016a*/ 	.short	(.L_1599 - .L_1598)
.L_1598:
        /*016c*/ 	.word	0x00000200
        /*0170*/ 	.word	0x00000001
        /*0174*/ 	.word	0x00000001


	//----- nvinfo : EIATTR_CRS_STACK_SIZE
	.align		4
.L_1599:
        /*0178*/ 	.byte	0x04, 0x1e
        /*017a*/ 	.short	(.L_1601 - .L_1600)
.L_1600:
        /*017c*/ 	.word	0x00000000


	//----- nvinfo : EIATTR_CBANK_PARAM_SIZE
	.align		4
.L_1601:
        /*0180*/ 	.byte	0x03, 0x19
        /*0182*/ 	.short	0x00a0


	//----- nvinfo : EIATTR_PARAM_CBANK
	.align		4
        /*0184*/ 	.byte	0x04, 0x0a
        /*0186*/ 	.short	(.L_1603 - .L_1602)
	.align		4
.L_1602:
        /*0188*/ 	.word	index@(.nv.constant0._Z35group_norm_nhwc_fwd_one_pass_kernelI11Fp16IOBf16WLi256ELi128ELi512EEv26Group_norm_nhwc_fwd_params)
        /*018c*/ 	.short	0x0210
        /*018e*/ 	.short	0x00a0


	//----- nvinfo : EIATTR_SW_WAR
	.align		4
.L_1603:
        /*0190*/ 	.byte	0x04, 0x36
        /*0192*/ 	.short	(.L_1605 - .L_1604)
.L_1604:
        /*0194*/ 	.word	0x00000008
.L_1605:


//--------------------- .nv.info._Z35group_norm_nhwc_fwd_one_pass_kernelI11Fp16IOBf16WLi512ELi128ELi512EEv26Group_norm_nhwc_fwd_params --------------------------
	.section	.nv.info._Z35group_norm_nhwc_fwd_one_pass_kernelI11Fp16IOBf16WLi512ELi128ELi512EEv26Group_norm_nhwc_fwd_params,"",@"SHT_CUDA_INFO"
	.sectionflags	@""
	.align	4


	//----- nvinfo : EIATTR_CUDA_API_VERSION
	.align		4
        /*0000*/ 	.byte	0x04, 0x37
        /*0002*/ 	.short	(.L_1607 - .L_1606)
.L_1606:
        /*0004*/ 	.word	0x00000082


	//----- nvinfo : EIATTR_KPARAM_INFO
	.align		4
.L_1607:
        /*0008*/ 	.byte	0x04, 0x17
        /*000a*/ 	.short	(.L_1609 - .L_1608)
.L_1608:
        /*000c*/ 	.word	0x00000000
        /*0010*/ 	.short	0x0000
        /*0012*/ 	.short	0x0000
        /*0014*/ 	.byte	0x00, 0xf0, 0x81, 0x02


	//----- nvinfo : EIATTR_SPARSE_MMA_MASK
	.align		4
.L_1609:
        /*0018*/ 	.byte	0x03, 0x50
        /*001a*/ 	.short	0x0000


	//----- nvinfo : EIATTR_MAXREG_COUNT
	.align		4
        /*001c*/ 	.byte	0x03, 0x1b
        /*001e*/ 	.short	0x0080


	//----- nvinfo : EIATTR_NUM_BARRIERS
	.align		4
        /*0020*/ 	.byte	0x02, 0x4c
        /*0022*/ 	.byte	0x01
	.zero		1


	//----- nvinfo : EIATTR_ANNOTATIONS
	.align		4
        /*0024*/ 	.byte	0x04, 0x55
        /*0026*/ 	.short	(.L_1611 - .L_1610)


	//   ....[0]....
.L_1610:
        /*0028*/ 	.word	0x00000001
        /*002c*/ 	.byte	0x40, 0x10, 0x00, 0x00, 0x01, 0x00, 0x00, 0x00, 0x50, 0x11, 0x00, 0x00, 0x01, 0x00, 0x00, 0x00
        /*003c*/ 	.byte	0x60, 0x12, 0x00, 0x00, 0x01, 0x00, 0x00, 0x00, 0xc0, 0x12, 0x00, 0x00, 0x01, 0x00, 0x00, 0x00
        /*004c*/ 	.byte	0x00, 0x17, 0x00, 0x00, 0x01, 0x00, 0x00, 0x00, 0x60, 0x17, 0x00, 0x00, 0x01, 0x00, 0x00, 0x00
        /*005c*/ 	.byte	0x90, 0x17, 0x00, 0x00, 0x01, 0x00, 0x00, 0x00, 0xc0, 0x46, 0x00, 0x00, 0x01, 0x00, 0x00, 0x00
        /*006c*/ 	.byte	0x30, 0x47, 0x00, 0x00, 0x01, 0x00, 0x00, 0x00, 0x40, 0x48, 0x00, 0x00


	//----- nvinfo : EIATTR_MERCURY_ISA_VERSION
	.align		4
.L_1611:
        /*0078*/ 	.byte	0x03, 0x5f
        /*007a*/ 	.short	0x0101


	//----- nvinfo : EIATTR_COOP_GROUP_MASK_REGIDS
	.align		4
        /*007c*/ 	.byte	0x04, 0x29
        /*007e*/ 	.short	(.L_1613 - .L_1612)


	//   ....[0]....
.L_1612:
        /*0080*/ 	.word	0xffffffff


	//   ....[1]....
        /*0084*/ 	.word	0xffffffff


	//   ....[2]....
        /*0088*/ 	.word	0xffffffff


	//   ....[3]....
        /*008c*/ 	.word	0xffffffff


	//   ....[4]....
        /*0090*/ 	.word	0xffffffff


	//   ....[5]....
        /*0094*/ 	.word	0xffffffff


	//   ....[6]....
        /*0098*/ 	.word	0xffffffff


	//   ....[7]....
        /*009c*/ 	.word	0xffffffff


	//   ....[8]....
        /*00a0*/ 	.word	0xffffffff


	//   ....[9]....
        /*00a4*/ 	.word	0xffffffff


	//----- nvinfo : EIATTR_COOP_GROUP_INSTR_OFFSETS
	.align		4
.L_1613:
        /*00a8*/ 	.byte	0x04, 0x28
        /*00aa*/ 	.short	(.L_1615 - .L_1614)


	//   ....[0]....
.L_1614:
        /*00ac*/ 	.word	0x00008570


	//   ....[1]....
        /*00b0*/ 	.word	0x00008580


	//   ....[2]....
        /*00b4*/ 	.word	0x000085c0


	//   ....[3]....
        /*00b8*/ 	.word	0x000085d0


	//   ....[4]....
        /*00bc*/ 	.word	0x00008610


	//   ....[5]....
        /*00c0*/ 	.word	0x00008620


	//   ....[6]....
        /*00c4*/ 	.word	0x00008670


	//   ....[7]....
        /*00c8*/ 	.word	0x00008680


	//   ....[8]....
        /*00cc*/ 	.word	0x000086e0


	//   ....[9]....
        /*00d0*/ 	.word	0x000086f0


	//----- nvinfo : EIATTR_EXIT_INSTR_OFFSETS
	.align		4
.L_1615:
        /*00d4*/ 	.byte	0x04, 0x1c
        /*00d6*/ 	.short	(.L_1617 - .L_1616)


	//   ....[0]....
.L_1616:
        /*00d8*/ 	.word	0x000000d0


	//   ....[1]....
        /*00dc*/ 	.word	0x0000acf0


	//----- nvinfo : EIATTR_MAX_THREADS
	.align		4
.L_1617:
        /*00e0*/ 	.byte	0x04, 0x05
        /*00e2*/ 	.short	(.L_1619 - .L_1618)
.L_1618:
        /*00e4*/ 	.word	0x00000200
        /*00e8*/ 	.word	0x00000001
        /*00ec*/ 	.word	0x00000001


	//----- nvinfo : EIATTR_CRS_STACK_SIZE
	.align		4
.L_1619:
        /*00f0*/ 	.byte	0x04, 0x1e
        /*00f2*/ 	.short	(.L_1621 - .L_1620)
.L_1620:
        /*00f4*/ 	.word	0x00000000


	//----- nvinfo : EIATTR_CBANK_PARAM_SIZE
	.align		4
.L_1621:
        /*00f8*/ 	.byte	0x03, 0x19
        /*00fa*/ 	.short	0x00a0


	//----- nvinfo : EIATTR_PARAM_CBANK
	.align		4
        /*00fc*/ 	.byte	0x04, 0x0a
        /*00fe*/ 	.short	(.L_1623 - .L_1622)
	.align		4
.L_1622:
        /*0100*/ 	.word	index@(.nv.constant0._Z35group_norm_nhwc_fwd_one_pass_kernelI11Fp16IOBf16WLi512ELi128ELi512EEv26Group_norm_nhwc_fwd_params)
        /*0104*/ 	.short	0x0210
        /*0106*/ 	.short	0x00a0


	//----- nvinfo : EIATTR_SW_WAR
	.align		4
.L_1623:
        /*0108*/ 	.byte	0x04, 0x36
        /*010a*/ 	.short	(.L_1625 - .L_1624)
.L_1624:
        /*010c*/ 	.word	0x00000008
.L_1625:


//--------------------- .nv.info._Z35group_norm_nhwc_fwd_one_pass_kernelI11Fp16IOFp16WLi64ELi128ELi512EEv26Group_norm_nhwc_fwd_params --------------------------
	.section	.nv.info._Z35group_norm_nhwc_fwd_one_pass_kernelI11Fp16IOFp16WLi64ELi128ELi512EEv26Group_norm_nhwc_fwd_params,"",@"SHT_CUDA_INFO"
	.sectionflags	@""
	.align	4


	//----- nvinfo : EIATTR_CUDA_API_VERSION
	.align		4
        /*0000*/ 	.byte	0x04, 0x37
        /*0002*/ 	.short	(.L_1627 - .L_1626)
.L_1626:
        /*0004*/ 	.word	0x00000082


	//----- nvinfo : EIATTR_KPARAM_INFO
	.align		4
.L_1627:
        /*0008*/ 	.byte	0x04, 0x17
        /*000a*/ 	.short	(.L_1629 - .L_1628)
.L_1628:
        /*000c*/ 	.word	0x00000000
        /*0010*/ 	.short	0x0000
        /*0012*/ 	.short	0x0000
        /*0014*/ 	.byte	0x00, 0xf0, 0x81, 0x02


	//----- nvinfo : EIATTR_SPARSE_MMA_MASK
	.align		4
.L_1629:
        /*0018*/ 	.byte	0x03, 0x50
        /*001a*/ 	.short	0x0000


	//----- nvinfo : EIATTR_MAXREG_COUNT
	.align		4
        /*001c*/ 	.byte	0x03, 0x1b
        /*001e*/ 	.short	0x0080


	//----- nvinfo : EIATTR_NUM_BARRIERS
	.align		4
        /*0020*/ 	.byte	0x02, 0x4c
        /*0022*/ 	.byte	0x01
	.zero		1


	//----- nvinfo : EIATTR_MERCURY_ISA_VERSION
	.align		4
        /*0024*/ 	.byte	0x03, 0x5f
        /*0026*/ 	.short	0x0101


	//----- nvinfo : EIATTR_COOP_GROUP_MASK_REGIDS
	.align		4
        /*0028*/ 	.byte	0x04, 0x29
        /*002a*/ 	.short	(.L_1631 - .L_1630)


	//   ....[0]....
.L_1630:
        /*002c*/ 	.word	0xffffffff


	//   ....[1]....
        /*0030*/ 	.word	0xffffffff


	//   ....[2]....
        /*0034*/ 	.word	0xffffffff


	//   ....[3]....
        /*0038*/ 	.word	0xffffffff


	//   ....[4]....
        /*003c*/ 	.word	0xffffffff


	//   ....[5]....
        /*0040*/ 	.word	0xffffffff


	//   ....[6]....
        /*0044*/ 	.word	0xffffffff


	//   ....[7]....
        /*0048*/ 	.word	0xffffffff


	//   ....[8]....
        /*004c*/ 	.word	0xffffffff


	//   ....[9]....
        /*0050*/ 	.word	0xffffffff


	//----- nvinfo : EIATTR_COOP_GROUP_INSTR_OFFSETS
	.align		4
.L_1631:
        /*0054*/ 	.byte	0x04, 0x28
        /*0056*/ 	.short	(.L_1633 - .L_1632)


	//   ....[0]....
.L_1632:
        /*0058*/ 	.word	0x00001070


	//   ....[1]....
        /*005c*/ 	.word	0x00001080


	//   ....[2]....
        /*0060*/ 	.word	0x000010b0


	//   ....[3]....
        /*0064*/ 	.word	0x000010c0


	//   ....[4]....
        /*0068*/ 	.word	0x00001100


	//   ....[5]....
        /*006c*/ 	.word	0x00001110


	//   ....[6]....
        /*0070*/ 	.word	0x00001150


	//   ....[7]....
        /*0074*/ 	.word	0x00001160


	//   ....[8]....
        /*0078*/ 	.word	0x000011a0


	//   ....[9]....
        /*007c*/ 	.word	0x000011b0


	//----- nvinfo : EIATTR_EXIT_INSTR_OFFSETS
	.align		4
.L_1633:
        /*0080*/ 	.byte	0x04, 0x1c
        /*0082*/ 	.short	(.L_1635 - .L_1634)


	//   ....[0]....
.L_1634:
        /*0084*/ 	.word	0x00000070


	//   ....[1]....
        /*0088*/ 	.word	0x00003d30


	//----- nvinfo : EIATTR_MAX_THREADS
	.align		4
.L_1635:
        /*008c*/ 	.byte	0x04, 0x05
        /*008e*/ 	.short	(.L_1637 - .L_1636)
.L_1636:
        /*0090*/ 	.word	0x00000200
        /*0094*/ 	.word	0x00000001
        /*0098*/ 	.word	0x00000001


	//----- nvinfo : EIATTR_CRS_STACK_SIZE
	.align		4
.L_1637:
        /*009c*/ 	.byte	0x04, 0x1e
        /*009e*/ 	.short	(.L_1639 - .L_1638)
.L_1638:
        /*00a0*/ 	.word	0x00000000


	//----- nvinfo : EIATTR_CBANK_PARAM_SIZE
	.align		4
.L_1639:
        /*00a4*/ 	.byte	0x03, 0x19
        /*00a6*/ 	.short	0x00a0


	//----- nvinfo : EIATTR_PARAM_CBANK
	.align		4
        /*00a8*/ 	.byte	0x04, 0x0a
        /*00aa*/ 	.short	(.L_1641 - .L_1640)
	.align		4
.L_1640:
        /*00ac*/ 	.word	index@(.nv.constant0._Z35group_norm_nhwc_fwd_one_pass_kernelI11Fp16IOFp16WLi64ELi128ELi512EEv26Group_norm_nhwc_fwd_params)
        /*00b0*/ 	.short	0x0210
        /*00b2*/ 	.short	0x00a0


	//----- nvinfo : EIATTR_SW_WAR
	.align		4
.L_1641:
        /*00b4*/ 	.byte	0x04, 0x36
        /*00b6*/ 	.short	(.L_1643 - .L_1642)
.L_1642:
        /*00b8*/ 	.word	0x00000008
.L_1643:


//--------------------- .nv.info._Z35group_norm_nhwc_fwd_one_pass_kernelI11Fp16IOFp16WLi128ELi128ELi512EEv26Group_norm_nhwc_fwd_params --------------------------
	.section	.nv.info._Z35group_norm_nhwc_fwd_one_pass_kernelI11Fp16IOFp16WLi128ELi128ELi512EEv26Group_norm_nhwc_fwd_params,"",@"SHT_CUDA_INFO"
	.sectionflags	@""
	.align	4


	//----- nvinfo : EIATTR_CUDA_API_VERSION
	.align		4
        /*0000*/ 	.byte	0x04, 0x37
        /*0002*/ 	.short	(.L_1645 - .L_1644)
.L_1644:
        /*0004*/ 	.word	0x00000082


	//----- nvinfo : EIATTR_KPARAM_INFO
	.align		4
.L_1645:
        /*0008*/ 	.byte	0x04, 0x17
        /*000a*/ 	.short	(.L_1647 - .L_1646)
.L_1646:
        /*000c*/ 	.word	0x00000000
        /*0010*/ 	.short	0x0000
        /*0012*/ 	.short	0x0000
        /*0014*/ 	.byte	0x00, 0xf0, 0x81, 0x02


	//----- nvinfo : EIATTR_SPARSE_MMA_MASK
	.align		4
.L_1647:
        /*0018*/ 	.byte	0x03, 0x50
        /*001a*/ 	.short	0x0000


	//----- nvinfo : EIATTR_MAXREG_COUNT
	.align		4
        /*001c*/ 	.byte	0x03, 0x1b
        /*001e*/ 	.short	0x0080


	//----- nvinfo : EIATTR_NUM_BARRIERS
	.align		4
        /*0020*/ 	.byte	0x02, 0x4c
        /*0022*/ 	.byte	0x01
	.zero		1


	//----- nvinfo : EIATTR_MERCURY_ISA_VERSION
	.align		4
        /*0024*/ 	.byte	0x03, 0x5f
        /*0026*/ 	.short	0x0101


	//----- nvinfo : EIATTR_COOP_GROUP_MASK_REGIDS
	.align		4
        /*0028*/ 	.byte	0x04, 0x29
        /*002a*/ 	.short	(.L_1649 - .L_1648)


	//   ....[0]....
.L_1648:
        /*002c*/ 	.word	0xffffffff


	//   ....[1]....
        /*0030*/ 	.word	0xffffffff


	//   ....[2]....
        /*0034*/ 	.word	0xffffffff


	//   ....[3]....
        /*0038*/ 	.word	0xffffffff


	//   ....[4]....
        /*003c*/ 	.word	0xffffffff


	//   ....[5]....
        /*0040*/ 	.word	0xffffffff


	//   ....[6]....
        /*0044*/ 	.word	0xffffffff


	//   ....[7]....
        /*0048*/ 	.word	0xffffffff


	//   ....[8]....
        /*004c*/ 	.word	0xffffffff


	//   ....[9]....
        /*0050*/ 	.word	0xffffffff


	//----- nvinfo : EIATTR_COOP_GROUP_INSTR_OFFSETS
	.align		4
.L_1649:
        /*0054*/ 	.byte	0x04, 0x28
        /*0056*/ 	.short	(.L_1651 - .L_1650)


	//   ....[0]....
.L_1650:
        /*0058*/ 	.word	0x00001c40


	//   ....[1]....
        /*005c*/ 	.word	0x00001c50


	//   ....[2]....
        /*0060*/ 	.word	0x00001c90


	//   ....[3]....
        /*0064*/ 	.word	0x00001ca0


	//   ....[4]....
        /*0068*/ 	.word	0x00001ce0


	//   ....[5]....
        /*006c*/ 	.word	0x00001cf0


	//   ....[6]....
        /*0070*/ 	.word	0x00001d30


	//   ....[7]....
        /*0074*/ 	.word	0x00001d40


	//   ....[8]....
        /*0078*/ 	.word	0x00001d80


	//   ....[9]....
        /*007c*/ 	.word	0x00001d90


	//----- nvinfo : EIATTR_EXIT_INSTR_OFFSETS
	.align		4
.L_1651:
        /*0080*/ 	.byte	0x04, 0x1c
        /*0082*/ 	.short	(.L_1653 - .L_1652)


	//   ....[0]....
.L_1652:
        /*0084*/ 	.word	0x00000070


	//   ....[1]....
        /*0088*/ 	.word	0x00005c20


	//----- nvinfo : EIATTR_MAX_THREADS
	.align		4
.L_1653:
        /*008c*/ 	.byte	0x04, 0x05
        /*008e*/ 	.short	(.L_1655 - .L_1654)
.L_1654:
        /*0090*/ 	.word	0x00000200
        /*0094*/ 	.word	0x00000001
        /*0098*/ 	.word	0x00000001


	//----- nvinfo : EIATTR_CRS_STACK_SIZE
	.align		4
.L_1655:
        /*009c*/ 	.byte	0x04, 0x1e
        /*009e*/ 	.short	(.L_1657 - .L_1656)
.L_1656:
        /*00a0*/ 	.word	0x00000000


	//----- nvinfo : EIATTR_CBANK_PARAM_SIZE
	.align		4
.L_1657:
        /*00a4*/ 	.byte	0x03, 0x19
        /*00a6*/ 	.short	0x00a0


	//----- nvinfo : EIATTR_PARAM_CBANK
	.align		4
        /*00a8*/ 	.byte	0x04, 0x0a
        /*00aa*/ 	.short	(.L_1659 - .L_1658)
	.align		4
.L_1658:
        /*00ac*/ 	.word	index@(.nv.constant0._Z35group_norm_nhwc_fwd_one_pass_kernelI11Fp16IOFp16WLi128ELi128ELi512EEv26Group_norm_nhwc_fwd_params)
        /*00b0*/ 	.short	0x0210
        /*00b2*/ 	.short	0x00a0


	//----- nvinfo : EIATTR_SW_WAR
	.align		4
.L_1659:
        /*00b4*/ 	.byte	0x04, 0x36
        /*00b6*/ 	.short	(.L_1661 - .L_1660)
.L_1660:
        /*00b8*/ 	.word	0x00000008
.L_1661:


//--------------------- .nv.info._Z35group_norm_nhwc_fwd_one_pass_kernelI11Fp16IOFp16WLi256ELi128ELi512EEv26Group_norm_nhwc_fwd_params --------------------------
	.section	.nv.info._Z35group_norm_nhwc_fwd_one_pass_kernelI11Fp16IOFp16WLi256ELi128ELi512EEv26Group_norm_nhwc_fwd_params,"",@"SHT_CUDA_INFO"
	.sectionflags	@""
	.align	4


	//----- nvinfo : EIATTR_CUDA_API_VERSION
	.align		4
        /*0000*/ 	.byte	0x04, 0x37
        /*0002*/ 	.short	(.L_1663 - .L_1662)
.L_1662:
        /*0004*/ 	.word	0x00000082


	//----- nvinfo : EIATTR_KPARAM_INFO
	.align		4
.L_1663:
        /*0008*/ 	.byte	0x04, 0x17
        /*000a*/ 	.short	(.L_1665 - .L_1664)
.L_1664:
        /*000c*/ 	.word	0x00000000
        /*0010*/ 	.short	0x0000
        /*0012*/ 	.short	0x0000
        /*0014*/ 	.byte	0x00, 0xf0, 0x81, 0x02


	//----- nvinfo : EIATTR_SPARSE_MMA_MASK
	.align		4
.L_1665:
        /*0018*/ 	.byte	0x03, 0x50
        /*001a*/ 	.short	0x0000


	//----- nvinfo : EIATTR_MAXREG_COUNT
	.align		4
        /*001c*/ 	.byte	0x03, 0x1b
        /*001e*/ 	.short	0x0080


	//----- nvinfo : EIATTR_NUM_BARRIERS
	.align		4
        /*0020*/ 	.byte	0x02, 0x4c
        /*0022*/ 	.byte	0x01
	.zero		1


	//----- nvinfo : EIATTR_ANNOTATIONS
	.align		4
        /*0024*/ 	.byte	0x04, 0x55
        /*0026*/ 	.short	(.L_1667 - .L_1666)


	//   ....[0]....
.L_1666:
        /* <DEDUP_REMOVED lines=15> */


	//----- nvinfo : EIATTR_MERCURY_ISA_VERSION
	.align		4
.L_1667:
        /*0100*/ 	.byte	0x03, 0x5f
        /*0102*/ 	.short	0x0101


	//----- nvinfo : EIATTR_COOP_GROUP_MASK_REGIDS
	.align		4
        /*0104*/ 	.byte	0x04, 0x29
        /*0106*/ 	.short	(.L_1669 - .L_1668)


	//   ....[0]....
.L_1668:
        /*0108*/ 	.word	0xffffffff


	//   ....[1]....
        /*010c*/ 	.word	0xffffffff


	//   ....[2]....
        /*0110*/ 	.word	0xffffffff


	//   ....[3]....
        /*0114*/ 	.word	0xffffffff


	//   ....[4]....
        /*0118*/ 	.word	0xffffffff


	//   ....[5]....
        /*011c*/ 	.word	0xffffffff


	//   ....[6]....
        /*0120*/ 	.word	0xffffffff


	//   ....[7]....
        /*0124*/ 	.word	0xffffffff


	//   ....[8]....
        /*0128*/ 	.word	0xffffffff


	//   ....[9]....
        /*012c*/ 	.word	0xffffffff


	//----- nvinfo : EIATTR_COOP_GROUP_INSTR_OFFSETS
	.align		4
.L_1669:
        /*0130*/ 	.byte	0x04, 0x28
        /*0132*/ 	.short	(.L_1671 - .L_1670)


	//   ....[0]....
.L_1670:
        /*0134*/ 	.word	0x00003d40


	//   ....[1]....
        /*0138*/ 	.word	0x00003d50


	//   ....[2]....
        /*013c*/ 	.word	0x00003d90


	//   ....[3]....
        /*0140*/ 	.word	0x00003da0


	//   ....[4]....
        /*0144*/ 	.word	0x00003de0


	//   ....[5]....
        /*0148*/ 	.word	0x00003df0


	//   ....[6]....
        /*014c*/ 	.word	0x00003e30


	//   ....[7]....
        /*0150*/ 	.word	0x00003e40


	//   ....[8]....
        /*0154*/ 	.word	0x00003e90


	//   ....[9]....
        /*0158*/ 	.word	0x00003ea0


	//----- nvinfo : EIATTR_EXIT_INSTR_OFFSETS
	.align		4
.L_1671:
        /*015c*/ 	.byte	0x04, 0x1c
        /*015e*/ 	.short	(.L_1673 - .L_1672)


	//   ....[0]....
.L_1672:
        /*0160*/ 	.word	0x00000080


	//   ....[1]....
        /*0164*/ 	.word	0x00009fa0


	//----- nvinfo : EIATTR_MAX_THREADS
	.align		4
.L_1673:
        /*0168*/ 	.byte	0x04, 0x05
        /*016a*/ 	.short	(.L_1675 - .L_1674)
.L_1674:
        /*016c*/ 	.word	0x00000200
        /*0170*/ 	.word	0x00000001
        /*0174*/ 	.word	0x00000001


	//----- nvinfo : EIATTR_CRS_STACK_SIZE
	.align		4
.L_1675:
        /*0178*/ 	.byte	0x04, 0x1e
        /*017a*/ 	.short	(.L_1677 - .L_1676)
.L_1676:
        /*017c*/ 	.word	0x00000000


	//----- nvinfo : EIATTR_CBANK_PARAM_SIZE
	.align		4
.L_1677:
        /*0180*/ 	.byte	0x03, 0x19
        /*0182*/ 	.short	0x00a0


	//----- nvinfo : EIATTR_PARAM_CBANK
	.align		4
        /*0184*/ 	.byte	0x04, 0x0a
        /*0186*/ 	.short	(.L_1679 - .L_1678)
	.align		4
.L_1678:
        /*0188*/ 	.word	index@(.nv.constant0._Z35group_norm_nhwc_fwd_one_pass_kernelI11Fp16IOFp16WLi256ELi128ELi512EEv26Group_norm_nhwc_fwd_params)
        /*018c*/ 	.short	0x0210
        /*018e*/ 	.short	0x00a0


	//----- nvinfo : EIATTR_SW_WAR
	.align		4
.L_1679:
        /*0190*/ 	.byte	0x04, 0x36
        /*0192*/ 	.short	(.L_1681 - .L_1680)
.L_1680:
        /*0194*/ 	.word	0x00000008
.L_1681:


//--------------------- .nv.info._Z35group_norm_nhwc_fwd_one_pass_kernelI11Fp16IOFp16WLi512ELi128ELi512EEv26Group_norm_nhwc_fwd_params --------------------------
	.section	.nv.info._Z35group_norm_nhwc_fwd_one_pass_kernelI11Fp16IOFp16WLi512ELi128ELi512EEv26Group_norm_nhwc_fwd_params,"",@"SHT_CUDA_INFO"
	.sectionflags	@""
	.align	4


	//----- nvinfo : EIATTR_CUDA_API_VERSION
	.align		4
        /*0000*/ 	.byte	0x04, 0x37
        /*0002*/ 	.short	(.L_1683 - .L_1682)
.L_1682:
        /*0004*/ 	.word	0x00000082


	//----- nvinfo : EIATTR_KPARAM_INFO
	.align		4
.L_1683:
        /*0008*/ 	.byte	0x04, 0x17
        /*000a*/ 	.short	(.L_1685 - .L_1684)
.L_1684:
        /*000c*/ 	.word	0x00000000
        /*0010*/ 	.short	0x0000
        /*0012*/ 	.short	0x0000
        /*0014*/ 	.byte	0x00, 0xf0, 0x81, 0x02


	//----- nvinfo : EIATTR_SPARSE_MMA_MASK
	.align		4
.L_1685:
        /*0018*/ 	.byte	0x03, 0x50
        /*001a*/ 	.short	0x0000


	//----- nvinfo : EIATTR_MAXREG_COUNT
	.align		4
        /*001c*/ 	.byte	0x03, 0x1b
        /*001e*/ 	.short	0x0080


	//----- nvinfo : EIATTR_NUM_BARRIERS
	.align		4
        /*0020*/ 	.byte	0x02, 0x4c
        /*0022*/ 	.byte	0x01
	.zero		1


	//----- nvinfo : EIATTR_ANNOTATIONS
	.align		4
        /*0024*/ 	.byte	0x04, 0x55
        /*0026*/ 	.short	(.L_1687 - .L_1686)


	//   ....[0]....
.L_1686:
        /*0028*/ 	.word	0x00000001
        /*002c*/ 	.byte	0x40, 0x10, 0x00, 0x00, 0x01, 0x00, 0x00, 0x00, 0x50, 0x11, 0x00, 0x00, 0x01, 0x00, 0x00, 0x00
        /*003c*/ 	.byte	0x60, 0x12, 0x00, 0x00, 0x01, 0x00, 0x00, 0x00, 0xc0, 0x12, 0x00, 0x00, 0x01, 0x00, 0x00, 0x00
        /*004c*/ 	.byte	0x00, 0x17, 0x00, 0x00, 0x01, 0x00, 0x00, 0x00, 0x60, 0x17, 0x00, 0x00, 0x01, 0x00, 0x00, 0x00
        /*005c*/ 	.byte	0x90, 0x17, 0x00, 0x00, 0x01, 0x00, 0x00, 0x00, 0xc0, 0x46, 0x00, 0x00, 0x01, 0x00, 0x00, 0x00
        /*006c*/ 	.byte	0x30, 0x47, 0x00, 0x00, 0x01, 0x00, 0x00, 0x00, 0x40, 0x48, 0x00, 0x00


	//----- nvinfo : EIATTR_MERCURY_ISA_VERSION
	.align		4
.L_1687:
        /*0078*/ 	.byte	0x03, 0x5f
        /*007a*/ 	.short	0x0101


	//----- nvinfo : EIATTR_COOP_GROUP_MASK_REGIDS
	.align		4
        /*007c*/ 	.byte	0x04, 0x29
        /*007e*/ 	.short	(.L_1689 - .L_1688)


	//   ....[0]....
.L_1688:
        /*0080*/ 	.word	0xffffffff


	//   ....[1]....
        /*0084*/ 	.word	0xffffffff


	//   ....[2]....
        /*0088*/ 	.word	0xffffffff


	//   ....[3]....
        /*008c*/ 	.word	0xffffffff


	//   ....[4]....
        /*0090*/ 	.word	0xffffffff


	//   ....[5]....
        /*0094*/ 	.word	0xffffffff


	//   ....[6]....
        /*0098*/ 	.word	0xffffffff


	//   ....[7]....
        /*009c*/ 	.word	0xffffffff


	//   ....[8]....
        /*00a0*/ 	.word	0xffffffff


	//   ....[9]....
        /*00a4*/ 	.word	0xffffffff


	//----- nvinfo : EIATTR_COOP_GROUP_INSTR_OFFSETS
	.align		4
.L_1689:
        /*00a8*/ 	.byte	0x04, 0x28
        /*00aa*/ 	.short	(.L_1691 - .L_1690)


	//   ....[0]....
.L_1690:
        /*00ac*/ 	.word	0x00008570


	//   ....[1]....
        /*00b0*/ 	.word	0x00008580


	//   ....[2]....
        /*00b4*/ 	.word	0x000085c0


	//   ....[3]....
        /*00b8*/ 	.word	0x000085d0


	//   ....[4]....
        /*00bc*/ 	.word	0x00008610


	//   ....[5]....
        /*00c0*/ 	.word	0x00008620


	//   ....[6]....
        /*00c4*/ 	.word	0x00008670


	//   ....[7]....
        /*00c8*/ 	.word	0x00008680


	//   ....[8]....
        /*00cc*/ 	.word	0x000086e0


	//   ....[9]....
        /*00d0*/ 	.word	0x000086f0


	//----- nvinfo : EIATTR_EXIT_INSTR_OFFSETS
	.align		4
.L_1691:
        /*00d4*/ 	.byte	0x04, 0x1c
        /*00d6*/ 	.short	(.L_1693 - .L_1692)


	//   ....[0]....
.L_1692:
        /*00d8*/ 	.word	0x000000d0


	//   ....[1]....
        /*00dc*/ 	.word	0x0000acf0


	//----- nvinfo : EIATTR_MAX_THREADS
	.align		4
.L_1693:
        /*00e0*/ 	.byte	0x04, 0x05
        /*00e2*/ 	.short	(.L_1695 - .L_1694)
.L_1694:
        /*00e4*/ 	.word	0x00000200
        /*00e8*/ 	.word	0x00000001
        /*00ec*/ 	.word	0x00000001


	//----- nvinfo : EIATTR_CRS_STACK_SIZE
	.align		4
.L_1695:
        /*00f0*/ 	.byte	0x04, 0x1e
        /*00f2*/ 	.short	(.L_1697 - .L_1696)
.L_1696:
        /*00f4*/ 	.word	0x00000000


	//----- nvinfo : EIATTR_CBANK_PARAM_SIZE
	.align		4
.L_1697:
        /*00f8*/ 	.byte	0x03, 0x19
        /*00fa*/ 	.short	0x00a0


	//----- nvinfo : EIATTR_PARAM_CBANK
	.align		4
        /*00fc*/ 	.byte	0x04, 0x0a
        /*00fe*/ 	.short	(.L_1699 - .L_1698)
	.align		4
.L_1698:
        /*0100*/ 	.word	index@(.nv.constant0._Z35group_norm_nhwc_fwd_one_pass_kernelI11Fp16IOFp16WLi512ELi128ELi512EEv26Group_norm_nhwc_fwd_params)
        /*0104*/ 	.short	0x0210
        /*0106*/ 	.short	0x00a0


	//----- nvinfo : EIATTR_SW_WAR
	.align		4
.L_1699:
        /*0108*/ 	.byte	0x04, 0x36
        /*010a*/ 	.short	(.L_1701 - .L_1700)
.L_1700:
        /*010c*/ 	.word	0x00000008
.L_1701:


//--------------------- .nv.info._Z35group_norm_nhwc_fwd_one_pass_kernelI11Fp32IOFp32WLi64ELi128ELi512EEv26Group_norm_nhwc_fwd_params --------------------------
	.section	.nv.info._Z35group_norm_nhwc_fwd_one_pass_kernelI11Fp32IOFp32WLi64ELi128ELi512EEv26Group_norm_nhwc_fwd_params,"",@"SHT_CUDA_INFO"
	.sectionflags	@""
	.align	4


	//----- nvinfo : EIATTR_CUDA_API_VERSION
	.align		4
        /*0000*/ 	.byte	0x04, 0x37
        /*0002*/ 	.short	(.L_1703 - .L_1702)
.L_1702:
        /*0004*/ 	.word	0x00000082


	//----- nvinfo : EIATTR_KPARAM_INFO
	.align		4
.L_1703:
        /*0008*/ 	.byte	0x04, 0x17
        /*000a*/ 	.short	(.L_1705 - .L_1704)
.L_1704:
        /*000c*/ 	.word	0x00000000
        /*0010*/ 	.short	0x0000
        /*0012*/ 	.short	0x0000
        /*0014*/ 	.byte	0x00, 0xf0, 0x81, 0x02


	//----- nvinfo : EIATTR_SPARSE_MMA_MASK
	.align		4
.L_1705:
        /*0018*/ 	.byte	0x03, 0x50
        /*001a*/ 	.short	0x0000


	//----- nvinfo : EIATTR_MAXREG_COUNT
	.align		4
        /*001c*/ 	.byte	0x03, 0x1b
        /*001e*/ 	.short	0x0080


	//----- nvinfo : EIATTR_NUM_BARRIERS
	.align		4
        /*0020*/ 	.byte	0x02, 0x4c
        /*0022*/ 	.byte	0x01
	.zero		1


	//----- nvinfo : EIATTR_MERCURY_ISA_VERSION
	.align		4
        /*0024*/ 	.byte	0x03, 0x5f
        /*0026*/ 	.short	0x0101


	//----- nvinfo : EIATTR_COOP_GROUP_MASK_REGIDS
	.align		4
        /*0028*/ 	.byte	0x04, 0x29
        /*002a*/ 	.short	(.L_1707 - .L_1706)


	//   ....[0]....
.L_1706:
        /*002c*/ 	.word	0xffffffff


	//   ....[1]....
        /*0030*/ 	.word	0xffffffff


	//   ....[2]....
        /*0034*/ 	.word	0xffffffff


	//   ....[3]....
        /*0038*/ 	.word	0xffffffff


	//   ....[4]....
        /*003c*/ 	.word	0xffffffff


	//   ....[5]....
        /*0040*/ 	.word	0xffffffff


	//   ....[6]....
        /*0044*/ 	.word	0xffffffff


	//   ....[7]....
        /*0048*/ 	.word	0xffffffff


	//   ....[8]....
        /*004c*/ 	.word	0xffffffff


	//   ....[9]....
        /*0050*/ 	.word	0xffffffff


	//----- nvinfo : EIATTR_COOP_GROUP_INSTR_OFFSETS
	.align		4
.L_1707:
        /*0054*/ 	.byte	0x04, 0x28
        /*0056*/ 	.short	(.L_1709 - .L_1708)


	//   ....[0]....
.L_1708:
        /*0058*/ 	.word	0x00000f10


	//   ....[1]....
        /*005c*/ 	.word	0x00000f20


	//   ....[2]....
        /*0060*/ 	.word	0x00000f50


	//   ....[3]....
        /*0064*/ 	.word	0x00000f60


	//   ....[4]....
        /*0068*/ 	.word	0x00000fa0


	//   ....[5]....
        /*006c*/ 	.word	0x00000fb0


	//   ....[6]....
        /*0070*/ 	.word	0x00000ff0


	//   ....[7]....
        /*0074*/ 	.word	0x00001000


	//   ....[8]....
        /*0078*/ 	.word	0x00001040


	//   ....[9]....
        /*007c*/ 	.word	0x00001050


	//----- nvinfo : EIATTR_EXIT_INSTR_OFFSETS
	.align		4
.L_1709:
        /*0080*/ 	.byte	0x04, 0x1c
        /*0082*/ 	.short	(.L_1711 - .L_1710)


	//   ....[0]....
.L_1710:
        /*0084*/ 	.word	0x00000070


	//   ....[1]....
        /*0088*/ 	.word	0x00003810


	//----- nvinfo : EIATTR_MAX_THREADS
	.align		4
.L_1711:
        /*008c*/ 	.byte	0x04, 0x05
        /*008e*/ 	.short	(.L_1713 - .L_1712)
.L_1712:
        /*0090*/ 	.word	0x00000200
        /*0094*/ 	.word	0x00000001
        /*0098*/ 	.word	0x00000001


	//----- nvinfo : EIATTR_CRS_STACK_SIZE
	.align		4
.L_1713:
        /*009c*/ 	.byte	0x04, 0x1e
        /*009e*/ 	.short	(.L_1715 - .L_1714)
.L_1714:
        /*00a0*/ 	.word	0x00000000


	//----- nvinfo : EIATTR_CBANK_PARAM_SIZE
	.align		4
.L_1715:
        /*00a4*/ 	.byte	0x03, 0x19
        /*00a6*/ 	.short	0x00a0


	//----- nvinfo : EIATTR_PARAM_CBANK
	.align		4
        /*00a8*/ 	.byte	0x04, 0x0a
        /*00aa*/ 	.short	(.L_1717 - .L_1716)
	.align		4
.L_1716:
        /*00ac*/ 	.word	index@(.nv.constant0._Z35group_norm_nhwc_fwd_one_pass_kernelI11Fp32IOFp32WLi64ELi128ELi512EEv26Group_norm_nhwc_fwd_params)
        /*00b0*/ 	.short	0x0210
        /*00b2*/ 	.short	0x00a0


	//----- nvinfo : EIATTR_SW_WAR
	.align		4
.L_1717:
        /*00b4*/ 	.byte	0x04, 0x36
        /*00b6*/ 	.short	(.L_1719 - .L_1718)
.L_1718:
        /*00b8*/ 	.word	0x00000008
.L_1719:


//--------------------- .nv.info._Z35group_norm_nhwc_fwd_one_pass_kernelI11Fp32IOFp32WLi128ELi128ELi512EEv26Group_norm_nhwc_fwd_params --------------------------
	.section	.nv.info._Z35group_norm_nhwc_fwd_one_pass_kernelI11Fp32IOFp32WLi128ELi128ELi512EEv26Group_norm_nhwc_fwd_params,"",@"SHT_CUDA_INFO"
	.sectionflags	@""
	.align	4


	//----- nvinfo : EIATTR_CUDA_API_VERSION
	.align		4
        /*0000*/ 	.byte	0x04, 0x37
        /*0002*/ 	.short	(.L_1721 - .L_1720)
.L_1720:
        /*0004*/ 	.word	0x00000082


	//----- nvinfo : EIATTR_KPARAM_INFO
	.align		4
.L_1721:
        /*0008*/ 	.byte	0x04, 0x17
        /*000a*/ 	.short	(.L_1723 - .L_1722)
.L_1722:
        /*000c*/ 	.word	0x00000000
        /*0010*/ 	.short	0x0000
        /*0012*/ 	.short	0x0000
        /*0014*/ 	.byte	0x00, 0xf0, 0x81, 0x02


	//----- nvinfo : EIATTR_SPARSE_MMA_MASK
	.align		4
.L_1723:
        /*0018*/ 	.byte	0x03, 0x50
        /*001a*/ 	.short	0x0000


	//----- nvinfo : EIATTR_MAXREG_COUNT
	.align		4
        /*001c*/ 	.byte	0x03, 0x1b
        /*001e*/ 	.short	0x0080


	//----- nvinfo : EIATTR_NUM_BARRIERS
	.align		4
        /*0020*/ 	.byte	0x02, 0x4c
        /*0022*/ 	.byte	0x01
	.zero		1


	//----- nvinfo : EIATTR_MERCURY_ISA_VERSION
	.align		4
        /*0024*/ 	.byte	0x03, 0x5f
        /*0026*/ 	.short	0x0101


	//----- nvinfo : EIATTR_COOP_GROUP_MASK_REGIDS
	.align		4
        /*0028*/ 	.byte	0x04, 0x29
        /*002a*/ 	.short	(.L_1725 - .L_1724)


	//   ....[0]....
.L_1724:
        /*002c*/ 	.word	0xffffffff


	//   ....[1]....
        /*0030*/ 	.word	0xffffffff


	//   ....[2]....
        /*0034*/ 	.word	0xffffffff


	//   ....[3]....
        /*0038*/ 	.word	0xffffffff


	//   ....[4]....
        /*003c*/ 	.word	0xffffffff


	//   ....[5]....
        /*0040*/ 	.word	0xffffffff


	//   ....[6]....
        /*0044*/ 	.word	0xffffffff


	//   ....[7]....
        /*0048*/ 	.word	0xffffffff


	//   ....[8]....
        /*004c*/ 	.word	0xffffffff


	//   ....[9]....
        /*0050*/ 	.word	0xffffffff


	//----- nvinfo : EIATTR_COOP_GROUP_INSTR_OFFSETS
	.align		4
.L_1725:
        /*0054*/ 	.byte	0x04, 0x28
        /*0056*/ 	.short	(.L_1727 - .L_1726)


	//   ....[0]....
.L_1726:
        /*0058*/ 	.word	0x00001bb0


	//   ....[1]....
        /*005c*/ 	.word	0x00001bc0


	//   ....[2]....
        /*0060*/ 	.word	0x00001bf0


	//   ....[3]....
        /*0064*/ 	.word	0x00001c00


	//   ....[4]....
        /*0068*/ 	.word	0x00001c40


	//   ....[5]....
        /*006c*/ 	.word	0x00001c50


	//   ....[6]....
        /*0070*/ 	.word	0x00001c90


	//   ....[7]....
        /*0074*/ 	.word	0x00001ca0


	//   ....[8]....
        /*0078*/ 	.word	0x00001ce0


	//   ....[9]....
        /*007c*/ 	.word	0x00001cf0


	//----- nvinfo : EIATTR_EXIT_INSTR_OFFSETS
	.align		4
.L_1727:
        /*0080*/ 	.byte	0x04, 0x1c
        /*0082*/ 	.short	(.L_1729 - .L_1728)


	//   ....[0]....
.L_1728:
        /*0084*/ 	.word	0x00000060


	//   ....[1]....
        /*0088*/ 	.word	0x00004da0


	//----- nvinfo : EIATTR_MAX_THREADS
	.align		4
.L_1729:
        /*008c*/ 	.byte	0x04, 0x05
        /*008e*/ 	.short	(.L_1731 - .L_1730)
.L_1730:
        /*0090*/ 	.word	0x00000200
        /*0094*/ 	.word	0x00000001
        /*0098*/ 	.word	0x00000001


	//----- nvinfo : EIATTR_CRS_STACK_SIZE
	.align		4
.L_1731:
        /*009c*/ 	.byte	0x04, 0x1e
        /*009e*/ 	.short	(.L_1733 - .L_1732)
.L_1732:
        /*00a0*/ 	.word	0x00000000


	//----- nvinfo : EIATTR_CBANK_PARAM_SIZE
	.align		4
.L_1733:
        /*00a4*/ 	.byte	0x03, 0x19
        /*00a6*/ 	.short	0x00a0


	//----- nvinfo : EIATTR_PARAM_CBANK
	.align		4
        /*00a8*/ 	.byte	0x04, 0x0a
        /*00aa*/ 	.short	(.L_1735 - .L_1734)
	.align		4
.L_1734:
        /*00ac*/ 	.word	index@(.nv.constant0._Z35group_norm_nhwc_fwd_one_pass_kernelI11Fp32IOFp32WLi128ELi128ELi512EEv26Group_norm_nhwc_fwd_params)
        /*00b0*/ 	.short	0x0210
        /*00b2*/ 	.short	0x00a0


	//----- nvinfo : EIATTR_SW_WAR
	.align		4
.L_1735:
        /*00b4*/ 	.byte	0x04, 0x36
        /*00b6*/ 	.short	(.L_1737 - .L_1736)
.L_1736:
        /*00b8*/ 	.word	0x00000008
.L_1737:


//--------------------- .nv.info._Z35group_norm_nhwc_fwd_one_pass_kernelI11Fp32IOFp32WLi256ELi128ELi512EEv26Group_norm_nhwc_fwd_params --------------------------
	.section	.nv.info._Z35group_norm_nhwc_fwd_one_pass_kernelI11Fp32IOFp32WLi256ELi128ELi512EEv26Group_norm_nhwc_fwd_params,"",@"SHT_CUDA_INFO"
	.sectionflags	@""
	.align	4


	//----- nvinfo : EIATTR_CUDA_API_VERSION
	.align		4
        /*0000*/ 	.byte	0x04, 0x37
        /*0002*/ 	.short	(.L_1739 - .L_1738)
.L_1738:
        /*0004*/ 	.word	0x00000082


	//----- nvinfo : EIATTR_KPARAM_INFO
	.align		4
.L_1739:
        /*0008*/ 	.byte	0x04, 0x17
        /*000a*/ 	.short	(.L_1741 - .L_1740)
.L_1740:
        /*000c*/ 	.word	0x00000000
        /*0010*/ 	.short	0x0000
        /*0012*/ 	.short	0x0000
        /*0014*/ 	.byte	0x00, 0xf0, 0x81, 0x02


	//----- nvinfo : EIATTR_SPARSE_MMA_MASK
	.align		4
.L_1741:
        /*0018*/ 	.byte	0x03, 0x50
        /*001a*/ 	.short	0x0000


	//----- nvinfo : EIATTR_MAXREG_COUNT
	.align		4
        /*001c*/ 	.byte	0x03, 0x1b
        /*001e*/ 	.short	0x0080


	//----- nvinfo : EIATTR_NUM_BARRIERS
	.align		4
        /*0020*/ 	.byte	0x02, 0x4c
        /*0022*/ 	.byte	0x01
	.zero		1


	//----- nvinfo : EIATTR_MERCURY_ISA_VERSION
	.align		4
        /*0024*/ 	.byte	0x03, 0x5f
        /*0026*/ 	.short	0x0101


	//----- nvinfo : EIATTR_COOP_GROUP_MASK_REGIDS
	.align		4
        /*0028*/ 	.byte	0x04, 0x29
        /*002a*/ 	.short	(.L_1743 - .L_1742)


	//   ....[0]....
.L_1742:
        /*002c*/ 	.word	0xffffffff


	//   ....[1]....
        /*0030*/ 	.word	0xffffffff


	//   ....[2]....
        /*0034*/ 	.word	0xffffffff


	//   ....[3]....
        /*0038*/ 	.word	0xffffffff


	//   ....[4]....
        /*003c*/ 	.word	0xffffffff


	//   ....[5]....
        /*0040*/ 	.word	0xffffffff


	//   ....[6]....
        /*0044*/ 	.word	0xffffffff


	//   ....[7]....
        /*0048*/ 	.word	0xffffffff


	//   ....[8]....
        /*004c*/ 	.word	0xffffffff


	//   ....[9]....
        /*0050*/ 	.word	0xffffffff


	//----- nvinfo : EIATTR_COOP_GROUP_INSTR_OFFSETS
	.align		4
.L_1743:
        /*0054*/ 	.byte	0x04, 0x28
        /*0056*/ 	.short	(.L_1745 - .L_1744)


	//   ....[0]....
.L_1744:
        /*0058*/ 	.word	0x00003800


	//   ....[1]....
        /*005c*/ 	.word	0x00003810


	//   ....[2]....
        /*0060*/ 	.word	0x00003850


	//   ....[3]....
        /*0064*/ 	.word	0x00003860


	//   ....[4]....
        /*0068*/ 	.word	0x000038a0


	//   ....[5]....
        /*006c*/ 	.word	0x000038b0


	//   ....[6]....
        /*0070*/ 	.word	0x000038f0


	//   ....[7]....
        /*0074*/ 	.word	0x00003900


	//   ....[8]....
        /*0078*/ 	.word	0x00003950


	//   ....[9]....
        /*007c*/ 	.word	0x00003960


	//----- nvinfo : EIATTR_EXIT_INSTR_OFFSETS
	.align		4
.L_1745:
        /*0080*/ 	.byte	0x04, 0x1c
        /*0082*/ 	.short	(.L_1747 - .L_1746)


	//   ....[0]....
.L_1746:
        /*0084*/ 	.word	0x00000070


	//   ....[1]....
        /*0088*/ 	.word	0x00009440


	//----- nvinfo : EIATTR_MAX_THREADS
	.align		4
.L_1747:
        /*008c*/ 	.byte	0x04, 0x05
        /*008e*/ 	.short	(.L_1749 - .L_1748)
.L_1748:
        /*0090*/ 	.word	0x00000200
        /*0094*/ 	.word	0x00000001
        /*0098*/ 	.word	0x00000001


	//----- nvinfo : EIATTR_CRS_STACK_SIZE
	.align		4
.L_1749:
        /*009c*/ 	.byte	0x04, 0x1e
        /*009e*/ 	.short	(.L_1751 - .L_1750)
.L_1750:
        /*00a0*/ 	.word	0x00000000


	//----- nvinfo : EIATTR_CBANK_PARAM_SIZE
	.align		4
.L_1751:
        /*00a4*/ 	.byte	0x03, 0x19
        /*00a6*/ 	.short	0x00a0


	//----- nvinfo : EIATTR_PARAM_CBANK
	.align		4
        /*00a8*/ 	.byte	0x04, 0x0a
        /*00aa*/ 	.short	(.L_1753 - .L_1752)
	.align		4
.L_1752:
        /*00ac*/ 	.word	index@(.nv.constant0._Z35group_norm_nhwc_fwd_one_pass_kernelI11Fp32IOFp32WLi256ELi128ELi512EEv26Group_norm_nhwc_fwd_params)
        /*00b0*/ 	.short	0x0210
        /*00b2*/ 	.short	0x00a0


	//----- nvinfo : EIATTR_SW_WAR
	.align		4
.L_1753:
        /*00b4*/ 	.byte	0x04, 0x36
        /*00b6*/ 	.short	(.L_1755 - .L_1754)
.L_1754:
        /*00b8*/ 	.word	0x00000008
.L_1755:


//--------------------- .nv.info._Z35group_norm_nhwc_fwd_one_pass_kernelI11Fp32IOFp32WLi512ELi128ELi512EEv26Group_norm_nhwc_fwd_params --------------------------
	.section	.nv.info._Z35group_norm_nhwc_fwd_one_pass_kernelI11Fp32IOFp32WLi512ELi128ELi512EEv26Group_norm_nhwc_fwd_params,"",@"SHT_CUDA_INFO"
	.sectionflags	@""
	.align	4


	//----- nvinfo : EIATTR_CUDA_API_VERSION
	.align		4
        /*0000*/ 	.byte	0x04, 0x37
        /*0002*/ 	.short	(.L_1757 - .L_1756)
.L_1756:
        /*0004*/ 	.word	0x00000082


	//----- nvinfo : EIATTR_KPARAM_INFO
	.align		4
.L_1757:
        /*0008*/ 	.byte	0x04, 0x17
        /*000a*/ 	.short	(.L_1759 - .L_1758)
.L_1758:
        /*000c*/ 	.word	0x00000000
        /*0010*/ 	.short	0x0000
        /*0012*/ 	.short	0x0000
        /*0014*/ 	.byte	0x00, 0xf0, 0x81, 0x02


	//----- nvinfo : EIATTR_SPARSE_MMA_MASK
	.align		4
.L_1759:
        /*0018*/ 	.byte	0x03, 0x50
        /*001a*/ 	.short	0x0000


	//----- nvinfo : EIATTR_MAXREG_COUNT
	.align		4
        /*001c*/ 	.byte	0x03, 0x1b
        /*001e*/ 	.short	0x0080


	//----- nvinfo : EIATTR_NUM_BARRIERS
	.align		4
        /*0020*/ 	.byte	0x02, 0x4c
        /*0022*/ 	.byte	0x01
	.zero		1


	//----- nvinfo : EIATTR_ANNOTATIONS
	.align		4
        /*0024*/ 	.byte	0x04, 0x55
        /*0026*/ 	.short	(.L_1761 - .L_1760)


	//   ....[0]....
.L_1760:
        /* <DEDUP_REMOVED lines=175> */


	//----- nvinfo : EIATTR_MERCURY_ISA_VERSION
	.align		4
.L_1761:
        /*0b08*/ 	.byte	0x03, 0x5f
        /*0b0a*/ 	.short	0x0101


	//----- nvinfo : EIATTR_COOP_GROUP_MASK_REGIDS
	.align		4
        /*0b0c*/ 	.byte	0x04, 0x29
        /*0b0e*/ 	.short	(.L_1763 - .L_1762)


	//   ....[0]....
.L_1762:
        /*0b10*/ 	.word	0xffffffff


	//   ....[1]....
        /*0b14*/ 	.word	0xffffffff


	//   ....[2]....
        /*0b18*/ 	.word	0xffffffff


	//   ....[3]....
        /*0b1c*/ 	.word	0xffffffff


	//   ....[4]....
        /*0b20*/ 	.word	0xffffffff


	//   ....[5]....
        /*0b24*/ 	.word	0xffffffff


	//   ....[6]....
        /*0b28*/ 	.word	0xffffffff


	//   ....[7]....
        /*0b2c*/ 	.word	0xffffffff


	//   ....[8]....
        /*0b30*/ 	.word	0xffffffff


	//   ....[9]....
        /*0b34*/ 	.word	0xffffffff


	//----- nvinfo : EIATTR_COOP_GROUP_INSTR_OFFSETS
	.align		4
.L_1763:
        /*0b38*/ 	.byte	0x04, 0x28
        /*0b3a*/ 	.short	(.L_1765 - .L_1764)


	//   ....[0]....
.L_1764:
        /*0b3c*/ 	.word	0x00009ea0


	//   ....[1]....
        /*0b40*/ 	.word	0x00009eb0


	//   ....[2]....
        /*0b44*/ 	.word	0x00009f30


	//   ....[3]....
        /*0b48*/ 	.word	0x00009f40


	//   ....[4]....
        /*0b4c*/ 	.word	0x00009fd0


	//   ....[5]....
        /*0b50*/ 	.word	0x00009fe0


	//   ....[6]....
        /*0b54*/ 	.word	0x0000a070


	//   ....[7]....
        /*0b58*/ 	.word	0x0000a080


	//   ....[8]....
        /*0b5c*/ 	.word	0x0000a110


	//   ....[9]....
        /*0b60*/ 	.word	0x0000a120


	//----- nvinfo : EIATTR_EXIT_INSTR_OFFSETS
	.align		4
.L_1765:
        /*0b64*/ 	.byte	0x04, 0x1c
        /*0b66*/ 	.short	(.L_1767 - .L_1766)


	//   ....[0]....
.L_1766:
        /*0b68*/ 	.word	0x000000d0


	//   ....[1]....
        /*0b6c*/ 	.word	0x0000cab0


	//----- nvinfo : EIATTR_MAX_THREADS
	.align		4
.L_1767:
        /*0b70*/ 	.byte	0x04, 0x05
        /*0b72*/ 	.short	(.L_1769 - .L_1768)
.L_1768:
        /*0b74*/ 	.word	0x00000200
        /*0b78*/ 	.word	0x00000001
        /*0b7c*/ 	.word	0x00000001


	//----- nvinfo : EIATTR_CRS_STACK_SIZE
	.align		4
.L_1769:
        /*0b80*/ 	.byte	0x04, 0x1e
        /*0b82*/ 	.short	(.L_1771 - .L_1770)
.L_1770:
        /*0b84*/ 	.word	0x00000000


	//----- nvinfo : EIATTR_CBANK_PARAM_SIZE
	.align		4
.L_1771:
        /*0b88*/ 	.byte	0x03, 0x19
        /*0b8a*/ 	.short	0x00a0


	//----- nvinfo : EIATTR_PARAM_CBANK
	.align		4
        /*0b8c*/ 	.byte	0x04, 0x0a
        /*0b8e*/ 	.short	(.L_1773 - .L_1772)
	.align		4
.L_1772:
        /*0b90*/ 	.word	index@(.nv.constant0._Z35group_norm_nhwc_fwd_one_pass_kernelI11Fp32IOFp32WLi512ELi128ELi512EEv26Group_norm_nhwc_fwd_params)
        /*0b94*/ 	.short	0x0210
        /*0b96*/ 	.short	0x00a0


	//----- nvinfo : EIATTR_SW_WAR
	.align		4
.L_1773:
        /*0b98*/ 	.byte	0x04, 0x36
        /*0b9a*/ 	.short	(.L_1775 - .L_1774)
.L_1774:
        /*0b9c*/ 	.word	0x00000008
.L_1775:


//--------------------- .nv.info._Z35group_norm_nhwc_fwd_one_pass_kernelI11Fp32IOBf16WLi64ELi128ELi512EEv26Group_norm_nhwc_fwd_params --------------------------
	.section	.nv.info._Z35group_norm_nhwc_fwd_one_pass_kernelI11Fp32IOBf16WLi64ELi128ELi512EEv26Group_norm_nhwc_fwd_params,"",@"SHT_CUDA_INFO"
	.sectionflags	@""
	.align	4


	//----- nvinfo : EIATTR_CUDA_API_VERSION
	.align		4
        /*0000*/ 	.byte	0x04, 0x37
        /*0002*/ 	.short	(.L_1777 - .L_1776)
.L_1776:
        /*0004*/ 	.word	0x00000082


	//----- nvinfo : EIATTR_KPARAM_INFO
	.align		4
.L_1777:
        /*0008*/ 	.byte	0x04, 0x17
        /*000a*/ 	.short	(.L_1779 - .L_1778)
.L_1778:
        /*000c*/ 	.word	0x00000000
        /*0010*/ 	.short	0x0000
        /*0012*/ 	.short	0x0000
        /*0014*/ 	.byte	0x00, 0xf0, 0x81, 0x02


	//----- nvinfo : EIATTR_SPARSE_MMA_MASK
	.align		4
.L_1779:
        /*0018*/ 	.byte	0x03, 0x50
        /*001a*/ 	.short	0x0000


	//----- nvinfo : EIATTR_MAXREG_COUNT
	.align		4
        /*001c*/ 	.byte	0x03, 0x1b
        /*001e*/ 	.short	0x0080


	//----- nvinfo : EIATTR_NUM_BARRIERS
	.align		4
        /*0020*/ 	.byte	0x02, 0x4c
        /*0022*/ 	.byte	0x01
	.zero		1


	//----- nvinfo : EIATTR_MERCURY_ISA_VERSION
	.align		4
        /*0024*/ 	.byte	0x03, 0x5f
        /*0026*/ 	.short	0x0101


	//----- nvinfo : EIATTR_COOP_GROUP_MASK_REGIDS
	.align		4
        /*0028*/ 	.byte	0x04, 0x29
        /*002a*/ 	.short	(.L_1781 - .L_1780)


	//   ....[0]....
.L_1780:
        /*002c*/ 	.word	0xffffffff


	//   ....[1]....
        /*0030*/ 	.word	0xffffffff


	//   ....[2]....
        /*0034*/ 	.word	0xffffffff


	//   ....[3]....
        /*0038*/ 	.word	0xffffffff


	//   ....[4]....
        /*003c*/ 	.word	0xffffffff


	//   ....[5]....
        /*0040*/ 	.word	0xffffffff


	//   ....[6]....
        /*0044*/ 	.word	0xffffffff


	//   ....[7]....
        /*0048*/ 	.word	0xffffffff


	//   ....[8]....
        /*004c*/ 	.word	0xffffffff


	//   ....[9]....
        /*0050*/ 	.word	0xffffffff


	//----- nvinfo : EIATTR_COOP_GROUP_INSTR_OFFSETS
	.align		4
.L_1781:
        /*0054*/ 	.byte	0x04, 0x28
        /*0056*/ 	.short	(.L_1783 - .L_1782)


	//   ....[0]....
.L_1782:
        /*0058*/ 	.word	0x00000f10


	//   ....[1]....
        /*005c*/ 	.word	0x00000f20


	//   ....[2]....
        /*0060*/ 	.word	0x00000f50


	//   ....[3]....
        /*0064*/ 	.word	0x00000f60


	//   ....[4]....
        /*0068*/ 	.word	0x00000fa0


	//   ....[5]....
        /*006c*/ 	.word	0x00000fb0


	//   ....[6]....
        /*0070*/ 	.word	0x00000ff0


	//   ....[7]....
        /*0074*/ 	.word	0x00001000


	//   ....[8]....
        /*0078*/ 	.word	0x00001040


	//   ....[9]....
        /*007c*/ 	.word	0x00001050


	//----- nvinfo : EIATTR_EXIT_INSTR_OFFSETS
	.align		4
.L_1783:
        /*0080*/ 	.byte	0x04, 0x1c
        /*0082*/ 	.short	(.L_1785 - .L_1784)


	//   ....[0]....
.L_1784:
        /*0084*/ 	.word	0x00000070


	//   ....[1]....
        /*0088*/ 	.word	0x00003870


	//----- nvinfo : EIATTR_MAX_THREADS
	.align		4
.L_1785:
        /*008c*/ 	.byte	0x04, 0x05
        /*008e*/ 	.short	(.L_1787 - .L_1786)
.L_1786:
        /*0090*/ 	.word	0x00000200
        /*0094*/ 	.word	0x00000001
        /*0098*/ 	.word	0x00000001


	//----- nvinfo : EIATTR_CRS_STACK_SIZE
	.align		4
.L_1787:
        /*009c*/ 	.byte	0x04, 0x1e
        /*009e*/ 	.short	(.L_1789 - .L_1788)
.L_1788:
        /*00a0*/ 	.word	0x00000000


	//----- nvinfo : EIATTR_CBANK_PARAM_SIZE
	.align		4
.L_1789:
        /*00a4*/ 	.byte	0x03, 0x19
        /*00a6*/ 	.short	0x00a0


	//----- nvinfo : EIATTR_PARAM_CBANK
	.align		4
        /*00a8*/ 	.byte	0x04, 0x0a
        /*00aa*/ 	.short	(.L_1791 - .L_1790)
	.align		4
.L_1790:
        /*00ac*/ 	.word	index@(.nv.constant0._Z35group_norm_nhwc_fwd_one_pass_kernelI11Fp32IOBf16WLi64ELi128ELi512EEv26Group_norm_nhwc_fwd_params)
        /*00b0*/ 	.short	0x0210
        /*00b2*/ 	.short	0x00a0


	//----- nvinfo : EIATTR_SW_WAR
	.align		4
.L_1791:
        /*00b4*/ 	.byte	0x04, 0x36
        /*00b6*/ 	.short	(.L_1793 - .L_1792)
.L_1792:
        /*00b8*/ 	.word	0x00000008
.L_1793:


//--------------------- .nv.info._Z35group_norm_nhwc_fwd_one_pass_kernelI11Fp32IOBf16WLi128ELi128ELi512EEv26Group_norm_nhwc_fwd_params --------------------------
	.section	.nv.info._Z35group_norm_nhwc_fwd_one_pass_kernelI11Fp32IOBf16WLi128ELi128ELi512EEv26Group_norm_nhwc_fwd_params,"",@"SHT_CUDA_INFO"
	.sectionflags	@""
	.align	4


	//----- nvinfo : EIATTR_CUDA_API_VERSION
	.align		4
        /*0000*/ 	.byte	0x04, 0x37
        /*0002*/ 	.short	(.L_1795 - .L_1794)
.L_1794:
        /*0004*/ 	.word	0x00000082


	//----- nvinfo : EIATTR_KPARAM_INFO
	.align		4
.L_1795:
        /*0008*/ 	.byte	0x04, 0x17
        /*000a*/ 	.short	(.L_1797 - .L_1796)
.L_1796:
        /*000c*/ 	.word	0x00000000
        /*0010*/ 	.short	0x0000
        /*0012*/ 	.short	0x0000
        /*0014*/ 	.byte	0x00, 0xf0, 0x81, 0x02


	//----- nvinfo : EIATTR_SPARSE_MMA_MASK
	.align		4
.L_1797:
        /*0018*/ 	.byte	0x03, 0x50
        /*001a*/ 	.short	0x0000


	//----- nvinfo : EIATTR_MAXREG_COUNT
	.align		4
        /*001c*/ 	.byte	0x03, 0x1b
        /*001e*/ 	.short	0x0080


	//----- nvinfo : EIATTR_NUM_BARRIERS
	.align		4
        /*0020*/ 	.byte	0x02, 0x4c
        /*0022*/ 	.byte	0x01
	.zero		1


	//----- nvinfo : EIATTR_MERCURY_ISA_VERSION
	.align		4
        /*0024*/ 	.byte	0x03, 0x5f
        /*0026*/ 	.short	0x0101


	//----- nvinfo : EIATTR_COOP_GROUP_MASK_REGIDS
	.align		4
        /*0028*/ 	.byte	0x04, 0x29
        /*002a*/ 	.short	(.L_1799 - .L_1798)


	//   ....[0]....
.L_1798:
        /*002c*/ 	.word	0xffffffff


	//   ....[1]....
        /*0030*/ 	.word	0xffffffff


	//   ....[2]....
        /*0034*/ 	.word	0xffffffff


	//   ....[3]....
        /*0038*/ 	.word	0xffffffff


	//   ....[4]....
        /*003c*/ 	.word	0xffffffff


	//   ....[5]....
        /*0040*/ 	.word	0xffffffff


	//   ....[6]....
        /*0044*/ 	.word	0xffffffff


	//   ....[7]....
        /*0048*/ 	.word	0xffffffff


	//   ....[8]....
        /*004c*/ 	.word	0xffffffff


	//   ....[9]....
        /*0050*/ 	.word	0xffffffff


	//----- nvinfo : EIATTR_COOP_GROUP_INSTR_OFFSETS
	.align		4
.L_1799:
        /*0054*/ 	.byte	0x04, 0x28
        /*0056*/ 	.short	(.L_1801 - .L_1800)


	//   ....[0]....
.L_1800:
        /*0058*/ 	.word	0x00001bc0


	//   ....[1]....
        /*005c*/ 	.word	0x00001bd0


	//   ....[2]....
        /*0060*/ 	.word	0x00001c00


	//   ....[3]....
        /*0064*/ 	.word	0x00001c10


	//   ....[4]....
        /*0068*/ 	.word	0x00001c50


	//   ....[5]....
        /*006c*/ 	.word	0x00001c60


	//   ....[6]....
        /*0070*/ 	.word	0x00001ca0


	//   ....[7]....
        /*0074*/ 	.word	0x00001cb0


	//   ....[8]....
        /*0078*/ 	.word	0x00001cf0


	//   ....[9]....
        /*007c*/ 	.word	0x00001d00


	//----- nvinfo : EIATTR_EXIT_INSTR_OFFSETS
	.align		4
.L_1801:
        /*0080*/ 	.byte	0x04, 0x1c
        /*0082*/ 	.short	(.L_1803 - .L_1802)


	//   ....[0]....
.L_1802:
        /*0084*/ 	.word	0x00000060


	//   ....[1]....
        /*0088*/ 	.word	0x00004e10


	//----- nvinfo : EIATTR_MAX_THREADS
	.align		4
.L_1803:
        /*008c*/ 	.byte	0x04, 0x05
        /*008e*/ 	.short	(.L_1805 - .L_1804)
.L_1804:
        /*0090*/ 	.word	0x00000200
        /*0094*/ 	.word	0x00000001
        /*0098*/ 	.word	0x00000001


	//----- nvinfo : EIATTR_CRS_STACK_SIZE
	.align		4
.L_1805:
        /*009c*/ 	.byte	0x04, 0x1e
        /*009e*/ 	.short	(.L_1807 - .L_1806)
.L_1806:
        /*00a0*/ 	.word	0x00000000


	//----- nvinfo : EIATTR_CBANK_PARAM_SIZE
	.align		4
.L_1807:
        /*00a4*/ 	.byte	0x03, 0x19
        /*00a6*/ 	.short	0x00a0


	//----- nvinfo : EIATTR_PARAM_CBANK
	.align		4
        /*00a8*/ 	.byte	0x04, 0x0a
        /*00aa*/ 	.short	(.L_1809 - .L_1808)
	.align		4
.L_1808:
        /*00ac*/ 	.word	index@(.nv.constant0._Z35group_norm_nhwc_fwd_one_pass_kernelI11Fp32IOBf16WLi128ELi128ELi512EEv26Group_norm_nhwc_fwd_params)
        /*00b0*/ 	.short	0x0210
        /*00b2*/ 	.short	0x00a0


	//----- nvinfo : EIATTR_SW_WAR
	.align		4
.L_1809:
        /*00b4*/ 	.byte	0x04, 0x36
        /*00b6*/ 	.short	(.L_1811 - .L_1810)
.L_1810:
        /*00b8*/ 	.word	0x00000008
.L_1811:


//--------------------- .nv.info._Z35group_norm_nhwc_fwd_one_pass_kernelI11Fp32IOBf16WLi256ELi128ELi512EEv26Group_norm_nhwc_fwd_params --------------------------
	.section	.nv.info._Z35group_norm_nhwc_fwd_one_pass_kernelI11Fp32IOBf16WLi256ELi128ELi512EEv26Group_norm_nhwc_fwd_params,"",@"SHT_CUDA_INFO"
	.sectionflags	@""
	.align	4


	//----- nvinfo : EIATTR_CUDA_API_VERSION
	.align		4
        /*0000*/ 	.byte	0x04, 0x37
        /*0002*/ 	.short	(.L_1813 - .L_1812)
.L_1812:
        /*0004*/ 	.word	0x00000082


	//----- nvinfo : EIATTR_KPARAM_INFO
	.align		4
.L_1813:
        /*0008*/ 	.byte	0x04, 0x17
        /*000a*/ 	.short	(.L_1815 - .L_1814)
.L_1814:
        /*000c*/ 	.word	0x00000000
        /*0010*/ 	.short	0x0000
        /*0012*/ 	.short	0x0000
        /*0014*/ 	.byte	0x00, 0xf0, 0x81, 0x02


	//----- nvinfo : EIATTR_SPARSE_MMA_MASK
	.align		4
.L_1815:
        /*0018*/ 	.byte	0x03, 0x50
        /*001a*/ 	.short	0x0000


	//----- nvinfo : EIATTR_MAXREG_COUNT
	.align		4
        /*001c*/ 	.byte	0x03, 0x1b
        /*001e*/ 	.short	0x0080


	//----- nvinfo : EIATTR_NUM_BARRIERS
	.align		4
        /*0020*/ 	.byte	0x02, 0x4c
        /*0022*/ 	.byte	0x01
	.zero		1


	//----- nvinfo : EIATTR_MERCURY_ISA_VERSION
	.align		4
        /*0024*/ 	.byte	0x03, 0x5f
        /*0026*/ 	.short	0x0101


	//----- nvinfo : EIATTR_COOP_GROUP_MASK_REGIDS
	.align		4
        /*0028*/ 	.byte	0x04, 0x29
        /*002a*/ 	.short	(.L_1817 - .L_1816)


	//   ....[0]....
.L_1816:
        /*002c*/ 	.word	0xffffffff


	//   ....[1]....
        /*0030*/ 	.word	0xffffffff


	//   ....[2]....
        /*0034*/ 	.word	0xffffffff


	//   ....[3]....
        /*0038*/ 	.word	0xffffffff


	//   ....[4]....
        /*003c*/ 	.word	0xffffffff


	//   ....[5]....
        /*0040*/ 	.word	0xffffffff


	//   ....[6]....
        /*0044*/ 	.word	0xffffffff


	//   ....[7]....
        /*0048*/ 	.word	0xffffffff


	//   ....[8]....
        /*004c*/ 	.word	0xffffffff


	//   ....[9]....
        /*0050*/ 	.word	0xffffffff


	//----- nvinfo : EIATTR_COOP_GROUP_INSTR_OFFSETS
	.align		4
.L_1817:
        /*0054*/ 	.byte	0x04, 0x28
        /*0056*/ 	.short	(.L_1819 - .L_1818)


	//   ....[0]....
.L_1818:
        /*0058*/ 	.word	0x00003800


	//   ....[1]....
        /*005c*/ 	.word	0x00003810


	//   ....[2]....
        /*0060*/ 	.word	0x00003850


	//   ....[3]....
        /*0064*/ 	.word	0x00003860


	//   ....[4]....
        /*0068*/ 	.word	0x000038a0


	//   ....[5]....
        /*006c*/ 	.word	0x000038b0


	//   ....[6]....
        /*0070*/ 	.word	0x000038f0


	//   ....[7]....
        /*0074*/ 	.word	0x00003900


	//   ....[8]....
        /*0078*/ 	.word	0x00003950


	//   ....[9]....
        /*007c*/ 	.word	0x00003960


	//----- nvinfo : EIATTR_EXIT_INSTR_OFFSETS
	.align		4
.L_1819:
        /*0080*/ 	.byte	0x04, 0x1c
        /*0082*/ 	.short	(.L_1821 - .L_1820)


	//   ....[0]....
.L_1820:
        /*0084*/ 	.word	0x00000070


	//   ....[1]....
        /*0088*/ 	.word	0x000094d0


	//----- nvinfo : EIATTR_MAX_THREADS
	.align		4
.L_1821:
        /*008c*/ 	.byte	0x04, 0x05
        /*008e*/ 	.short	(.L_1823 - .L_1822)
.L_1822:
        /*0090*/ 	.word	0x00000200
        /*0094*/ 	.word	0x00000001
        /*0098*/ 	.word	0x00000001


	//----- nvinfo : EIATTR_CRS_STACK_SIZE
	.align		4
.L_1823:
        /*009c*/ 	.byte	0x04, 0x1e
        /*009e*/ 	.short	(.L_1825 - .L_1824)
.L_1824:
        /*00a0*/ 	.word	0x00000000


	//----- nvinfo : EIATTR_CBANK_PARAM_SIZE
	.align		4
.L_1825:
        /*00a4*/ 	.byte	0x03, 0x19
        /*00a6*/ 	.short	0x00a0


	//----- nvinfo : EIATTR_PARAM_CBANK
	.align		4
        /*00a8*/ 	.byte	0x04, 0x0a
        /*00aa*/ 	.short	(.L_1827 - .L_1826)
	.align		4
.L_1826:
        /*00ac*/ 	.word	index@(.nv.constant0._Z35group_norm_nhwc_fwd_one_pass_kernelI11Fp32IOBf16WLi256ELi128ELi512EEv26Group_norm_nhwc_fwd_params)
        /*00b0*/ 	.short	0x0210
        /*00b2*/ 	.short	0x00a0


	//----- nvinfo : EIATTR_SW_WAR
	.align		4
.L_1827:
        /*00b4*/ 	.byte	0x04, 0x36
        /*00b6*/ 	.short	(.L_1829 - .L_1828)
.L_1828:
        /*00b8*/ 	.word	0x00000008
.L_1829:


//--------------------- .nv.info._Z35group_norm_nhwc_fwd_one_pass_kernelI11Fp32IOBf16WLi512ELi128ELi512EEv26Group_norm_nhwc_fwd_params --------------------------
	.section	.nv.info._Z35group_norm_nhwc_fwd_one_pass_kernelI11Fp32IOBf16WLi512ELi128ELi512EEv26Group_norm_nhwc_fwd_params,"",@"SHT_CUDA_INFO"
	.sectionflags	@""
	.align	4


	//----- nvinfo : EIATTR_CUDA_API_VERSION
	.align		4
        /*0000*/ 	.byte	0x04, 0x37
        /*0002*/ 	.short	(.L_1831 - .L_1830)
.L_1830:
        /*0004*/ 	.word	0x00000082


	//----- nvinfo : EIATTR_KPARAM_INFO
	.align		4
.L_1831:
        /*0008*/ 	.byte	0x04, 0x17
        /*000a*/ 	.short	(.L_1833 - .L_1832)
.L_1832:
        /*000c*/ 	.word	0x00000000
        /*0010*/ 	.short	0x0000
        /*0012*/ 	.short	0x0000
        /*0014*/ 	.byte	0x00, 0xf0, 0x81, 0x02


	//----- nvinfo : EIATTR_SPARSE_MMA_MASK
	.align		4
.L_1833:
        /*0018*/ 	.byte	0x03, 0x50
        /*001a*/ 	.short	0x0000


	//----- nvinfo : EIATTR_MAXREG_COUNT
	.align		4
        /*001c*/ 	.byte	0x03, 0x1b
        /*001e*/ 	.short	0x0080


	//----- nvinfo : EIATTR_NUM_BARRIERS
	.align		4
        /*0020*/ 	.byte	0x02, 0x4c
        /*0022*/ 	.byte	0x01
	.zero		1


	//----- nvinfo : EIATTR_ANNOTATIONS
	.align		4
        /*0024*/ 	.byte	0x04, 0x55
        /*0026*/ 	.short	(.L_1835 - .L_1834)


	//   ....[0]....
.L_1834:
        /* <DEDUP_REMOVED lines=175> */


	//----- nvinfo : EIATTR_MERCURY_ISA_VERSION
	.align		4
.L_1835:
        /*0b08*/ 	.byte	0x03, 0x5f
        /*0b0a*/ 	.short	0x0101


	//----- nvinfo : EIATTR_COOP_GROUP_MASK_REGIDS
	.align		4
        /*0b0c*/ 	.byte	0x04, 0x29
        /*0b0e*/ 	.short	(.L_1837 - .L_1836)


	//   ....[0]....
.L_1836:
        /*0b10*/ 	.word	0xffffffff


	//   ....[1]....
        /*0b14*/ 	.word	0xffffffff


	//   ....[2]....
        /*0b18*/ 	.word	0xffffffff


	//   ....[3]....
        /*0b1c*/ 	.word	0xffffffff


	//   ....[4]....
        /*0b20*/ 	.word	0xffffffff


	//   ....[5]....
        /*0b24*/ 	.word	0xffffffff


	//   ....[6]....
        /*0b28*/ 	.word	0xffffffff


	//   ....[7]....
        /*0b2c*/ 	.word	0xffffffff


	//   ....[8]....
        /*0b30*/ 	.word	0xffffffff


	//   ....[9]....
        /*0b34*/ 	.word	0xffffffff


	//----- nvinfo : EIATTR_COOP_GROUP_INSTR_OFFSETS
	.align		4
.L_1837:
        /*0b38*/ 	.byte	0x04, 0x28
        /*0b3a*/ 	.short	(.L_1839 - .L_1838)


	//   ....[0]....
.L_1838:
        /*0b3c*/ 	.word	0x00009ea0


	//   ....[1]....
        /*0b40*/ 	.word	0x00009eb0


	//   ....[2]....
        /*0b44*/ 	.word	0x00009f30


	//   ....[3]....
        /*0b48*/ 	.word	0x00009f40


	//   ....[4]....
        /*0b4c*/ 	.word	0x00009fd0


	//   ....[5]....
        /*0b50*/ 	.word	0x00009fe0


	//   ....[6]....
        /*0b54*/ 	.word	0x0000a070


	//   ....[7]....
        /*0b58*/ 	.word	0x0000a080


	//   ....[8]....
        /*0b5c*/ 	.word	0x0000a110


	//   ....[9]....
        /*0b60*/ 	.word	0x0000a120


	//----- nvinfo : EIATTR_EXIT_INSTR_OFFSETS
	.align		4
.L_1839:
        /*0b64*/ 	.byte	0x04, 0x1c
        /*0b66*/ 	.short	(.L_1841 - .L_1840)


	//   ....[0]....
.L_1840:
        /*0b68*/ 	.word	0x000000d0


	//   ....[1]....
        /*0b6c*/ 	.word	0x0000cb10


	//----- nvinfo : EIATTR_MAX_THREADS
	.align		4
.L_1841:
        /*0b70*/ 	.byte	0x04, 0x05
        /*0b72*/ 	.short	(.L_1843 - .L_1842)
.L_1842:
        /*0b74*/ 	.word	0x00000200
        /*0b78*/ 	.word	0x00000001
        /*0b7c*/ 	.word	0x00000001


	//----- nvinfo : EIATTR_CRS_STACK_SIZE
	.align		4
.L_1843:
        /*0b80*/ 	.byte	0x04, 0x1e
        /*0b82*/ 	.short	(.L_1845 - .L_1844)
.L_1844:
        /*0b84*/ 	.word	0x00000000


	//----- nvinfo : EIATTR_CBANK_PARAM_SIZE
	.align		4
.L_1845:
        /*0b88*/ 	.byte	0x03, 0x19
        /*0b8a*/ 	.short	0x00a0


	//----- nvinfo : EIATTR_PARAM_CBANK
	.align		4
        /*0b8c*/ 	.byte	0x04, 0x0a
        /*0b8e*/ 	.short	(.L_1847 - .L_1846)
	.align		4
.L_1846:
        /*0b90*/ 	.word	index@(.nv.constant0._Z35group_norm_nhwc_fwd_one_pass_kernelI11Fp32IOBf16WLi512ELi128ELi512EEv26Group_norm_nhwc_fwd_params)
        /*0b94*/ 	.short	0x0210
        /*0b96*/ 	.short	0x00a0


	//----- nvinfo : EIATTR_SW_WAR
	.align		4
.L_1847:
        /*0b98*/ 	.byte	0x04, 0x36
        /*0b9a*/ 	.short	(.L_1849 - .L_1848)
.L_1848:
        /*0b9c*/ 	.word	0x00000008
.L_1849:


//--------------------- .nv.info._Z35group_norm_nhwc_fwd_one_pass_kernelI11Fp32IOFp16WLi64ELi128ELi512EEv26Group_norm_nhwc_fwd_params --------------------------
	.section	.nv.info._Z35group_norm_nhwc_fwd_one_pass_kernelI11Fp32IOFp16WLi64ELi128ELi512EEv26Group_norm_nhwc_fwd_params,"",@"SHT_CUDA_INFO"
	.sectionflags	@""
	.align	4


	//----- nvinfo : EIATTR_CUDA_API_VERSION
	.align		4
        /*0000*/ 	.byte	0x04, 0x37
        /*0002*/ 	.short	(.L_1851 - .L_1850)
.L_1850:
        /*0004*/ 	.word	0x00000082


	//----- nvinfo : EIATTR_KPARAM_INFO
	.align		4
.L_1851:
        /*0008*/ 	.byte	0x04, 0x17
        /*000a*/ 	.short	(.L_1853 - .L_1852)
.L_1852:
        /*000c*/ 	.word	0x00000000
        /*0010*/ 	.short	0x0000
        /*0012*/ 	.short	0x0000
        /*0014*/ 	.byte	0x00, 0xf0, 0x81, 0x02


	//----- nvinfo : EIATTR_SPARSE_MMA_MASK
	.align		4
.L_1853:
        /*0018*/ 	.byte	0x03, 0x50
        /*001a*/ 	.short	0x0000


	//----- nvinfo : EIATTR_MAXREG_COUNT
	.align		4
        /*001c*/ 	.byte	0x03, 0x1b
        /*001e*/ 	.short	0x0080


	//----- nvinfo : EIATTR_NUM_BARRIERS
	.align		4
        /*0020*/ 	.byte	0x02, 0x4c
        /*0022*/ 	.byte	0x01
	.zero		1


	//----- nvinfo : EIATTR_MERCURY_ISA_VERSION
	.align		4
        /*0024*/ 	.byte	0x03, 0x5f
        /*0026*/ 	.short	0x0101


	//----- nvinfo : EIATTR_COOP_GROUP_MASK_REGIDS
	.align		4
        /*0028*/ 	.byte	0x04, 0x29
        /*002a*/ 	.short	(.L_1855 - .L_1854)


	//   ....[0]....
.L_1854:
        /*002c*/ 	.word	0xffffffff


	//   ....[1]....
        /*0030*/ 	.word	0xffffffff


	//   ....[2]....
        /*0034*/ 	.word	0xffffffff


	//   ....[3]....
        /*0038*/ 	.word	0xffffffff


	//   ....[4]....
        /*003c*/ 	.word	0xffffffff


	//   ....[5]....
        /*0040*/ 	.word	0xffffffff


	//   ....[6]....
        /*0044*/ 	.word	0xffffffff


	//   ....[7]....
        /*0048*/ 	.word	0xffffffff


	//   ....[8]....
        /*004c*/ 	.word	0xffffffff


	//   ....[9]....
        /*0050*/ 	.word	0xffffffff


	//----- nvinfo : EIATTR_COOP_GROUP_INSTR_OFFSETS
	.align		4
.L_1855:
        /*0054*/ 	.byte	0x04, 0x28
        /*0056*/ 	.short	(.L_1857 - .L_1856)


	//   ....[0]....
.L_1856:
        /*0058*/ 	.word	0x00000f10


	//   ....[1]....
        /*005c*/ 	.word	0x00000f20


	//   ....[2]....
        /*0060*/ 	.word	0x00000f50


	//   ....[3]....
        /*0064*/ 	.word	0x00000f60


	//   ....[4]....
        /*0068*/ 	.word	0x00000fa0


	//   ....[5]....
        /*006c*/ 	.word	0x00000fb0


	//   ....[6]....
        /*0070*/ 	.word	0x00000ff0


	//   ....[7]....
        /*0074*/ 	.word	0x00001000


	//   ....[8]....
        /*0078*/ 	.word	0x00001040


	//   ....[9]....
        /*007c*/ 	.word	0x00001050


	//----- nvinfo : EIATTR_EXIT_INSTR_OFFSETS
	.align		4
.L_1857:
        /*0080*/ 	.byte	0x04, 0x1c
        /*0082*/ 	.short	(.L_1859 - .L_1858)


	//   ....[0]....
.L_1858:
        /*0084*/ 	.word	0x00000070


	//   ....[1]....
        /*0088*/ 	.word	0x00003870


	//----- nvinfo : EIATTR_MAX_THREADS
	.align		4
.L_1859:
        /*008c*/ 	.byte	0x04, 0x05
        /*008e*/ 	.short	(.L_1861 - .L_1860)
.L_1860:
        /*0090*/ 	.word	0x00000200
        /*0094*/ 	.word	0x00000001
        /*0098*/ 	.word	0x00000001


	//----- nvinfo : EIATTR_CRS_STACK_SIZE
	.align		4
.L_1861:
        /*009c*/ 	.byte	0x04, 0x1e
        /*009e*/ 	.short	(.L_1863 - .L_1862)
.L_1862:
        /*00a0*/ 	.word	0x00000000


	//----- nvinfo : EIATTR_CBANK_PARAM_SIZE
	.align		4
.L_1863:
        /*00a4*/ 	.byte	0x03, 0x19
        /*00a6*/ 	.short	0x00a0


	//----- nvinfo : EIATTR_PARAM_CBANK
	.align		4
        /*00a8*/ 	.byte	0x04, 0x0a
        /*00aa*/ 	.short	(.L_1865 - .L_1864)
	.align		4
.L_1864:
        /*00ac*/ 	.word	index@(.nv.constant0._Z35group_norm_nhwc_fwd_one_pass_kernelI11Fp32IOFp16WLi64ELi128ELi512EEv26Group_norm_nhwc_fwd_params)
        /*00b0*/ 	.short	0x0210
        /*00b2*/ 	.short	0x00a0


	//----- nvinfo : EIATTR_SW_WAR
	.align		4
.L_1865:
        /*00b4*/ 	.byte	0x04, 0x36
        /*00b6*/ 	.short	(.L_1867 - .L_1866)
.L_1866:
        /*00b8*/ 	.word	0x00000008
.L_1867:


//--------------------- .nv.info._Z35group_norm_nhwc_fwd_one_pass_kernelI11Fp32IOFp16WLi128ELi128ELi512EEv26Group_norm_nhwc_fwd_params --------------------------
	.section	.nv.info._Z35group_norm_nhwc_fwd_one_pass_kernelI11Fp32IOFp16WLi128ELi128ELi512EEv26Group_norm_nhwc_fwd_params,"",@"SHT_CUDA_INFO"
	.sectionflags	@""
	.align	4


	//----- nvinfo : EIATTR_CUDA_API_VERSION
	.align		4
        /*0000*/ 	.byte	0x04, 0x37
        /*0002*/ 	.short	(.L_1869 - .L_1868)
.L_1868:
        /*0004*/ 	.word	0x00000082


	//----- nvinfo : EIATTR_KPARAM_INFO
	.align		4
.L_1869:
        /*0008*/ 	.byte	0x04, 0x17
        /*000a*/ 	.short	(.L_1871 - .L_1870)
.L_1870:
        /*000c*/ 	.word	0x00000000
        /*0010*/ 	.short	0x0000
        /*0012*/ 	.short	0x0000
        /*0014*/ 	.byte	0x00, 0xf0, 0x81, 0x02


	//----- nvinfo : EIATTR_SPARSE_MMA_MASK
	.align		4
.L_1871:
        /*0018*/ 	.byte	0x03, 0x50
        /*001a*/ 	.short	0x0000


	//----- nvinfo : EIATTR_MAXREG_COUNT
	.align		4
        /*001c*/ 	.byte	0x03, 0x1b
        /*001e*/ 	.short	0x0080


	//----- nvinfo : EIATTR_NUM_BARRIERS
	.align		4
        /*0020*/ 	.byte	0x02, 0x4c
        /*0022*/ 	.byte	0x01
	.zero		1


	//----- nvinfo : EIATTR_MERCURY_ISA_VERSION
	.align		4
        /*0024*/ 	.byte	0x03, 0x5f
        /*0026*/ 	.short	0x0101


	//----- nvinfo : EIATTR_COOP_GROUP_MASK_REGIDS
	.align		4
        /*0028*/ 	.byte	0x04, 0x29
        /*002a*/ 	.short	(.L_1873 - .L_1872)


	//   ....[0]....
.L_1872:
        /*002c*/ 	.word	0xffffffff


	//   ....[1]....
        /*0030*/ 	.word	0xffffffff


	//   ....[2]....
        /*0034*/ 	.word	0xffffffff


	//   ....[3]....
        /*0038*/ 	.word	0xffffffff


	//   ....[4]....
        /*003c*/ 	.word	0xffffffff


	//   ....[5]....
        /*0040*/ 	.word	0xffffffff


	//   ....[6]....
        /*0044*/ 	.word	0xffffffff


	//   ....[7]....
        /*0048*/ 	.word	0xffffffff


	//   ....[8]....
        /*004c*/ 	.word	0xffffffff


	//   ....[9]....
        /*0050*/ 	.word	0xffffffff


	//----- nvinfo : EIATTR_COOP_GROUP_INSTR_OFFSETS
	.align		4
.L_1873:
        /*0054*/ 	.byte	0x04, 0x28
        /*0056*/ 	.short	(.L_1875 - .L_1874)


	//   ....[0]....
.L_1874:
        /*0058*/ 	.word	0x00001bc0


	//   ....[1]....
        /*005c*/ 	.word	0x00001bd0


	//   ....[2]....
        /*0060*/ 	.word	0x00001c00


	//   ....[3]....
        /*0064*/ 	.word	0x00001c10


	//   ....[4]....
        /*0068*/ 	.word	0x00001c50


	//   ....[5]....
        /*006c*/ 	.word	0x00001c60


	//   ....[6]....
        /*0070*/ 	.word	0x00001ca0


	//   ....[7]....
        /*0074*/ 	.word	0x00001cb0


	//   ....[8]....
        /*0078*/ 	.word	0x00001cf0


	//   ....[9]....
        /*007c*/ 	.word	0x00001d00


	//----- nvinfo : EIATTR_EXIT_INSTR_OFFSETS
	.align		4
.L_1875:
        /*0080*/ 	.byte	0x04, 0x1c
        /*0082*/ 	.short	(.L_1877 - .L_1876)


	//   ....[0]....
.L_1876:
        /*0084*/ 	.word	0x00000060


	//   ....[1]....
        /*0088*/ 	.word	0x00004e10


	//----- nvinfo : EIATTR_MAX_THREADS
	.align		4
.L_1877:
        /*008c*/ 	.byte	0x04, 0x05
        /*008e*/ 	.short	(.L_1879 - .L_1878)
.L_1878:
        /*0090*/ 	.word	0x00000200
        /*0094*/ 	.word	0x00000001
        /*0098*/ 	.word	0x00000001


	//----- nvinfo : EIATTR_CRS_STACK_SIZE
	.align		4
.L_1879:
        /*009c*/ 	.byte	0x04, 0x1e
        /*009e*/ 	.short	(.L_1881 - .L_1880)
.L_1880:
        /*00a0*/ 	.word	0x00000000


	//----- nvinfo : EIATTR_CBANK_PARAM_SIZE
	.align		4
.L_1881:
        /*00a4*/ 	.byte	0x03, 0x19
        /*00a6*/ 	.short	0x00a0


	//----- nvinfo : EIATTR_PARAM_CBANK
	.align		4
        /*00a8*/ 	.byte	0x04, 0x0a
        /*00aa*/ 	.short	(.L_1883 - .L_1882)
	.align		4
.L_1882:
        /*00ac*/ 	.word	index@(.nv.constant0._Z35group_norm_nhwc_fwd_one_pass_kernelI11Fp32IOFp16WLi128ELi128ELi512EEv26Group_norm_nhwc_fwd_params)
        /*00b0*/ 	.short	0x0210
        /*00b2*/ 	.short	0x00a0


	//----- nvinfo : EIATTR_SW_WAR
	.align		4
.L_1883:
        /*00b4*/ 	.byte	0x04, 0x36
        /*00b6*/ 	.short	(.L_1885 - .L_1884)
.L_1884:
        /*00b8*/ 	.word	0x00000008
.L_1885:


//--------------------- .nv.info._Z35group_norm_nhwc_fwd_one_pass_kernelI11Fp32IOFp16WLi256ELi128ELi512EEv26Group_norm_nhwc_fwd_params --------------------------
	.section	.nv.info._Z35group_norm_nhwc_fwd_one_pass_kernelI11Fp32IOFp16WLi256ELi128ELi512EEv26Group_norm_nhwc_fwd_params,"",@"SHT_CUDA_INFO"
	.sectionflags	@""
	.align	4


	//----- nvinfo : EIATTR_CUDA_API_VERSION
	.align		4
        /*0000*/ 	.byte	0x04, 0x37
        /*0002*/ 	.short	(.L_1887 - .L_1886)
.L_1886:
        /*0004*/ 	.word	0x00000082


	//----- nvinfo : EIATTR_KPARAM_INFO
	.align		4
.L_1887:
        /*0008*/ 	.byte	0x04, 0x17
        /*000a*/ 	.short	(.L_1889 - .L_1888)
.L_1888:
        /*000c*/ 	.word	0x00000000
        /*0010*/ 	.short	0x0000
        /*0012*/ 	.short	0x0000
        /*0014*/ 	.byte	0x00, 0xf0, 0x81, 0x02


	//----- nvinfo : EIATTR_SPARSE_MMA_MASK
	.align		4
.L_1889:
        /*0018*/ 	.byte	0x03, 0x50
        /*001a*/ 	.short	0x0000


	//----- nvinfo : EIATTR_MAXREG_COUNT
	.align		4
        /*001c*/ 	.byte	0x03, 0x1b
        /*001e*/ 	.short	0x0080


	//----- nvinfo : EIATTR_NUM_BARRIERS
	.align		4
        /*0020*/ 	.byte	0x02, 0x4c
        /*0022*/ 	.byte	0x01
	.zero		1


	//----- nvinfo : EIATTR_MERCURY_ISA_VERSION
	.align		4
        /*0024*/ 	.byte	0x03, 0x5f
        /*0026*/ 	.short	0x0101


	//----- nvinfo : EIATTR_COOP_GROUP_MASK_REGIDS
	.align		4
        /*0028*/ 	.byte	0x04, 0x29
        /*002a*/ 	.short	(.L_1891 - .L_1890)


	//   ....[0]....
.L_1890:
        /*002c*/ 	.word	0xffffffff


	//   ....[1]....
        /*0030*/ 	.word	0xffffffff


	//   ....[2]....
        /*0034*/ 	.word	0xffffffff


	//   ....[3]....
        /*0038*/ 	.word	0xffffffff


	//   ....[4]....
        /*003c*/ 	.word	0xffffffff


	//   ....[5]....
        /*0040*/ 	.word	0xffffffff


	//   ....[6]....
        /*0044*/ 	.word	0xffffffff


	//   ....[7]....
        /*0048*/ 	.word	0xffffffff


	//   ....[8]....
        /*004c*/ 	.word	0xffffffff


	//   ....[9]....
        /*0050*/ 	.word	0xffffffff


	//----- nvinfo : EIATTR_COOP_GROUP_INSTR_OFFSETS
	.align		4
.L_1891:
        /*0054*/ 	.byte	0x04, 0x28
        /*0056*/ 	.short	(.L_1893 - .L_1892)


	//   ....[0]....
.L_1892:
        /*0058*/ 	.word	0x00003800


	//   ....[1]....
        /*005c*/ 	.word	0x00003810


	//   ....[2]....
        /*0060*/ 	.word	0x00003850


	//   ....[3]....
        /*0064*/ 	.word	0x00003860


	//   ....[4]....
        /*0068*/ 	.word	0x000038a0


	//   ....[5]....
        /*006c*/ 	.word	0x000038b0


	//   ....[6]....
        /*0070*/ 	.word	0x000038f0


	//   ....[7]....
        /*0074*/ 	.word	0x00003900


	//   ....[8]....
        /*0078*/ 	.word	0x00003950


	//   ....[9]....
        /*007c*/ 	.word	0x00003960


	//----- nvinfo : EIATTR_EXIT_INSTR_OFFSETS
	.align		4
.L_1893:
        /*0080*/ 	.byte	0x04, 0x1c
        /*0082*/ 	.short	(.L_1895 - .L_1894)


	//   ....[0]....
.L_1894:
        /*0084*/ 	.word	0x00000070


	//   ....[1]....
        /*0088*/ 	.word	0x000094d0


	//----- nvinfo : EIATTR_MAX_THREADS
	.align		4
.L_1895:
        /*008c*/ 	.byte	0x04, 0x05
        /*008e*/ 	.short	(.L_1897 - .L_1896)
.L_1896:
        /*0090*/ 	.word	0x00000200
        /*0094*/ 	.word	0x00000001
        /*0098*/ 	.word	0x00000001


	//----- nvinfo : EIATTR_CRS_STACK_SIZE
	.align		4
.L_1897:
        /*009c*/ 	.byte	0x04, 0x1e
        /*009e*/ 	.short	(.L_1899 - .L_1898)
.L_1898:
        /*00a0*/ 	.word	0x00000000


	//----- nvinfo : EIATTR_CBANK_PARAM_SIZE
	.align		4
.L_1899:
        /*00a4*/ 	.byte	0x03, 0x19
        /*00a6*/ 	.short	0x00a0


	//----- nvinfo : EIATTR_PARAM_CBANK
	.align		4
        /*00a8*/ 	.byte	0x04, 0x0a
        /*00aa*/ 	.short	(.L_1901 - .L_1900)
	.align		4
.L_1900:
        /*00ac*/ 	.word	index@(.nv.constant0._Z35group_norm_nhwc_fwd_one_pass_kernelI11Fp32IOFp16WLi256ELi128ELi512EEv26Group_norm_nhwc_fwd_params)
        /*00b0*/ 	.short	0x0210
        /*00b2*/ 	.short	0x00a0


	//----- nvinfo : EIATTR_SW_WAR
	.align		4
.L_1901:
        /*00b4*/ 	.byte	0x04, 0x36
        /*00b6*/ 	.short	(.L_1903 - .L_1902)
.L_1902:
        /*00b8*/ 	.word	0x00000008
.L_1903:


//--------------------- .nv.info._Z35group_norm_nhwc_fwd_one_pass_kernelI11Fp32IOFp16WLi512ELi128ELi512EEv26Group_norm_nhwc_fwd_params --------------------------
	.section	.nv.info._Z35group_norm_nhwc_fwd_one_pass_kernelI11Fp32IOFp16WLi512ELi128ELi512EEv26Group_norm_nhwc_fwd_params,"",@"SHT_CUDA_INFO"
	.sectionflags	@""
	.align	4


	//----- nvinfo : EIATTR_CUDA_API_VERSION
	.align		4
        /*0000*/ 	.byte	0x04, 0x37
        /*0002*/ 	.short	(.L_1905 - .L_1904)
.L_1904:
        /*0004*/ 	.word	0x00000082


	//----- nvinfo : EIATTR_KPARAM_INFO
	.align		4
.L_1905:
        /*0008*/ 	.byte	0x04, 0x17
        /*000a*/ 	.short	(.L_1907 - .L_1906)
.L_1906:
        /*000c*/ 	.word	0x00000000
        /*0010*/ 	.short	0x0000
        /*0012*/ 	.short	0x0000
        /*0014*/ 	.byte	0x00, 0xf0, 0x81, 0x02


	//----- nvinfo : EIATTR_SPARSE_MMA_MASK
	.align		4
.L_1907:
        /*0018*/ 	.byte	0x03, 0x50
        /*001a*/ 	.short	0x0000


	//----- nvinfo : EIATTR_MAXREG_COUNT
	.align		4
        /*001c*/ 	.byte	0x03, 0x1b
        /*001e*/ 	.short	0x0080


	//----- nvinfo : EIATTR_NUM_BARRIERS
	.align		4
        /*0020*/ 	.byte	0x02, 0x4c
        /*0022*/ 	.byte	0x01
	.zero		1


	//----- nvinfo : EIATTR_ANNOTATIONS
	.align		4
        /*0024*/ 	.byte	0x04, 0x55
        /*0026*/ 	.short	(.L_1909 - .L_1908)


	//   ....[0]....
.L_1908:
        /* <DEDUP_REMOVED lines=175> */


	//----- nvinfo : EIATTR_MERCURY_ISA_VERSION
	.align		4
.L_1909:
        /*0b08*/ 	.byte	0x03, 0x5f
        /*0b0a*/ 	.short	0x0101


	//----- nvinfo : EIATTR_COOP_GROUP_MASK_REGIDS
	.align		4
        /*0b0c*/ 	.byte	0x04, 0x29
        /*0b0e*/ 	.short	(.L_1911 - .L_1910)


	//   ....[0]....
.L_1910:
        /*0b10*/ 	.word	0xffffffff


	//   ....[1]....
        /*0b14*/ 	.word	0xffffffff


	//   ....[2]....
        /*0b18*/ 	.word	0xffffffff


	//   ....[3]....
        /*0b1c*/ 	.word	0xffffffff


	//   ....[4]....
        /*0b20*/ 	.word	0xffffffff


	//   ....[5]....
        /*0b24*/ 	.word	0xffffffff


	//   ....[6]....
        /*0b28*/ 	.word	0xffffffff


	//   ....[7]....
        /*0b2c*/ 	.word	0xffffffff


	//   ....[8]....
        /*0b30*/ 	.word	0xffffffff


	//   ....[9]....
        /*0b34*/ 	.word	0xffffffff


	//----- nvinfo : EIATTR_COOP_GROUP_INSTR_OFFSETS
	.align		4
.L_1911:
        /*0b38*/ 	.byte	0x04, 0x28
        /*0b3a*/ 	.short	(.L_1913 - .L_1912)


	//   ....[0]....
.L_1912:
        /*0b3c*/ 	.word	0x00009ea0


	//   ....[1]....
        /*0b40*/ 	.word	0x00009eb0


	//   ....[2]....
        /*0b44*/ 	.word	0x00009f30


	//   ....[3]....
        /*0b48*/ 	.word	0x00009f40


	//   ....[4]....
        /*0b4c*/ 	.word	0x00009fd0


	//   ....[5]....
        /*0b50*/ 	.word	0x00009fe0


	//   ....[6]....
        /*0b54*/ 	.word	0x0000a070


	//   ....[7]....
        /*0b58*/ 	.word	0x0000a080


	//   ....[8]....
        /*0b5c*/ 	.word	0x0000a110


	//   ....[9]....
        /*0b60*/ 	.word	0x0000a120


	//----- nvinfo : EIATTR_EXIT_INSTR_OFFSETS
	.align		4
.L_1913:
        /*0b64*/ 	.byte	0x04, 0x1c
        /*0b66*/ 	.short	(.L_1915 - .L_1914)


	//   ....[0]....
.L_1914:
        /*0b68*/ 	.word	0x000000d0


	//   ....[1]....
        /*0b6c*/ 	.word	0x0000cb10


	//----- nvinfo : EIATTR_MAX_THREADS
	.align		4
.L_1915:
        /*0b70*/ 	.byte	0x04, 0x05
        /*0b72*/ 	.short	(.L_1917 - .L_1916)
.L_1916:
        /*0b74*/ 	.word	0x00000200
        /*0b78*/ 	.word	0x00000001
        /*0b7c*/ 	.word	0x00000001


	//----- nvinfo : EIATTR_CRS_STACK_SIZE
	.align		4
.L_1917:
        /*0b80*/ 	.byte	0x04, 0x1e
        /*0b82*/ 	.short	(.L_1919 - .L_1918)
.L_1918:
        /*0b84*/ 	.word	0x00000000


	//----- nvinfo : EIATTR_CBANK_PARAM_SIZE
	.align		4
.L_1919:
        /*0b88*/ 	.byte	0x03, 0x19
        /*0b8a*/ 	.short	0x00a0


	//----- nvinfo : EIATTR_PARAM_CBANK
	.align		4
        /*0b8c*/ 	.byte	0x04, 0x0a
        /*0b8e*/ 	.short	(.L_1921 - .L_1920)
	.align		4
.L_1920:
        /*0b90*/ 	.word	index@(.nv.constant0._Z35group_norm_nhwc_fwd_one_pass_kernelI11Fp32IOFp16WLi512ELi128ELi512EEv26Group_norm_nhwc_fwd_params)
        /*0b94*/ 	.short	0x0210
        /*0b96*/ 	.short	0x00a0


	//----- nvinfo : EIATTR_SW_WAR
	.align		4
.L_1921:
        /*0b98*/ 	.byte	0x04, 0x36
        /*0b9a*/ 	.short	(.L_1923 - .L_1922)
.L_1922:
        /*0b9c*/ 	.word	0x00000008
.L_1923:


//--------------------- .nv.callgraph             --------------------------
	.section	.nv.callgraph,"",@"SHT_CUDA_CALLGRAPH"
	.align	4
	.sectionentsize	8
	.align		4
        /*0000*/ 	.word	0x00000000
	.align		4
        /*0004*/ 	.word	0xffffffff
	.align		4
        /*0008*/ 	.word	0x00000000
	.align		4
        /*000c*/ 	.word	0xfffffffe
	.align		4
        /*0010*/ 	.word	0x00000000
	.align		4
        /*0014*/ 	.word	0xfffffffd
	.align		4
        /*0018*/ 	.word	0x00000000
	.align		4
        /*001c*/ 	.word	0xfffffffc


//--------------------- .nv.constant4             --------------------------
	.section	.nv.constant4,"a",@progbits
	.align	8
	.align		8
.nv.constant4:
        /*0000*/ 	.dword	_ZN62_INTERNAL_ceac1d57_31_group_norm_nhwc_one_pass_128_cu_ed6f796c4cuda3std3__45__cpo5beginE
	.align		8
        /*0008*/ 	.dword	_ZN62_INTERNAL_ceac1d57_31_group_norm_nhwc_one_pass_128_cu_ed6f796c4cuda3std3__45__cpo3endE
	.align		8
        /*0010*/ 	.dword	_ZN62_INTERNAL_ceac1d57_31_group_norm_nhwc_one_pass_128_cu_ed6f796c4cuda3std3__45__cpo6cbeginE
	.align		8
        /*0018*/ 	.dword	_ZN62_INTERNAL_ceac1d57_31_group_norm_nhwc_one_pass_128_cu_ed6f796c4cuda3std3__45__cpo4cendE
	.align		8
        /*0020*/ 	.dword	_ZN62_INTERNAL_ceac1d57_31_group_norm_nhwc_one_pass_128_cu_ed6f796c4cuda3std3__45__cpo6rbeginE
	.align		8
        /*0028*/ 	.dword	_ZN62_INTERNAL_ceac1d57_31_group_norm_nhwc_one_pass_128_cu_ed6f796c4cuda3std3__45__cpo4rendE
	.align		8
        /*0030*/ 	.dword	_ZN62_INTERNAL_ceac1d57_31_group_norm_nhwc_one_pass_128_cu_ed6f796c4cuda3std3__45__cpo7crbeginE
	.align		8
        /*0038*/ 	.dword	_ZN62_INTERNAL_ceac1d57_31_group_norm_nhwc_one_pass_128_cu_ed6f796c4cuda3std3__45__cpo5crendE
	.align		8
        /*0040*/ 	.dword	_ZN62_INTERNAL_ceac1d57_31_group_norm_nhwc_one_pass_128_cu_ed6f796c4cuda3std3__464_GLOBAL__N__ceac1d57_31_group_norm_nhwc_one_pass_128_cu_ed6f796c6ignoreE
	.align		8
        /*0048*/ 	.dword	_ZN62_INTERNAL_ceac1d57_31_group_norm_nhwc_one_pass_128_cu_ed6f796c4cuda3std3__419piecewise_constructE
	.align		8
        /*0050*/ 	.dword	_ZN62_INTERNAL_ceac1d57_31_group_norm_nhwc_one_pass_128_cu_ed6f796c4cuda3std3__48in_placeE
	.align		8
        /*0058*/ 	.dword	_ZN62_INTERNAL_ceac1d57_31_group_norm_nhwc_one_pass_128_cu_ed6f796c4cuda3std3__420unreachable_sentinelE
	.align		8
        /*0060*/ 	.dword	_ZN62_INTERNAL_ceac1d57_31_group_norm_nhwc_one_pass_128_cu_ed6f796c4cuda3std3__47nulloptE
	.align		8
        /*0068*/ 	.dword	_ZN62_INTERNAL_ceac1d57_31_group_norm_nhwc_one_pass_128_cu_ed6f796c4cuda3std3__48unexpectE
	.align		8
        /*0070*/ 	.dword	_ZN62_INTERNAL_ceac1d57_31_group_norm_nhwc_one_pass_128_cu_ed6f796c4cuda3std6ranges3__45__cpo4swapE
	.align		8
        /*0078*/ 	.dword	_ZN62_INTERNAL_ceac1d57_31_group_norm_nhwc_one_pass_128_cu_ed6f796c4cuda3std6ranges3__45__cpo9iter_moveE
	.align		8
        /*0080*/ 	.dword	_ZN62_INTERNAL_ceac1d57_31_group_norm_nhwc_one_pass_128_cu_ed6f796c4cuda3std6ranges3__45__cpo5beginE
	.align		8
        /*0088*/ 	.dword	_ZN62_INTERNAL_ceac1d57_31_group_norm_nhwc_one_pass_128_cu_ed6f796c4cuda3std6ranges3__45__cpo3endE
	.align		8
        /*0090*/ 	.dword	_ZN62_INTERNAL_ceac1d57_31_group_norm_nhwc_one_pass_128_cu_ed6f796c4cuda3std6ranges3__45__cpo6cbeginE
	.align		8
        /*0098*/ 	.dword	_ZN62_INTERNAL_ceac1d57_31_group_norm_nhwc_one_pass_128_cu_ed6f796c4cuda3std6ranges3__45__cpo4cendE
	.align		8
        /*00a0*/ 	.dword	_ZN62_INTERNAL_ceac1d57_31_group_norm_nhwc_one_pass_128_cu_ed6f796c4cuda3std6ranges3__45__cpo7advanceE
	.align		8
        /*00a8*/ 	.dword	_ZN62_INTERNAL_ceac1d57_31_group_norm_nhwc_one_pass_128_cu_ed6f796c4cuda3std6ranges3__45__cpo9iter_swapE
	.align		8
        /*00b0*/ 	.dword	_ZN62_INTERNAL_ceac1d57_31_group_norm_nhwc_one_pass_128_cu_ed6f796c4cuda3std6ranges3__45__cpo4nextE
	.align		8
        /*00b8*/ 	.dword	_ZN62_INTERNAL_ceac1d57_31_group_norm_nhwc_one_pass_128_cu_ed6f796c4cuda3std6ranges3__45__cpo4prevE
	.align		8
        /*00c0*/ 	.dword	_ZN62_INTERNAL_ceac1d57_31_group_norm_nhwc_one_pass_128_cu_ed6f796c4cuda3std6ranges3__45__cpo4dataE
	.align		8
        /*00c8*/ 	.dword	_ZN62_INTERNAL_ceac1d57_31_group_norm_nhwc_one_pass_128_cu_ed6f796c4cuda3std6ranges3__45__cpo5cdataE
	.align		8
        /*00d0*/ 	.dword	_ZN62_INTERNAL_ceac1d57_31_group_norm_nhwc_one_pass_128_cu_ed6f796c4cuda3std6ranges3__45__cpo4sizeE
	.align		8
        /*00d8*/ 	.dword	_ZN62_INTERNAL_ceac1d57_31_group_norm_nhwc_one_pass_128_cu_ed6f796c4cuda3std6ranges3__45__cpo5ssizeE
	.align		8
        /*00e0*/ 	.dword	_ZN62_INTERNAL_ceac1d57_31_group_norm_nhwc_one_pass_128_cu_ed6f796c4cuda3std6ranges3__45__cpo8distanceE
	.align		8
        /*00e8*/ 	.dword	_ZN62_INTERNAL_ceac1d57_31_group_norm_nhwc_one_pass_128_cu_ed6f796c6thrust23THRUST_300001_SM_900_NS6system6detail10sequential3seqE
	.align		8
        /*00f0*/ 	.dword	_ZN62_INTERNAL_ceac1d57_31_group_norm_nhwc_one_pass_128_cu_ed6f796c6thrust23THRUST_300001_SM_900_NS12placeholders2_1E
	.align		8
        /*00f8*/ 	.dword	_ZN62_INTERNAL_ceac1d57_31_group_norm_nhwc_one_pass_128_cu_ed6f796c6thrust23THRUST_300001_SM_900_NS12placeholders2_2E
	.align		8
        /*0100*/ 	.dword	_ZN62_INTERNAL_ceac1d57_31_group_norm_nhwc_one_pass_128_cu_ed6f796c6thrust23THRUST_300001_SM_900_NS12placeholders2_3E
	.align		8
        /*0108*/ 	.dword	_ZN62_INTERNAL_ceac1d57_31_group_norm_nhwc_one_pass_128_cu_ed6f796c6thrust23THRUST_300001_SM_900_NS12placeholders2_4E
	.align		8
        /*0110*/ 	.dword	_ZN62_INTERNAL_ceac1d57_31_group_norm_nhwc_one_pass_128_cu_ed6f796c6thrust23THRUST_300001_SM_900_NS12placeholders2_5E
	.align		8
        /*0118*/ 	.dword	_ZN62_INTERNAL_ceac1d57_31_group_norm_nhwc_one_pass_128_cu_ed6f796c6thrust23THRUST_300001_SM_900_NS12placeholders2_6E
	.align		8
        /*0120*/ 	.dword	_ZN62_INTERNAL_ceac1d57_31_group_norm_nhwc_one_pass_128_cu_ed6f796c6thrust23THRUST_300001_SM_900_NS12placeholders2_7E
	.align		8
        /*0128*/ 	.dword	_ZN62_INTERNAL_ceac1d57_31_group_norm_nhwc_one_pass_128_cu_ed6f796c6thrust23THRUST_300001_SM_900_NS12placeholders2_8E
	.align		8
        /*0130*/ 	.dword	_ZN62_INTERNAL_ceac1d57_31_group_norm_nhwc_one_pass_128_cu_ed6f796c6thrust23THRUST_300001_SM_900_NS12placeholders2_9E
	.align		8
        /*0138*/ 	.dword	_ZN62_INTERNAL_ceac1d57_31_group_norm_nhwc_one_pass_128_cu_ed6f796c6thrust23THRUST_300001_SM_900_NS12placeholders3_10E


//--------------------- .text._ZN3cub17CUB_300001_SM_9006detail11EmptyKernelIvEEvv --------------------------
	.section	.text._ZN3cub17CUB_300001_SM_9006detail11EmptyKernelIvEEvv,"ax",@progbits
	.align	128
        .global         _ZN3cub17CUB_300001_SM_9006detail11EmptyKernelIvEEvv
        .type           _ZN3cub17CUB_300001_SM_9006detail11EmptyKernelIvEEvv,@function
        .size           _ZN3cub17CUB_300001_SM_9006detail11EmptyKernelIvEEvv,(.L_x_5659 - _ZN3cub17CUB_300001_SM_9006detail11EmptyKernelIvEEvv)
        .other          _ZN3cub17CUB_300001_SM_9006detail11EmptyKernelIvEEvv,@"STO_CUDA_ENTRY STV_DEFAULT"
_ZN3cub17CUB_300001_SM_9006detail11EmptyKernelIvEEvv:
.text._ZN3cub17CUB_300001_SM_9006detail11EmptyKernelIvEEvv:
[----:B------:R-:W-:Y:S01]  /*0000*/  LDC R1, c[0x0][0x28] ;  /* 0x00000a00ff017b82 */ /* 0x000fe20000000800 */
[----:B------:R-:W-:Y:S05]  /*0010*/  EXIT ;  /* 0x000000000000794d */ /* 0x000fea0003800000 */
.L_x_0:
[----:B------:R-:W-:-:S00]  /*0020*/  BRA `(.L_x_0) ;  /* 0xfffffffc00fc7947 */ /* 0x000fc0000383ffff */
[----:B------:R-:W-:-:S00]  /*0030*/  NOP ;  /* 0x0000000000007918 */ /* 0x000fc00000000000 */
        /* <DEDUP_REMOVED lines=12> */
.L_x_5659:


//--------------------- .text._Z35group_norm_nhwc_bwd_one_pass_kernelI11Bf16IOFp32WLi64ELi128ELi512EEv26Group_norm_nhwc_bwd_params --------------------------
	.section	.text._Z35group_norm_nhwc_bwd_one_pass_kernelI11Bf16IOFp32WLi64ELi128ELi512EEv26Group_norm_nhwc_bwd_params,"ax",@progbits
	.align	128
        .global         _Z35group_norm_nhwc_bwd_one_pass_kernelI11Bf16IOFp32WLi64ELi128ELi512EEv26Group_norm_nhwc_bwd_params
        .type           _Z35group_norm_nhwc_bwd_one_pass_kernelI11Bf16IOFp32WLi64ELi128ELi512EEv26Group_norm_nhwc_bwd_params,@function
        .size           _Z35group_norm_nhwc_bwd_one_pass_kernelI11Bf16IOFp32WLi64ELi128ELi512EEv26Group_norm_nhwc_bwd_params,(.L_x_5660 - _Z35group_norm_nhwc_bwd_one_pass_kernelI11Bf16IOFp32WLi64ELi128ELi512EEv26Group_norm_nhwc_bwd_params)
        .other          _Z35group_norm_nhwc_bwd_one_pass_kernelI11Bf16IOFp32WLi64ELi128ELi512EEv26Group_norm_nhwc_bwd_params,@"STO_CUDA_ENTRY STV_DEFAULT"
_Z35group_norm_nhwc_bwd_one_pass_kernelI11Bf16IOFp32WLi64ELi128ELi512EEv26Group_norm_nhwc_bwd_params:
.text._Z35group_norm_nhwc_bwd_one_pass_kernelI11Bf16IOFp32WLi64ELi128ELi512EEv26Group_norm_nhwc_bwd_params:
[----:B------:R-:W-:Y:S08]  /*0000*/  LDC R1, c[0x0][0x28] ;  /* 0x00000a00ff017b82 */ /* 0x000ff00000000800 */
[----:B------:R-:W0:Y:S01]  /*0010*/  S2UR UR6, SR_CTAID.Y ;  /* 0x00000000000679c3 */ /* 0x000e220000002600 */
[----:B------:R-:W-:Y:S01]  /*0020*/  ULDC UR5, c[0x0][0x2a0] ;  /* 0x0000a80000057ab9 */ /* 0x000fe20000000800 */
[----:B------:R-:W-:Y:S01]  /*0030*/  ULDC UR4, c[0x0][0x270] ;  /* 0x00009c0000047ab9 */ /* 0x000fe20000000800 */
[----:B------:R-:W1:Y:S01]  /*0040*/  S2R R53, SR_TID.X ;  /* 0x0000000000357919 */ /* 0x000e620000002100 */
[----:B------:R-:W-:Y:S01]  /*0050*/  UIMAD UR5, UR5, UR4, URZ ;  /* 0x00000004050572a4 */ /* 0x000fe2000f8e023f */
[----:B------:R-:W-:-:S03]  /*0060*/  ULDC.64 UR14, c[0x0][0x208] ;  /* 0x00008200000e7ab9 */ /* 0x000fc60000000a00 */
[----:B------:R-:W2:Y:S01]  /*0070*/  S2UR UR13, SR_CTAID.X ;  /* 0x00000000000d79c3 */ /* 0x000ea20000002500 */
[----:B0-----:R-:W-:-:S04]  /*0080*/  MOV R36, UR6 ;  /* 0x0000000600247c02 */ /* 0x001fc80008000f00 */
[----:B------:R-:W-:-:S13]  /*0090*/  ISETP.GE.AND P0, PT, R36, UR5, PT ;  /* 0x0000000524007c0c */ /* 0x000fda000bf06270 */
[----:B-12---:R-:W-:Y:S05]  /*00a0*/  @P0 BRA `(.L_x_1) ;  /* 0x0000005c00280947 */ /* 0x006fea0003800000 */
[----:B------:R-:W0:Y:S01]  /*00b0*/  LDC R3, c[0x0][0x2ac] ;  /* 0x0000ab00ff037b82 */ /* 0x000e220000000800 */
[--C-:B------:R-:W-:Y:S01]  /*00c0*/  SHF.R.U32.HI R0, RZ, 0x6, R53.reuse ;  /* 0x00000006ff007819 */ /* 0x100fe20000011635 */
[----:B------:R-:W-:Y:S01]  /*00d0*/  ULDC.64 UR16, c[0x0][0x290] ;  /* 0x0000a40000107ab9 */ /* 0x000fe20000000a00 */
[----:B------:R-:W-:Y:S01]  /*00e0*/  ULDC.64 UR10, c[0x0][0x288] ;  /* 0x0000a200000a7ab9 */ /* 0x000fe20000000a00 */
[----:B------:R-:W1:Y:S01]  /*00f0*/  S2R R6, SR_LANEID ;  /* 0x0000000000067919 */ /* 0x000e620000000000 */
[----:B------:R-:W-:Y:S01]  /*0100*/  UIMAD.WIDE.U32 UR6, UR10, 0x3, URZ ;  /* 0x000000030a0678a5 */ /* 0x000fe2000f8e003f */
[----:B------:R-:W-:Y:S01]  /*0110*/  SHF.R.S32.HI R4, RZ, 0x1f, R53 ;  /* 0x0000001fff047819 */ /* 0x000fe20000011435 */
[----:B------:R-:W-:Y:S01]  /*0120*/  UIMAD UR9, UR11, 0x3, URZ ;  /* 0x000000030b0978a4 */ /* 0x000fe2000f8e023f */
[----:B------:R-:W2:Y:S01]  /*0130*/  S2UR UR8, SR_CgaCtaId ;  /* 0x00000000000879c3 */ /* 0x000ea20000008800 */
[----:B------:R-:W-:Y:S01]  /*0140*/  ULEA.HI UR10, UP0, UR11, UR10, URZ, 0x1 ;  /* 0x0000000a0b0a7291 */ /* 0x000fe2000f81083f */
[----:B------:R-:W-:Y:S01]  /*0150*/  LEA.HI R4, R4, R53, RZ, 0x5 ;  /* 0x0000003504047211 */ /* 0x000fe200078f28ff */
[----:B------:R-:W-:Y:S01]  /*0160*/  UIADD3 UR9, UR7, UR9, URZ ;  /* 0x0000000907097290 */ /* 0x000fe2000fffe03f */
[----:B------:R-:W-:Y:S01]  /*0170*/  LOP3.LUT R54, R54, 0xfffffffb, RZ, 0xc0, !PT ;  /* 0xfffffffb36367812 */ /* 0x000fe200078ec0ff */
[----:B------:R-:W-:Y:S01]  /*0180*/  UIADD3.X UR11, URZ, UR11, URZ, UP0, !UPT ;  /* 0x0000000b3f0b7290 */ /* 0x000fe200087fe43f */
[----:B------:R-:W-:Y:S01]  /*0190*/  SHF.R.S32.HI R5, RZ, 0x5, R4 ;  /* 0x00000005ff057819 */ /* 0x000fe20000011404 */
[----:B------:R-:W-:Y:S01]  /*01a0*/  ULEA.HI UR7, UP0, UR9, UR6, URZ, 0x1 ;  /* 0x0000000609077291 */ /* 0x000fe2000f81083f */
[----:B------:R-:W-:Y:S01]  /*01b0*/  UMOV UR4, 0x400 ;  /* 0x0000040000047882 */ /* 0x000fe20000000000 */
[----:B------:R-:W-:-:S02]  /*01c0*/  USHF.R.S64 UR6, UR10, 0x1, UR11 ;  /* 0x000000010a067899 */ /* 0x000fc4000800100b */
[----:B------:R-:W-:Y:S01]  /*01d0*/  UIADD3.X UR9, URZ, UR9, URZ, UP0, !UPT ;  /* 0x000000093f097290 */ /* 0x000fe200087fe43f */
[----:B------:R-:W-:Y:S01]  /*01e0*/  ULDC UR18, c[0x0][0x10] ;  /* 0x0000040000127ab9 */ /* 0x000fe20000000800 */
[----:B0-----:R-:W-:Y:S02]  /*01f0*/  IMAD R0, R3, UR13, R0 ;  /* 0x0000000d03007c24 */ /* 0x001fe4000f8e0200 */
[----:B------:R-:W-:Y:S02]  /*0200*/  USHF.R.S64 UR7, UR7, 0x1, UR9 ;  /* 0x0000000107077899 */ /* 0x000fe40008001009 */
[----:B------:R-:W-:Y:S01]  /*0210*/  USHF.R.S32.HI UR9, URZ, 0x1, UR9 ;  /* 0x000000013f097899 */ /* 0x000fe20008011409 */
[C---:B------:R-:W-:Y:S02]  /*0220*/  IADD3 R2, R0.reuse, 0x30, RZ ;  /* 0x0000003000027810 */ /* 0x040fe40007ffe0ff */
[----:B------:R-:W-:Y:S01]  /*0230*/  IADD3 R4, R0, 0x38, RZ ;  /* 0x0000003800047810 */ /* 0x000fe20007ffe0ff */
[----:B--2---:R-:W-:Y:S01]  /*0240*/  ULEA UR4, UR8, UR4, 0x18 ;  /* 0x0000000408047291 */ /* 0x004fe2000f8ec03f */
[----:B------:R-:W-:Y:S01]  /*0250*/  ISETP.GE.U32.AND P0, PT, R2, UR16, PT ;  /* 0x0000001002007c0c */ /* 0x000fe2000bf06070 */
[----:B------:R-:W-:Y:S01]  /*0260*/  USHF.R.S32.HI UR8, URZ, 0x1, UR11 ;  /* 0x000000013f087899 */ /* 0x000fe2000801140b */
[----:B------:R-:W-:Y:S01]  /*0270*/  SHF.R.S32.HI R3, RZ, 0x1f, R2 ;  /* 0x0000001fff037819 */ /* 0x000fe20000011402 */
[----:B------:R-:W-:Y:S01]  /*0280*/  USHF.L.U64.HI UR9, UR7, 0x2, UR9 ;  /* 0x0000000207097899 */ /* 0x000fe20008010209 */
[----:B------:R-:W-:Y:S01]  /*0290*/  R2UR UR16, R36 ;  /* 0x00000000241072ca */ /* 0x000fe200000e0000 */
[----:B------:R-:W-:Y:S01]  /*02a0*/  USHF.L.U64.HI UR8, UR6, 0x2, UR8 ;  /* 0x0000000206087899 */ /* 0x000fe20008010208 */
[----:B------:R-:W-:Y:S01]  /*02b0*/  ISETP.GE.AND.EX P0, PT, R3, UR17, PT, P0 ;  /* 0x0000001103007c0c */ /* 0x000fe2000bf06300 */
[----:B------:R-:W-:Y:S01]  /*02c0*/  ULDC.U8 UR17, c[0x0][0x2a4] ;  /* 0x0000a90000117ab9 */ /* 0x000fe20000000000 */
[----:B------:R-:W-:-:S02]  /*02d0*/  SHF.R.S32.HI R7, RZ, 0x1f, R4 ;  /* 0x0000001fff077819 */ /* 0x000fc40000011404 */
[----:B------:R-:W-:Y:S02]  /*02e0*/  ISETP.LT.U32.AND P0, PT, R53, 0x200, !P0 ;  /* 0x000002003500780c */ /* 0x000fe40004701070 */
[----:B------:R-:W-:Y:S01]  /*02f0*/  LEA R5, R5, UR4, 0x3 ;  /* 0x0000000405057c11 */ /* 0x000fe2000f8e18ff */
[----:B------:R-:W-:-:S10]  /*0300*/  UMOV UR4, URZ ;  /* 0x0000003f00047c82 */ /* 0x000fd40008000000 */
[----:B-1----:R-:W-:-:S07]  /*0310*/  @P0 LOP3.LUT R54, R54, 0x4, RZ, 0xfc, !PT ;  /* 0x0000000436360812 */ /* 0x002fce00078efcff */
.L_x_52:
[----:B0-----:R-:W0:Y:S01]  /*0320*/  LDC R14, c[0x0][0x2a0] ;  /* 0x0000a800ff0e7b82 */ /* 0x001e220000000800 */
[----:B------:R-:W-:Y:S01]  /*0330*/  IABS R13, UR16 ;  /* 0x00000010000d7c13 */ /* 0x000fe20008000000 */
[----:B------:R-:W-:Y:S01]  /*0340*/  ULDC.64 UR20, c[0x0][0x290] ;  /* 0x0000a40000147ab9 */ /* 0x000fe20000000a00 */
[----:B------:R-:W-:Y:S01]  /*0350*/  LOP3.LUT P6, RZ, R54, 0x4, RZ, 0xc0, !PT ;  /* 0x0000000436ff7812 */ /* 0x000fe200078cc0ff */
[----:B------:R-:W-:Y:S01]  /*0360*/  ULDC.64 UR10, c[0x0][0x298] ;  /* 0x0000a600000a7ab9 */ /* 0x000fe20000000a00 */
[----:B------:R-:W-:Y:S02]  /*0370*/  ISETP.LE.AND P1, PT, RZ, UR16, PT ;  /* 0x00000010ff007c0c */ /* 0x000fe4000bf23270 */
[C---:B------:R-:W-:Y:S02]  /*0380*/  IADD3 R25, R0.reuse, 0x8, RZ ;  /* 0x0000000800197810 */ /* 0x040fe40007ffe0ff */
[----:B------:R-:W-:Y:S02]  /*0390*/  IADD3 R23, R0, 0x18, RZ ;  /* 0x0000001800177810 */ /* 0x000fe40007ffe0ff */
[----:B------:R-:W-:-:S02]  /*03a0*/  ISETP.GE.U32.AND P5, PT, R25, UR20, PT ;  /* 0x0000001419007c0c */ /* 0x000fc4000bfa6070 */
[----:B------:R-:W-:Y:S02]  /*03b0*/  SHF.R.S32.HI R19, RZ, 0x1f, R25 ;  /* 0x0000001fff137819 */ /* 0x000fe40000011419 */
[----:B------:R-:W-:Y:S01]  /*03c0*/  IADD3 R18, R0, 0x20, RZ ;  /* 0x0000002000127810 */ /* 0x000fe20007ffe0ff */
[----:B------:R-:W1:Y:S01]  /*03d0*/  @P6 LDC.64 R42, c[0x0][0x230] ;  /* 0x00008c00ff2a6b82 */ /* 0x000e620000000a00 */
[----:B------:R-:W-:Y:S02]  /*03e0*/  LOP3.LUT R54, R54, 0xfffffffd, RZ, 0xc0, !PT ;  /* 0xfffffffd36367812 */ /* 0x000fe400078ec0ff */
[----:B0-----:R-:W-:-:S05]  /*03f0*/  IABS R12, R14 ;  /* 0x0000000e000c7213 */ /* 0x001fca0000000000 */
[----:B------:R-:W0:Y:S01]  /*0400*/  @P6 LDC.64 R34, c[0x0][0x228] ;  /* 0x00008a00ff226b82 */ /* 0x000e220000000a00 */
[----:B------:R-:W2:Y:S08]  /*0410*/  I2F.RP R10, R12 ;  /* 0x0000000c000a7306 */ /* 0x000eb00000209400 */
[----:B--2---:R-:W2:Y:S02]  /*0420*/  MUFU.RCP R10, R10 ;  /* 0x0000000a000a7308 */ /* 0x004ea40000001000 */
[----:B--2---:R-:W-:-:S02]  /*0430*/  IADD3 R8, R10, 0xffffffe, RZ ;  /* 0x0ffffffe0a087810 */ /* 0x004fc40007ffe0ff */
[----:B------:R-:W-:-:S04]  /*0440*/  LOP3.LUT R10, R14, UR16, RZ, 0x3c, !PT ;  /* 0x000000100e0a7c12 */ /* 0x000fc8000f8e3cff */
[----:B------:R2:W3:Y:S01]  /*0450*/  F2I.FTZ.U32.TRUNC.NTZ R9, R8 ;  /* 0x0000000800097305 */ /* 0x0004e2000021f000 */
[----:B------:R-:W-:Y:S01]  /*0460*/  ISETP.GE.AND P2, PT, R10, RZ, PT ;  /* 0x000000ff0a00720c */ /* 0x000fe20003f46270 */
[----:B--2---:R-:W-:Y:S01]  /*0470*/  HFMA2.MMA R8, -RZ, RZ, 0, 0 ;  /* 0x00000000ff087435 */ /* 0x004fe200000001ff */
[----:B---3--:R-:W-:-:S05]  /*0480*/  IADD3 R11, RZ, -R9, RZ ;  /* 0x80000009ff0b7210 */ /* 0x008fca0007ffe0ff */
[----:B------:R-:W-:-:S04]  /*0490*/  IMAD R11, R11, R12, RZ ;  /* 0x0000000c0b0b7224 */ /* 0x000fc800078e02ff */
[----:B------:R-:W-:-:S06]  /*04a0*/  IMAD.HI.U32 R9, R9, R11, R8 ;  /* 0x0000000b09097227 */ /* 0x000fcc00078e0008 */
[----:B------:R-:W-:-:S05]  /*04b0*/  IMAD.HI.U32 R11, R9, R13, RZ ;  /* 0x0000000d090b7227 */ /* 0x000fca00078e00ff */
[----:B------:R-:W-:-:S05]  /*04c0*/  IADD3 R9, -R11, RZ, RZ ;  /* 0x000000ff0b097210 */ /* 0x000fca0007ffe1ff */
[----:B------:R-:W-:-:S05]  /*04d0*/  IMAD R9, R12, R9, R13 ;  /* 0x000000090c097224 */ /* 0x000fca00078e020d */
[----:B------:R-:W-:-:S13]  /*04e0*/  ISETP.GT.U32.AND P4, PT, R12, R9, PT ;  /* 0x000000090c00720c */ /* 0x000fda0003f84070 */
[-C--:B------:R-:W-:Y:S02]  /*04f0*/  @!P4 IADD3 R9, R9, -R12.reuse, RZ ;  /* 0x8000000c0909c210 */ /* 0x080fe40007ffe0ff */
[----:B------:R-:W-:Y:S02]  /*0500*/  @!P4 IADD3 R11, R11, 0x1, RZ ;  /* 0x000000010b0bc810 */ /* 0x000fe40007ffe0ff */
[CC--:B------:R-:W-:Y:S02]  /*0510*/  ISETP.GE.U32.AND P3, PT, R9.reuse, R12.reuse, PT ;  /* 0x0000000c0900720c */ /* 0x0c0fe40003f66070 */
[----:B------:R-:W-:Y:S02]  /*0520*/  ISETP.GT.U32.AND P0, PT, R12, R9, PT ;  /* 0x000000090c00720c */ /* 0x000fe40003f04070 */
[----:B------:R-:W-:Y:S02]  /*0530*/  IADD3 R8, R9, -R12, RZ ;  /* 0x8000000c09087210 */ /* 0x000fe40007ffe0ff */
[----:B------:R-:W-:-:S02]  /*0540*/  SHF.L.U32 R12, R53, 0x1, RZ ;  /* 0x00000001350c7819 */ /* 0x000fc400000006ff */
[----:B------:R-:W-:Y:S02]  /*0550*/  SEL R60, R8, R9, !P0 ;  /* 0x00000009083c7207 */ /* 0x000fe40004000000 */
[----:B------:R-:W-:Y:S01]  /*0560*/  ISETP.GT.U32.AND P0, PT, R53, 0x1ff, PT ;  /* 0x000001ff3500780c */ /* 0x000fe20003f04070 */
[----:B------:R-:W2:Y:S01]  /*0570*/  @P6 LDC.64 R8, c[0x0][0x288] ;  /* 0x0000a200ff086b82 */ /* 0x000ea20000000a00 */
[----:B------:R-:W-:Y:S02]  /*0580*/  @!P1 IADD3 R60, -R60, RZ, RZ ;  /* 0x000000ff3c3c9210 */ /* 0x000fe40007ffe1ff */
[----:B------:R-:W-:Y:S02]  /*0590*/  @P3 IADD3 R11, R11, 0x1, RZ ;  /* 0x000000010b0b3810 */ /* 0x000fe40007ffe0ff */
[----:B------:R-:W-:Y:S02]  /*05a0*/  ISETP.NE.AND P3, PT, R14, RZ, PT ;  /* 0x000000ff0e00720c */ /* 0x000fe40003f65270 */
[----:B------:R-:W-:-:S02]  /*05b0*/  MOV R10, R11 ;  /* 0x0000000b000a7202 */ /* 0x000fc40000000f00 */
[----:B------:R-:W-:Y:S02]  /*05c0*/  LOP3.LUT R11, RZ, R14, RZ, 0x33, !PT ;  /* 0x0000000eff0b7212 */ /* 0x000fe400078e33ff */
[----:B------:R-:W-:Y:S02]  /*05d0*/  ISETP.GE.OR.EX P5, PT, R19, UR21, P0, P5 ;  /* 0x0000001513007c0c */ /* 0x000fe400087a6750 */
[----:B------:R-:W-:Y:S02]  /*05e0*/  @!P2 IADD3 R10, -R10, RZ, RZ ;  /* 0x000000ff0a0aa210 */ /* 0x000fe40007ffe1ff */
[C---:B------:R-:W-:Y:S02]  /*05f0*/  SEL R60, R11.reuse, R60, !P3 ;  /* 0x0000003c0b3c7207 */ /* 0x040fe40005800000 */
[----:B------:R-:W-:Y:S02]  /*0600*/  LOP3.LUT R13, R12, 0x7e, RZ, 0xc0, !PT ;  /* 0x0000007e0c0d7812 */ /* 0x000fe400078ec0ff */
[----:B------:R-:W-:-:S02]  /*0610*/  SEL R11, R11, R10, !P3 ;  /* 0x0000000a0b0b7207 */ /* 0x000fc40005800000 */
[----:B------:R-:W-:Y:S02]  /*0620*/  LEA R12, R60, R13, 0x7 ;  /* 0x0000000d3c0c7211 */ /* 0x000fe400078e38ff */
[----:B------:R-:W-:Y:S01]  /*0630*/  SHF.R.S32.HI R16, RZ, 0x1f, R11 ;  /* 0x0000001fff107819 */ /* 0x000fe2000001140b */
[----:B------:R-:W3:Y:S01]  /*0640*/  @!P5 LDC.64 R14, c[0x0][0x288] ;  /* 0x0000a200ff0edb82 */ /* 0x000ee20000000a00 */
[----:B------:R-:W-:Y:S02]  /*0650*/  IADD3 R10, R0, 0x10, RZ ;  /* 0x00000010000a7810 */ /* 0x000fe40007ffe0ff */
[----:B------:R-:W-:Y:S01]  /*0660*/  SHF.R.S32.HI R13, RZ, 0x1f, R12 ;  /* 0x0000001fff0d7819 */ /* 0x000fe2000001140c */
[----:B------:R-:W-:Y:S01]  /*0670*/  IMAD R16, R16, UR10, RZ ;  /* 0x0000000a10107c24 */ /* 0x000fe2000f8e02ff */
[----:B------:R-:W-:Y:S02]  /*0680*/  ISETP.GE.U32.AND P4, PT, R10, UR20, PT ;  /* 0x000000140a007c0c */ /* 0x000fe4000bf86070 */
[----:B------:R-:W-:Y:S01]  /*0690*/  SHF.R.S32.HI R21, RZ, 0x1f, R10 ;  /* 0x0000001fff157819 */ /* 0x000fe2000001140a */
[----:B------:R-:W-:Y:S01]  /*06a0*/  IMAD R57, R11, UR11, R16 ;  /* 0x0000000b0b397c24 */ /* 0x000fe2000f8e0210 */
[----:B------:R-:W-:Y:S01]  /*06b0*/  ISETP.GE.U32.AND P3, PT, R23, UR20, PT ;  /* 0x0000001417007c0c */ /* 0x000fe2000bf66070 */
[----:B------:R-:W-:Y:S01]  /*06c0*/  IMAD.WIDE.U32 R58, R11, UR10, R12 ;  /* 0x0000000a0b3a7c25 */ /* 0x000fe2000f8e000c */
[----:B------:R-:W-:Y:S01]  /*06d0*/  ISETP.GE.OR.EX P4, PT, R21, UR21, P0, P4 ;  /* 0x0000001515007c0c */ /* 0x000fe20008786740 */
[----:B------:R-:W4:Y:S01]  /*06e0*/  @!P5 LDC.64 R32, c[0x0][0x230] ;  /* 0x00008c00ff20db82 */ /* 0x000f220000000a00 */
[----:B------:R-:W-:Y:S01]  /*06f0*/  ISETP.GE.U32.AND P2, PT, R18, UR20, PT ;  /* 0x0000001412007c0c */ /* 0x000fe2000bf46070 */
[----:B--2---:R-:W-:Y:S01]  /*0700*/  @P6 IMAD R11, R3, R8, RZ ;  /* 0x00000008030b6224 */ /* 0x004fe200078e02ff */
[----:B------:R-:W-:Y:S01]  /*0710*/  IADD3 R57, R59, R57, RZ ;  /* 0x000000393b397210 */ /* 0x000fe20007ffe0ff */
[----:B------:R-:W-:Y:S01]  /*0720*/  ULDC.64 UR10, c[0x0][0x248] ;  /* 0x00009200000a7ab9 */ /* 0x000fe20000000a00 */
[----:B------:R-:W-:Y:S01]  /*0730*/  @P6 MOV R56, R58 ;  /* 0x0000003a00386202 */ /* 0x000fe20000000f00 */
[C---:B------:R-:W-:Y:S01]  /*0740*/  @P6 IMAD R27, R2.reuse, R9, R11 ;  /* 0x00000009021b6224 */ /* 0x040fe200078e020b */
[----:B------:R-:W-:Y:S01]  /*0750*/  SHF.R.S32.HI R11, RZ, 0x1f, R23 ;  /* 0x0000001fff0b7819 */ /* 0x000fe20000011417 */
[----:B------:R-:W2:Y:S01]  /*0760*/  @!P5 LDC.64 R30, c[0x0][0x228] ;  /* 0x00008a00ff1edb82 */ /* 0x000ea20000000a00 */
[----:B------:R-:W-:Y:S01]  /*0770*/  P2R R41, PR, RZ, 0x20 ;  /* 0x00000020ff297803 */ /* 0x000fe20000000000 */
[----:B------:R-:W-:Y:S01]  /*0780*/  @P6 IMAD.WIDE.U32 R16, R2, R8, R56 ;  /* 0x0000000802106225 */ /* 0x000fe200078e0038 */
[----:B------:R-:W-:Y:S01]  /*0790*/  ISETP.GE.OR.EX P3, PT, R11, UR21, P0, P3 ;  /* 0x000000150b007c0c */ /* 0x000fe20008766730 */
[----:B------:R-:W-:-:S02]  /*07a0*/  UIMAD.WIDE UR10, UR16, 0x8, UR10 ;  /* 0x00000008100a78a5 */ /* 0x000fc4000f8e020a */
[----:B---3--:R-:W-:Y:S01]  /*07b0*/  @!P5 IMAD R22, R19, R14, RZ ;  /* 0x0000000e1316d224 */ /* 0x008fe200078e02ff */
[----:B------:R-:W-:Y:S01]  /*07c0*/  @P6 IADD3 R17, R17, R27, RZ ;  /* 0x0000001b11116210 */ /* 0x000fe20007ffe0ff */
[----:B------:R-:W3:Y:S01]  /*07d0*/  @!P4 LDC.64 R8, c[0x0][0x288] ;  /* 0x0000a200ff08cb82 */ /* 0x000ee20000000a00 */
[C---:B------:R-:W-:Y:S01]  /*07e0*/  @P6 SHF.L.U32 R27, R16.reuse, 0x1, RZ ;  /* 0x00000001101b6819 */ /* 0x040fe200000006ff */
[----:B------:R-:W-:Y:S01]  /*07f0*/  @!P5 IMAD R29, R25, R15, R22 ;  /* 0x0000000f191dd224 */ /* 0x000fe200078e0216 */
[----:B------:R-:W-:Y:S02]  /*0800*/  @P6 SHF.L.U64.HI R20, R16, 0x1, R17 ;  /* 0x0000000110146819 */ /* 0x000fe40000010211 */
[----:B------:R-:W-:Y:S02]  /*0810*/  @!P5 MOV R16, R58 ;  /* 0x0000003a0010d202 */ /* 0x000fe40000000f00 */
[----:B------:R-:W-:Y:S02]  /*0820*/  @!P5 MOV R17, R57 ;  /* 0x000000390011d202 */ /* 0x000fe40000000f00 */
[----:B------:R-:W-:-:S02]  /*0830*/  SHF.R.S32.HI R19, RZ, 0x1f, R18 ;  /* 0x0000001fff137819 */ /* 0x000fc40000011412 */
[----:B-1----:R-:W-:Y:S01]  /*0840*/  @P6 IADD3 R42, P1, R27, R42, RZ ;  /* 0x0000002a1b2a6210 */ /* 0x002fe20007f3e0ff */
[----:B------:R-:W-:Y:S01]  /*0850*/  @!P5 IMAD.WIDE.U32 R14, R25, R14, R16 ;  /* 0x0000000e190ed225 */ /* 0x000fe200078e0010 */
[----:B------:R-:W-:Y:S01]  /*0860*/  ISETP.GE.OR.EX P2, PT, R19, UR21, P0, P2 ;  /* 0x0000001513007c0c */ /* 0x000fe20008746720 */
[----:B------:R-:W1:Y:S01]  /*0870*/  @!P3 LDC.64 R16, c[0x0][0x288] ;  /* 0x0000a200ff10bb82 */ /* 0x000e620000000a00 */
[----:B------:R-:W-:Y:S02]  /*0880*/  @P6 IADD3.X R43, R20, R43, RZ, P1, !PT ;  /* 0x0000002b142b6210 */ /* 0x000fe40000ffe4ff */
[----:B------:R-:W-:Y:S02]  /*0890*/  @!P5 IADD3 R15, R15, R29, RZ ;  /* 0x0000001d0f0fd210 */ /* 0x000fe40007ffe0ff */
[----:B0-----:R-:W-:Y:S02]  /*08a0*/  @P6 IADD3 R34, P1, R27, R34, RZ ;  /* 0x000000221b226210 */ /* 0x001fe40007f3e0ff */
[----:B------:R-:W-:Y:S01]  /*08b0*/  @!P5 SHF.L.U32 R25, R14, 0x1, RZ ;  /* 0x000000010e19d819 */ /* 0x000fe200000006ff */
[----:B------:R-:W0:Y:S01]  /*08c0*/  @!P4 LDC.64 R28, c[0x0][0x230] ;  /* 0x00008c00ff1ccb82 */ /* 0x000e220000000a00 */
[----:B------:R-:W-:Y:S01]  /*08d0*/  @P6 IADD3.X R35, R20, R35, RZ, P1, !PT ;  /* 0x0000002314236210 */ /* 0x000fe20000ffe4ff */
[----:B---3--:R-:W-:Y:S01]  /*08e0*/  @!P4 IMAD R21, R21, R8, RZ ;  /* 0x000000081515c224 */ /* 0x008fe200078e02ff */
[----:B------:R-:W-:-:S02]  /*08f0*/  @!P5 SHF.L.U64.HI R22, R14, 0x1, R15 ;  /* 0x000000010e16d819 */ /* 0x000fc4000001020f */
[----:B------:R-:W-:Y:S01]  /*0900*/  @!P4 MOV R20, R58 ;  /* 0x0000003a0014c202 */ /* 0x000fe20000000f00 */
[C---:B------:R-:W-:Y:S01]  /*0910*/  @!P4 IMAD R37, R10.reuse, R9, R21 ;  /* 0x000000090a25c224 */ /* 0x040fe200078e0215 */
[----:B------:R-:W-:Y:S01]  /*0920*/  @!P4 MOV R21, R57 ;  /* 0x000000390015c202 */ /* 0x000fe20000000f00 */
[----:B------:R-:W3:Y:S01]  /*0930*/  @!P2 LDC.64 R14, c[0x0][0x288] ;  /* 0x0000a200ff0eab82 */ /* 0x000ee20000000a00 */
[----:B----4-:R-:W-:Y:S01]  /*0940*/  @!P5 IADD3 R32, P1, R25, R32, RZ ;  /* 0x000000201920d210 */ /* 0x010fe20007f3e0ff */
[----:B------:R-:W-:-:S03]  /*0950*/  @!P4 IMAD.WIDE.U32 R8, R10, R8, R20 ;  /* 0x000000080a08c225 */ /* 0x000fc600078e0014 */
[----:B------:R-:W-:Y:S02]  /*0960*/  @!P5 IADD3.X R33, R22, R33, RZ, P1, !PT ;  /* 0x000000211621d210 */ /* 0x000fe40000ffe4ff */
[----:B--2---:R-:W-:Y:S01]  /*0970*/  @!P5 IADD3 R30, P1, R25, R30, RZ ;  /* 0x0000001e191ed210 */ /* 0x004fe20007f3e0ff */
[----:B------:R-:W2:Y:S01]  /*0980*/  @!P4 LDC.64 R26, c[0x0][0x228] ;  /* 0x00008a00ff1acb82 */ /* 0x000ea20000000a00 */
[----:B-1----:R-:W-:Y:S01]  /*0990*/  @!P3 IMAD R20, R11, R16, RZ ;  /* 0x000000100b14b224 */ /* 0x002fe200078e02ff */
[----:B------:R-:W-:Y:S02]  /*09a0*/  @!P4 IADD3 R9, R9, R37, RZ ;  /* 0x000000250909c210 */ /* 0x000fe40007ffe0ff */
[----:B------:R-:W-:Y:S01]  /*09b0*/  @!P3 MOV R21, R57 ;  /* 0x000000390015b202 */ /* 0x000fe20000000f00 */
[----:B------:R-:W-:Y:S01]  /*09c0*/  @!P3 IMAD R39, R23, R17, R20 ;  /* 0x000000111727b224 */ /* 0x000fe200078e0214 */
[----:B------:R-:W-:Y:S02]  /*09d0*/  @!P3 MOV R20, R58 ;  /* 0x0000003a0014b202 */ /* 0x000fe40000000f00 */
[----:B------:R-:W1:Y:S01]  /*09e0*/  @!P3 LDC.64 R24, c[0x0][0x230] ;  /* 0x00008c00ff18bb82 */ /* 0x000e620000000a00 */
[----:B------:R-:W-:-:S02]  /*09f0*/  @!P4 SHF.L.U32 R37, R8, 0x1, RZ ;  /* 0x000000010825c819 */ /* 0x000fc400000006ff */
[----:B------:R-:W-:Y:S01]  /*0a00*/  @!P4 SHF.L.U64.HI R38, R8, 0x1, R9 ;  /* 0x000000010826c819 */ /* 0x000fe20000010209 */
[----:B------:R-:W-:Y:S01]  /*0a10*/  @!P3 IMAD.WIDE.U32 R16, R23, R16, R20 ;  /* 0x000000101710b225 */ /* 0x000fe200078e0014 */
[----:B------:R-:W-:Y:S02]  /*0a20*/  @!P5 IADD3.X R31, R22, R31, RZ, P1, !PT ;  /* 0x0000001f161fd210 */ /* 0x000fe40000ffe4ff */
[----:B0-----:R-:W-:Y:S01]  /*0a30*/  @!P4 IADD3 R28, P1, R37, R28, RZ ;  /* 0x0000001c251cc210 */ /* 0x001fe20007f3e0ff */
[----:B------:R-:W0:Y:S01]  /*0a40*/  @!P3 LDC.64 R10, c[0x0][0x228] ;  /* 0x00008a00ff0abb82 */ /* 0x000e220000000a00 */
[----:B------:R-:W-:Y:S01]  /*0a50*/  @!P3 IADD3 R17, R17, R39, RZ ;  /* 0x000000271111b210 */ /* 0x000fe20007ffe0ff */
[----:B---3--:R-:W-:Y:S01]  /*0a60*/  @!P2 IMAD R21, R19, R14, RZ ;  /* 0x0000000e1315a224 */ /* 0x008fe200078e02ff */
[----:B------:R-:W-:Y:S02]  /*0a70*/  @!P4 IADD3.X R29, R38, R29, RZ, P1, !PT ;  /* 0x0000001d261dc210 */ /* 0x000fe40000ffe4ff */
[----:B------:R-:W-:Y:S01]  /*0a80*/  @!P3 SHF.L.U32 R19, R16, 0x1, RZ ;  /* 0x000000011013b819 */ /* 0x000fe200000006ff */
[----:B------:R-:W-:Y:S01]  /*0a90*/  @!P2 IMAD R21, R18, R15, R21 ;  /* 0x0000000f1215a224 */ /* 0x000fe200078e0215 */
[----:B------:R-:W-:Y:S01]  /*0aa0*/  @!P3 SHF.L.U64.HI R20, R16, 0x1, R17 ;  /* 0x000000011014b819 */ /* 0x000fe20000010211 */
[----:B------:R-:W3:Y:S01]  /*0ab0*/  @!P2 LDC.64 R8, c[0x0][0x230] ;  /* 0x00008c00ff08ab82 */ /* 0x000ee20000000a00 */
[----:B--2---:R-:W-:-:S02]  /*0ac0*/  @!P4 IADD3 R26, P1, R37, R26, RZ ;  /* 0x0000001a251ac210 */ /* 0x004fc40007f3e0ff */
[----:B------:R-:W-:Y:S02]  /*0ad0*/  @!P2 MOV R16, R58 ;  /* 0x0000003a0010a202 */ /* 0x000fe40000000f00 */
[----:B------:R-:W-:Y:S02]  /*0ae0*/  @!P2 MOV R17, R57 ;  /* 0x000000390011a202 */ /* 0x000fe40000000f00 */
[----:B------:R-:W-:Y:S01]  /*0af0*/  @!P4 IADD3.X R27, R38, R27, RZ, P1, !PT ;  /* 0x0000001b261bc210 */ /* 0x000fe20000ffe4ff */
[----:B------:R-:W2:Y:S01]  /*0b00*/  @!P2 LDC.64 R22, c[0x0][0x228] ;  /* 0x00008a00ff16ab82 */ /* 0x000ea20000000a00 */
[----:B-1----:R-:W-:Y:S01]  /*0b10*/  @!P3 IADD3 R24, P1, R19, R24, RZ ;  /* 0x000000181318b210 */ /* 0x002fe20007f3e0ff */
[----:B------:R-:W-:Y:S01]  /*0b20*/  @!P2 IMAD.WIDE.U32 R14, R18, R14, R16 ;  /* 0x0000000e120ea225 */ /* 0x000fe200078e0010 */
[----:B------:R-:W-:Y:S02]  /*0b30*/  SHF.R.S32.HI R39, RZ, 0x1f, R0 ;  /* 0x0000001fff277819 */ /* 0x000fe40000011400 */
[----:B------:R-:W-:-:S02]  /*0b40*/  @!P3 IADD3.X R25, R20, R25, RZ, P1, !PT ;  /* 0x000000191419b210 */ /* 0x000fc40000ffe4ff */
[----:B------:R-:W-:Y:S02]  /*0b50*/  @!P2 IADD3 R17, R15, R21, RZ ;  /* 0x000000150f11a210 */ /* 0x000fe40007ffe0ff */
[----:B0-----:R-:W-:Y:S02]  /*0b60*/  @!P3 IADD3 R10, P1, R19, R10, RZ ;  /* 0x0000000a130ab210 */ /* 0x001fe40007f3e0ff */
[----:B------:R-:W-:Y:S02]  /*0b70*/  @!P2 SHF.L.U32 R15, R14, 0x1, RZ ;  /* 0x000000010e0fa819 */ /* 0x000fe400000006ff */
[----:B------:R-:W-:Y:S02]  /*0b80*/  @!P3 IADD3.X R11, R20, R11, RZ, P1, !PT ;  /* 0x0000000b140bb210 */ /* 0x000fe40000ffe4ff */
[----:B------:R-:W-:Y:S02]  /*0b90*/  @!P2 SHF.L.U64.HI R14, R14, 0x1, R17 ;  /* 0x000000010e0ea819 */ /* 0x000fe40000010211 */
[----:B---3--:R-:W-:-:S02]  /*0ba0*/  @!P2 IADD3 R8, P1, R15, R8, RZ ;  /* 0x000000080f08a210 */ /* 0x008fc40007f3e0ff */
[----:B------:R-:W-:Y:S02]  /*0bb0*/  IADD3 R19, R0, 0x28, RZ ;  /* 0x0000002800137810 */ /* 0x000fe40007ffe0ff */
[C---:B------:R-:W-:Y:S02]  /*0bc0*/  @!P2 IADD3.X R9, R14.reuse, R9, RZ, P1, !PT ;  /* 0x000000090e09a210 */ /* 0x040fe40000ffe4ff */
[----:B------:R-:W-:Y:S02]  /*0bd0*/  SHF.R.S32.HI R17, RZ, 0x1f, R19 ;  /* 0x0000001fff117819 */ /* 0x000fe40000011413 */
[----:B--2---:R-:W-:Y:S02]  /*0be0*/  @!P2 IADD3 R22, P1, R15, R22, RZ ;  /* 0x000000160f16a210 */ /* 0x004fe40007f3e0ff */
[----:B------:R-:W-:Y:S02]  /*0bf0*/  P2R R37, PR, RZ, 0x10 ;  /* 0x00000010ff257803 */ /* 0x000fe40000000000 */
[----:B------:R-:W-:-:S02]  /*0c00*/  @!P2 IADD3.X R23, R14, R23, RZ, P1, !PT ;  /* 0x000000170e17a210 */ /* 0x000fc40000ffe4ff */
[----:B------:R-:W-:-:S04]  /*0c10*/  ISETP.GE.U32.AND P1, PT, R19, UR20, PT ;  /* 0x0000001413007c0c */ /* 0x000fc8000bf26070 */
[----:B------:R-:W-:-:S13]  /*0c20*/  ISETP.GE.OR.EX P1, PT, R17, UR21, P0, P1 ;  /* 0x0000001511007c0c */ /* 0x000fda0008726710 */
[----:B------:R-:W0:Y:S08]  /*0c30*/  @!P1 LDC.64 R14, c[0x0][0x288] ;  /* 0x0000a200ff0e9b82 */ /* 0x000e300000000a00 */
[----:B------:R-:W1:Y:S01]  /*0c40*/  @!P1 LDC.64 R20, c[0x0][0x230] ;  /* 0x00008c00ff149b82 */ /* 0x000e620000000a00 */
[----:B0-----:R-:W-:Y:S01]  /*0c50*/  @!P1 IMAD R16, R17, R14, RZ ;  /* 0x0000000e11109224 */ /* 0x001fe200078e02ff */
[----:B------:R-:W-:-:S03]  /*0c60*/  @!P1 MOV R17, R57 ;  /* 0x0000003900119202 */ /* 0x000fc60000000f00 */
[----:B------:R-:W-:Y:S01]  /*0c70*/  @!P1 IMAD R15, R19, R15, R16 ;  /* 0x0000000f130f9224 */ /* 0x000fe200078e0210 */
[----:B------:R-:W-:-:S05]  /*0c80*/  @!P1 MOV R16, R58 ;  /* 0x0000003a00109202 */ /* 0x000fca0000000f00 */
[----:B------:R-:W-:-:S05]  /*0c90*/  @!P1 IMAD.WIDE.U32 R16, R19, R14, R16 ;  /* 0x0000000e13109225 */ /* 0x000fca00078e0010 */
[----:B------:R-:W-:Y:S02]  /*0ca0*/  @!P1 IADD3 R15, R17, R15, RZ ;  /* 0x0000000f110f9210 */ /* 0x000fe40007ffe0ff */
[C---:B------:R-:W-:Y:S02]  /*0cb0*/  @!P1 SHF.L.U32 R17, R16.reuse, 0x1, RZ ;  /* 0x0000000110119819 */ /* 0x040fe400000006ff */
[----:B------:R-:W-:Y:S02]  /*0cc0*/  @!P1 SHF.L.U64.HI R16, R16, 0x1, R15 ;  /* 0x0000000110109819 */ /* 0x000fe4000001020f */
[----:B------:R-:W0:Y:S01]  /*0cd0*/  @!P1 LDC.64 R14, c[0x0][0x228] ;  /* 0x00008a00ff0e9b82 */ /* 0x000e220000000a00 */
[----:B-1----:R-:W-:-:S04]  /*0ce0*/  @!P1 IADD3 R20, P6, R17, R20, RZ ;  /* 0x0000001411149210 */ /* 0x002fc80007fde0ff */
[----:B------:R-:W-:Y:S02]  /*0cf0*/  @!P1 IADD3.X R21, R16, R21, RZ, P6, !PT ;  /* 0x0000001510159210 */ /* 0x000fe400037fe4ff */
[----:B0-----:R-:W-:-:S04]  /*0d00*/  @!P1 IADD3 R14, P6, R17, R14, RZ ;  /* 0x0000000e110e9210 */ /* 0x001fc80007fde0ff */
[----:B------:R-:W-:Y:S02]  /*0d10*/  @!P1 IADD3.X R15, R16, R15, RZ, P6, !PT ;  /* 0x0000000f100f9210 */ /* 0x000fe400037fe4ff */
[----:B------:R-:W-:-:S04]  /*0d20*/  ISETP.GE.U32.AND P6, PT, R0, UR20, PT ;  /* 0x0000001400007c0c */ /* 0x000fc8000bfc6070 */
[----:B------:R-:W-:-:S13]  /*0d30*/  ISETP.GE.OR.EX P5, PT, R39, UR21, P0, P6 ;  /* 0x0000001527007c0c */ /* 0x000fda00087a6760 */
[----:B------:R-:W0:Y:S01]  /*0d40*/  @!P5 LDC.64 R16, c[0x0][0x288] ;  /* 0x0000a200ff10db82 */ /* 0x000e220000000a00 */
[----:B------:R-:W-:Y:S02]  /*0d50*/  @!P5 MOV R38, R58 ;  /* 0x0000003a0026d202 */ /* 0x000fe40000000f00 */
[----:B------:R-:W-:-:S05]  /*0d60*/  @P5 LOP3.LUT R54, R54, 0x2, RZ, 0xfc, !PT ;  /* 0x0000000236365812 */ /* 0x000fca00078efcff */
[----:B------:R-:W1:Y:S01]  /*0d70*/  @!P5 LDC.64 R18, c[0x0][0x230] ;  /* 0x00008c00ff12db82 */ /* 0x000e620000000a00 */
[----:B0-----:R-:W-:-:S04]  /*0d80*/  @!P5 IMAD R39, R39, R16, RZ ;  /* 0x000000102727d224 */ /* 0x001fc800078e02ff */
[----:B------:R-:W-:Y:S01]  /*0d90*/  @!P5 IMAD R17, R0, R17, R39 ;  /* 0x000000110011d224 */ /* 0x000fe200078e0227 */
[----:B------:R-:W-:-:S03]  /*0da0*/  @!P5 MOV R39, R57 ;  /* 0x000000390027d202 */ /* 0x000fc60000000f00 */
        /* <DEDUP_REMOVED lines=9> */
[----:B------:R-:W-:Y:S02]  /*0e40*/  ISETP.GE.U32.AND P6, PT, R4, UR20, PT ;  /* 0x0000001404007c0c */ /* 0x000fe4000bfc6070 */
[----:B------:R-:W-:Y:S02]  /*0e50*/  LOP3.LUT P5, RZ, R54, 0x4, RZ, 0xc0, !PT ;  /* 0x0000000436ff7812 */ /* 0x000fe400078ac0ff */
[----:B------:R-:W-:-:S04]  /*0e60*/  ISETP.GE.AND.EX P6, PT, R7, UR21, PT, P6 ;  /* 0x0000001507007c0c */ /* 0x000fc8000bfc6360 */
[----:B------:R-:W-:-:S13]  /*0e70*/  ISETP.LT.U32.AND P6, PT, R53, 0x200, !P6 ;  /* 0x000002003500780c */ /* 0x000fda00077c1070 */
[----:B------:R-:W0:Y:S01]  /*0e80*/  @P6 LDC.64 R38, c[0x0][0x288] ;  /* 0x0000a200ff266b82 */ /* 0x000e220000000a00 */
[----:B------:R-:W-:Y:S02]  /*0e90*/  @P6 MOV R46, R58 ;  /* 0x0000003a002e6202 */ /* 0x000fe40000000f00 */
[----:B------:R-:W-:-:S05]  /*0ea0*/  @P6 MOV R47, R57 ;  /* 0x00000039002f6202 */ /* 0x000fca0000000f00 */
[----:B------:R-:W1:Y:S01]  /*0eb0*/  @P6 LDC.64 R44, c[0x0][0x230] ;  /* 0x00008c00ff2c6b82 */ /* 0x000e620000000a00 */
[-C--:B0-----:R-:W-:Y:S02]  /*0ec0*/  @P6 IMAD R40, R7, R38.reuse, RZ ;  /* 0x0000002607286224 */ /* 0x081fe400078e02ff */
[----:B------:R-:W-:-:S04]  /*0ed0*/  @P6 IMAD.WIDE.U32 R46, R4, R38, R46 ;  /* 0x00000026042e6225 */ /* 0x000fc800078e002e */
[----:B------:R-:W-:-:S05]  /*0ee0*/  @P6 IMAD R39, R4, R39, R40 ;  /* 0x0000002704276224 */ /* 0x000fca00078e0228 */
[----:B------:R-:W-:Y:S02]  /*0ef0*/  @P6 IADD3 R39, R47, R39, RZ ;  /* 0x000000272f276210 */ /* 0x000fe40007ffe0ff */
[C---:B------:R-:W-:Y:S02]  /*0f00*/  @P6 SHF.L.U32 R47, R46.reuse, 0x1, RZ ;  /* 0x000000012e2f6819 */ /* 0x040fe400000006ff */
[----:B------:R-:W-:Y:S02]  /*0f10*/  @P6 SHF.L.U64.HI R40, R46, 0x1, R39 ;  /* 0x000000012e286819 */ /* 0x000fe40000010227 */
[----:B------:R-:W0:Y:S01]  /*0f20*/  @P6 LDC.64 R38, c[0x0][0x228] ;  /* 0x00008a00ff266b82 */ /* 0x000e220000000a00 */
[----:B-1----:R-:W-:-:S04]  /*0f30*/  @P6 IADD3 R44, P4, R47, R44, RZ ;  /* 0x0000002c2f2c6210 */ /* 0x002fc80007f9e0ff */
[C---:B------:R-:W-:Y:S02]  /*0f40*/  @P6 IADD3.X R45, R40.reuse, R45, RZ, P4, !PT ;  /* 0x0000002d282d6210 */ /* 0x040fe400027fe4ff */
[----:B0-----:R-:W-:Y:S02]  /*0f50*/  @P6 IADD3 R46, P4, R47, R38, RZ ;  /* 0x000000262f2e6210 */ /* 0x001fe40007f9e0ff */
[----:B------:R-:W-:Y:S02]  /*0f60*/  MOV R38, UR10 ;  /* 0x0000000a00267c02 */ /* 0x000fe40008000f00 */
[----:B------:R-:W-:Y:S02]  /*0f70*/  @P6 IADD3.X R47, R40, R39, RZ, P4, !PT ;  /* 0x00000027282f6210 */ /* 0x000fe400027fe4ff */
[----:B------:R-:W-:-:S06]  /*0f80*/  MOV R39, UR11 ;  /* 0x0000000b00277c02 */ /* 0x000fcc0008000f00 */
[----:B------:R-:W2:Y:S01]  /*0f90*/  LDG.E.64 R38, desc[UR14][R38.64] ;  /* 0x0000000e26267981 */ /* 0x000ea2000c1e1b00 */
[----:B------:R-:W-:-:S10]  /*0fa0*/  HFMA2.MMA R40, -RZ, RZ, 0, 0 ;  /* 0x00000000ff287435 */ /* 0x000fd400000001ff */
[----:B------:R0:W5:Y:S01]  /*0fb0*/  @P6 LDG.E R40, desc[UR14][R44.64] ;  /* 0x0000000e2c286981 */ /* 0x000162000c1e1900 */
[----:B------:R-:W-:Y:S01]  /*0fc0*/  HFMA2.MMA R52, -RZ, RZ, 0, 0 ;  /* 0x00000000ff347435 */ /* 0x000fe200000001ff */
[----:B------:R-:W-:Y:S02]  /*0fd0*/  CS2R R50, SRZ ;  /* 0x0000000000327805 */ /* 0x000fe4000001ff00 */
[----:B0-----:R-:W-:-:S06]  /*0fe0*/  CS2R R44, SRZ ;  /* 0x00000000002c7805 */ /* 0x001fcc000001ff00 */
[----:B------:R-:W5:Y:S01]  /*0ff0*/  @!P1 LDG.E R44, desc[UR14][R20.64] ;  /* 0x0000000e142c9981 */ /* 0x000f62000c1e1900 */
[----:B------:R-:W-:Y:S01]  /*1000*/  UMOV UR20, 0x3f800000 ;  /* 0x3f80000000147882 */ /* 0x000fe20000000000 */
[----:B------:R-:W-:Y:S02]  /*1010*/  BSSY B0, `(.L_x_2) ;  /* 0x0000031000007945 */ /* 0x000fe40003800000 */
[----:B------:R-:W5:Y:S01]  /*1020*/  @!P3 LDG.E R45, desc[UR14][R10.64] ;  /* 0x0000000e0a2db981 */ /* 0x000f62000c1e1900 */
[----:B--2---:R-:W-:-:S13]  /*1030*/  R2UR UR19, R38 ;  /* 0x00000000261372ca */ /* 0x004fda00000e0000 */
[----:B------:R-:W-:-:S05]  /*1040*/  MOV R48, UR19 ;  /* 0x0000001300307c02 */ /* 0x000fca0008000f00 */
[----:B------:R-:W-:-:S05]  /*1050*/  FFMA.FTZ R48, -R48, UR19, R39 ;  /* 0x0000001330307c23 */ /* 0x000fca0008010127 */
[----:B------:R-:W-:-:S13]  /*1060*/  FSETP.GTU.FTZ.AND P4, PT, R48, RZ, PT ;  /* 0x000000ff3000720b */ /* 0x000fda0003f9c000 */
[----:B------:R-:W-:Y:S01]  /*1070*/  VOTEU.ANY UP0, P4 ;  /* 0x00000000003f7886 */ /* 0x000fe20002000100 */
[----:B------:R-:W-:Y:S02]  /*1080*/  ISETP.NE.AND P4, PT, R37, RZ, PT ;  /* 0x000000ff2500720c */ /* 0x000fe40003f85270 */
[----:B------:R-:W-:Y:S02]  /*1090*/  MOV R37, RZ ;  /* 0x000000ff00257202 */ /* 0x000fe40000000f00 */
[----:B------:R-:W-:-:S04]  /*10a0*/  @UP0 ULDC UR10, c[0x0][0x250] ;  /* 0x00009400000a0ab9 */ /* 0x000fc80000000800 */
[----:B------:R0:W5:Y:S01]  /*10b0*/  @P6 LDG.E R37, desc[UR14][R46.64] ;  /* 0x0000000e2e256981 */ /* 0x000162000c1e1900 */
[----:B------:R-:W-:-:S13]  /*10c0*/  PLOP3.LUT P6, PT, PT, PT, UP0, 0x80, 0x0 ;  /* 0x000000000000781c */ /* 0x000fda0003fcf008 */
[----:B------:R-:W-:-:S06]  /*10d0*/  @P6 FADD.FTZ R48, R48, UR10 ;  /* 0x0000000a30306e21 */ /* 0x000fcc0008010000 */
[----:B------:R-:W1:Y:S01]  /*10e0*/  @P6 MUFU.RSQ R48, R48 ;  /* 0x0000003000306308 */ /* 0x000e620000001400 */
[----:B------:R-:W-:-:S06]  /*10f0*/  CS2R R38, SRZ ;  /* 0x0000000000267805 */ /* 0x000fcc000001ff00 */
[----:B------:R2:W5:Y:S04]  /*1100*/  @P5 LDG.E R39, desc[UR14][R42.64] ;  /* 0x0000000e2a275981 */ /* 0x000568000c1e1900 */
[----:B------:R-:W5:Y:S01]  /*1110*/  @P5 LDG.E R38, desc[UR14][R34.64] ;  /* 0x0000000e22265981 */ /* 0x000f62000c1e1900 */
[----:B------:R-:W-:Y:S02]  /*1120*/  ISETP.NE.AND P5, PT, R41, RZ, PT ;  /* 0x000000ff2900720c */ /* 0x000fe40003fa5270 */
[----:B-1----:R-:W-:Y:S02]  /*1130*/  @P6 R2UR UR10, R48 ;  /* 0x00000000300a62ca */ /* 0x002fe400000e0000 */
[----:B------:R-:W-:Y:S02]  /*1140*/  LOP3.LUT P6, RZ, R54, 0x2, RZ, 0xc0, !PT ;  /* 0x0000000236ff7812 */ /* 0x000fe400078cc0ff */
[----:B------:R-:W-:-:S02]  /*1150*/  CS2R R48, SRZ ;  /* 0x0000000000307805 */ /* 0x000fc4000001ff00 */
[----:B0-----:R-:W-:Y:S02]  /*1160*/  CS2R R46, SRZ ;  /* 0x00000000002e7805 */ /* 0x001fe4000001ff00 */
[----:B--2---:R-:W-:Y:S02]  /*1170*/  CS2R R42, SRZ ;  /* 0x00000000002a7805 */ /* 0x004fe4000001ff00 */
[----:B------:R-:W-:Y:S01]  /*1180*/  MOV R41, RZ ;  /* 0x000000ff00297202 */ /* 0x000fe20000000f00 */
[----:B------:R-:W5:Y:S04]  /*1190*/  @!P5 LDG.E R52, desc[UR14][R32.64] ;  /* 0x0000000e2034d981 */ /* 0x000f68000c1e1900 */
[----:B------:R-:W5:Y:S04]  /*11a0*/  @!P5 LDG.E R49, desc[UR14][R30.64] ;  /* 0x0000000e1e31d981 */ /* 0x000f68000c1e1900 */
[----:B------:R-:W5:Y:S04]  /*11b0*/  @!P4 LDG.E R47, desc[UR14][R28.64] ;  /* 0x0000000e1c2fc981 */ /* 0x000f68000c1e1900 */
[----:B------:R-:W5:Y:S04]  /*11c0*/  @!P4 LDG.E R46, desc[UR14][R26.64] ;  /* 0x0000000e1a2ec981 */ /* 0x000f68000c1e1900 */
[----:B------:R-:W5:Y:S04]  /*11d0*/  @!P3 LDG.E R48, desc[UR14][R24.64] ;  /* 0x0000000e1830b981 */ /* 0x000f68000c1e1900 */
[----:B------:R-:W5:Y:S04]  /*11e0*/  @!P2 LDG.E R42, desc[UR14][R22.64] ;  /* 0x0000000e162aa981 */ /* 0x000f68000c1e1900 */
[----:B------:R-:W5:Y:S04]  /*11f0*/  @!P1 LDG.E R41, desc[UR14][R14.64] ;  /* 0x0000000e0e299981 */ /* 0x000f68000c1e1900 */
[----:B------:R-:W5:Y:S04]  /*1200*/  @!P6 LDG.E R51, desc[UR14][R18.64] ;  /* 0x0000000e1233e981 */ /* 0x000f68000c1e1900 */
[----:B------:R-:W5:Y:S01]  /*1210*/  @!P6 LDG.E R50, desc[UR14][R16.64] ;  /* 0x0000000e1032e981 */ /* 0x000f62000c1e1900 */
[----:B------:R-:W-:Y:S01]  /*1220*/  @UP0 UMOV UR20, UR10 ;  /* 0x0000000a00140c82 */ /* 0x000fe20008000000 */
[----:B------:R-:W-:-:S02]  /*1230*/  CS2R R10, SRZ ;  /* 0x00000000000a7805 */ /* 0x000fc4000001ff00 */
[----:B------:R0:W5:Y:S02]  /*1240*/  @!P2 LDG.E R43, desc[UR14][R8.64] ;  /* 0x0000000e082ba981 */ /* 0x000164000c1e1900 */
[----:B0-----:R-:W-:Y:S01]  /*1250*/  CS2R R8, SRZ ;  /* 0x0000000000087805 */ /* 0x001fe2000001ff00 */
[----:B------:R-:W-:Y:S06]  /*1260*/  @P0 BRA `(.L_x_3) ;  /* 0x00000000002c0947 */ /* 0x000fec0003800000 */
[----:B------:R-:W-:Y:S01]  /*1270*/  ISETP.NE.AND P6, PT, RZ, UR17, PT ;  /* 0x00000011ff007c0c */ /* 0x000fe2000bfc5270 */
[----:B------:R-:W-:Y:S01]  /*1280*/  ULDC.64 UR10, c[0x0][0x238] ;  /* 0x00008e00000a7ab9 */ /* 0x000fe20000000a00 */
[C---:B------:R-:W-:Y:S02]  /*1290*/  SHF.L.U32 R15, R12.reuse, 0x2, RZ ;  /* 0x000000020c0f7819 */ /* 0x040fe400000006ff */
[----:B------:R-:W-:-:S09]  /*12a0*/  SHF.L.U64.HI R14, R12, 0x2, R13 ;  /* 0x000000020c0e7819 */ /* 0x000fd2000001020d */
[----:B------:R-:W0:Y:S02]  /*12b0*/  @P6 LDC.64 R8, c[0x0][0x240] ;  /* 0x00009000ff086b82 */ /* 0x000e240000000a00 */
[----:B0-----:R-:W-:-:S04]  /*12c0*/  @P6 IADD3 R12, P0, R15, R8, RZ ;  /* 0x000000080f0c6210 */ /* 0x001fc80007f1e0ff */
[----:B------:R-:W-:Y:S02]  /*12d0*/  @P6 IADD3.X R13, R14, R9, RZ, P0, !PT ;  /* 0x000000090e0d6210 */ /* 0x000fe400007fe4ff */
[----:B------:R-:W-:-:S03]  /*12e0*/  IADD3 R8, P0, R15, UR10, RZ ;  /* 0x0000000a0f087c10 */ /* 0x000fc6000ff1e0ff */
[----:B------:R0:W5:Y:S01]  /*12f0*/  @P6 LDG.E.64 R10, desc[UR14][R12.64] ;  /* 0x0000000e0c0a6981 */ /* 0x000162000c1e1b00 */
[----:B------:R-:W-:-:S06]  /*1300*/  IADD3.X R9, R14, UR11, RZ, P0, !PT ;  /* 0x0000000b0e097c10 */ /* 0x000fcc00087fe4ff */
[----:B------:R-:W5:Y:S03]  /*1310*/  LDG.E.64 R8, desc[UR14][R8.64] ;  /* 0x0000000e08087981 */ /* 0x000f66000c1e1b00 */
.L_x_3:
[----:B------:R-:W-:Y:S05]  /*1320*/  BSYNC B0 ;  /* 0x0000000000007941 */ /* 0x000fea0003800000 */
.L_x_2:
[----:B------:R-:W-:Y:S02]  /*1330*/  ISETP.NE.AND P0, PT, RZ, UR17, PT ;  /* 0x00000011ff007c0c */ /* 0x000fe4000bf05270 */
[C---:B0----5:R-:W-:Y:S02]  /*1340*/  PRMT R12, R51.reuse, 0x7632, R12 ;  /* 0x00007632330c7816 */ /* 0x061fe4000000000c */
[----:B------:R-:W-:Y:S02]  /*1350*/  SHF.L.U32 R14, R52, 0x10, RZ ;  /* 0x00000010340e7819 */ /* 0x000fe400000006ff */
[----:B------:R-:W-:Y:S02]  /*1360*/  SHF.L.U32 R13, R51, 0x10, RZ ;  /* 0x00000010330d7819 */ /* 0x000fe400000006ff */
[----:B------:R-:W-:Y:S01]  /*1370*/  SHF.L.U32 R12, R12, 0x10, RZ ;  /* 0x000000100c0c7819 */ /* 0x000fe200000006ff */
[----:B------:R-:W-:Y:S01]  /*1380*/  FADD.FTZ R14, R14, -UR19 ;  /* 0x800000130e0e7e21 */ /* 0x000fe20008010000 */
[----:B------:R-:W-:Y:S01]  /*1390*/  PRMT R20, R52, 0x7632, R20 ;  /* 0x0000763234147816 */ /* 0x000fe20000000014 */
[----:B------:R-:W-:Y:S01]  /*13a0*/  FADD.FTZ R13, R13, -UR19 ;  /* 0x800000130d0d7e21 */ /* 0x000fe20008010000 */
[----:B------:R-:W-:Y:S01]  /*13b0*/  PRMT R16, R49, 0x7632, R16 ;  /* 0x0000763231107816 */ /* 0x000fe20000000010 */
[----:B------:R-:W-:Y:S01]  /*13c0*/  FADD.FTZ R12, R12, -UR19 ;  /* 0x800000130c0c7e21 */ /* 0x000fe20008010000 */
[----:B------:R-:W-:Y:S01]  /*13d0*/  PRMT R18, R50, 0x7632, R18 ;  /* 0x0000763232127816 */ /* 0x000fe20000000012 */
[----:B------:R-:W-:Y:S01]  /*13e0*/  FMUL.FTZ R13, R13, UR20 ;  /* 0x000000140d0d7c20 */ /* 0x000fe20008410000 */
[----:B------:R-:W-:Y:S01]  /*13f0*/  LOP3.LUT R54, R54, 0xfffffff7, RZ, 0xc0, !PT ;  /* 0xfffffff736367812 */ /* 0x000fe200078ec0ff */
[----:B------:R-:W-:Y:S01]  /*1400*/  FMUL.FTZ R19, R14, UR20 ;  /* 0x000000140e137c20 */ /* 0x000fe20008410000 */
[----:B------:R-:W-:Y:S01]  /*1410*/  SHF.L.U32 R15, R49, 0x10, RZ ;  /* 0x00000010310f7819 */ /* 0x000fe200000006ff */
[----:B------:R-:W-:Y:S01]  /*1420*/  FMUL.FTZ R12, R12, UR20 ;  /* 0x000000140c0c7c20 */ /* 0x000fe20008410000 */
[----:B------:R-:W-:-:S02]  /*1430*/  SHF.L.U32 R17, R50, 0x10, RZ ;  /* 0x0000001032117819 */ /* 0x000fc400000006ff */
[----:B------:R-:W-:Y:S02]  /*1440*/  SHF.L.U32 R20, R20, 0x10, RZ ;  /* 0x0000001014147819 */ /* 0x000fe400000006ff */
[----:B------:R-:W-:Y:S02]  /*1450*/  SHF.L.U32 R16, R16, 0x10, RZ ;  /* 0x0000001010107819 */ /* 0x000fe400000006ff */
[----:B------:R-:W-:Y:S02]  /*1460*/  SHF.L.U32 R18, R18, 0x10, RZ ;  /* 0x0000001012127819 */ /* 0x000fe400000006ff */
[----:B------:R-:W-:Y:S01]  /*1470*/  @P0 LOP3.LUT R54, R54, 0x8, RZ, 0xfc, !PT ;  /* 0x0000000836360812 */ /* 0x000fe200078efcff */
[----:B------:R-:W-:Y:S06]  /*1480*/  @!P0 BRA `(.L_x_4) ;  /* 0x0000000000488947 */ /* 0x000fec0003800000 */
[----:B------:R-:W-:Y:S01]  /*1490*/  FFMA.FTZ R14, R13, R8, R10 ;  /* 0x000000080d0e7223 */ /* 0x000fe2000001000a */
[----:B------:R-:W-:-:S03]  /*14a0*/  FFMA.FTZ R21, R12, R9, R11 ;  /* 0x000000090c157223 */ /* 0x000fc6000001000b */
[----:B------:R-:W-:Y:S01]  /*14b0*/  FMUL.FTZ R22, R14, -1.4426950216293334961 ;  /* 0xbfb8aa3b0e167820 */ /* 0x000fe20000410000 */
[----:B------:R-:W-:-:S05]  /*14c0*/  FMUL.FTZ R25, R21, -1.4426950216293334961 ;  /* 0xbfb8aa3b15197820 */ /* 0x000fca0000410000 */
[----:B------:R-:W0:Y:S08]  /*14d0*/  MUFU.EX2 R22, R22 ;  /* 0x0000001600167308 */ /* 0x000e300000000800 */
[----:B------:R-:W1:Y:S01]  /*14e0*/  MUFU.EX2 R25, R25 ;  /* 0x0000001900197308 */ /* 0x000e620000000800 */
[----:B0-----:R-:W-:-:S07]  /*14f0*/  FADD.FTZ R23, R22, 1 ;  /* 0x3f80000016177421 */ /* 0x001fce0000010000 */
[----:B------:R-:W0:Y:S01]  /*1500*/  MUFU.RCP R24, R23 ;  /* 0x0000001700187308 */ /* 0x000e220000001000 */
[----:B-1----:R-:W-:-:S07]  /*1510*/  FADD.FTZ R26, R25, 1 ;  /* 0x3f800000191a7421 */ /* 0x002fce0000010000 */
[----:B------:R-:W1:Y:S01]  /*1520*/  MUFU.RCP R27, R26 ;  /* 0x0000001a001b7308 */ /* 0x000e620000001000 */
[----:B0-----:R-:W-:Y:S01]  /*1530*/  FADD.FTZ R29, -R24, 1 ;  /* 0x3f800000181d7421 */ /* 0x001fe20000010100 */
[----:B------:R-:W-:-:S03]  /*1540*/  FMUL.FTZ R17, R17, R24 ;  /* 0x0000001811117220 */ /* 0x000fc60000410000 */
[----:B------:R-:W-:Y:S01]  /*1550*/  FFMA.FTZ R14, R14, R29, 1 ;  /* 0x3f8000000e0e7423 */ /* 0x000fe2000001001d */
[----:B-1----:R-:W-:Y:S01]  /*1560*/  FADD.FTZ R28, -R27, 1 ;  /* 0x3f8000001b1c7421 */ /* 0x002fe20000010100 */
[----:B------:R-:W-:Y:S02]  /*1570*/  FMUL.FTZ R18, R18, R27 ;  /* 0x0000001b12127220 */ /* 0x000fe40000410000 */
[----:B------:R-:W-:Y:S01]  /*1580*/  FMUL.FTZ R17, R17, R14 ;  /* 0x0000000e11117220 */ /* 0x000fe20000410000 */
[----:B------:R-:W-:-:S04]  /*1590*/  FFMA.FTZ R21, R21, R28, 1 ;  /* 0x3f80000015157423 */ /* 0x000fc8000001001c */
[----:B------:R-:W-:-:S07]  /*15a0*/  FMUL.FTZ R18, R18, R21 ;  /* 0x0000001512127220 */ /* 0x000fce0000410000 */
.L_x_4:
[----:B------:R-:W-:Y:S01]  /*15b0*/  FMUL.FTZ R14, R17, R8 ;  /* 0x00000008110e7220 */ /* 0x000fe20000410000 */
[----:B------:R-:W-:Y:S01]  /*15c0*/  FADD.FTZ R23, R20, -UR19 ;  /* 0x8000001314177e21 */ /* 0x000fe20008010000 */
[C---:B------:R-:W-:Y:S01]  /*15d0*/  FFMA.FTZ R20, R13.reuse, R17, RZ ;  /* 0x000000110d147223 */ /* 0x040fe200000100ff */
[----:B------:R-:W-:Y:S01]  /*15e0*/  FMUL.FTZ R21, R18, R9 ;  /* 0x0000000912157220 */ /* 0x000fe20000410000 */
[----:B------:R-:W-:Y:S01]  /*15f0*/  FFMA.FTZ R13, R13, R14, RZ ;  /* 0x0000000e0d0d7223 */ /* 0x000fe200000100ff */
[----:B------:R-:W-:Y:S01]  /*1600*/  FADD.FTZ R22, RZ, R14 ;  /* 0x0000000eff167221 */ /* 0x000fe20000010000 */
[----:B------:R-:W-:Y:S01]  /*1610*/  FMUL.FTZ R14, R23, UR20 ;  /* 0x00000014170e7c20 */ /* 0x000fe20008410000 */
        /* <DEDUP_REMOVED lines=19> */
.L_x_5:
[C---:B------:R-:W-:Y:S01]  /*1750*/  FFMA.FTZ R26, R12.reuse, R21, R13 ;  /* 0x000000150c1a7223 */ /* 0x040fe2000001000d */
[----:B------:R-:W-:Y:S01]  /*1760*/  FADD.FTZ R24, RZ, R17 ;  /* 0x00000011ff187221 */ /* 0x000fe20000010000 */
[----:B------:R-:W-:Y:S01]  /*1770*/  FADD.FTZ R23, R21, R22 ;  /* 0x0000001615177221 */ /* 0x000fe20000010000 */
[----:B------:R-:W-:Y:S01]  /*1780*/  FFMA.FTZ R17, R12, R18, RZ ;  /* 0x000000120c117223 */ /* 0x000fe200000100ff */
[--C-:B------:R-:W-:Y:S01]  /*1790*/  FADD.FTZ R13, RZ, R18.reuse ;  /* 0x00000012ff0d7221 */ /* 0x100fe20000010000 */
[----:B------:R-:W-:Y:S01]  /*17a0*/  FMUL.FTZ R22, R15, R8 ;  /* 0x000000080f167220 */ /* 0x000fe20000410000 */
[----:B------:R-:W-:Y:S01]  /*17b0*/  PRMT R18, R47, 0x7632, R18 ;  /* 0x000076322f127816 */ /* 0x000fe20000000012 */
[C---:B------:R-:W-:Y:S01]  /*17c0*/  FFMA.FTZ R20, R19.reuse, R15, R20 ;  /* 0x0000000f13147223 */ /* 0x040fe20000010014 */
[----:B------:R-:W-:Y:S01]  /*17d0*/  FFMA.FTZ R12, R14, R16, R17 ;  /* 0x000000100e0c7223 */ /* 0x000fe20000010011 */
[----:B------:R-:W-:Y:S01]  /*17e0*/  FFMA.FTZ R19, R19, R22, R26 ;  /* 0x0000001613137223 */ /* 0x000fe2000001001a */
[----:B------:R-:W-:Y:S01]  /*17f0*/  FMUL.FTZ R17, R16, R9 ;  /* 0x0000000910117220 */ /* 0x000fe20000410000 */
[----:B------:R-:W-:Y:S01]  /*1800*/  SHF.L.U32 R21, R47, 0x10, RZ ;  /* 0x000000102f157819 */ /* 0x000fe200000006ff */
[----:B------:R-:W-:Y:S01]  /*1810*/  FADD.FTZ R13, R13, R16 ;  /* 0x000000100d0d7221 */ /* 0x000fe20000010000 */
[----:B------:R-:W-:Y:S01]  /*1820*/  SHF.L.U32 R18, R18, 0x10, RZ ;  /* 0x0000001012127819 */ /* 0x000fe200000006ff */
[--C-:B------:R-:W-:Y:S01]  /*1830*/  FFMA.FTZ R14, R14, R17, R19.reuse ;  /* 0x000000110e0e7223 */ /* 0x100fe20000010013 */
[----:B------:R-:W-:Y:S01]  /*1840*/  PRMT R19, R46, 0x7632, R19 ;  /* 0x000076322e137816 */ /* 0x000fe20000000013 */
[----:B------:R-:W-:Y:S01]  /*1850*/  FADD.FTZ R21, R21, -UR19 ;  /* 0x8000001315157e21 */ /* 0x000fe20008010000 */
[----:B------:R-:W-:Y:S01]  /*1860*/  FADD.FTZ R16, R23, R22 ;  /* 0x0000001617107221 */ /* 0x000fe20000010000 */
[----:B------:R-:W-:Y:S01]  /*1870*/  FADD.FTZ R18, R18, -UR19 ;  /* 0x8000001312127e21 */ /* 0x000fe20008010000 */
[----:B------:R-:W-:Y:S01]  /*1880*/  FADD.FTZ R15, R24, R15 ;  /* 0x0000000f180f7221 */ /* 0x000fe20000010000 */
[----:B------:R-:W-:Y:S01]  /*1890*/  SHF.L.U32 R22, R46, 0x10, RZ ;  /* 0x000000102e167819 */ /* 0x000fe200000006ff */
[----:B------:R-:W-:Y:S01]  /*18a0*/  FMUL.FTZ R21, R21, UR20 ;  /* 0x0000001415157c20 */ /* 0x000fe20008410000 */
[----:B------:R-:W-:Y:S01]  /*18b0*/  SHF.L.U32 R19, R19, 0x10, RZ ;  /* 0x0000001013137819 */ /* 0x000fe200000006ff */
        /* <DEDUP_REMOVED lines=20> */
.L_x_6:
[----:B------:R-:W-:Y:S01]  /*1a00*/  FMUL.FTZ R23, R22, R8 ;  /* 0x0000000816177220 */ /* 0x000fe20000410000 */
[----:B------:R-:W-:Y:S01]  /*1a10*/  FFMA.FTZ R20, R21, R22, R20 ;  /* 0x0000001615147223 */ /* 0x000fe20000010014 */
[----:B------:R-:W-:Y:S01]  /*1a20*/  FADD.FTZ R24, R17, R16 ;  /* 0x0000001011187221 */ /* 0x000fe20000010000 */
[----:B------:R-:W-:Y:S01]  /*1a30*/  FADD.FTZ R15, R15, R22 ;  /* 0x000000160f0f7221 */ /* 0x000fe20000010000 */
[--C-:B------:R-:W-:Y:S01]  /*1a40*/  FFMA.FTZ R21, R21, R23, R14.reuse ;  /* 0x0000001715157223 */ /* 0x100fe2000001000e */
[----:B------:R-:W-:Y:S01]  /*1a50*/  PRMT R14, R48, 0x7632, R14 ;  /* 0x00007632300e7816 */ /* 0x000fe2000000000e */
[----:B------:R-:W-:Y:S01]  /*1a60*/  FADD.FTZ R16, R13, R19 ;  /* 0x000000130d107221 */ /* 0x000fe20000010000 */
[----:B------:R-:W-:Y:S01]  /*1a70*/  FFMA.FTZ R12, R18, R19, R12 ;  /* 0x00000013120c7223 */ /* 0x000fe2000001000c */
[----:B------:R-:W-:Y:S01]  /*1a80*/  FMUL.FTZ R19, R19, R9 ;  /* 0x0000000913137220 */ /* 0x000fe20000410000 */
[----:B------:R-:W-:Y:S02]  /*1a90*/  SHF.L.U32 R17, R48, 0x10, RZ ;  /* 0x0000001030117819 */ /* 0x000fe400000006ff */
[----:B------:R-:W-:Y:S01]  /*1aa0*/  SHF.L.U32 R22, R14, 0x10, RZ ;  /* 0x000000100e167819 */ /* 0x000fe200000006ff */
[----:B------:R-:W-:Y:S01]  /*1ab0*/  FFMA.FTZ R13, R18, R19, R21 ;  /* 0x00000013120d7223 */ /* 0x000fe20000010015 */
[----:B------:R-:W-:Y:S01]  /*1ac0*/  PRMT R18, R45, 0x7632, R18 ;  /* 0x000076322d127816 */ /* 0x000fe20000000012 */
[----:B------:R-:W-:Y:S01]  /*1ad0*/  FADD.FTZ R21, R17, -UR19 ;  /* 0x8000001311157e21 */ /* 0x000fe20008010000 */
[----:B------:R-:W-:Y:S01]  /*1ae0*/  FADD.FTZ R14, R24, R23 ;  /* 0x00000017180e7221 */ /* 0x000fe20000010000 */
[----:B------:R-:W-:Y:S01]  /*1af0*/  FADD.FTZ R22, R22, -UR19 ;  /* 0x8000001316167e21 */ /* 0x000fe20008010000 */
        /* <DEDUP_REMOVED lines=23> */
.L_x_7:
[----:B------:R-:W-:Y:S01]  /*1c70*/  FADD.FTZ R18, R15, R23 ;  /* 0x000000170f127221 */ /* 0x000fe20000010000 */
[----:B------:R-:W-:Y:S01]  /*1c80*/  FMUL.FTZ R24, R23, R8 ;  /* 0x0000000817187220 */ /* 0x000fe20000410000 */
[----:B------:R-:W-:Y:S01]  /*1c90*/  PRMT R15, R43, 0x7632, R15 ;  /* 0x000076322b0f7816 */ /* 0x000fe2000000000f */
[----:B------:R-:W-:Y:S01]  /*1ca0*/  FADD.FTZ R25, R19, R14 ;  /* 0x0000000e13197221 */ /* 0x000fe20000010000 */
[C---:B------:R-:W-:Y:S01]  /*1cb0*/  FFMA.FTZ R19, R21.reuse, R23, R20 ;  /* 0x0000001715137223 */ /* 0x040fe20000010014 */
[----:B------:R-:W-:Y:S01]  /*1cc0*/  FFMA.FTZ R21, R21, R24, R13 ;  /* 0x0000001815157223 */ /* 0x000fe2000001000d */
[----:B------:R-:W-:Y:S01]  /*1cd0*/  FMUL.FTZ R14, R17, R9 ;  /* 0x00000009110e7220 */ /* 0x000fe20000410000 */
[----:B------:R-:W-:Y:S01]  /*1ce0*/  SHF.L.U32 R23, R43, 0x10, RZ ;  /* 0x000000102b177819 */ /* 0x000fe200000006ff */
[C---:B------:R-:W-:Y:S01]  /*1cf0*/  FFMA.FTZ R20, R22.reuse, R17, R12 ;  /* 0x0000001116147223 */ /* 0x040fe2000001000c */
[----:B------:R-:W-:Y:S01]  /*1d00*/  SHF.L.U32 R15, R15, 0x10, RZ ;  /* 0x000000100f0f7819 */ /* 0x000fe200000006ff */
[----:B------:R-:W-:Y:S01]  /*1d10*/  FADD.FTZ R13, R25, R24 ;  /* 0x00000018190d7221 */ /* 0x000fe20000010000 */
[----:B------:R-:W-:Y:S01]  /*1d20*/  FFMA.FTZ R12, R22, R14, R21 ;  /* 0x0000000e160c7223 */ /* 0x000fe20000010015 */
[C---:B------:R-:W-:Y:S01]  /*1d30*/  PRMT R22, R42.reuse, 0x7632, R22 ;  /* 0x000076322a167816 */ /* 0x040fe20000000016 */
[----:B------:R-:W-:Y:S01]  /*1d40*/  FADD.FTZ R23, R23, -UR19 ;  /* 0x8000001317177e21 */ /* 0x000fe20008010000 */
[----:B------:R-:W-:Y:S01]  /*1d50*/  FADD.FTZ R24, R15, -UR19 ;  /* 0x800000130f187e21 */ /* 0x000fe20008010000 */
[----:B------:R-:W-:-:S02]  /*1d60*/  SHF.L.U32 R21, R42, 0x10, RZ ;  /* 0x000000102a157819 */ /* 0x000fc400000006ff */
[----:B------:R-:W-:Y:S01]  /*1d70*/  PRMT R15, R44, 0x7632, R15 ;  /* 0x000076322c0f7816 */ /* 0x000fe2000000000f */
        /* <DEDUP_REMOVED lines=22> */
.L_x_8:
[----:B------:R-:W-:Y:S01]  /*1ee0*/  FMUL.FTZ R25, R21, R8 ;  /* 0x0000000815197220 */ /* 0x000fe20000410000 */
[----:B------:R-:W-:Y:S01]  /*1ef0*/  FADD.FTZ R26, R14, R13 ;  /* 0x0000000d0e1a7221 */ /* 0x000fe20000010000 */
[----:B------:R-:W-:Y:S02]  /*1f00*/  SHF.L.U32 R14, R44, 0x10, RZ ;  /* 0x000000102c0e7819 */ /* 0x000fe400000006ff */
[----:B------:R-:W-:Y:S01]  /*1f10*/  SHF.L.U32 R15, R15, 0x10, RZ ;  /* 0x000000100f0f7819 */ /* 0x000fe200000006ff */
[----:B------:R-:W-:Y:S01]  /*1f20*/  FFMA.FTZ R13, R23, R25, R12 ;  /* 0x00000019170d7223 */ /* 0x000fe2000001000c */
[----:B------:R-:W-:Y:S01]  /*1f30*/  FADD.FTZ R12, R26, R25 ;  /* 0x000000191a0c7221 */ /* 0x000fe20000010000 */
[----:B------:R-:W-:Y:S01]  /*1f40*/  PRMT R26, R41, 0x7632, R26 ;  /* 0x00007632291a7816 */ /* 0x000fe2000000001a */
[----:B------:R-:W-:Y:S01]  /*1f50*/  FADD.FTZ R14, R14, -UR19 ;  /* 0x800000130e0e7e21 */ /* 0x000fe20008010000 */
[----:B------:R-:W-:Y:S01]  /*1f60*/  FADD.FTZ R28, R15, -UR19 ;  /* 0x800000130f1c7e21 */ /* 0x000fe20008010000 */
[----:B------:R-:W-:Y:S01]  /*1f70*/  SHF.L.U32 R25, R41, 0x10, RZ ;  /* 0x0000001029197819 */ /* 0x000fe200000006ff */
[----:B------:R-:W-:Y:S01]  /*1f80*/  FMUL.FTZ R15, R22, R9 ;  /* 0x00000009160f7220 */ /* 0x000fe20000410000 */
[----:B------:R-:W-:Y:S01]  /*1f90*/  SHF.L.U32 R26, R26, 0x10, RZ ;  /* 0x000000101a1a7819 */ /* 0x000fe200000006ff */
[----:B------:R-:W-:Y:S01]  /*1fa0*/  FMUL.FTZ R27, R14, UR20 ;  /* 0x000000140e1b7c20 */ /* 0x000fe20008410000 */
        /* <DEDUP_REMOVED lines=12> */
[----:B0-----:R-:W-:Y:S01]  /*2070*/  FMUL.FTZ R25, R25, R32 ;  /* 0x0000002019197220 */ /* 0x001fe20000410000 */
[----:B------:R-:W-:-:S04]  /*2080*/  FADD.FTZ R32, -R32, 1 ;  /* 0x3f80000020207421 */ /* 0x000fc80000010100 */
[----:B------:R-:W-:Y:S01]  /*2090*/  FFMA.FTZ R32, R29, R32, 1 ;  /* 0x3f8000001d207423 */ /* 0x000fe20000010020 */
[----:B-1----:R-:W-:Y:S01]  /*20a0*/  FADD.FTZ R55, -R35, 1 ;  /* 0x3f80000023377421 */ /* 0x002fe20000010100 */
[----:B------:R-:W-:Y:S02]  /*20b0*/  FMUL.FTZ R26, R26, R35 ;  /* 0x000000231a1a7220 */ /* 0x000fe40000410000 */
[----:B------:R-:W-:Y:S01]  /*20c0*/  FMUL.FTZ R25, R25, R32 ;  /* 0x0000002019197220 */ /* 0x000fe20000410000 */
[----:B------:R-:W-:-:S04]  /*20d0*/  FFMA.FTZ R55, R14, R55, 1 ;  /* 0x3f8000000e377423 */ /* 0x000fc80000010037 */
[----:B------:R-:W-:-:S07]  /*20e0*/  FMUL.FTZ R26, R26, R55 ;  /* 0x000000371a1a7220 */ /* 0x000fce0000410000 */
.L_x_9:
[----:B------:R-:W-:Y:S01]  /*20f0*/  FFMA.FTZ R30, R24, R15, R13 ;  /* 0x0000000f181e7223 */ /* 0x000fe2000001000d */
[----:B------:R-:W-:Y:S01]  /*2100*/  FMUL.FTZ R14, R25, R8 ;  /* 0x00000008190e7220 */ /* 0x000fe20000410000 */
[--C-:B------:R-:W-:Y:S01]  /*2110*/  FADD.FTZ R29, R15, R12.reuse ;  /* 0x0000000c0f1d7221 */ /* 0x100fe20000010000 */
[----:B------:R-:W-:Y:S01]  /*2120*/  PRMT R12, R39, 0x7632, R12 ;  /* 0x00007632270c7816 */ /* 0x000fe2000000000c */
[----:B------:R-:W-:Y:S01]  /*2130*/  FMUL.FTZ R15, R26, R9 ;  /* 0x000000091a0f7220 */ /* 0x000fe20000410000 */
[----:B------:R-:W-:Y:S01]  /*2140*/  FFMA.FTZ R13, R27, R14, R30 ;  /* 0x0000000e1b0d7223 */ /* 0x000fe2000001001e */
[----:B------:R-:W-:Y:S01]  /*2150*/  FADD.FTZ R14, R29, R14 ;  /* 0x0000000e1d0e7221 */ /* 0x000fe20000010000 */
[----:B------:R-:W-:Y:S02]  /*2160*/  SHF.L.U32 R29, R39, 0x10, RZ ;  /* 0x00000010271d7819 */ /* 0x000fe400000006ff */
[----:B------:R-:W-:Y:S01]  /*2170*/  SHF.L.U32 R30, R12, 0x10, RZ ;  /* 0x000000100c1e7819 */ /* 0x000fe200000006ff */
[----:B------:R-:W-:Y:S01]  /*2180*/  FFMA.FTZ R12, R28, R15, R13 ;  /* 0x0000000f1c0c7223 */ /* 0x000fe2000001000d */
[--C-:B------:R-:W-:Y:S01]  /*2190*/  FADD.FTZ R13, R15, R14.reuse ;  /* 0x0000000e0f0d7221 */ /* 0x100fe20000010000 */
[----:B------:R-:W-:Y:S01]  /*21a0*/  PRMT R14, R38, 0x7632, R14 ;  /* 0x00007632260e7816 */ /* 0x000fe2000000000e */
[----:B------:R-:W-:Y:S01]  /*21b0*/  FADD.FTZ R31, R29, -UR19 ;  /* 0x800000131d1f7e21 */ /* 0x000fe20008010000 */
[----:B------:R-:W-:Y:S01]  /*21c0*/  FADD.FTZ R32, R30, -UR19 ;  /* 0x800000131e207e21 */ /* 0x000fe20008010000 */
[----:B------:R-:W-:-:S02]  /*21d0*/  SHF.L.U32 R29, R38, 0x10, RZ ;  /* 0x00000010261d7819 */ /* 0x000fc400000006ff */
        /* <DEDUP_REMOVED lines=22> */
.L_x_10:
[----:B------:R-:W-:Y:S01]  /*2340*/  FMUL.FTZ R14, R29, R8 ;  /* 0x000000081d0e7220 */ /* 0x000fe20000410000 */
[----:B------:R-:W-:-:S03]  /*2350*/  SHF.L.U32 R33, R40, 0x10, RZ ;  /* 0x0000001028217819 */ /* 0x000fc600000006ff */
[--C-:B------:R-:W-:Y:S01]  /*2360*/  FFMA.FTZ R15, R31, R14, R12.reuse ;  /* 0x0000000e1f0f7223 */ /* 0x100fe2000001000c */
[----:B------:R-:W-:Y:S01]  /*2370*/  PRMT R12, R40, 0x7632, R12 ;  /* 0x00007632280c7816 */ /* 0x000fe2000000000c */
[----:B------:R-:W-:Y:S01]  /*2380*/  FADD.FTZ R14, R13, R14 ;  /* 0x0000000e0d0e7221 */ /* 0x000fe20000010000 */
[----:B------:R-:W-:Y:S01]  /*2390*/  FMUL.FTZ R13, R30, R9 ;  /* 0x000000091e0d7220 */ /* 0x000fe20000410000 */
[----:B------:R-:W-:Y:S01]  /*23a0*/  FADD.FTZ R33, R33, -UR19 ;  /* 0x8000001321217e21 */ /* 0x000fe20008010000 */
[----:B------:R-:W-:Y:S02]  /*23b0*/  SHF.L.U32 R34, R12, 0x10, RZ ;  /* 0x000000100c227819 */ /* 0x000fe400000006ff */
[----:B------:R-:W-:Y:S01]  /*23c0*/  FFMA.FTZ R12, R32, R13, R15 ;  /* 0x0000000d200c7223 */ /* 0x000fe2000001000f */
[--C-:B------:R-:W-:Y:S01]  /*23d0*/  FADD.FTZ R13, R13, R14.reuse ;  /* 0x0000000e0d0d7221 */ /* 0x100fe20000010000 */
[----:B------:R-:W-:Y:S01]  /*23e0*/  PRMT R14, R37, 0x7632, R14 ;  /* 0x00007632250e7816 */ /* 0x000fe2000000000e */
[----:B------:R-:W-:Y:S01]  /*23f0*/  FADD.FTZ R34, R34, -UR19 ;  /* 0x8000001322227e21 */ /* 0x000fe20008010000 */
[----:B------:R-:W-:Y:S01]  /*2400*/  FMUL.FTZ R33, R33, UR20 ;  /* 0x0000001421217c20 */ /* 0x000fe20008410000 */
[----:B------:R-:W-:-:S02]  /*2410*/  SHF.L.U32 R15, R37, 0x10, RZ ;  /* 0x00000010250f7819 */ /* 0x000fc400000006ff */
[----:B------:R-:W-:Y:S01]  /*2420*/  SHF.L.U32 R14, R14, 0x10, RZ ;  /* 0x000000100e0e7819 */ /* 0x000fe200000006ff */
[----:B------:R-:W-:Y:S01]  /*2430*/  FMUL.FTZ R34, R34, UR20 ;  /* 0x0000001422227c20 */ /* 0x000fe20008410000 */
[----:B------:R-:W-:Y:S06]  /*2440*/  @!P0 BRA `(.L_x_11) ;  /* 0x0000000000488947 */ /* 0x000fec0003800000 */
[----:B------:R-:W-:-:S04]  /*2450*/  FFMA.FTZ R35, R33, R8, R10 ;  /* 0x0000000821237223 */ /* 0x000fc8000001000a */
[----:B------:R-:W-:-:S06]  /*2460*/  FMUL.FTZ R55, R35, -1.4426950216293334961 ;  /* 0xbfb8aa3b23377820 */ /* 0x000fcc0000410000 */
[----:B------:R-:W0:Y:S02]  /*2470*/  MUFU.EX2 R55, R55 ;  /* 0x0000003700377308 */ /* 0x000e240000000800 */
[----:B0-----:R-:W-:-:S06]  /*2480*/  FADD.FTZ R61, R55, 1 ;  /* 0x3f800000373d7421 */ /* 0x001fcc0000010000 */
[----:B------:R-:W0:Y:S02]  /*2490*/  MUFU.RCP R61, R61 ;  /* 0x0000003d003d7308 */ /* 0x000e240000001000 */
[----:B0-----:R-:W-:Y:S01]  /*24a0*/  FMUL.FTZ R15, R15, R61 ;  /* 0x0000003d0f0f7220 */ /* 0x001fe20000410000 */
[----:B------:R-:W-:-:S04]  /*24b0*/  FADD.FTZ R61, -R61, 1 ;  /* 0x3f8000003d3d7421 */ /* 0x000fc80000010100 */
[----:B------:R-:W-:-:S04]  /*24c0*/  FFMA.FTZ R35, R35, R61, 1 ;  /* 0x3f80000023237423 */ /* 0x000fc8000001003d */
[----:B------:R-:W-:Y:S01]  /*24d0*/  FMUL.FTZ R15, R15, R35 ;  /* 0x000000230f0f7220 */ /* 0x000fe20000410000 */
        /* <DEDUP_REMOVED lines=8> */
[----:B------:R-:W-:-:S07]  /*2560*/  FMUL.FTZ R14, R14, R35 ;  /* 0x000000230e0e7220 */ /* 0x000fce0000410000 */
.L_x_11:
[----:B------:R-:W-:Y:S01]  /*2570*/  FMUL.FTZ R35, R15, R8 ;  /* 0x000000080f237220 */ /* 0x000fe20000410000 */
[----:B------:R-:W-:Y:S01]  /*2580*/  ISETP.GT.AND P0, PT, R6, 0x1e, PT ;  /* 0x0000001e0600780c */ /* 0x000fe20003f04270 */
[----:B------:R-:W0:Y:S01]  /*2590*/  S2UR UR12, SR_CgaCtaId ;  /* 0x00000000000c79c3 */ /* 0x000e220000008800 */
[----:B------:R-:W-:Y:S01]  /*25a0*/  FADD.FTZ R17, R16, R17 ;  /* 0x0000001110117221 */ /* 0x000fe20000010000 */
[----:B------:R-:W-:Y:S01]  /*25b0*/  FFMA.FTZ R55, R33, R35, R12 ;  /* 0x0000002321377223 */ /* 0x000fe2000001000c */
[----:B------:R-:W-:Y:S01]  /*25c0*/  FADD.FTZ R35, R13, R35 ;  /* 0x000000230d237221 */ /* 0x000fe20000010000 */
[----:B------:R-:W-:Y:S01]  /*25d0*/  FMUL.FTZ R13, R14, R9 ;  /* 0x000000090e0d7220 */ /* 0x000fe20000410000 */
[----:B------:R-:W-:Y:S01]  /*25e0*/  FFMA.FTZ R16, R23, R21, R19 ;  /* 0x0000001517107223 */ /* 0x000fe20000010013 */
[----:B------:R-:W-:Y:S01]  /*25f0*/  FADD.FTZ R18, R18, R21 ;  /* 0x0000001512127221 */ /* 0x000fe20000010000 */
[----:B------:R-:W-:Y:S01]  /*2600*/  FADD.FTZ R17, R17, R22 ;  /* 0x0000001611117221 */ /* 0x000fe20000010000 */
[----:B------:R-:W-:Y:S01]  /*2610*/  FFMA.FTZ R12, R34, R13, R55 ;  /* 0x0000000d220c7223 */ /* 0x000fe20000010037 */
[----:B------:R-:W-:Y:S01]  /*2620*/  FADD.FTZ R13, R13, R35 ;  /* 0x000000230d0d7221 */ /* 0x000fe20000010000 */
[----:B------:R-:W-:Y:S01]  /*2630*/  FFMA.FTZ R19, R24, R22, R20 ;  /* 0x0000001618137223 */ /* 0x000fe20000010014 */
[----:B------:R-:W-:Y:S01]  /*2640*/  UMOV UR11, 0x400 ;  /* 0x00000400000b7882 */ /* 0x000fe20000000000 */
[----:B------:R-:W-:Y:S01]  /*2650*/  FADD.FTZ R18, R18, R25 ;  /* 0x0000001912127221 */ /* 0x000fe20000010000 */
[----:B------:R-:W1:Y:S01]  /*2660*/  SHFL.DOWN PT, R35, R12, 0x1, 0x1f ;  /* 0x08201f000c237f89 */ /* 0x000e6200000e0000 */
[----:B------:R-:W-:Y:S01]  /*2670*/  UIADD3 UR10, UR11, 0xa0, URZ ;  /* 0x000000a00b0a7890 */ /* 0x000fe2000fffe03f */
[----:B------:R-:W-:Y:S01]  /*2680*/  FFMA.FTZ R16, R27, R25, R16 ;  /* 0x000000191b107223 */ /* 0x000fe20000010010 */
[----:B------:R-:W-:Y:S01]  /*2690*/  FADD.FTZ R17, R17, R26 ;  /* 0x0000001a11117221 */ /* 0x000fe20000010000 */
[----:B------:R-:W2:Y:S01]  /*26a0*/  SHFL.DOWN PT, R55, R13, 0x1, 0x1f ;  /* 0x08201f000d377f89 */ /* 0x000ea200000e0000 */
[----:B------:R-:W-:Y:S01]  /*26b0*/  FFMA.FTZ R19, R28, R26, R19 ;  /* 0x0000001a1c137223 */ /* 0x000fe20000010013 */
[----:B------:R-:W-:Y:S01]  /*26c0*/  FADD.FTZ R18, R18, R29 ;  /* 0x0000001d12127221 */ /* 0x000fe20000010000 */
[----:B------:R-:W-:Y:S01]  /*26d0*/  FFMA.FTZ R16, R31, R29, R16 ;  /* 0x0000001d1f107223 */ /* 0x000fe20000010010 */
[----:B------:R-:W-:Y:S01]  /*26e0*/  FADD.FTZ R17, R17, R30 ;  /* 0x0000001e11117221 */ /* 0x000fe20000010000 */
[----:B------:R-:W-:Y:S01]  /*26f0*/  FFMA.FTZ R19, R32, R30, R19 ;  /* 0x0000001e20137223 */ /* 0x000fe20000010013 */
[----:B------:R-:W-:Y:S01]  /*2700*/  FADD.FTZ R22, R18, R15 ;  /* 0x0000000f12167221 */ /* 0x000fe20000010000 */
[----:B0-----:R-:W-:Y:S01]  /*2710*/  ULEA UR10, UR12, UR10, 0x18 ;  /* 0x0000000a0c0a7291 */ /* 0x001fe2000f8ec03f */
[----:B------:R-:W-:Y:S01]  /*2720*/  FFMA.FTZ R20, R33, R15, R16 ;  /* 0x0000000f21147223 */ /* 0x000fe20000010010 */
[----:B------:R-:W-:Y:S01]  /*2730*/  FFMA.FTZ R21, R34, R14, R19 ;  /* 0x0000000e22157223 */ /* 0x000fe20000010013 */
[----:B------:R-:W-:Y:S01]  /*2740*/  FADD.FTZ R23, R17, R14 ;  /* 0x0000000e11177221 */ /* 0x000fe20000010000 */
[----:B------:R-:W-:Y:S01]  /*2750*/  BSSY B0, `(.L_x_12) ;  /* 0x0000045000007945 */ /* 0x000fe20003800000 */
[----:B-1----:R-:W-:Y:S01]  /*2760*/  @!P0 FADD.FTZ R12, R12, R35 ;  /* 0x000000230c0c8221 */ /* 0x002fe20000010000 */
[----:B--2---:R-:W-:-:S04]  /*2770*/  @!P0 FADD.FTZ R13, R13, R55 ;  /* 0x000000370d0d8221 */ /* 0x004fc80000010000 */
[----:B------:R-:W0:Y:S01]  /*2780*/  SHFL.DOWN PT, R35, R12, 0x2, 0x1f ;  /* 0x08401f000c237f89 */ /* 0x000e2200000e0000 */
[----:B------:R-:W-:-:S03]  /*2790*/  ISETP.GT.AND P0, PT, R6, 0x1d, PT ;  /* 0x0000001d0600780c */ /* 0x000fc60003f04270 */
[----:B------:R-:W1:Y:S10]  /*27a0*/  SHFL.DOWN PT, R55, R13, 0x2, 0x1f ;  /* 0x08401f000d377f89 */ /* 0x000e7400000e0000 */
[----:B0-----:R-:W-:Y:S01]  /*27b0*/  @!P0 FADD.FTZ R12, R12, R35 ;  /* 0x000000230c0c8221 */ /* 0x001fe20000010000 */
[----:B-1----:R-:W-:-:S04]  /*27c0*/  @!P0 FADD.FTZ R13, R13, R55 ;  /* 0x000000370d0d8221 */ /* 0x002fc80000010000 */
        /* <DEDUP_REMOVED lines=14> */
[----:B-1----:R-:W-:Y:S01]  /*28b0*/  @!P0 FADD.FTZ R13, R13, R55 ;  /* 0x000000370d0d8221 */ /* 0x002fe20000010000 */
[----:B------:R-:W-:-:S02]  /*28c0*/  ISETP.NE.AND P0, PT, R6, RZ, PT ;  /* 0x000000ff0600720c */ /* 0x000fc40003f05270 */
[----:B------:R-:W-:-:S05]  /*28d0*/  LEA R55, R53, UR10, 0x4 ;  /* 0x0000000a35377c11 */ /* 0x000fca000f8e20ff */
[----:B------:R0:W-:Y:S06]  /*28e0*/  STS.128 [R55], R20 ;  /* 0x0000001437007388 */ /* 0x0001ec0000000c00 */
[----:B------:R0:W-:Y:S01]  /*28f0*/  @!P0 STS.64 [R5+0x10], R12 ;  /* 0x0000100c05008388 */ /* 0x0001e20000000a00 */
[----:B------:R-:W-:Y:S01]  /*2900*/  BAR.SYNC.DEFER_BLOCKING 0x0 ;  /* 0x0000000000007b1d */ /* 0x000fe20000010000 */
[----:B------:R-:W-:-:S13]  /*2910*/  ISETP.NE.AND P0, PT, R53, RZ, PT ;  /* 0x000000ff3500720c */ /* 0x000fda0003f05270 */
[----:B0-----:R-:W-:Y:S05]  /*2920*/  @P0 BRA `(.L_x_13) ;  /* 0x00000000009c0947 */ /* 0x001fea0003800000 */
[----:B------:R-:W-:-:S09]  /*2930*/  ULEA UR10, UR12, UR11, 0x18 ;  /* 0x0000000b0c0a7291 */ /* 0x000fd2000f8ec03f */
[----:B------:R-:W0:Y:S04]  /*2940*/  LDS.64 R14, [UR10+0x18] ;  /* 0x0000180aff0e7984 */ /* 0x000e280008000a00 */
[----:B------:R-:W1:Y:S04]  /*2950*/  LDS.128 R28, [UR10+0x20] ;  /* 0x0000200aff1c7984 */ /* 0x000e680008000c00 */
[----:B------:R-:W2:Y:S04]  /*2960*/  LDS.128 R16, [UR10+0x30] ;  /* 0x0000300aff107984 */ /* 0x000ea80008000c00 */
[----:B------:R-:W3:Y:S01]  /*2970*/  LDS.128 R24, [UR10+0x40] ;  /* 0x0000400aff187984 */ /* 0x000ee20008000c00 */
[----:B0-----:R-:W-:Y:S01]  /*2980*/  FADD.FTZ R33, R12, R14 ;  /* 0x0000000e0c217221 */ /* 0x001fe20000010000 */
[----:B------:R-:W-:-:S02]  /*2990*/  FADD.FTZ R32, R13, R15 ;  /* 0x0000000f0d207221 */ /* 0x000fc40000010000 */
[----:B------:R-:W0:Y:S01]  /*29a0*/  LDS.128 R12, [UR10+0x50] ;  /* 0x0000500aff0c7984 */ /* 0x000e220008000c00 */
[----:B-1----:R-:W-:Y:S01]  /*29b0*/  FADD.FTZ R33, R33, R28 ;  /* 0x0000001c21217221 */ /* 0x002fe20000010000 */
[----:B------:R-:W-:-:S03]  /*29c0*/  FADD.FTZ R32, R32, R29 ;  /* 0x0000001d20207221 */ /* 0x000fc60000010000 */
[----:B------:R-:W-:Y:S01]  /*29d0*/  FADD.FTZ R33, R33, R30 ;  /* 0x0000001e21217221 */ /* 0x000fe20000010000 */
[----:B------:R-:W-:Y:S02]  /*29e0*/  FADD.FTZ R32, R32, R31 ;  /* 0x0000001f20207221 */ /* 0x000fe40000010000 */
[----:B------:R-:W1:Y:S01]  /*29f0*/  LDS.128 R28, [UR10+0x60] ;  /* 0x0000600aff1c7984 */ /* 0x000e620008000c00 */
[----:B--2---:R-:W-:Y:S01]  /*2a00*/  FADD.FTZ R33, R33, R16 ;  /* 0x0000001021217221 */ /* 0x004fe20000010000 */
[----:B------:R-:W-:-:S03]  /*2a10*/  FADD.FTZ R32, R32, R17 ;  /* 0x0000001120207221 */ /* 0x000fc60000010000 */
[----:B------:R-:W-:Y:S01]  /*2a20*/  FADD.FTZ R33, R33, R18 ;  /* 0x0000001221217221 */ /* 0x000fe20000010000 */
[----:B------:R-:W-:Y:S02]  /*2a30*/  FADD.FTZ R32, R32, R19 ;  /* 0x0000001320207221 */ /* 0x000fe40000010000 */
[----:B------:R-:W2:Y:S01]  /*2a40*/  LDS.128 R16, [UR10+0x70] ;  /* 0x0000700aff107984 */ /* 0x000ea20008000c00 */
[----:B---3--:R-:W-:Y:S01]  /*2a50*/  FADD.FTZ R61, R33, R24 ;  /* 0x00000018213d7221 */ /* 0x008fe20000010000 */
[----:B------:R-:W-:Y:S02]  /*2a60*/  FADD.FTZ R24, R32, R25 ;  /* 0x0000001920187221 */ /* 0x000fe40000010000 */
[----:B------:R-:W3:Y:S01]  /*2a70*/  LDS.128 R32, [UR10+0x80] ;  /* 0x0000800aff207984 */ /* 0x000ee20008000c00 */
[----:B------:R-:W-:Y:S01]  /*2a80*/  FADD.FTZ R61, R61, R26 ;  /* 0x0000001a3d3d7221 */ /* 0x000fe20000010000 */
[----:B------:R-:W-:-:S03]  /*2a90*/  FADD.FTZ R24, R24, R27 ;  /* 0x0000001b18187221 */ /* 0x000fc60000010000 */
[----:B0-----:R-:W-:Y:S01]  /*2aa0*/  FADD.FTZ R61, R61, R12 ;  /* 0x0000000c3d3d7221 */ /* 0x001fe20000010000 */
[----:B------:R-:W-:-:S03]  /*2ab0*/  FADD.FTZ R24, R24, R13 ;  /* 0x0000000d18187221 */ /* 0x000fc60000010000 */
[----:B------:R-:W-:Y:S01]  /*2ac0*/  FADD.FTZ R61, R61, R14 ;  /* 0x0000000e3d3d7221 */ /* 0x000fe20000010000 */
[----:B------:R-:W-:-:S03]  /*2ad0*/  FADD.FTZ R24, R24, R15 ;  /* 0x0000000f18187221 */ /* 0x000fc60000010000 */
[----:B-1----:R-:W-:Y:S01]  /*2ae0*/  FADD.FTZ R61, R61, R28 ;  /* 0x0000001c3d3d7221 */ /* 0x002fe20000010000 */
[----:B------:R-:W-:-:S03]  /*2af0*/  FADD.FTZ R24, R24, R29 ;  /* 0x0000001d18187221 */ /* 0x000fc60000010000 */
[----:B------:R-:W-:Y:S01]  /*2b00*/  FADD.FTZ R61, R61, R30 ;  /* 0x0000001e3d3d7221 */ /* 0x000fe20000010000 */
[----:B------:R-:W-:-:S03]  /*2b10*/  FADD.FTZ R24, R24, R31 ;  /* 0x0000001f18187221 */ /* 0x000fc60000010000 */
[----:B--2---:R-:W-:Y:S01]  /*2b20*/  FADD.FTZ R61, R61, R16 ;  /* 0x000000103d3d7221 */ /* 0x004fe20000010000 */
[----:B------:R-:W-:-:S03]  /*2b30*/  FADD.FTZ R24, R24, R17 ;  /* 0x0000001118187221 */ /* 0x000fc60000010000 */
[----:B------:R-:W-:Y:S01]  /*2b40*/  FADD.FTZ R61, R61, R18 ;  /* 0x000000123d3d7221 */ /* 0x000fe20000010000 */
[----:B------:R-:W-:-:S03]  /*2b50*/  FADD.FTZ R24, R24, R19 ;  /* 0x0000001318187221 */ /* 0x000fc60000010000 */
[----:B---3--:R-:W-:Y:S01]  /*2b60*/  FADD.FTZ R61, R61, R32 ;  /* 0x000000203d3d7221 */ /* 0x008fe20000010000 */
[----:B------:R-:W-:-:S03]  /*2b70*/  FADD.FTZ R24, R24, R33 ;  /* 0x0000002118187221 */ /* 0x000fc60000010000 */
[----:B------:R-:W-:Y:S01]  /*2b80*/  FADD.FTZ R12, R61, R34 ;  /* 0x000000223d0c7221 */ /* 0x000fe20000010000 */
[----:B------:R-:W-:-:S07]  /*2b90*/  FADD.FTZ R13, R24, R35 ;  /* 0x00000023180d7221 */ /* 0x000fce0000010000 */
.L_x_13:
[----:B------:R-:W-:Y:S05]  /*2ba0*/  BSYNC B0 ;  /* 0x0000000000007941 */ /* 0x000fea0003800000 */
.L_x_12:
[----:B------:R-:W-:Y:S01]  /*2bb0*/  BAR.SYNC.DEFER_BLOCKING 0x0 ;  /* 0x0000000000007b1d */ /* 0x000fe20000010000 */
[----:B------:R-:W-:Y:S02]  /*2bc0*/  ISETP.GT.U32.AND P6, PT, R53, 0x3f, PT ;  /* 0x0000003f3500780c */ /* 0x000fe40003fc4070 */
[----:B------:R-:W-:-:S03]  /*2bd0*/  LOP3.LUT R54, R54, 0xfffffffe, RZ, 0xc0, !PT ;  /* 0xfffffffe36367812 */ /* 0x000fc600078ec0ff */
[----:B------:R-:W-:Y:S08]  /*2be0*/  BSSY B0, `(.L_x_14) ;  /* 0x0000026000007945 */ /* 0x000ff00003800000 */
[----:B------:R-:W-:Y:S01]  /*2bf0*/  @P6 LOP3.LUT R54, R54, 0x1, RZ, 0xfc, !PT ;  /* 0x0000000136366812 */ /* 0x000fe200078efcff */
[----:B------:R-:W-:Y:S06]  /*2c00*/  @P6 BRA `(.L_x_15) ;  /* 0x00000000008c6947 */ /* 0x000fec0003800000 */
[----:B------:R-:W0:Y:S04]  /*2c10*/  LDS.128 R32, [R55+0x400] ;  /* 0x0004000037207984 */ /* 0x000e280000000c00 */
[----:B------:R-:W1:Y:S04]  /*2c20*/  LDS.128 R16, [R55+0x800] ;  /* 0x0008000037107984 */ /* 0x000e680000000c00 */
[----:B------:R-:W2:Y:S04]  /*2c30*/  LDS.128 R24, [R55+0xc00] ;  /* 0x000c000037187984 */ /* 0x000ea80000000c00 */
[----:B------:R-:W3:Y:S01]  /*2c40*/  LDS.128 R28, [R55+0x1000] ;  /* 0x00100000371c7984 */ /* 0x000ee20000000c00 */
[----:B0-----:R-:W-:Y:S01]  /*2c50*/  FADD.FTZ R61, R20, R32 ;  /* 0x00000020143d7221 */ /* 0x001fe20000010000 */
[----:B------:R-:W-:Y:S01]  /*2c60*/  FADD.FTZ R14, R21, R33 ;  /* 0x00000021150e7221 */ /* 0x000fe20000010000 */
[----:B------:R-:W-:Y:S01]  /*2c70*/  FADD.FTZ R15, R22, R34 ;  /* 0x00000022160f7221 */ /* 0x000fe20000010000 */
[----:B------:R-:W-:Y:S01]  /*2c80*/  FADD.FTZ R32, R23, R35 ;  /* 0x0000002317207221 */ /* 0x000fe20000010000 */
[----:B-1----:R-:W-:Y:S01]  /*2c90*/  FADD.FTZ R33, R61, R16 ;  /* 0x000000103d217221 */ /* 0x002fe20000010000 */
[----:B------:R-:W0:Y:S01]  /*2ca0*/  LDS.128 R20, [R55+0x1400] ;  /* 0x0014000037147984 */ /* 0x000e220000000c00 */
[----:B------:R-:W-:Y:S01]  /*2cb0*/  FADD.FTZ R14, R14, R17 ;  /* 0x000000110e0e7221 */ /* 0x000fe20000010000 */
[----:B------:R-:W-:Y:S01]  /*2cc0*/  FADD.FTZ R15, R15, R18 ;  /* 0x000000120f0f7221 */ /* 0x000fe20000010000 */
[----:B------:R-:W-:Y:S01]  /*2cd0*/  FADD.FTZ R61, R32, R19 ;  /* 0x00000013203d7221 */ /* 0x000fe20000010000 */
[----:B--2---:R-:W-:Y:S01]  /*2ce0*/  FADD.FTZ R24, R33, R24 ;  /* 0x0000001821187221 */ /* 0x004fe20000010000 */
[----:B------:R-:W1:Y:S01]  /*2cf0*/  LDS.128 R16, [R55+0x1800] ;  /* 0x0018000037107984 */ /* 0x000e620000000c00 */
[----:B------:R-:W-:Y:S01]  /*2d00*/  FADD.FTZ R15, R15, R26 ;  /* 0x0000001a0f0f7221 */ /* 0x000fe20000010000 */
[----:B------:R-:W-:Y:S01]  /*2d10*/  FADD.FTZ R14, R14, R25 ;  /* 0x000000190e0e7221 */ /* 0x000fe20000010000 */
[----:B------:R-:W-:Y:S01]  /*2d20*/  FADD.FTZ R26, R61, R27 ;  /* 0x0000001b3d1a7221 */ /* 0x000fe20000010000 */
[----:B------:R-:W2:Y:S01]  /*2d30*/  LDS.128 R32, [R55+0x1c00] ;  /* 0x001c000037207984 */ /* 0x000ea20000000c00 */
[----:B---3--:R-:W-:Y:S01]  /*2d40*/  FADD.FTZ R25, R24, R28 ;  /* 0x0000001c18197221 */ /* 0x008fe20000010000 */
[----:B------:R-:W-:Y:S01]  /*2d50*/  FADD.FTZ R14, R14, R29 ;  /* 0x0000001d0e0e7221 */ /* 0x000fe20000010000 */
[----:B------:R-:W-:Y:S01]  /*2d60*/  FADD.FTZ R15, R15, R30 ;  /* 0x0000001e0f0f7221 */ /* 0x000fe20000010000 */
[----:B------:R-:W-:Y:S01]  /*2d70*/  FADD.FTZ R26, R26, R31 ;  /* 0x0000001f1a1a7221 */ /* 0x000fe20000010000 */
[----:B0-----:R-:W-:Y:S01]  /*2d80*/  FADD.FTZ R25, R25, R20 ;  /* 0x0000001419197221 */ /* 0x001fe20000010000 */
[----:B------:R-:W-:Y:S01]  /*2d90*/  FADD.FTZ R14, R14, R21 ;  /* 0x000000150e0e7221 */ /* 0x000fe20000010000 */
[----:B------:R-:W-:Y:S01]  /*2da0*/  FADD.FTZ R15, R15, R22 ;  /* 0x000000160f0f7221 */ /* 0x000fe20000010000 */
[----:B------:R-:W-:Y:S01]  /*2db0*/  FADD.FTZ R26, R26, R23 ;  /* 0x000000171a1a7221 */ /* 0x000fe20000010000 */
[----:B-1----:R-:W-:Y:S01]  /*2dc0*/  FADD.FTZ R25, R25, R16 ;  /* 0x0000001019197221 */ /* 0x002fe20000010000 */
[----:B------:R-:W-:Y:S01]  /*2dd0*/  FADD.FTZ R14, R14, R17 ;  /* 0x000000110e0e7221 */ /* 0x000fe20000010000 */
[----:B------:R-:W-:Y:S01]  /*2de0*/  FADD.FTZ R15, R15, R18 ;  /* 0x000000120f0f7221 */ /* 0x000fe20000010000 */
[----:B------:R-:W-:Y:S01]  /*2df0*/  FADD.FTZ R26, R26, R19 ;  /* 0x000000131a1a7221 */ /* 0x000fe20000010000 */
[----:B--2---:R-:W-:Y:S01]  /*2e00*/  FADD.FTZ R20, R25, R32 ;  /* 0x0000002019147221 */ /* 0x004fe20000010000 */
[----:B------:R-:W-:Y:S01]  /*2e10*/  FADD.FTZ R21, R14, R33 ;  /* 0x000000210e157221 */ /* 0x000fe20000010000 */
[----:B------:R-:W-:Y:S01]  /*2e20*/  FADD.FTZ R22, R15, R34 ;  /* 0x000000220f167221 */ /* 0x000fe20000010000 */
[----:B------:R-:W-:-:S07]  /*2e30*/  FADD.FTZ R23, R26, R35 ;  /* 0x000000231a177221 */ /* 0x000fce0000010000 */
.L_x_15:
[----:B------:R-:W-:Y:S05]  /*2e40*/  BSYNC B0 ;  /* 0x0000000000007941 */ /* 0x000fea0003800000 */
.L_x_14:
[----:B------:R-:W0:Y:S01]  /*2e50*/  LDC.64 R18, c[0x0][0x268] ;  /* 0x00009a00ff127b82 */ /* 0x000e220000000a00 */
[----:B------:R-:W-:Y:S01]  /*2e60*/  LEA R15, R60, R53, 0x6 ;  /* 0x000000353c0f7211 */ /* 0x000fe200078e30ff */
[----:B------:R-:W-:Y:S01]  /*2e70*/  BSSY B0, `(.L_x_16) ;  /* 0x0000012000007945 */ /* 0x000fe20003800000 */
[----:B------:R-:W-:-:S05]  /*2e80*/  PRMT R16, R39, 0x7632, R16 ;  /* 0x0000763227107816 */ /* 0x000fca0000000010 */
[----:B------:R-:W1:Y:S01]  /*2e90*/  LDC R32, c[0x0][0xc] ;  /* 0x00000300ff207b82 */ /* 0x000e620000000800 */
[----:B0-----:R-:W-:Y:S01]  /*2ea0*/  IMAD.WIDE R18, R15, 0x4, R18 ;  /* 0x000000040f127825 */ /* 0x001fe200078e0212 */
[----:B------:R-:W-:Y:S06]  /*2eb0*/  @P6 BRA `(.L_x_17) ;  /* 0x0000000000346947 */ /* 0x000fec0003800000 */
[----:B------:R-:W0:Y:S01]  /*2ec0*/  LDC.64 R14, c[0x0][0x288] ;  /* 0x0000a200ff0e7b82 */ /* 0x000e220000000a00 */
[----:B------:R-:W-:Y:S01]  /*2ed0*/  MOV R29, UR6 ;  /* 0x00000006001d7c02 */ /* 0x000fe20008000f00 */
[----:B------:R2:W-:Y:S01]  /*2ee0*/  REDG.E.ADD.F32.FTZ.RN.STRONG.GPU desc[UR14][R18.64], R20 ;  /* 0x00000014120079a6 */ /* 0x0005e2000c10f38e */
[----:B------:R-:W-:Y:S02]  /*2ef0*/  MOV R25, UR7 ;  /* 0x0000000700197c02 */ /* 0x000fe40008000f00 */
[----:B------:R-:W-:-:S04]  /*2f00*/  LEA R28, P6, R29, R18, 0x2 ;  /* 0x000000121d1c7211 */ /* 0x000fc800078c10ff */
[----:B------:R-:W-:Y:S02]  /*2f10*/  IADD3.X R29, R19, UR8, RZ, P6, !PT ;  /* 0x00000008131d7c10 */ /* 0x000fe4000b7fe4ff */
[----:B------:R-:W-:-:S03]  /*2f20*/  LEA R24, P6, R25, R18, 0x2 ;  /* 0x0000001219187211 */ /* 0x000fc600078c10ff */
[----:B------:R2:W-:Y:S01]  /*2f30*/  REDG.E.ADD.F32.FTZ.RN.STRONG.GPU desc[UR14][R28.64], R21 ;  /* 0x000000151c0079a6 */ /* 0x0005e2000c10f38e */
[----:B------:R-:W-:Y:S02]  /*2f40*/  IADD3.X R25, R19, UR9, RZ, P6, !PT ;  /* 0x0000000913197c10 */ /* 0x000fe4000b7fe4ff */
[----:B0-----:R-:W-:-:S04]  /*2f50*/  LEA R26, P6, R14, R18, 0x2 ;  /* 0x000000120e1a7211 */ /* 0x001fc800078c10ff */
[----:B------:R-:W-:-:S05]  /*2f60*/  LEA.HI.X R27, R14, R19, R15, 0x2, P6 ;  /* 0x000000130e1b7211 */ /* 0x000fca00030f140f */
[----:B------:R2:W-:Y:S04]  /*2f70*/  REDG.E.ADD.F32.FTZ.RN.STRONG.GPU desc[UR14][R26.64], R22 ;  /* 0x000000161a0079a6 */ /* 0x0005e8000c10f38e */
[----:B------:R2:W-:Y:S02]  /*2f80*/  REDG.E.ADD.F32.FTZ.RN.STRONG.GPU desc[UR14][R24.64], R23 ;  /* 0x00000017180079a6 */ /* 0x0005e4000c10f38e */
.L_x_17:
[----:B------:R-:W-:Y:S05]  /*2f90*/  BSYNC B0 ;  /* 0x0000000000007941 */ /* 0x000fea0003800000 */
.L_x_16:
[----:B-1----:R-:W-:Y:S02]  /*2fa0*/  ISETP.GE.U32.AND P6, PT, R32, 0x2, PT ;  /* 0x000000022000780c */ /* 0x002fe40003fc6070 */
[----:B--2---:R-:W-:Y:S02]  /*2fb0*/  PRMT R19, R38, 0x7632, R19 ;  /* 0x0000763226137816 */ /* 0x004fe40000000013 */
[----:B------:R-:W-:Y:S02]  /*2fc0*/  PRMT R29, R52, 0x7632, R29 ;  /* 0x00007632341d7816 */ /* 0x000fe4000000001d */
[----:B------:R-:W-:Y:S02]  /*2fd0*/  PRMT R28, R49, 0x7632, R28 ;  /* 0x00007632311c7816 */ /* 0x000fe4000000001c */
[----:B------:R-:W-:Y:S02]  /*2fe0*/  PRMT R27, R47, 0x7632, R27 ;  /* 0x000076322f1b7816 */ /* 0x000fe4000000001b */
[----:B------:R-:W-:-:S02]  /*2ff0*/  PRMT R26, R46, 0x7632, R26 ;  /* 0x000076322e1a7816 */ /* 0x000fc4000000001a */
[----:B------:R-:W-:Y:S02]  /*3000*/  PRMT R25, R48, 0x7632, R25 ;  /* 0x0000763230197816 */ /* 0x000fe40000000019 */
[----:B------:R-:W-:Y:S02]  /*3010*/  PRMT R24, R45, 0x7632, R24 ;  /* 0x000076322d187816 */ /* 0x000fe40000000018 */
[----:B------:R-:W-:Y:S02]  /*3020*/  PRMT R23, R43, 0x7632, R23 ;  /* 0x000076322b177816 */ /* 0x000fe40000000017 */
[----:B------:R-:W-:Y:S02]  /*3030*/  PRMT R22, R42, 0x7632, R22 ;  /* 0x000076322a167816 */ /* 0x000fe40000000016 */
[----:B------:R-:W-:Y:S02]  /*3040*/  PRMT R21, R44, 0x7632, R21 ;  /* 0x000076322c157816 */ /* 0x000fe40000000015 */
[----:B------:R-:W-:-:S02]  /*3050*/  PRMT R20, R41, 0x7632, R20 ;  /* 0x0000763229147816 */ /* 0x000fc40000000014 */
[----:B------:R-:W-:Y:S02]  /*3060*/  PRMT R31, R51, 0x7632, R31 ;  /* 0x00007632331f7816 */ /* 0x000fe4000000001f */
[----:B------:R-:W-:Y:S02]  /*3070*/  PRMT R30, R50, 0x7632, R30 ;  /* 0x00007632321e7816 */ /* 0x000fe4000000001e */
[----:B------:R-:W-:Y:S02]  /*3080*/  PRMT R18, R40, 0x7632, R18 ;  /* 0x0000763228127816 */ /* 0x000fe40000000012 */
[----:B------:R-:W-:Y:S01]  /*3090*/  PRMT R17, R37, 0x7632, R17 ;  /* 0x0000763225117816 */ /* 0x000fe20000000011 */
[----:B------:R-:W-:Y:S06]  /*30a0*/  @!P6 BRA `(.L_x_18) ;  /* 0x0000001000a8e947 */ /* 0x000fec0003800000 */
[----:B------:R-:W0:Y:S01]  /*30b0*/  LDC.64 R14, c[0x0][0x258] ;  /* 0x00009600ff0e7b82 */ /* 0x000e220000000a00 */
[----:B------:R-:W-:-:S04]  /*30c0*/  ULOP3.LUT UR10, UR4, 0x1, URZ, 0xc0, !UPT ;  /* 0x00000001040a7892 */ /* 0x000fc8000f8ec03f */
[----:B------:R-:W-:-:S03]  /*30d0*/  UIMAD UR10, UR10, UR18, URZ ;  /* 0x000000120a0a72a4 */ /* 0x000fc6000f8e023f */
[----:B------:R-:W1:Y:S03]  /*30e0*/  LDC.64 R34, c[0x0][0x260] ;  /* 0x00009800ff227b82 */ /* 0x000e660000000a00 */
[----:B------:R-:W-:-:S05]  /*30f0*/  IMAD R33, R32, UR10, RZ ;  /* 0x0000000a20217c24 */ /* 0x000fca000f8e02ff */
[----:B------:R-:W-:Y:S02]  /*3100*/  SHF.L.U32 R55, R33, 0x1, RZ ;  /* 0x0000000121377819 */ /* 0x000fe400000006ff */
[----:B------:R-:W-:-:S05]  /*3110*/  IADD3 R33, R36, UR10, RZ ;  /* 0x0000000a24217c10 */ /* 0x000fca000fffe0ff */
[----:B0-----:R-:W-:-:S04]  /*3120*/  IMAD.WIDE.U32 R14, R33, 0x4, R14 ;  /* 0x00000004210e7825 */ /* 0x001fc800078e000e */
[----:B-1----:R-:W-:Y:S01]  /*3130*/  IMAD.WIDE R34, R55, 0x4, R34 ;  /* 0x0000000437227825 */ /* 0x002fe200078e0222 */
[----:B------:R-:W-:Y:S06]  /*3140*/  @P0 BRA `(.L_x_19) ;  /* 0x0000000000740947 */ /* 0x000fec0003800000 */
[----:B------:R-:W0:Y:S01]  /*3150*/  S2R R6, SR_LANEID ;  /* 0x0000000000067919 */ /* 0x000e220000000000 */
[----:B------:R-:W1:Y:S01]  /*3160*/  S2UR UR10, SR_CTAID.Y ;  /* 0x00000000000a79c3 */ /* 0x000e620000002600 */
[----:B------:R-:W-:Y:S01]  /*3170*/  VOTEU.ANY UR11, UPT, PT ;  /* 0x00000000000b7886 */ /* 0x000fe200038e0100 */
[----:B------:R-:W-:Y:S01]  /*3180*/  ULOP3.LUT UP0, URZ, UR4, 0x2, URZ, 0xc0, !UPT ;  /* 0x00000002043f7892 */ /* 0x000fe2000f80c03f */
[----:B------:R-:W2:Y:S01]  /*3190*/  S2R R61, SR_CTAID.X ;  /* 0x00000000003d7919 */ /* 0x000ea20000002500 */
[----:B------:R-:W-:Y:S02]  /*31a0*/  UPOPC UR12, UR11 ;  /* 0x0000000b000c72bf */ /* 0x000fe40008000000 */
[----:B------:R-:W-:Y:S01]  /*31b0*/  UFLO.U32 UR11, UR11 ;  /* 0x0000000b000b72bd */ /* 0x000fe200080e0000 */
[----:B-1----:R-:W-:Y:S01]  /*31c0*/  MOV R36, UR10 ;  /* 0x0000000a00247c02 */ /* 0x002fe20008000f00 */
[----:B------:R-:W-:Y:S02]  /*31d0*/  UMOV UR10, 0x1 ;  /* 0x00000001000a7882 */ /* 0x000fe40000000000 */
[----:B------:R-:W-:-:S02]  /*31e0*/  USEL UR10, UR10, 0xffffffff, !UP0 ;  /* 0xffffffff0a0a7887 */ /* 0x000fc4000c000000 */
[----:B0-----:R-:W-:Y:S02]  /*31f0*/  ISETP.EQ.U32.AND P6, PT, R6, UR11, PT ;  /* 0x0000000b06007c0c */ /* 0x001fe4000bfc2070 */
[----:B------:R-:W-:Y:S01]  /*3200*/  UIMAD UR10, UR10, UR12, URZ ;  /* 0x0000000c0a0a72a4 */ /* 0x000fe2000f8e023f */
[----:B--2---:R-:W-:-:S05]  /*3210*/  IMAD R61, R61, UR18, R36 ;  /* 0x000000123d3d7c24 */ /* 0x004fca000f8e0224 */
[----:B------:R-:W-:Y:S01]  /*3220*/  MOV R33, UR10 ;  /* 0x0000000a00217c02 */ /* 0x000fe20008000f00 */
[----:B------:R-:W-:-:S05]  /*3230*/  IMAD.WIDE.U32 R60, R61, 0x8, R34 ;  /* 0x000000083d3c7825 */ /* 0x000fca00078e0022 */
[----:B------:R0:W-:Y:S01]  /*3240*/  STG.E.64 desc[UR14][R60.64], R12 ;  /* 0x0000000c3c007986 */ /* 0x0001e2000c101b0e */
[----:B------:R-:W-:Y:S06]  /*3250*/  @P6 MEMBAR.ALL.GPU ;  /* 0x0000000000006992 */ /* 0x000fec000000a000 */
[----:B------:R-:W-:-:S00]  /*3260*/  @P6 ERRBAR ;  /* 0x00000000000069ab */ /* 0x000fc00000000000 */
[----:B------:R-:W-:Y:S06]  /*3270*/  @P6 CGAERRBAR ;  /* 0x00000000000065ab */ /* 0x000fec0000000000 */
[----:B------:R1:W-:Y:S01]  /*3280*/  @P6 REDG.E.ADD.S32.STRONG.GPU desc[UR14][R14.64], R33 ;  /* 0x000000210e00698e */ /* 0x0003e2000c10e38e */
[----:B------:R-:W-:-:S04]  /*3290*/  PLOP3.LUT P6, PT, PT, PT, UP0, 0x40, 0x0 ;  /* 0x000000000000781c */ /* 0x000fc80003fce808 */
[----:B0-----:R-:W-:-:S04]  /*32a0*/  SEL R60, R32, RZ, P6 ;  /* 0x000000ff203c7207 */ /* 0x001fc80003000000 */
[----:B------:R-:W-:-:S13]  /*32b0*/  ISETP.NE.AND P6, PT, R60, -0x1, PT ;  /* 0xffffffff3c00780c */ /* 0x000fda0003fc5270 */
[----:B-1----:R-:W-:Y:S05]  /*32c0*/  @!P6 BRA `(.L_x_19) ;  /* 0x000000000014e947 */ /* 0x002fea0003800000 */
.L_x_20:
[----:B------:R-:W2:Y:S04]  /*32d0*/  LDG.E.STRONG.GPU R33, desc[UR14][R14.64] ;  /* 0x0000000e0e217981 */ /* 0x000ea8000c1ef900 */
[----:B--2---:R-:W-:Y:S01]  /*32e0*/  CCTL.IVALL ;  /* 0x00000000ff00798f */ /* 0x004fe20002000000 */
[----:B------:R-:W-:Y:S05]  /*32f0*/  YIELD ;  /* 0x0000000000007946 */ /* 0x000fea0003800000 */
[----:B------:R-:W-:-:S13]  /*3300*/  ISETP.NE.AND P6, PT, R33, R60, PT ;  /* 0x0000003c2100720c */ /* 0x000fda0003fc5270 */
[----:B------:R-:W-:Y:S05]  /*3310*/  @P6 BRA `(.L_x_20) ;  /* 0xfffffffc00ec6947 */ /* 0x000fea000383ffff */
.L_x_19:
[----:B------:R-:W-:Y:S01]  /*3320*/  ISETP.NE.AND P6, PT, R32, RZ, PT ;  /* 0x000000ff2000720c */ /* 0x000fe20003fc5270 */
[----:B------:R-:W-:Y:S05]  /*3330*/  WARPSYNC.ALL ;  /* 0x0000000000007948 */ /* 0x000fea0003800000 */
[----:B------:R-:W-:Y:S07]  /*3340*/  BAR.SYNC.DEFER_BLOCKING 0x0 ;  /* 0x0000000000007b1d */ /* 0x000fee0000010000 */
[----:B------:R-:W-:Y:S05]  /*3350*/  @!P6 BRA `(.L_x_18) ;  /* 0x0000000c00fce947 */ /* 0x000fea0003800000 */
[----:B------:R-:W-:Y:S01]  /*3360*/  IADD3 R14, R32, -0x1, RZ ;  /* 0xffffffff200e7810 */ /* 0x000fe20007ffe0ff */
[----:B------:R-:W-:-:S03]  /*3370*/  HFMA2.MMA R33, -RZ, RZ, 0, 0 ;  /* 0x00000000ff217435 */ /* 0x000fc600000001ff */
[----:B------:R-:W-:-:S13]  /*3380*/  ISETP.GE.U32.AND P6, PT, R14, 0x3, PT ;  /* 0x000000030e00780c */ /* 0x000fda0003fc6070 */
[----:B------:R-:W-:Y:S05]  /*3390*/  @!P6 BRA `(.L_x_21) ;  /* 0x0000000c007ce947 */ /* 0x000fea0003800000 */
[----:B------:R-:W-:Y:S02]  /*33a0*/  LOP3.LUT R15, R32, 0x3, RZ, 0xc0, !PT ;  /* 0x00000003200f7812 */ /* 0x000fe400078ec0ff */
[----:B------:R-:W-:Y:S02]  /*33b0*/  MOV R33, RZ ;  /* 0x000000ff00217202 */ /* 0x000fe40000000f00 */
[----:B------:R-:W-:-:S04]  /*33c0*/  IADD3 R15, -R15, R32, RZ ;  /* 0x000000200f0f7210 */ /* 0x000fc80007ffe1ff */
[C---:B------:R-:W-:Y:S02]  /*33d0*/  ISETP.GT.AND P6, PT, R15.reuse, RZ, PT ;  /* 0x000000ff0f00720c */ /* 0x040fe40003fc4270 */
[----:B------:R-:W-:-:S11]  /*33e0*/  R2UR UR10, R15 ;  /* 0x000000000f0a72ca */ /* 0x000fd600000e0000 */
[----:B------:R-:W-:Y:S05]  /*33f0*/  @!P6 BRA `(.L_x_22) ;  /* 0x0000000800e8e947 */ /* 0x000fea0003800000 */
[----:B------:R-:W-:Y:S02]  /*3400*/  UISETP.GT.AND UP1, UPT, UR10, 0xc, UPT ;  /* 0x0000000c0a00788c */ /* 0x000fe4000bf24270 */
[----:B------:R-:W-:-:S04]  /*3410*/  UPLOP3.LUT UP0, UPT, UPT, UPT, UPT, 0x80, 0x0 ;  /* 0x000000000000789c */ /* 0x000fc80003f0f070 */
[----:B------:R-:W-:-:S13]  /*3420*/  PLOP3.LUT P6, PT, PT, PT, UP1, 0x40, 0x0 ;  /* 0x000000000000781c */ /* 0x000fda0003fce818 */
[----:B------:R-:W-:Y:S05]  /*3430*/  @P6 BRA `(.L_x_23) ;  /* 0x0000000400d46947 */ /* 0x000fea0003800000 */
[----:B------:R-:W-:-:S11]  /*3440*/  UPLOP3.LUT UP0, UPT, UPT, UPT, UPT, 0x40, 0x0 ;  /* 0x000000000000789c */ /* 0x000fd60003f0e870 */
.L_x_24:
[----:B------:R-:W-:-:S13]  /*3450*/  ISETP.EQ.OR P6, PT, R33, UR13, P0 ;  /* 0x0000000d21007c0c */ /* 0x000fda00087c2670 */
[----:B------:R-:W-:-:S04]  /*3460*/  @!P6 IMAD R61, R33, UR18, R36 ;  /* 0x00000012213dec24 */ /* 0x000fc8000f8e0224 */
[----:B------:R-:W-:-:S05]  /*3470*/  @!P6 IMAD.WIDE.U32 R60, R61, 0x8, R34 ;  /* 0x000000083d3ce825 */ /* 0x000fca00078e0022 */
[----:B------:R-:W2:Y:S02]  /*3480*/  @!P6 LDG.E.64 R14, desc[UR14][R60.64] ;  /* 0x0000000e3c0ee981 */ /* 0x000ea4000c1e1b00 */
[----:B--2---:R-:W-:Y:S01]  /*3490*/  @!P6 FADD.FTZ R13, R13, R15 ;  /* 0x0000000f0d0de221 */ /* 0x004fe20000010000 */
[----:B------:R-:W-:Y:S01]  /*34a0*/  IADD3 R15, R33, 0x1, RZ ;  /* 0x00000001210f7810 */ /* 0x000fe20007ffe0ff */
[----:B------:R-:W-:-:S03]  /*34b0*/  @!P6 FADD.FTZ R12, R12, R14 ;  /* 0x0000000e0c0ce221 */ /* 0x000fc60000010000 */
        /* <DEDUP_REMOVED lines=100> */
[----:B------:R-:W-:-:S06]  /*3b00*/  @!P6 IMAD.WIDE.U32 R14, R15, 0x8, R34 ;  /* 0x000000080f0ee825 */ /* 0x000fcc00078e0022 */
[----:B------:R-:W2:Y:S01]  /*3b10*/  @!P6 LDG.E.64 R14, desc[UR14][R14.64] ;  /* 0x0000000e0e0ee981 */ /* 0x000ea2000c1e1b00 */
[----:B------:R-:W-:Y:S01]  /*3b20*/  UIADD3 UR10, UR10, -0x10, URZ ;  /* 0xfffffff00a0a7890 */ /* 0x000fe2000fffe03f */
[----:B------:R-:W-:-:S03]  /*3b30*/  IADD3 R33, R33, 0x10, RZ ;  /* 0x0000001021217810 */ /* 0x000fc60007ffe0ff */
[----:B------:R-:W-:Y:S01]  /*3b40*/  UISETP.GT.AND UP1, UPT, UR10, 0xc, UPT ;  /* 0x0000000c0a00788c */ /* 0x000fe2000bf24270 */
[----:B--2---:R-:W-:Y:S01]  /*3b50*/  @!P6 FADD.FTZ R12, R12, R14 ;  /* 0x0000000e0c0ce221 */ /* 0x004fe20000010000 */
[----:B------:R-:W-:-:S04]  /*3b60*/  @!P6 FADD.FTZ R13, R13, R15 ;  /* 0x0000000f0d0de221 */ /* 0x000fc80000010000 */
[----:B------:R-:W-:-:S13]  /*3b70*/  PLOP3.LUT P6, PT, PT, PT, UP1, 0x80, 0x0 ;  /* 0x000000000000781c */ /* 0x000fda0003fcf018 */
[----:B------:R-:W-:Y:S05]  /*3b80*/  @P6 BRA `(.L_x_24) ;  /* 0xfffffff800306947 */ /* 0x000fea000383ffff */
.L_x_23:
[----:B------:R-:W-:-:S06]  /*3b90*/  UISETP.GT.AND UP1, UPT, UR10, 0x4, UPT ;  /* 0x000000040a00788c */ /* 0x000fcc000bf24270 */
[----:B------:R-:W-:-:S13]  /*3ba0*/  PLOP3.LUT P6, PT, PT, PT, UP1, 0x40, 0x0 ;  /* 0x000000000000781c */ /* 0x000fda0003fce818 */
[----:B------:R-:W-:Y:S05]  /*3bb0*/  @P6 BRA `(.L_x_25) ;  /* 0x0000000000ec6947 */ /* 0x000fea0003800000 */
        /* <DEDUP_REMOVED lines=24> */
[----:B------:R-:W2:Y:S01]  /*3d40*/  @!P6 LDG.E.64 R14, desc[UR14][R60.64] ;  /* 0x0000000e3c0ee981 */ /* 0x000ea2000c1e1b00 */
[----:B------:R-:W-:Y:S01]  /*3d50*/  IADD3 R33, R33, 0x4, RZ ;  /* 0x0000000421217810 */ /* 0x000fe20007ffe0ff */
[----:B--2---:R-:W-:Y:S01]  /*3d60*/  @!P6 FADD.FTZ R12, R12, R14 ;  /* 0x0000000e0c0ce221 */ /* 0x004fe20000010000 */
[----:B------:R-:W-:Y:S02]  /*3d70*/  @!P6 FADD.FTZ R13, R13, R15 ;  /* 0x0000000f0d0de221 */ /* 0x000fe40000010000 */
        /* <DEDUP_REMOVED lines=26> */
[----:B------:R-:W-:Y:S01]  /*3f20*/  IADD3 R33, R33, 0x4, RZ ;  /* 0x0000000421217810 */ /* 0x000fe20007ffe0ff */
[----:B------:R-:W-:Y:S02]  /*3f30*/  UPLOP3.LUT UP0, UPT, UPT, UPT, UPT, 0x40, 0x0 ;  /* 0x000000000000789c */ /* 0x000fe40003f0e870 */
[----:B------:R-:W-:Y:S01]  /*3f40*/  UIADD3 UR10, UR10, -0x4, URZ ;  /* 0xfffffffc0a0a7890 */ /* 0x000fe2000fffe03f */
[----:B--2---:R-:W-:Y:S01]  /*3f50*/  @!P6 FADD.FTZ R12, R12, R14 ;  /* 0x0000000e0c0ce221 */ /* 0x004fe20000010000 */
[----:B------:R-:W-:-:S10]  /*3f60*/  @!P6 FADD.FTZ R13, R13, R15 ;  /* 0x0000000f0d0de221 */ /* 0x000fd40000010000 */
.L_x_25:
[----:B------:R-:W-:-:S06]  /*3f70*/  UISETP.NE.OR UP0, UPT, UR10, URZ, UP0 ;  /* 0x0000003f0a00728c */ /* 0x000fcc0008705670 */
[----:B------:R-:W-:-:S13]  /*3f80*/  PLOP3.LUT P6, PT, PT, PT, UP0, 0x80, 0x0 ;  /* 0x000000000000781c */ /* 0x000fda0003fcf008 */
[----:B------:R-:W-:Y:S05]  /*3f90*/  @!P6 BRA `(.L_x_21) ;  /* 0x00000000007ce947 */ /* 0x000fea0003800000 */
.L_x_22:
        /* <DEDUP_REMOVED lines=27> */
[----:B--2---:R-:W-:Y:S01]  /*4150*/  @!P6 FADD.FTZ R12, R12, R14 ;  /* 0x0000000e0c0ce221 */ /* 0x004fe20000010000 */
[----:B------:R-:W-:-:S03]  /*4160*/  @!P6 FADD.FTZ R13, R13, R15 ;  /* 0x0000000f0d0de221 */ /* 0x000fc60000010000 */
[----:B------:R-:W-:-:S13]  /*4170*/  ISETP.NE.AND P6, PT, RZ, UR10, PT ;  /* 0x0000000aff007c0c */ /* 0x000fda000bfc5270 */
[----:B------:R-:W-:Y:S05]  /*4180*/  @P6 BRA `(.L_x_22) ;  /* 0xfffffffc00846947 */ /* 0x000fea000383ffff */
.L_x_21:
[----:B------:R-:W-:-:S13]  /*4190*/  LOP3.LUT P6, R32, R32, 0x3, RZ, 0xc0, !PT ;  /* 0x0000000320207812 */ /* 0x000fda00078cc0ff */
[----:B------:R-:W-:Y:S05]  /*41a0*/  @!P6 BRA `(.L_x_18) ;  /* 0x000000000068e947 */ /* 0x000fea0003800000 */
[----:B------:R-:W-:Y:S01]  /*41b0*/  ISETP.EQ.OR P6, PT, R33, UR13, P0 ;  /* 0x0000000d21007c0c */ /* 0x000fe200087c2670 */
[----:B------:R-:W-:-:S12]  /*41c0*/  BSSY B0, `(.L_x_26) ;  /* 0x0000007000007945 */ /* 0x000fd80003800000 */
[----:B------:R-:W-:Y:S05]  /*41d0*/  @P6 BRA `(.L_x_27) ;  /* 0x0000000000146947 */ /* 0x000fea0003800000 */
[----:B------:R-:W-:-:S04]  /*41e0*/  IMAD R15, R33, UR18, R36 ;  /* 0x00000012210f7c24 */ /* 0x000fc8000f8e0224 */
[----:B------:R-:W-:-:S06]  /*41f0*/  IMAD.WIDE.U32 R14, R15, 0x8, R34 ;  /* 0x000000080f0e7825 */ /* 0x000fcc00078e0022 */
[----:B------:R-:W2:Y:S02]  /*4200*/  LDG.E.64 R14, desc[UR14][R14.64] ;  /* 0x0000000e0e0e7981 */ /* 0x000ea4000c1e1b00 */
[----:B--2---:R-:W-:Y:S01]  /*4210*/  FADD.FTZ R12, R12, R14 ;  /* 0x0000000e0c0c7221 */ /* 0x004fe20000010000 */
[----:B------:R-:W-:-:S07]  /*4220*/  FADD.FTZ R13, R13, R15 ;  /* 0x0000000f0d0d7221 */ /* 0x000fce0000010000 */
.L_x_27:
[----:B------:R-:W-:Y:S05]  /*4230*/  BSYNC B0 ;  /* 0x0000000000007941 */ /* 0x000fea0003800000 */
.L_x_26:
[----:B------:R-:W-:-:S13]  /*4240*/  ISETP.NE.AND P6, PT, R32, 0x1, PT ;  /* 0x000000012000780c */ /* 0x000fda0003fc5270 */
[----:B------:R-:W-:Y:S05]  /*4250*/  @!P6 BRA `(.L_x_18) ;  /* 0x00000000003ce947 */ /* 0x000fea0003800000 */
[----:B------:R-:W-:-:S04]  /*4260*/  IADD3 R61, R33, 0x1, RZ ;  /* 0x00000001213d7810 */ /* 0x000fc80007ffe0ff */
[----:B------:R-:W-:-:S13]  /*4270*/  ISETP.EQ.OR P6, PT, R61, UR13, P0 ;  /* 0x0000000d3d007c0c */ /* 0x000fda00087c2670 */
[----:B------:R-:W-:-:S04]  /*4280*/  @!P6 IMAD R61, R61, UR18, R36 ;  /* 0x000000123d3dec24 */ /* 0x000fc8000f8e0224 */
[----:B------:R-:W-:-:S05]  /*4290*/  @!P6 IMAD.WIDE.U32 R60, R61, 0x8, R34 ;  /* 0x000000083d3ce825 */ /* 0x000fca00078e0022 */
[----:B------:R-:W2:Y:S02]  /*42a0*/  @!P6 LDG.E.64 R14, desc[UR14][R60.64] ;  /* 0x0000000e3c0ee981 */ /* 0x000ea4000c1e1b00 */
[----:B--2---:R-:W-:Y:S01]  /*42b0*/  @!P6 FADD.FTZ R13, R13, R15 ;  /* 0x0000000f0d0de221 */ /* 0x004fe20000010000 */
[----:B------:R-:W-:Y:S01]  /*42c0*/  IADD3 R15, R33, 0x2, RZ ;  /* 0x00000002210f7810 */ /* 0x000fe20007ffe0ff */
[----:B------:R-:W-:-:S03]  /*42d0*/  @!P6 FADD.FTZ R12, R12, R14 ;  /* 0x0000000e0c0ce221 */ /* 0x000fc60000010000 */
[----:B------:R-:W-:-:S04]  /*42e0*/  ISETP.EQ.OR P6, PT, R15, UR13, P0 ;  /* 0x0000000d0f007c0c */ /* 0x000fc800087c2670 */
[----:B------:R-:W-:-:S13]  /*42f0*/  ISETP.EQ.OR P6, PT, R32, 0x2, P6 ;  /* 0x000000022000780c */ /* 0x000fda00037c2670 */
[----:B------:R-:W-:-:S04]  /*4300*/  @!P6 IMAD R15, R15, UR18, R36 ;  /* 0x000000120f0fec24 */ /* 0x000fc8000f8e0224 */
[----:B------:R-:W-:-:S06]  /*4310*/  @!P6 IMAD.WIDE.U32 R14, R15, 0x8, R34 ;  /* 0x000000080f0ee825 */ /* 0x000fcc00078e0022 */
[----:B------:R-:W2:Y:S02]  /*4320*/  @!P6 LDG.E.64 R14, desc[UR14][R14.64] ;  /* 0x0000000e0e0ee981 */ /* 0x000ea4000c1e1b00 */
[----:B--2---:R-:W-:Y:S01]  /*4330*/  @!P6 FADD.FTZ R12, R12, R14 ;  /* 0x0000000e0c0ce221 */ /* 0x004fe20000010000 */
[----:B------:R-:W-:-:S07]  /*4340*/  @!P6 FADD.FTZ R13, R13, R15 ;  /* 0x0000000f0d0de221 */ /* 0x000fce0000010000 */
.L_x_18:
[----:B------:R-:W0:Y:S01]  /*4350*/  S2UR UR11, SR_CgaCtaId ;  /* 0x00000000000b79c3 */ /* 0x000e220000008800 */
[----:B------:R-:W-:Y:S01]  /*4360*/  UMOV UR10, 0x400 ;  /* 0x00000400000a7882 */ /* 0x000fe20000000000 */
[----:B------:R-:W-:Y:S02]  /*4370*/  ISETP.NE.AND P6, PT, RZ, UR17, PT ;  /* 0x00000011ff007c0c */ /* 0x000fe4000bfc5270 */
[----:B------:R-:W-:Y:S02]  /*4380*/  SHF.L.U32 R51, R51, 0x10, RZ ;  /* 0x0000001033337819 */ /* 0x000fe400000006ff */
[----:B------:R-:W-:Y:S02]  /*4390*/  SHF.L.U32 R34, R31, 0x10, RZ ;  /* 0x000000101f227819 */ /* 0x000fe400000006ff */
[----:B------:R-:W-:Y:S01]  /*43a0*/  SHF.L.U32 R33, R50, 0x10, RZ ;  /* 0x0000001032217819 */ /* 0x000fe200000006ff */
[----:B------:R-:W-:Y:S01]  /*43b0*/  FADD.FTZ R35, R51, -UR19 ;  /* 0x8000001333237e21 */ /* 0x000fe20008010000 */
[----:B------:R-:W-:Y:S01]  /*43c0*/  SHF.L.U32 R30, R30, 0x10, RZ ;  /* 0x000000101e1e7819 */ /* 0x000fe200000006ff */
[----:B------:R-:W-:Y:S01]  /*43d0*/  FADD.FTZ R34, R34, -UR19 ;  /* 0x8000001322227e21 */ /* 0x000fe20008010000 */
[----:B------:R-:W-:Y:S01]  /*43e0*/  SHF.L.U32 R52, R52, 0x10, RZ ;  /* 0x0000001034347819 */ /* 0x000fe200000006ff */
[----:B------:R-:W-:Y:S01]  /*43f0*/  FMUL.FTZ R35, R35, UR20 ;  /* 0x0000001423237c20 */ /* 0x000fe20008410000 */
[----:B------:R-:W-:Y:S01]  /*4400*/  SHF.L.U32 R29, R29, 0x10, RZ ;  /* 0x000000101d1d7819 */ /* 0x000fe200000006ff */
[----:B------:R-:W-:Y:S01]  /*4410*/  FMUL.FTZ R34, R34, UR20 ;  /* 0x0000001422227c20 */ /* 0x000fe20008410000 */
[----:B0-----:R-:W-:-:S09]  /*4420*/  ULEA UR10, UR11, UR10, 0x18 ;  /* 0x0000000a0b0a7291 */ /* 0x001fd2000f8ec03f */
[----:B------:R-:W-:Y:S01]  /*4430*/  @!P0 STS.64 [UR10+0x98], R12 ;  /* 0x0000980cff008988 */ /* 0x000fe20008000a0a */
[----:B------:R-:W-:Y:S06]  /*4440*/  BAR.SYNC.DEFER_BLOCKING 0x0 ;  /* 0x0000000000007b1d */ /* 0x000fec0000010000 */
[----:B------:R-:W0:Y:S01]  /*4450*/  LDS.64 R14, [UR10+0x98] ;  /* 0x0000980aff0e7984 */ /* 0x000e220008000a00 */
[----:B------:R-:W-:Y:S02]  /*4460*/  ULDC UR10, c[0x0][0x2bc] ;  /* 0x0000af00000a7ab9 */ /* 0x000fe40000000800 */
[----:B0-----:R-:W-:Y:S01]  /*4470*/  FMUL.FTZ R31, R14, UR10 ;  /* 0x0000000a0e1f7c20 */ /* 0x001fe20008410000 */
        /* <DEDUP_REMOVED lines=15> */
[----:B-1----:R-:W-:Y:S01]  /*4570*/  FMUL.FTZ R33, R33, R50 ;  /* 0x0000003221217220 */ /* 0x002fe20000410000 */
[----:B------:R-:W-:Y:S02]  /*4580*/  FADD.FTZ R50, -R50, 1 ;  /* 0x3f80000032327421 */ /* 0x000fe40000010100 */
[----:B------:R-:W-:Y:S02]  /*4590*/  FMUL.FTZ R30, R30, R61 ;  /* 0x0000003d1e1e7220 */ /* 0x000fe40000410000 */
[----:B------:R-:W-:-:S04]  /*45a0*/  FFMA.FTZ R50, R13, R50, 1 ;  /* 0x3f8000000d327423 */ /* 0x000fc80000010032 */
[----:B------:R-:W-:-:S07]  /*45b0*/  FMUL.FTZ R33, R33, R50 ;  /* 0x0000003221217220 */ /* 0x000fce0000410000 */
.L_x_28:
[----:B------:R-:W-:Y:S01]  /*45c0*/  LOP3.LUT P0, RZ, R54, 0x2, RZ, 0xc0, !PT ;  /* 0x0000000236ff7812 */ /* 0x000fe2000780c0ff */
[----:B------:R-:W-:-:S12]  /*45d0*/  BSSY B0, `(.L_x_29) ;  /* 0x0000015000007945 */ /* 0x000fd80003800000 */
[----:B------:R-:W-:Y:S05]  /*45e0*/  @P0 BRA `(.L_x_30) ;  /* 0x00000000004c0947 */ /* 0x000fea0003800000 */
[----:B------:R-:W-:Y:S01]  /*45f0*/  SHF.R.S32.HI R12, RZ, 0x1f, R0 ;  /* 0x0000001fff0c7819 */ /* 0x000fe20000011400 */
[----:B------:R-:W-:Y:S01]  /*4600*/  ULDC.64 UR10, c[0x0][0x288] ;  /* 0x0000a200000a7ab9 */ /* 0x000fe20000000a00 */
[----:B------:R-:W-:-:S03]  /*4610*/  MOV R13, R57 ;  /* 0x00000039000d7202 */ /* 0x000fc60000000f00 */
[----:B------:R-:W-:Y:S01]  /*4620*/  IMAD R15, R12, UR10, RZ ;  /* 0x0000000a0c0f7c24 */ /* 0x000fe2000f8e02ff */
[----:B------:R-:W-:-:S03]  /*4630*/  MOV R12, R58 ;  /* 0x0000003a000c7202 */ /* 0x000fc60000000f00 */
[C---:B------:R-:W-:Y:S02]  /*4640*/  IMAD R15, R0.reuse, UR11, R15 ;  /* 0x0000000b000f7c24 */ /* 0x040fe4000f8e020f */
[----:B------:R-:W-:Y:S01]  /*4650*/  IMAD.WIDE.U32 R12, R0, UR10, R12 ;  /* 0x0000000a000c7c25 */ /* 0x000fe2000f8e000c */
[----:B------:R-:W-:-:S04]  /*4660*/  ULDC.64 UR10, c[0x0][0x210] ;  /* 0x00008400000a7ab9 */ /* 0x000fc80000000a00 */
[----:B------:R-:W-:Y:S01]  /*4670*/  IADD3 R15, R13, R15, RZ ;  /* 0x0000000f0d0f7210 */ /* 0x000fe20007ffe0ff */
[----:B------:R-:W-:Y:S01]  /*4680*/  FFMA.FTZ R13, R31, R34, R32 ;  /* 0x000000221f0d7223 */ /* 0x000fe20000010020 */
[----:B------:R-:W-:-:S03]  /*4690*/  LEA R14, P0, R12, UR10, 0x1 ;  /* 0x0000000a0c0e7c11 */ /* 0x000fc6000f8008ff */
[----:B------:R-:W-:Y:S01]  /*46a0*/  FFMA.FTZ R30, R30, R9, -R13 ;  /* 0x000000091e1e7223 */ /* 0x000fe2000001080d */
[----:B------:R-:W-:Y:S01]  /*46b0*/  LEA.HI.X R15, R12, UR11, R15, 0x1, P0 ;  /* 0x0000000b0c0f7c11 */ /* 0x000fe200080f0c0f */
[----:B------:R-:W-:-:S04]  /*46c0*/  FFMA.FTZ R12, R31, R35, R32 ;  /* 0x000000231f0c7223 */ /* 0x000fc80000010020 */
[----:B------:R-:W-:-:S04]  /*46d0*/  FFMA.FTZ R12, R33, R8, -R12 ;  /* 0x00000008210c7223 */ /* 0x000fc8000001080c */
[----:B------:R-:W-:Y:S01]  /*46e0*/  FMUL.FTZ R13, R12, UR20 ;  /* 0x000000140c0d7c20 */ /* 0x000fe20008410000 */
[----:B------:R-:W-:-:S05]  /*46f0*/  FMUL.FTZ R12, R30, UR20 ;  /* 0x000000141e0c7c20 */ /* 0x000fca0008410000 */
[----:B------:R-:W-:-:S05]  /*4700*/  F2FP.BF16.F32.PACK_AB R13, R12, R13 ;  /* 0x0000000d0c0d723e */ /* 0x000fca00000010ff */
[----:B------:R0:W-:Y:S02]  /*4710*/  STG.E desc[UR14][R14.64], R13 ;  /* 0x0000000d0e007986 */ /* 0x0001e4000c10190e */
.L_x_30:
[----:B------:R-:W-:Y:S05]  /*4720*/  BSYNC B0 ;  /* 0x0000000000007941 */ /* 0x000fea0003800000 */
.L_x_29:
[----:B------:R-:W-:Y:S01]  /*4730*/  ISETP.NE.AND P6, PT, RZ, UR17, PT ;  /* 0x00000011ff007c0c */ /* 0x000fe2000bfc5270 */
[----:B0-----:R-:W-:Y:S01]  /*4740*/  FADD.FTZ R13, R52, -UR19 ;  /* 0x80000013340d7e21 */ /* 0x001fe20008010000 */
[----:B------:R-:W-:Y:S01]  /*4750*/  FADD.FTZ R12, R29, -UR19 ;  /* 0x800000131d0c7e21 */ /* 0x000fe20008010000 */
[----:B------:R-:W-:Y:S02]  /*4760*/  SHF.L.U32 R49, R49, 0x10, RZ ;  /* 0x0000001031317819 */ /* 0x000fe400000006ff */
[----:B------:R-:W-:Y:S01]  /*4770*/  SHF.L.U32 R28, R28, 0x10, RZ ;  /* 0x000000101c1c7819 */ /* 0x000fe200000006ff */
[----:B------:R-:W-:Y:S01]  /*4780*/  FMUL.FTZ R13, R13, UR20 ;  /* 0x000000140d0d7c20 */ /* 0x000fe20008410000 */
[----:B------:R-:W-:Y:S01]  /*4790*/  SHF.L.U32 R47, R47, 0x10, RZ ;  /* 0x000000102f2f7819 */ /* 0x000fe200000006ff */
[----:B------:R-:W-:Y:S01]  /*47a0*/  FMUL.FTZ R12, R12, UR20 ;  /* 0x000000140c0c7c20 */ /* 0x000fe20008410000 */
[----:B------:R-:W-:-:S04]  /*47b0*/  SHF.L.U32 R27, R27, 0x10, RZ ;  /* 0x000000101b1b7819 */ /* 0x000fc800000006ff */
[----:B------:R-:W-:Y:S05]  /*47c0*/  @!P6 BRA `(.L_x_31) ;  /* 0x000000000048e947 */ /* 0x000fea0003800000 */
        /* <DEDUP_REMOVED lines=18> */
.L_x_31:
[----:B------:R-:W-:Y:S04]  /*48f0*/  BSSY B0, `(.L_x_32) ;  /* 0x0000016000007945 */ /* 0x000fe80003800000 */
[----:B------:R-:W-:Y:S05]  /*4900*/  @P5 BRA `(.L_x_33) ;  /* 0x0000000000505947 */ /* 0x000fea0003800000 */
[----:B------:R-:W-:Y:S01]  /*4910*/  IADD3 R15, R0, 0x8, RZ ;  /* 0x00000008000f7810 */ /* 0x000fe20007ffe0ff */
[C-C-:B------:R-:W-:Y:S01]  /*4920*/  FFMA.FTZ R14, R31.reuse, R13, R32.reuse ;  /* 0x0000000d1f0e7223 */ /* 0x140fe20000010020 */
[----:B------:R-:W-:Y:S01]  /*4930*/  FFMA.FTZ R13, R31, R12, R32 ;  /* 0x0000000c1f0d7223 */ /* 0x000fe20000010020 */
[----:B------:R-:W-:Y:S01]  /*4940*/  ULDC.64 UR10, c[0x0][0x288] ;  /* 0x0000a200000a7ab9 */ /* 0x000fe20000000a00 */
[----:B------:R-:W-:Y:S01]  /*4950*/  SHF.R.S32.HI R29, RZ, 0x1f, R15 ;  /* 0x0000001fff1d7819 */ /* 0x000fe2000001140f */
[----:B------:R-:W-:Y:S01]  /*4960*/  FFMA.FTZ R14, R49, R8, -R14 ;  /* 0x00000008310e7223 */ /* 0x000fe2000001080e */
[----:B------:R-:W-:Y:S01]  /*4970*/  FFMA.FTZ R28, R28, R9, -R13 ;  /* 0x000000091c1c7223 */ /* 0x000fe2000001080d */
[----:B------:R-:W-:Y:S02]  /*4980*/  MOV R12, R58 ;  /* 0x0000003a000c7202 */ /* 0x000fe40000000f00 */
[----:B------:R-:W-:Y:S01]  /*4990*/  MOV R13, R57 ;  /* 0x00000039000d7202 */ /* 0x000fe20000000f00 */
[----:B------:R-:W-:-:S02]  /*49a0*/  IMAD R30, R29, UR10, RZ ;  /* 0x0000000a1d1e7c24 */ /* 0x000fc4000f8e02ff */
[----:B------:R-:W-:Y:S01]  /*49b0*/  FMUL.FTZ R29, R14, UR20 ;  /* 0x000000140e1d7c20 */ /* 0x000fe20008410000 */
[----:B------:R-:W-:Y:S01]  /*49c0*/  FMUL.FTZ R28, R28, UR20 ;  /* 0x000000141c1c7c20 */ /* 0x000fe20008410000 */
[----:B------:R-:W-:-:S04]  /*49d0*/  IMAD.WIDE.U32 R12, R15, UR10, R12 ;  /* 0x0000000a0f0c7c25 */ /* 0x000fc8000f8e000c */
[----:B------:R-:W-:Y:S01]  /*49e0*/  IMAD R15, R15, UR11, R30 ;  /* 0x0000000b0f0f7c24 */ /* 0x000fe2000f8e021e */
[----:B------:R-:W-:Y:S02]  /*49f0*/  ULDC.64 UR10, c[0x0][0x210] ;  /* 0x00008400000a7ab9 */ /* 0x000fe40000000a00 */
[----:B------:R-:W-:Y:S02]  /*4a00*/  LEA R14, P0, R12, UR10, 0x1 ;  /* 0x0000000a0c0e7c11 */ /* 0x000fe4000f8008ff */
[----:B------:R-:W-:Y:S02]  /*4a10*/  IADD3 R15, R13, R15, RZ ;  /* 0x0000000f0d0f7210 */ /* 0x000fe40007ffe0ff */
[----:B------:R-:W-:Y:S02]  /*4a20*/  F2FP.BF16.F32.PACK_AB R13, R28, R29 ;  /* 0x0000001d1c0d723e */ /* 0x000fe400000010ff */
[----:B------:R-:W-:-:S05]  /*4a30*/  LEA.HI.X R15, R12, UR11, R15, 0x1, P0 ;  /* 0x0000000b0c0f7c11 */ /* 0x000fca00080f0c0f */
[----:B------:R0:W-:Y:S02]  /*4a40*/  STG.E desc[UR14][R14.64], R13 ;  /* 0x0000000d0e007986 */ /* 0x0001e4000c10190e */
.L_x_33:
[----:B------:R-:W-:Y:S05]  /*4a50*/  BSYNC B0 ;  /* 0x0000000000007941 */ /* 0x000fea0003800000 */
.L_x_32:
[----:B0-----:R-:W-:Y:S01]  /*4a60*/  FADD.FTZ R15, R47, -UR19 ;  /* 0x800000132f0f7e21 */ /* 0x001fe20008010000 */
[----:B------:R-:W-:Y:S01]  /*4a70*/  FADD.FTZ R12, R27, -UR19 ;  /* 0x800000131b0c7e21 */ /* 0x000fe20008010000 */
[----:B------:R-:W-:Y:S02]  /*4a80*/  SHF.L.U32 R13, R46, 0x10, RZ ;  /* 0x000000102e0d7819 */ /* 0x000fe400000006ff */
[----:B------:R-:W-:Y:S01]  /*4a90*/  SHF.L.U32 R26, R26, 0x10, RZ ;  /* 0x000000101a1a7819 */ /* 0x000fe200000006ff */
[----:B------:R-:W-:Y:S01]  /*4aa0*/  FMUL.FTZ R15, R15, UR20 ;  /* 0x000000140f0f7c20 */ /* 0x000fe20008410000 */
[----:B------:R-:W-:Y:S01]  /*4ab0*/  SHF.L.U32 R48, R48, 0x10, RZ ;  /* 0x0000001030307819 */ /* 0x000fe200000006ff */
[----:B------:R-:W-:Y:S01]  /*4ac0*/  FMUL.FTZ R12, R12, UR20 ;  /* 0x000000140c0c7c20 */ /* 0x000fe20008410000 */
[----:B------:R-:W-:Y:S01]  /*4ad0*/  SHF.L.U32 R25, R25, 0x10, RZ ;  /* 0x0000001019197819 */ /* 0x000fe200000006ff */
        /* <DEDUP_REMOVED lines=19> */
.L_x_34:
        /* <DEDUP_REMOVED lines=8> */
[----:B------:R-:W-:Y:S01]  /*4c90*/  MOV R12, R58 ;  /* 0x0000003a000c7202 */ /* 0x000fe20000000f00 */
[----:B------:R-:W-:Y:S01]  /*4ca0*/  FFMA.FTZ R26, R26, R9, -R15 ;  /* 0x000000091a1a7223 */ /* 0x000fe2000001080f */
[----:B------:R-:W-:Y:S01]  /*4cb0*/  MOV R13, R57 ;  /* 0x00000039000d7202 */ /* 0x000fe20000000f00 */
[----:B------:R-:W-:Y:S02]  /*4cc0*/  IMAD R28, R28, UR10, RZ ;  /* 0x0000000a1c1c7c24 */ /* 0x000fe4000f8e02ff */
[----:B------:R-:W-:Y:S01]  /*4cd0*/  FMUL.FTZ R26, R26, UR20 ;  /* 0x000000141a1a7c20 */ /* 0x000fe20008410000 */
[----:B------:R-:W-:-:S04]  /*4ce0*/  IMAD.WIDE.U32 R12, R27, UR10, R12 ;  /* 0x0000000a1b0c7c25 */ /* 0x000fc8000f8e000c */
[----:B------:R-:W-:Y:S01]  /*4cf0*/  IMAD R15, R27, UR11, R28 ;  /* 0x0000000b1b0f7c24 */ /* 0x000fe2000f8e021c */
[----:B------:R-:W-:Y:S01]  /*4d00*/  ULDC.64 UR10, c[0x0][0x210] ;  /* 0x00008400000a7ab9 */ /* 0x000fe20000000a00 */
[----:B------:R-:W-:Y:S01]  /*4d10*/  FMUL.FTZ R27, R14, UR20 ;  /* 0x000000140e1b7c20 */ /* 0x000fe20008410000 */
[----:B------:R-:W-:Y:S02]  /*4d20*/  LEA R14, P0, R12, UR10, 0x1 ;  /* 0x0000000a0c0e7c11 */ /* 0x000fe4000f8008ff */
[----:B------:R-:W-:Y:S02]  /*4d30*/  IADD3 R15, R13, R15, RZ ;  /* 0x0000000f0d0f7210 */ /* 0x000fe40007ffe0ff */
[----:B------:R-:W-:Y:S02]  /*4d40*/  F2FP.BF16.F32.PACK_AB R13, R26, R27 ;  /* 0x0000001b1a0d723e */ /* 0x000fe400000010ff */
[----:B------:R-:W-:-:S05]  /*4d50*/  LEA.HI.X R15, R12, UR11, R15, 0x1, P0 ;  /* 0x0000000b0c0f7c11 */ /* 0x000fca00080f0c0f */
[----:B------:R0:W-:Y:S02]  /*4d60*/  STG.E desc[UR14][R14.64], R13 ;  /* 0x0000000d0e007986 */ /* 0x0001e4000c10190e */
.L_x_36:
[----:B------:R-:W-:Y:S05]  /*4d70*/  BSYNC B0 ;  /* 0x0000000000007941 */ /* 0x000fea0003800000 */
.L_x_35:
[----:B------:R-:W-:Y:S01]  /*4d80*/  FADD.FTZ R48, R48, -UR19 ;  /* 0x8000001330307e21 */ /* 0x000fe20008010000 */
        /* <DEDUP_REMOVED lines=8> */
[----:B0-----:R-:W-:Y:S01]  /*4e10*/  FFMA.FTZ R13, R30, R9, R11 ;  /* 0x000000091e0d7223 */ /* 0x001fe2000001000b */
        /* <DEDUP_REMOVED lines=17> */
.L_x_37:
[----:B------:R-:W-:Y:S04]  /*4f30*/  BSSY B0, `(.L_x_38) ;  /* 0x0000016000007945 */ /* 0x000fe80003800000 */
[----:B------:R-:W-:Y:S05]  /*4f40*/  @P3 BRA `(.L_x_39) ;  /* 0x0000000000503947 */ /* 0x000fea0003800000 */
[----:B0-----:R-:W-:Y:S01]  /*4f50*/  IADD3 R15, R0, 0x18, RZ ;  /* 0x00000018000f7810 */ /* 0x001fe20007ffe0ff */
        /* <DEDUP_REMOVED lines=19> */
.L_x_39:
[----:B------:R-:W-:Y:S05]  /*5090*/  BSYNC B0 ;  /* 0x0000000000007941 */ /* 0x000fea0003800000 */
.L_x_38:
[----:B------:R-:W-:Y:S01]  /*50a0*/  FADD.FTZ R43, R43, -UR19 ;  /* 0x800000132b2b7e21 */ /* 0x000fe20008010000 */
[----:B------:R-:W-:Y:S01]  /*50b0*/  FADD.FTZ R23, R23, -UR19 ;  /* 0x8000001317177e21 */ /* 0x000fe20008010000 */
[----:B01----:R-:W-:Y:S02]  /*50c0*/  SHF.L.U32 R13, R42, 0x10, RZ ;  /* 0x000000102a0d7819 */ /* 0x003fe400000006ff */
        /* <DEDUP_REMOVED lines=24> */
.L_x_40:
[----:B------:R-:W-:Y:S04]  /*5250*/  BSSY B0, `(.L_x_41) ;  /* 0x0000016000007945 */ /* 0x000fe80003800000 */
[----:B------:R-:W-:Y:S05]  /*5260*/  @P2 BRA `(.L_x_42) ;  /* 0x0000000000502947 */ /* 0x000fea0003800000 */
[----:B------:R-:W-:Y:S01]  /*5270*/  IADD3 R23, R0, 0x20, RZ ;  /* 0x0000002000177810 */ /* 0x000fe20007ffe0ff */
[C-C-:B------:R-:W-:Y:S01]  /*5280*/  FFMA.FTZ R12, R31.reuse, R43, R32.reuse ;  /* 0x0000002b1f0c7223 */ /* 0x140fe20000010020 */
[----:B------:R-:W-:Y:S01]  /*5290*/  ULDC.64 UR10, c[0x0][0x288] ;  /* 0x0000a200000a7ab9 */ /* 0x000fe20000000a00 */
[----:B------:R-:W-:Y:S01]  /*52a0*/  FFMA.FTZ R15, R31, R28, R32 ;  /* 0x0000001c1f0f7223 */ /* 0x000fe20000010020 */
        /* <DEDUP_REMOVED lines=16> */
.L_x_42:
[----:B------:R-:W-:Y:S05]  /*53b0*/  BSYNC B0 ;  /* 0x0000000000007941 */ /* 0x000fea0003800000 */
.L_x_41:
        /* <DEDUP_REMOVED lines=27> */
.L_x_43:
        /* <DEDUP_REMOVED lines=22> */
.L_x_45:
[----:B------:R-:W-:Y:S05]  /*56d0*/  BSYNC B0 ;  /* 0x0000000000007941 */ /* 0x000fea0003800000 */
.L_x_44:
[----:B------:R-:W-:Y:S01]  /*56e0*/  SHF.L.U32 R12, R40, 0x10, RZ ;  /* 0x00000010280c7819 */ /* 0x000fe200000006ff */
[----:B------:R-:W-:Y:S01]  /*56f0*/  FADD.FTZ R39, R39, -UR19 ;  /* 0x8000001327277e21 */ /* 0x000fe20008010000 */
[----:B01----:R-:W-:Y:S01]  /*5700*/  SHF.L.U32 R13, R18, 0x10, RZ ;  /* 0x00000010120d7819 */ /* 0x003fe200000006ff */
[----:B------:R-:W-:Y:S01]  /*5710*/  FADD.FTZ R16, R16, -UR19 ;  /* 0x8000001310107e21 */ /* 0x000fe20008010000 */
[----:B------:R-:W-:Y:S01]  /*5720*/  SHF.L.U32 R15, R38, 0x10, RZ ;  /* 0x00000010260f7819 */ /* 0x000fe200000006ff */
[----:B------:R-:W-:Y:S01]  /*5730*/  FADD.FTZ R12, R12, -UR19 ;  /* 0x800000130c0c7e21 */ /* 0x000fe20008010000 */
[----:B------:R-:W-:Y:S01]  /*5740*/  SHF.L.U32 R14, R19, 0x10, RZ ;  /* 0x00000010130e7819 */ /* 0x000fe200000006ff */
[----:B------:R-:W-:Y:S01]  /*5750*/  FADD.FTZ R13, R13, -UR19 ;  /* 0x800000130d0d7e21 */ /* 0x000fe20008010000 */
        /* <DEDUP_REMOVED lines=21> */
.L_x_46:
[----:B------:R-:W-:Y:S01]  /*58b0*/  LOP3.LUT P0, RZ, R54, 0x4, RZ, 0xc0, !PT ;  /* 0x0000000436ff7812 */ /* 0x000fe2000780c0ff */
[----:B------:R-:W-:-:S12]  /*58c0*/  BSSY B0, `(.L_x_47) ;  /* 0x0000014000007945 */ /* 0x000fd80003800000 */
[----:B------:R-:W-:Y:S05]  /*58d0*/  @!P0 BRA `(.L_x_48) ;  /* 0x0000000000488947 */ /* 0x000fea0003800000 */
[C-C-:B------:R-:W-:Y:S01]  /*58e0*/  FFMA.FTZ R16, R31.reuse, R39, R32.reuse ;  /* 0x000000271f107223 */ /* 0x140fe20000010020 */
[----:B------:R-:W-:Y:S01]  /*58f0*/  FFMA.FTZ R19, R31, R24, R32 ;  /* 0x000000181f137223 */ /* 0x000fe20000010020 */
[----:B------:R-:W-:Y:S02]  /*5900*/  ULDC.64 UR10, c[0x0][0x288] ;  /* 0x0000a200000a7ab9 */ /* 0x000fe40000000a00 */
[----:B------:R-:W-:Y:S01]  /*5910*/  FFMA.FTZ R16, R15, R8, -R16 ;  /* 0x000000080f107223 */ /* 0x000fe20000010810 */
[----:B------:R-:W-:Y:S01]  /*5920*/  FFMA.FTZ R20, R14, R9, -R19 ;  /* 0x000000090e147223 */ /* 0x000fe20000010813 */
[----:B------:R-:W-:Y:S01]  /*5930*/  MOV R14, R58 ;  /* 0x0000003a000e7202 */ /* 0x000fe20000000f00 */
[----:B------:R-:W-:Y:S01]  /*5940*/  IMAD R21, R3, UR10, RZ ;  /* 0x0000000a03157c24 */ /* 0x000fe2000f8e02ff */
[----:B------:R-:W-:-:S03]  /*5950*/  MOV R15, R57 ;  /* 0x00000039000f7202 */ /* 0x000fc60000000f00 */
[----:B------:R-:W-:-:S04]  /*5960*/  IMAD.WIDE.U32 R18, R2, UR10, R14 ;  /* 0x0000000a02127c25 */ /* 0x000fc8000f8e000e */
[----:B------:R-:W-:Y:S01]  /*5970*/  IMAD R15, R2, UR11, R21 ;  /* 0x0000000b020f7c24 */ /* 0x000fe2000f8e0215 */
[----:B------:R-:W-:Y:S01]  /*5980*/  ULDC.64 UR10, c[0x0][0x210] ;  /* 0x00008400000a7ab9 */ /* 0x000fe20000000a00 */
[----:B------:R-:W-:Y:S01]  /*5990*/  FMUL.FTZ R21, R16, UR20 ;  /* 0x0000001410157c20 */ /* 0x000fe20008410000 */
[----:B------:R-:W-:Y:S01]  /*59a0*/  FMUL.FTZ R16, R20, UR20 ;  /* 0x0000001414107c20 */ /* 0x000fe20008410000 */
[----:B------:R-:W-:Y:S02]  /*59b0*/  LEA R14, P0, R18, UR10, 0x1 ;  /* 0x0000000a120e7c11 */ /* 0x000fe4000f8008ff */
[----:B------:R-:W-:Y:S02]  /*59c0*/  IADD3 R15, R19, R15, RZ ;  /* 0x0000000f130f7210 */ /* 0x000fe40007ffe0ff */
[----:B------:R-:W-:Y:S02]  /*59d0*/  F2FP.BF16.F32.PACK_AB R19, R16, R21 ;  /* 0x000000151013723e */ /* 0x000fe400000010ff */
[----:B------:R-:W-:-:S05]  /*59e0*/  LEA.HI.X R15, R18, UR11, R15, 0x1, P0 ;  /* 0x0000000b120f7c11 */ /* 0x000fca00080f0c0f */
[----:B------:R0:W-:Y:S02]  /*59f0*/  STG.E desc[UR14][R14.64], R19 ;  /* 0x000000130e007986 */ /* 0x0001e4000c10190e */
.L_x_48:
[----:B------:R-:W-:Y:S05]  /*5a00*/  BSYNC B0 ;  /* 0x0000000000007941 */ /* 0x000fea0003800000 */
.L_x_47:
[----:B------:R-:W-:Y:S01]  /*5a10*/  SHF.L.U32 R37, R37, 0x10, RZ ;  /* 0x0000001025257819 */ /* 0x000fe200000006ff */
[----:B------:R-:W-:Y:S01]  /*5a20*/  FMUL.FTZ R21, R12, UR20 ;  /* 0x000000140c157c20 */ /* 0x000fe20008410000 */
[----:B0-----:R-:W-:Y:S01]  /*5a30*/  SHF.L.U32 R14, R17, 0x10, RZ ;  /* 0x00000010110e7819 */ /* 0x001fe200000006ff */
        /* <DEDUP_REMOVED lines=20> */
.L_x_49:
[----:B------:R-:W-:Y:S01]  /*5b80*/  ULDC.64 UR10, c[0x0][0x290] ;  /* 0x0000a400000a7ab9 */ /* 0x000fe20000000a00 */
[----:B------:R-:W-:Y:S01]  /*5b90*/  BSSY B0, `(.L_x_50) ;  /* 0x0000016000007945 */ /* 0x000fe20003800000 */
[----:B------:R-:W-:-:S04]  /*5ba0*/  ISETP.GE.U32.AND P0, PT, R4, UR10, PT ;  /* 0x0000000a04007c0c */ /* 0x000fc8000bf06070 */
[----:B------:R-:W-:-:S04]  /*5bb0*/  ISETP.GE.AND.EX P0, PT, R7, UR11, PT, P0 ;  /* 0x0000000b07007c0c */ /* 0x000fc8000bf06300 */
[----:B------:R-:W-:-:S13]  /*5bc0*/  ISETP.LT.U32.AND P0, PT, R53, 0x200, !P0 ;  /* 0x000002003500780c */ /* 0x000fda0004701070 */
[----:B------:R-:W-:Y:S05]  /*5bd0*/  @!P0 BRA `(.L_x_51) ;  /* 0x0000000000448947 */ /* 0x000fea0003800000 */
[C-C-:B------:R-:W-:Y:S01]  /*5be0*/  FFMA.FTZ R10, R31.reuse, R21, R32.reuse ;  /* 0x000000151f0a7223 */ /* 0x140fe20000010020 */
[----:B------:R-:W-:Y:S01]  /*5bf0*/  ULDC.64 UR10, c[0x0][0x288] ;  /* 0x0000a200000a7ab9 */ /* 0x000fe20000000a00 */
[----:B------:R-:W-:Y:S01]  /*5c00*/  FFMA.FTZ R31, R31, R20, R32 ;  /* 0x000000141f1f7223 */ /* 0x000fe20000010020 */
[----:B------:R-:W-:Y:S01]  /*5c10*/  MOV R56, R58 ;  /* 0x0000003a00387202 */ /* 0x000fe20000000f00 */
[----:B------:R-:W-:Y:S02]  /*5c20*/  IMAD R11, R7, UR10, RZ ;  /* 0x0000000a070b7c24 */ /* 0x000fe4000f8e02ff */
[----:B------:R-:W-:Y:S01]  /*5c30*/  FFMA.FTZ R10, R37, R8, -R10 ;  /* 0x00000008250a7223 */ /* 0x000fe2000001080a */
[----:B------:R-:W-:Y:S01]  /*5c40*/  FFMA.FTZ R31, R14, R9, -R31 ;  /* 0x000000090e1f7223 */ /* 0x000fe2000001081f */
[----:B------:R-:W-:-:S04]  /*5c50*/  IMAD.WIDE.U32 R56, R4, UR10, R56 ;  /* 0x0000000a04387c25 */ /* 0x000fc8000f8e0038 */
[----:B------:R-:W-:Y:S01]  /*5c60*/  FMUL.FTZ R10, R10, UR20 ;  /* 0x000000140a0a7c20 */ /* 0x000fe20008410000 */
[----:B------:R-:W-:Y:S01]  /*5c70*/  IMAD R9, R4, UR11, R11 ;  /* 0x0000000b04097c24 */ /* 0x000fe2000f8e020b */
[----:B------:R-:W-:Y:S01]  /*5c80*/  ULDC.64 UR10, c[0x0][0x210] ;  /* 0x00008400000a7ab9 */ /* 0x000fe20000000a00 */
[----:B------:R-:W-:Y:S01]  /*5c90*/  FMUL.FTZ R11, R31, UR20 ;  /* 0x000000141f0b7c20 */ /* 0x000fe20008410000 */
[C---:B------:R-:W-:Y:S02]  /*5ca0*/  LEA R8, P0, R56.reuse, UR10, 0x1 ;  /* 0x0000000a38087c11 */ /* 0x040fe4000f8008ff */
[----:B------:R-:W-:Y:S02]  /*5cb0*/  IADD3 R9, R57, R9, RZ ;  /* 0x0000000939097210 */ /* 0x000fe40007ffe0ff */
[----:B------:R-:W-:Y:S02]  /*5cc0*/  F2FP.BF16.F32.PACK_AB R11, R11, R10 ;  /* 0x0000000a0b0b723e */ /* 0x000fe400000010ff */
[----:B------:R-:W-:-:S05]  /*5cd0*/  LEA.HI.X R9, R56, UR11, R9, 0x1, P0 ;  /* 0x0000000b38097c11 */ /* 0x000fca00080f0c09 */
[----:B------:R0:W-:Y:S02]  /*5ce0*/  STG.E desc[UR14][R8.64], R11 ;  /* 0x0000000b08007986 */ /* 0x0001e4000c10190e */
.L_x_51:
[----:B------:R-:W-:Y:S05]  /*5cf0*/  BSYNC B0 ;  /* 0x0000000000007941 */ /* 0x000fea0003800000 */
.L_x_50:
[----:B------:R-:W-:Y:S02]  /*5d00*/  UIADD3 UR16, UR18, UR16, URZ ;  /* 0x0000001012107290 */ /* 0x000fe4000fffe03f */
[----:B------:R-:W-:Y:S02]  /*5d10*/  UIADD3 UR4, UR4, 0x1, URZ ;  /* 0x0000000104047890 */ /* 0x000fe4000fffe03f */
[----:B------:R-:W-:-:S06]  /*5d20*/  UISETP.GE.AND UP0, UPT, UR16, UR5, UPT ;  /* 0x000000051000728c */ /* 0x000fcc000bf06270 */
[----:B------:R-:W-:-:S13]  /*5d30*/  PLOP3.LUT P0, PT, PT, PT, UP0, 0x80, 0x0 ;  /* 0x000000000000781c */ /* 0x000fda0003f0f008 */
[----:B------:R-:W-:Y:S05]  /*5d40*/  @!P0 BRA `(.L_x_52) ;  /* 0xffffffa400748947 */ /* 0x000fea000383ffff */
.L_x_1:
[----:B------:R-:W1:Y:S01]  /*5d50*/  LDC R4, c[0x0][0xc] ;  /* 0x00000300ff047b82 */ /* 0x000e620000000800 */
[----:B------:R-:W-:Y:S01]  /*5d60*/  ISETP.NE.AND P2, PT, R53, RZ, PT ;  /* 0x000000ff3500720c */ /* 0x000fe20003f45270 */
[----:B------:R-:W-:Y:S06]  /*5d70*/  BSSY B0, `(.L_x_53) ;  /* 0x0000015000007945 */ /* 0x000fec0003800000 */
[----:B------:R-:W2:Y:S08]  /*5d80*/  LDC R7, c[0x0][0x10] ;  /* 0x00000400ff077b82 */ /* 0x000eb00000000800 */
[----:B------:R-:W3:Y:S01]  /*5d90*/  LDC.64 R2, c[0x0][0x258] ;  /* 0x00009600ff027b82 */ /* 0x000ee20000000a00 */
[----:B-1----:R-:W-:-:S02]  /*5da0*/  IADD3 R0, R4, -0x1, RZ ;  /* 0xffffffff04007810 */ /* 0x002fc40007ffe0ff */
[----:B------:R-:W-:Y:S02]  /*5db0*/  ISETP.NE.AND P1, PT, R4, 0x1, PT ;  /* 0x000000010400780c */ /* 0x000fe40003f25270 */
[----:B------:R-:W-:Y:S02]  /*5dc0*/  ISETP.NE.AND P0, PT, R0, UR13, PT ;  /* 0x0000000d00007c0c */ /* 0x000fe4000bf05270 */
[C---:B--2---:R-:W-:Y:S02]  /*5dd0*/  IADD3 R5, R7.reuse, -0x1, RZ ;  /* 0xffffffff07057810 */ /* 0x044fe40007ffe0ff */
[----:B------:R-:W-:Y:S02]  /*5de0*/  SHF.L.U32 R0, R7, 0x1, RZ ;  /* 0x0000000107007819 */ /* 0x000fe400000006ff */
[----:B------:R-:W-:Y:S02]  /*5df0*/  ISETP.NE.OR P0, PT, R36, R5, P0 ;  /* 0x000000052400720c */ /* 0x000fe40000705670 */
[----:B------:R-:W-:-:S05]  /*5e00*/  SEL R5, R0, RZ, P1 ;  /* 0x000000ff00057207 */ /* 0x000fca0000800000 */
[----:B---3--:R-:W-:Y:S01]  /*5e10*/  IMAD.WIDE.U32 R2, R5, 0x4, R2 ;  /* 0x0000000405027825 */ /* 0x008fe200078e0002 */
[----:B------:R-:W-:Y:S06]  /*5e20*/  @P2 BRA `(.L_x_54) ;  /* 0x0000000000242947 */ /* 0x000fec0003800000 */
[----:B------:R-:W1:Y:S01]  /*5e30*/  S2R R0, SR_LANEID ;  /* 0x0000000000007919 */ /* 0x000e620000000000 */
[----:B------:R-:W-:Y:S02]  /*5e40*/  VOTEU.ANY UR4, UPT, PT ;  /* 0x0000000000047886 */ /* 0x000fe400038e0100 */
[----:B------:R-:W-:Y:S02]  /*5e50*/  UFLO.U32 UR5, UR4 ;  /* 0x00000004000572bd */ /* 0x000fe400080e0000 */
[----:B------:R-:W2:Y:S04]  /*5e60*/  POPC R5, UR4 ;  /* 0x0000000400057d09 */ /* 0x000ea80008000000 */
[----:B-1----:R-:W-:-:S13]  /*5e70*/  ISETP.EQ.U32.AND P1, PT, R0, UR5, PT ;  /* 0x0000000500007c0c */ /* 0x002fda000bf22070 */
[----:B------:R-:W-:Y:S06]  /*5e80*/  @P1 MEMBAR.ALL.GPU ;  /* 0x0000000000001992 */ /* 0x000fec000000a000 */
[----:B------:R-:W-:-:S00]  /*5e90*/  @P1 ERRBAR ;  /* 0x00000000000019ab */ /* 0x000fc00000000000 */
[----:B------:R-:W-:Y:S06]  /*5ea0*/  @P1 CGAERRBAR ;  /* 0x00000000000015ab */ /* 0x000fec0000000000 */
[----:B--2---:R1:W-:Y:S02]  /*5eb0*/  @P1 REDG.E.ADD.S32.STRONG.GPU desc[UR14][R2.64], R5 ;  /* 0x000000050200198e */ /* 0x0043e4000c10e38e */
.L_x_54:
[----:B------:R-:W-:Y:S05]  /*5ec0*/  BSYNC B0 ;  /* 0x0000000000007941 */ /* 0x000fea0003800000 */
.L_x_53:
[----:B------:R-:W-:Y:S05]  /*5ed0*/  @P0 EXIT ;  /* 0x000000000000094d */ /* 0x000fea0003800000 */
[----:B------:R-:W-:Y:S05]  /*5ee0*/  @P2 BRA `(.L_x_55) ;  /* 0x0000000000202947 */ /* 0x000fea0003800000 */
[----:B------:R-:W-:-:S05]  /*5ef0*/  IMAD R0, R4, R7, RZ ;  /* 0x0000000704007224 */ /* 0x000fca00078e02ff */
[----:B------:R-:W-:-:S13]  /*5f00*/  ISETP.NE.AND P0, PT, R0, -0x1, PT ;  /* 0xffffffff0000780c */ /* 0x000fda0003f05270 */
[----:B------:R-:W-:Y:S05]  /*5f10*/  @!P0 BRA `(.L_x_55) ;  /* 0x0000000000148947 */ /* 0x000fea0003800000 */
.L_x_56:
[----:B-1----:R-:W2:Y:S04]  /*5f20*/  LDG.E.STRONG.GPU R5, desc[UR14][R2.64] ;  /* 0x0000000e02057981 */ /* 0x002ea8000c1ef900 */
[----:B--2---:R-:W-:Y:S01]  /*5f30*/  CCTL.IVALL ;  /* 0x00000000ff00798f */ /* 0x004fe20002000000 */
[----:B------:R-:W-:Y:S05]  /*5f40*/  YIELD ;  /* 0x0000000000007946 */ /* 0x000fea0003800000 */
[----:B------:R-:W-:-:S13]  /*5f50*/  ISETP.NE.AND P0, PT, R5, R0, PT ;  /* 0x000000000500720c */ /* 0x000fda0003f05270 */
[----:B------:R-:W-:Y:S05]  /*5f60*/  @P0 BRA `(.L_x_56) ;  /* 0xfffffffc00ec0947 */ /* 0x000fea000383ffff */
.L_x_55:
[----:B------:R-:W-:Y:S05]  /*5f70*/  WARPSYNC.ALL ;  /* 0x0000000000007948 */ /* 0x000fea0003800000 */
[----:B------:R-:W2:Y:S08]  /*5f80*/  LDC.64 R22, c[0x0][0x288] ;  /* 0x0000a200ff167b82 */ /* 0x000eb00000000a00 */
[----:B------:R-:W-:Y:S01]  /*5f90*/  BAR.SYNC.DEFER_BLOCKING 0x0 ;  /* 0x0000000000007b1d */ /* 0x000fe20000010000 */
[----:B--2---:R-:W-:-:S04]  /*5fa0*/  LEA.HI R0, P0, R23, R22, RZ, 0x1 ;  /* 0x0000001617007211 */ /* 0x004fc800078108ff */
[----:B-1----:R-:W-:-:S04]  /*5fb0*/  IADD3.X R3, RZ, R23, RZ, P0, !PT ;  /* 0x00000017ff037210 */ /* 0x002fc800007fe4ff */
[----:B------:R-:W-:Y:S02]  /*5fc0*/  SHF.R.S64 R24, R0, 0x1, R3 ;  /* 0x0000000100187819 */ /* 0x000fe40000001003 */
[----:B------:R-:W-:Y:S02]  /*5fd0*/  SHF.R.S32.HI R0, RZ, 0x1f, R53 ;  /* 0x0000001fff007819 */ /* 0x000fe40000011435 */
[----:B------:R-:W-:Y:S02]  /*5fe0*/  SHF.R.S32.HI R25, RZ, 0x1, R3 ;  /* 0x00000001ff197819 */ /* 0x000fe40000011403 */
[----:B------:R-:W-:-:S04]  /*5ff0*/  ISETP.GT.U32.AND P0, PT, R24, R53, PT ;  /* 0x000000351800720c */ /* 0x000fc80003f04070 */
[----:B------:R-:W-:-:S13]  /*6000*/  ISETP.GT.AND.EX P0, PT, R25, R0, PT, P0 ;  /* 0x000000001900720c */ /* 0x000fda0003f04300 */
[----:B------:R-:W-:Y:S05]  /*6010*/  @!P0 EXIT ;  /* 0x000000000000894d */ /* 0x000fea0003800000 */
[C---:B------:R-:W-:Y:S01]  /*6020*/  IMAD.WIDE.U32 R2, R22.reuse, 0x3, RZ ;  /* 0x0000000316027825 */ /* 0x040fe200078e00ff */
[----:B------:R-:W-:Y:S01]  /*6030*/  LEA R5, R23, R23, 0x1 ;  /* 0x0000001717057211 */ /* 0x000fe200078e08ff */
[----:B------:R-:W1:Y:S01]  /*6040*/  LDC.64 R14, c[0x0][0x218] ;  /* 0x00008600ff0e7b82 */ /* 0x000e620000000a00 */
[----:B------:R-:W-:Y:S01]  /*6050*/  SHF.L.U64.HI R23, R22, 0x2, R23 ;  /* 0x0000000216177819 */ /* 0x000fe20000010217 */
[----:B------:R-:W-:Y:S01]  /*6060*/  ULDC.64 UR4, c[0x0][0x268] ;  /* 0x00009a0000047ab9 */ /* 0x000fe20000000a00 */
[----:B------:R-:W-:Y:S02]  /*6070*/  IADD3 R5, R3, R5, RZ ;  /* 0x0000000503057210 */ /* 0x000fe40007ffe0ff */
[----:B------:R-:W-:Y:S02]  /*6080*/  SHF.L.U64.HI R31, R24, 0x2, R25 ;  /* 0x00000002181f7819 */ /* 0x000fe40000010219 */
[----:B------:R-:W-:Y:S01]  /*6090*/  LEA.HI R2, P0, R5, R2, RZ, 0x1 ;  /* 0x0000000205027211 */ /* 0x000fe200078108ff */
[----:B------:R-:W2:Y:S03]  /*60a0*/  LDC.64 R16, c[0x0][0x220] ;  /* 0x00008800ff107b82 */ /* 0x000ea60000000a00 */
[----:B------:R-:W-:-:S04]  /*60b0*/  IADD3.X R5, RZ, R5, RZ, P0, !PT ;  /* 0x00000005ff057210 */ /* 0x000fc800007fe4ff */
[--C-:B------:R-:W-:Y:S02]  /*60c0*/  SHF.R.S64 R27, R2, 0x1, R5.reuse ;  /* 0x00000001021b7819 */ /* 0x100fe40000001005 */
[----:B------:R-:W-:-:S04]  /*60d0*/  SHF.R.S32.HI R2, RZ, 0x1, R5 ;  /* 0x00000001ff027819 */ /* 0x000fc80000011405 */
[----:B------:R-:W-:-:S07]  /*60e0*/  SHF.L.U64.HI R29, R27, 0x2, R2 ;  /* 0x000000021b1d7819 */ /* 0x000fce0000010202 */
.L_x_57:
[----:B------:R-:W-:-:S04]  /*60f0*/  LEA R6, P0, R53, UR4, 0x2 ;  /* 0x0000000435067c11 */ /* 0x000fc8000f8010ff */
[----:B------:R-:W-:Y:S02]  /*6100*/  LEA.HI.X R7, R53, UR5, R0, 0x2, P0 ;  /* 0x0000000535077c11 */ /* 0x000fe400080f1400 */
[-C--:B0-----:R-:W-:Y:S02]  /*6110*/  LEA R8, P0, R24, R6.reuse, 0x2 ;  /* 0x0000000618087211 */ /* 0x081fe400078010ff */
[-C--:B------:R-:W-:Y:S01]  /*6120*/  LEA R12, P1, R22, R6.reuse, 0x2 ;  /* 0x00000006160c7211 */ /* 0x080fe200078210ff */
[----:B---3--:R-:W3:Y:S01]  /*6130*/  LDG.E R18, desc[UR14][R6.64] ;  /* 0x0000000e06127981 */ /* 0x008ee2000c1e1900 */
[----:B------:R-:W-:Y:S02]  /*6140*/  LEA R10, P2, R27, R6, 0x2 ;  /* 0x000000061b0a7211 */ /* 0x000fe400078410ff */
[----:B------:R-:W-:Y:S02]  /*6150*/  IADD3.X R9, R7, R31, RZ, P0, !PT ;  /* 0x0000001f07097210 */ /* 0x000fe400007fe4ff */
[----:B------:R-:W-:-:S02]  /*6160*/  IADD3.X R13, R23, R7, RZ, P1, !PT ;  /* 0x00000007170d7210 */ /* 0x000fc40000ffe4ff */
[----:B------:R-:W-:Y:S01]  /*6170*/  IADD3.X R11, R7, R29, RZ, P2, !PT ;  /* 0x0000001d070b7210 */ /* 0x000fe200017fe4ff */
[----:B------:R-:W3:Y:S04]  /*6180*/  LDG.E R19, desc[UR14][R8.64] ;  /* 0x0000000e08137981 */ /* 0x000ee8000c1e1900 */
[----:B------:R-:W4:Y:S04]  /*6190*/  LDG.E R20, desc[UR14][R12.64] ;  /* 0x0000000e0c147981 */ /* 0x000f28000c1e1900 */
[----:B------:R-:W4:Y:S01]  /*61a0*/  LDG.E R21, desc[UR14][R10.64] ;  /* 0x0000000e0a157981 */ /* 0x000f22000c1e1900 */
[----:B------:R-:W-:-:S02]  /*61b0*/  SHF.L.U32 R5, R53, 0x1, RZ ;  /* 0x0000000135057819 */ /* 0x000fc400000006ff */
[----:B------:R-:W-:-:S03]  /*61c0*/  IADD3 R53, R53, 0x200, RZ ;  /* 0x0000020035357810 */ /* 0x000fc60007ffe0ff */
[----:B-1----:R-:W-:-:S04]  /*61d0*/  IMAD.WIDE R2, R5, 0x4, R14 ;  /* 0x0000000405027825 */ /* 0x002fc800078e020e */
[----:B--2---:R-:W-:Y:S01]  /*61e0*/  IMAD.WIDE R4, R5, 0x4, R16 ;  /* 0x0000000405047825 */ /* 0x004fe200078e0210 */
[----:B------:R-:W-:Y:S02]  /*61f0*/  ISETP.GT.U32.AND P0, PT, R24, R53, PT ;  /* 0x000000351800720c */ /* 0x000fe40003f04070 */
[----:B------:R-:W-:-:S04]  /*6200*/  SHF.R.S32.HI R0, RZ, 0x1f, R53 ;  /* 0x0000001fff007819 */ /* 0x000fc80000011435 */
[----:B------:R-:W-:Y:S01]  /*6210*/  ISETP.GT.AND.EX P0, PT, R25, R0, PT, P0 ;  /* 0x000000001900720c */ /* 0x000fe20003f04300 */
[----:B---3--:R3:W-:Y:S04]  /*6220*/  STG.E.64 desc[UR14][R2.64], R18 ;  /* 0x0000001202007986 */ /* 0x0087e8000c101b0e */
[----:B----4-:R3:W-:Y:S08]  /*6230*/  STG.E.64 desc[UR14][R4.64], R20 ;  /* 0x0000001404007986 */ /* 0x0107f0000c101b0e */
[----:B------:R-:W-:Y:S05]  /*6240*/  @P0 BRA `(.L_x_57) ;  /* 0xfffffffc00a80947 */ /* 0x000fea000383ffff */
[----:B------:R-:W-:Y:S05]  /*6250*/  EXIT ;  /* 0x000000000000794d */ /* 0x000fea0003800000 */
.L_x_58:
        /* <DEDUP_REMOVED lines=10> */
.L_x_5660:


//--------------------- .text._Z35group_norm_nhwc_bwd_one_pass_kernelI11Bf16IOFp32WLi128ELi128ELi512EEv26Group_norm_nhwc_bwd_params --------------------------
	.section	.text._Z35group_norm_nhwc_bwd_one_pass_kernelI11Bf16IOFp32WLi128ELi128ELi512EEv26Group_norm_nhwc_bwd_params,"ax",@progbits
	.align	128
        .global         _Z35group_norm_nhwc_bwd_one_pass_kernelI11Bf16IOFp32WLi128ELi128ELi512EEv26Group_norm_nhwc_bwd_params
        .type           _Z35group_norm_nhwc_bwd_one_pass_kernelI11Bf16IOFp32WLi128ELi128ELi512EEv26Group_norm_nhwc_bwd_params,@function
        .size           _Z35group_norm_nhwc_bwd_one_pass_kernelI11Bf16IOFp32WLi128ELi128ELi512EEv26Group_norm_nhwc_bwd_params,(.L_x_5661 - _Z35group_norm_nhwc_bwd_one_pass_kernelI11Bf16IOFp32WLi128ELi128ELi512EEv26Group_norm_nhwc_bwd_params)
        .other          _Z35group_norm_nhwc_bwd_one_pass_kernelI11Bf16IOFp32WLi128ELi128ELi512EEv26Group_norm_nhwc_bwd_params,@"STO_CUDA_ENTRY STV_DEFAULT"
_Z35group_norm_nhwc_bwd_one_pass_kernelI11Bf16IOFp32WLi128ELi128ELi512EEv26Group_norm_nhwc_bwd_params:
.text._Z35group_norm_nhwc_bwd_one_pass_kernelI11Bf16IOFp32WLi128ELi128ELi512EEv26Group_norm_nhwc_bwd_params:
[----:B------:R-:W-:Y:S01]  /*0000*/  LDC R1, c[0x0][0x28] ;  /* 0x00000a00ff017b82 */ /* 0x000fe20000000800 */
[----:B------:R-:W0:Y:S01]  /*0010*/  S2R R0, SR_CTAID.Y ;  /* 0x0000000000007919 */ /* 0x000e220000002600 */
[----:B------:R-:W-:Y:S01]  /*0020*/  ULDC UR4, c[0x0][0x2a0] ;  /* 0x0000a80000047ab9 */ /* 0x000fe20000000800 */
[----:B------:R-:W-:-:S05]  /*0030*/  ULDC UR5, c[0x0][0x270] ;  /* 0x00009c0000057ab9 */ /* 0x000fca0000000800 */
[----:B------:R-:W1:Y:S01]  /*0040*/  S2UR UR7, SR_CTAID.X ;  /* 0x00000000000779c3 */ /* 0x000e620000002500 */
[----:B------:R-:W-:Y:S01]  /*0050*/  UIMAD UR4, UR4, UR5, URZ ;  /* 0x00000005040472a4 */ /* 0x000fe2000f8e023f */
[----:B------:R-:W2:Y:S01]  /*0060*/  S2R R2, SR_TID.X ;  /* 0x0000000000027919 */ /* 0x000ea20000002100 */
[----:B------:R-:W-:-:S04]  /*0070*/  ULDC.64 UR8, c[0x0][0x208] ;  /* 0x0000820000087ab9 */ /* 0x000fc80000000a00 */
[----:B0-----:R-:W-:-:S13]  /*0080*/  ISETP.GE.AND P0, PT, R0, UR4, PT ;  /* 0x0000000400007c0c */ /* 0x001fda000bf06270 */
[----:B-12---:R-:W-:Y:S05]  /*0090*/  @P0 BRA `(.L_x_59) ;  /* 0x0000009800780947 */ /* 0x006fea0003800000 */
[----:B------:R-:W0:Y:S01]  /*00a0*/  LDC R4, c[0x0][0x2ac] ;  /* 0x0000ab00ff047b82 */ /* 0x000e220000000800 */
[--C-:B------:R-:W-:Y:S01]  /*00b0*/  SHF.R.U32.HI R3, RZ, 0x6, R2.reuse ;  /* 0x00000006ff037819 */ /* 0x100fe20000011602 */
[----:B------:R-:W-:Y:S01]  /*00c0*/  ULDC.64 UR10, c[0x0][0x290] ;  /* 0x0000a400000a7ab9 */ /* 0x000fe20000000a00 */
[C---:B------:R-:W-:Y:S01]  /*00d0*/  ISETP.GE.U32.AND P1, PT, R2.reuse, 0x200, PT ;  /* 0x000002000200780c */ /* 0x040fe20003f26070 */
[----:B------:R-:W-:Y:S01]  /*00e0*/  UMOV UR5, 0x400 ;  /* 0x0000040000057882 */ /* 0x000fe20000000000 */
[----:B------:R-:W-:Y:S01]  /*00f0*/  LOP3.LUT R23, R23, 0xffffffbf, RZ, 0xc0, !PT ;  /* 0xffffffbf17177812 */ /* 0x000fe200078ec0ff */
[----:B------:R-:W-:Y:S01]  /*0100*/  HFMA2.MMA R12, -RZ, RZ, 0, 0 ;  /* 0x00000000ff0c7435 */ /* 0x000fe200000001ff */
[----:B------:R-:W-:Y:S01]  /*0110*/  SHF.R.S32.HI R13, RZ, 0x1f, R2 ;  /* 0x0000001fff0d7819 */ /* 0x000fe20000011402 */
[----:B------:R-:W1:Y:S01]  /*0120*/  LDC.64 R10, c[0x0][0x288] ;  /* 0x0000a200ff0a7b82 */ /* 0x000e620000000a00 */
[----:B------:R-:W-:Y:S02]  /*0130*/  SHF.L.U32 R15, R2, 0x1, RZ ;  /* 0x00000001020f7819 */ /* 0x000fe400000006ff */
[----:B------:R-:W-:-:S02]  /*0140*/  LEA.HI R16, R13, R2, RZ, 0x5 ;  /* 0x000000020d107211 */ /* 0x000fc400078f28ff */
[----:B------:R-:W-:Y:S02]  /*0150*/  LOP3.LUT R13, R15, 0x7e, RZ, 0xc0, !PT ;  /* 0x0000007e0f0d7812 */ /* 0x000fe400078ec0ff */
[----:B------:R-:W-:Y:S01]  /*0160*/  SHF.R.S32.HI R20, RZ, 0x5, R16 ;  /* 0x00000005ff147819 */ /* 0x000fe20000011410 */
[----:B------:R-:W2:Y:S01]  /*0170*/  S2UR UR6, SR_CgaCtaId ;  /* 0x00000000000679c3 */ /* 0x000ea20000008800 */
[----:B------:R-:W-:Y:S01]  /*0180*/  MOV R14, R0 ;  /* 0x00000000000e7202 */ /* 0x000fe20000000f00 */
[----:B0-----:R-:W-:-:S05]  /*0190*/  IMAD R3, R4, UR7, R3 ;  /* 0x0000000704037c24 */ /* 0x001fca000f8e0203 */
[C---:B------:R-:W-:Y:S02]  /*01a0*/  IADD3 R4, R3.reuse, 0x18, RZ ;  /* 0x0000001803047810 */ /* 0x040fe40007ffe0ff */
[----:B------:R-:W-:Y:S02]  /*01b0*/  IADD3 R5, R3, 0x20, RZ ;  /* 0x0000002003057810 */ /* 0x000fe40007ffe0ff */
[----:B------:R-:W-:Y:S02]  /*01c0*/  ISETP.LT.U32.AND P0, PT, R4, UR10, PT ;  /* 0x0000000a04007c0c */ /* 0x000fe4000bf01070 */
[----:B------:R-:W-:Y:S02]  /*01d0*/  SHF.R.S32.HI R4, RZ, 0x1f, R4 ;  /* 0x0000001fff047819 */ /* 0x000fe40000011404 */
[----:B------:R-:W-:Y:S02]  /*01e0*/  ISETP.LT.U32.AND P2, PT, R5, UR10, PT ;  /* 0x0000000a05007c0c */ /* 0x000fe4000bf41070 */
[----:B------:R-:W-:Y:S01]  /*01f0*/  ISETP.LT.AND.EX P0, PT, R4, UR11, !P1, P0 ;  /* 0x0000000b04007c0c */ /* 0x000fe2000cf01300 */
[----:B--2---:R-:W-:Y:S01]  /*0200*/  ULEA UR5, UR6, UR5, 0x18 ;  /* 0x0000000506057291 */ /* 0x004fe2000f8ec03f */
[----:B------:R-:W-:-:S02]  /*0210*/  SHF.R.S32.HI R5, RZ, 0x1f, R5 ;  /* 0x0000001fff057819 */ /* 0x000fc40000011405 */
[----:B------:R-:W-:Y:S02]  /*0220*/  IADD3 R6, R3, 0x28, RZ ;  /* 0x0000002803067810 */ /* 0x000fe40007ffe0ff */
[----:B------:R-:W-:Y:S02]  /*0230*/  ISETP.LT.AND.EX P2, PT, R5, UR11, !P1, P2 ;  /* 0x0000000b05007c0c */ /* 0x000fe4000cf41320 */
[----:B------:R-:W-:Y:S02]  /*0240*/  ISETP.LT.U32.AND P3, PT, R6, UR10, PT ;  /* 0x0000000a06007c0c */ /* 0x000fe4000bf61070 */
[----:B------:R-:W-:Y:S02]  /*0250*/  SHF.R.S32.HI R6, RZ, 0x1f, R6 ;  /* 0x0000001fff067819 */ /* 0x000fe40000011406 */
[----:B------:R-:W-:Y:S02]  /*0260*/  IADD3 R4, R3, 0x30, RZ ;  /* 0x0000003003047810 */ /* 0x000fe40007ffe0ff */
[----:B------:R-:W-:-:S02]  /*0270*/  @P0 LOP3.LUT R23, R23, 0x40, RZ, 0xfc, !PT ;  /* 0x0000004017170812 */ /* 0x000fc400078efcff */
[----:B------:R-:W-:Y:S02]  /*0280*/  ISETP.LT.AND.EX P0, PT, R6, UR11, !P1, P3 ;  /* 0x0000000b06007c0c */ /* 0x000fe4000cf01330 */
[----:B------:R-:W-:Y:S02]  /*0290*/  LOP3.LUT R23, R23, 0xffffffdf, RZ, 0xc0, !PT ;  /* 0xffffffdf17177812 */ /* 0x000fe400078ec0ff */
[----:B------:R-:W-:Y:S02]  /*02a0*/  ISETP.LT.U32.AND P3, PT, R4, UR10, PT ;  /* 0x0000000a04007c0c */ /* 0x000fe4000bf61070 */
[----:B------:R-:W-:Y:S02]  /*02b0*/  SHF.R.S32.HI R4, RZ, 0x1f, R4 ;  /* 0x0000001fff047819 */ /* 0x000fe40000011404 */
[----:B------:R-:W-:Y:S02]  /*02c0*/  @P2 LOP3.LUT R23, R23, 0x20, RZ, 0xfc, !PT ;  /* 0x0000002017172812 */ /* 0x000fe400078efcff */
[----:B------:R-:W-:-:S02]  /*02d0*/  IADD3 R5, R3, 0x38, RZ ;  /* 0x0000003803057810 */ /* 0x000fc40007ffe0ff */
        /* <DEDUP_REMOVED lines=14> */
[----:B------:R-:W-:Y:S02]  /*03c0*/  IADD3 R6, R3, 0x50, RZ ;  /* 0x0000005003067810 */ /* 0x000fe40007ffe0ff */
[----:B------:R-:W-:Y:S02]  /*03d0*/  SHF.R.S32.HI R5, RZ, 0x1f, R4 ;  /* 0x0000001fff057819 */ /* 0x000fe40000011404 */
[----:B------:R-:W-:Y:S02]  /*03e0*/  ISETP.LT.U32.AND P5, PT, R4, UR10, PT ;  /* 0x0000000a04007c0c */ /* 0x000fe4000bfa1070 */
[----:B------:R-:W-:-:S02]  /*03f0*/  @P2 LOP3.LUT R23, R23, 0x4, RZ, 0xfc, !PT ;  /* 0x0000000417172812 */ /* 0x000fc400078efcff */
[----:B------:R-:W-:Y:S02]  /*0400*/  ISETP.LT.AND.EX P5, PT, R5, UR11, !P1, P5 ;  /* 0x0000000b05007c0c */ /* 0x000fe4000cfa1350 */
[----:B------:R-:W-:Y:S02]  /*0410*/  SHF.R.S32.HI R4, RZ, 0x1f, R6 ;  /* 0x0000001fff047819 */ /* 0x000fe40000011406 */
[----:B------:R-:W-:Y:S02]  /*0420*/  ISETP.LT.U32.AND P4, PT, R6, UR10, PT ;  /* 0x0000000a06007c0c */ /* 0x000fe4000bf81070 */
[----:B------:R-:W-:Y:S02]  /*0430*/  LOP3.LUT R23, R23, 0xfffffffd, RZ, 0xc0, !PT ;  /* 0xfffffffd17177812 */ /* 0x000fe400078ec0ff */
[----:B------:R-:W-:Y:S02]  /*0440*/  IADD3 R5, R3, 0x58, RZ ;  /* 0x0000005803057810 */ /* 0x000fe40007ffe0ff */
[----:B------:R-:W-:-:S02]  /*0450*/  ISETP.LT.AND.EX P4, PT, R4, UR11, !P1, P4 ;  /* 0x0000000b04007c0c */ /* 0x000fc4000cf81340 */
[----:B------:R-:W-:Y:S02]  /*0460*/  @P0 LOP3.LUT R23, R23, 0x2, RZ, 0xfc, !PT ;  /* 0x0000000217170812 */ /* 0x000fe400078efcff */
[----:B------:R-:W-:Y:S02]  /*0470*/  SHF.R.S32.HI R4, RZ, 0x1f, R5 ;  /* 0x0000001fff047819 */ /* 0x000fe40000011405 */
[----:B------:R-:W-:Y:S02]  /*0480*/  ISETP.LT.U32.AND P3, PT, R5, UR10, PT ;  /* 0x0000000a05007c0c */ /* 0x000fe4000bf61070 */
[----:B------:R-:W-:Y:S02]  /*0490*/  SHF.R.S32.HI R5, RZ, 0x1f, R3 ;  /* 0x0000001fff057819 */ /* 0x000fe40000011403 */
[----:B------:R-:W-:Y:S02]  /*04a0*/  ISETP.LT.U32.AND P0, PT, R3, UR10, PT ;  /* 0x0000000a03007c0c */ /* 0x000fe4000bf01070 */
[----:B------:R-:W-:-:S02]  /*04b0*/  ISETP.LT.AND.EX P3, PT, R4, UR11, !P1, P3 ;  /* 0x0000000b04007c0c */ /* 0x000fc4000cf61330 */
[----:B------:R-:W-:Y:S02]  /*04c0*/  ISETP.LT.AND.EX P0, PT, R5, UR11, !P1, P0 ;  /* 0x0000000b05007c0c */ /* 0x000fe4000cf01300 */
[----:B------:R-:W-:Y:S02]  /*04d0*/  IADD3 R4, R3, 0x8, RZ ;  /* 0x0000000803047810 */ /* 0x000fe40007ffe0ff */
[----:B------:R-:W-:Y:S02]  /*04e0*/  LOP3.LUT R23, R23, 0xffffff7f, RZ, 0xc0, !PT ;  /* 0xffffff7f17177812 */ /* 0x000fe400078ec0ff */
[----:B------:R-:W-:Y:S02]  /*04f0*/  IADD3 R6, R3, 0x10, RZ ;  /* 0x0000001003067810 */ /* 0x000fe40007ffe0ff */
[----:B------:R-:W-:Y:S02]  /*0500*/  SHF.R.S32.HI R7, RZ, 0x1f, R4 ;  /* 0x0000001fff077819 */ /* 0x000fe40000011404 */
[----:B------:R-:W-:-:S02]  /*0510*/  ISETP.LT.U32.AND P2, PT, R4, UR10, PT ;  /* 0x0000000a04007c0c */ /* 0x000fc4000bf41070 */
[----:B------:R-:W-:Y:S02]  /*0520*/  SHF.R.S32.HI R9, RZ, 0x1f, R6 ;  /* 0x0000001fff097819 */ /* 0x000fe40000011406 */
[----:B------:R-:W-:Y:S02]  /*0530*/  @P0 LOP3.LUT R23, R23, 0x80, RZ, 0xfc, !PT ;  /* 0x0000008017170812 */ /* 0x000fe400078efcff */
[----:B------:R-:W-:Y:S01]  /*0540*/  ISETP.LT.U32.AND P0, PT, R6, UR10, PT ;  /* 0x0000000a06007c0c */ /* 0x000fe2000bf01070 */
[----:B------:R-:W-:Y:S01]  /*0550*/  ULDC.U8 UR10, c[0x0][0x2a4] ;  /* 0x0000a900000a7ab9 */ /* 0x000fe20000000000 */
[----:B------:R-:W-:Y:S02]  /*0560*/  ISETP.LT.AND.EX P2, PT, R7, UR11, !P1, P2 ;  /* 0x0000000b07007c0c */ /* 0x000fe4000cf41320 */
[----:B------:R-:W-:Y:S02]  /*0570*/  ISETP.LT.AND.EX P1, PT, R9, UR11, !P1, P0 ;  /* 0x0000000b09007c0c */ /* 0x000fe4000cf21300 */
[----:B-1----:R-:W-:-:S02]  /*0580*/  LEA.HI R19, P0, R11, R10, RZ, 0x1 ;  /* 0x0000000a0b137211 */ /* 0x002fc400078108ff */
[-C--:B------:R-:W-:Y:S02]  /*0590*/  LEA R25, R11, R11.reuse, 0x1 ;  /* 0x0000000b0b197211 */ /* 0x080fe400078e08ff */
[----:B------:R-:W-:Y:S01]  /*05a0*/  IADD3.X R22, RZ, R11, RZ, P0, !PT ;  /* 0x0000000bff167210 */ /* 0x000fe200007fe4ff */
[----:B------:R-:W-:Y:S01]  /*05b0*/  IMAD.WIDE.U32 R10, R10, 0x3, RZ ;  /* 0x000000030a0a7825 */ /* 0x000fe200078e00ff */
[----:B------:R-:W-:Y:S02]  /*05c0*/  LEA R20, R20, UR5, 0x3 ;  /* 0x0000000514147c11 */ /* 0x000fe4000f8e18ff */
[--C-:B------:R-:W-:Y:S02]  /*05d0*/  SHF.R.S64 R16, R19, 0x1, R22.reuse ;  /* 0x0000000113107819 */ /* 0x100fe40000001016 */
[----:B------:R-:W-:Y:S02]  /*05e0*/  IADD3 R25, R11, R25, RZ ;  /* 0x000000190b197210 */ /* 0x000fe40007ffe0ff */
[----:B------:R-:W0:Y:S01]  /*05f0*/  LDC R11, c[0x0][0x10] ;  /* 0x00000400ff0b7b82 */ /* 0x000e220000000800 */
[----:B------:R-:W-:-:S02]  /*0600*/  SHF.R.S32.HI R21, RZ, 0x1, R22 ;  /* 0x00000001ff157819 */ /* 0x000fc40000011416 */
[----:B------:R-:W-:Y:S02]  /*0610*/  LEA.HI R18, P0, R25, R10, RZ, 0x1 ;  /* 0x0000000a19127211 */ /* 0x000fe400078108ff */
[----:B------:R-:W1:Y:S01]  /*0620*/  S2R R10, SR_LANEID ;  /* 0x00000000000a7919 */ /* 0x000e620000000000 */
[----:B------:R-:W-:Y:S02]  /*0630*/  IADD3 R19, R3, 0x78, RZ ;  /* 0x0000007803137810 */ /* 0x000fe40007ffe0ff */
[----:B------:R-:W2:Y:S01]  /*0640*/  LDC R8, c[0x0][0xc] ;  /* 0x00000300ff087b82 */ /* 0x000ea20000000800 */
[----:B------:R-:W-:Y:S02]  /*0650*/  IADD3.X R25, RZ, R25, RZ, P0, !PT ;  /* 0x00000019ff197210 */ /* 0x000fe400007fe4ff */
[----:B------:R-:W-:Y:S02]  /*0660*/  SHF.L.U64.HI R21, R16, 0x2, R21 ;  /* 0x0000000210157819 */ /* 0x000fe40000010215 */
[----:B------:R-:W-:-:S02]  /*0670*/  SHF.R.S64 R18, R18, 0x1, R25 ;  /* 0x0000000112127819 */ /* 0x000fc40000001019 */
[----:B------:R-:W-:-:S04]  /*0680*/  SHF.R.S32.HI R25, RZ, 0x1, R25 ;  /* 0x00000001ff197819 */ /* 0x000fc80000011419 */
[----:B------:R-:W-:Y:S01]  /*0690*/  SHF.L.U64.HI R22, R18, 0x2, R25 ;  /* 0x0000000212167819 */ /* 0x000fe20000010219 */
[----:B0-----:R-:W-:Y:S01]  /*06a0*/  IMAD R15, R11, UR7, R0 ;  /* 0x000000070b0f7c24 */ /* 0x001fe2000f8e0200 */
[----:B-12---:R-:W-:-:S07]  /*06b0*/  LOP3.LUT R17, R8, 0x3, RZ, 0xc0, !PT ;  /* 0x0000000308117812 */ /* 0x006fce00078ec0ff */
.L_x_142:
[----:B0-----:R-:W0:Y:S01]  /*06c0*/  LDC R31, c[0x0][0x2a0] ;  /* 0x0000a800ff1f7b82 */ /* 0x001e220000000800 */
[----:B------:R-:W-:Y:S01]  /*06d0*/  LOP3.LUT P6, RZ, R23, 0x80, RZ, 0xc0, !PT ;  /* 0x0000008017ff7812 */ /* 0x000fe200078cc0ff */
[----:B------:R-:W-:Y:S01]  /*06e0*/  ULDC.64 UR12, c[0x0][0x298] ;  /* 0x0000a600000c7ab9 */ /* 0x000fe20000000a00 */
[----:B------:R-:W-:Y:S02]  /*06f0*/  P2R R76, PR, RZ, 0x4 ;  /* 0x00000004ff4c7803 */ /* 0x000fe40000000000 */
[----:B------:R-:W-:Y:S02]  /*0700*/  IADD3 R61, R3, 0x60, RZ ;  /* 0x00000060033d7810 */ /* 0x000fe40007ffe0ff */
[----:B------:R-:W-:Y:S01]  /*0710*/  P2R R90, PR, RZ, 0x20 ;  /* 0x00000020ff5a7803 */ /* 0x000fe20000000000 */
[----:B-1----:R-:W1:Y:S08]  /*0720*/  @P2 LDC.64 R80, c[0x0][0x230] ;  /* 0x00008c00ff502b82 */ /* 0x002e700000000a00 */
[----:B------:R-:W2:Y:S01]  /*0730*/  @P6 LDC.64 R78, c[0x0][0x230] ;  /* 0x00008c00ff4e6b82 */ /* 0x000ea20000000a00 */
[----:B0-----:R-:W-:-:S07]  /*0740*/  IABS R29, R31 ;  /* 0x0000001f001d7213 */ /* 0x001fce0000000000 */
[----:B------:R-:W0:Y:S01]  /*0750*/  @P1 LDC.64 R82, c[0x0][0x230] ;  /* 0x00008c00ff521b82 */ /* 0x000e220000000a00 */
[----:B------:R-:W3:Y:S07]  /*0760*/  I2F.RP R26, R29 ;  /* 0x0000001d001a7306 */ /* 0x000eee0000209400 */
[----:B------:R-:W4:Y:S08]  /*0770*/  @P5 LDC.64 R40, c[0x0][0x230] ;  /* 0x00008c00ff285b82 */ /* 0x000f300000000a00 */
[----:B------:R-:W4:Y:S01]  /*0780*/  @P4 LDC.64 R36, c[0x0][0x230] ;  /* 0x00008c00ff244b82 */ /* 0x000f220000000a00 */
[----:B---3--:R-:W3:Y:S07]  /*0790*/  MUFU.RCP R26, R26 ;  /* 0x0000001a001a7308 */ /* 0x008eee0000001000 */
[----:B------:R-:W4:Y:S01]  /*07a0*/  @P3 LDC.64 R32, c[0x0][0x230] ;  /* 0x00008c00ff203b82 */ /* 0x000f220000000a00 */
[----:B---3--:R-:W-:-:S04]  /*07b0*/  IADD3 R24, R26, 0xffffffe, RZ ;  /* 0x0ffffffe1a187810 */ /* 0x008fc80007ffe0ff */
[----:B------:R3:W1:Y:S02]  /*07c0*/  F2I.FTZ.U32.TRUNC.NTZ R25, R24 ;  /* 0x0000001800197305 */ /* 0x000664000021f000 */
[----:B---3--:R-:W-:Y:S02]  /*07d0*/  MOV R24, RZ ;  /* 0x000000ff00187202 */ /* 0x008fe40000000f00 */
[----:B-1----:R-:W-:-:S05]  /*07e0*/  IADD3 R28, RZ, -R25, RZ ;  /* 0x80000019ff1c7210 */ /* 0x002fca0007ffe0ff */
[----:B------:R-:W-:Y:S01]  /*07f0*/  IMAD R27, R28, R29, RZ ;  /* 0x0000001d1c1b7224 */ /* 0x000fe200078e02ff */
[----:B------:R-:W-:-:S03]  /*0800*/  IABS R28, R14 ;  /* 0x0000000e001c7213 */ /* 0x000fc60000000000 */
[----:B------:R-:W-:Y:S01]  /*0810*/  IMAD.HI.U32 R25, R25, R27, R24 ;  /* 0x0000001b19197227 */ /* 0x000fe200078e0018 */
[----:B------:R-:W-:-:S05]  /*0820*/  LOP3.LUT R24, R14, R31, RZ, 0x3c, !PT ;  /* 0x0000001f0e187212 */ /* 0x000fca00078e3cff */
[----:B------:R-:W-:-:S05]  /*0830*/  IMAD.HI.U32 R25, R25, R28, RZ ;  /* 0x0000001c19197227 */ /* 0x000fca00078e00ff */
[----:B------:R-:W-:-:S05]  /*0840*/  IADD3 R26, -R25, RZ, RZ ;  /* 0x000000ff191a7210 */ /* 0x000fca0007ffe1ff */
[----:B------:R-:W-:-:S05]  /*0850*/  IMAD R26, R29, R26, R28 ;  /* 0x0000001a1d1a7224 */ /* 0x000fca00078e021c */
[----:B------:R-:W-:-:S13]  /*0860*/  ISETP.GT.U32.AND P0, PT, R29, R26, PT ;  /* 0x0000001a1d00720c */ /* 0x000fda0003f04070 */
[-C--:B------:R-:W-:Y:S02]  /*0870*/  @!P0 IADD3 R26, R26, -R29.reuse, RZ ;  /* 0x8000001d1a1a8210 */ /* 0x080fe40007ffe0ff */
[----:B------:R-:W-:Y:S02]  /*0880*/  @!P0 IADD3 R25, R25, 0x1, RZ ;  /* 0x0000000119198810 */ /* 0x000fe40007ffe0ff */
[----:B------:R-:W-:Y:S02]  /*0890*/  IADD3 R27, R26, -R29, RZ ;  /* 0x8000001d1a1b7210 */ /* 0x000fe40007ffe0ff */
[----:B------:R-:W-:-:S04]  /*08a0*/  ISETP.GT.U32.AND P0, PT, R29, R26, PT ;  /* 0x0000001a1d00720c */ /* 0x000fc80003f04070 */
[----:B------:R-:W-:Y:S02]  /*08b0*/  SEL R27, R27, R26, !P0 ;  /* 0x0000001a1b1b7207 */ /* 0x000fe40004000000 */
[----:B------:R-:W-:Y:S02]  /*08c0*/  ISETP.GE.U32.AND P0, PT, R26, R29, PT ;  /* 0x0000001d1a00720c */ /* 0x000fe40003f06070 */
[----:B------:R-:W1:Y:S11]  /*08d0*/  @P6 LDC.64 R28, c[0x0][0x288] ;  /* 0x0000a200ff1c6b82 */ /* 0x000e760000000a00 */
[----:B------:R-:W-:-:S02]  /*08e0*/  @P0 IADD3 R25, R25, 0x1, RZ ;  /* 0x0000000119190810 */ /* 0x000fc40007ffe0ff */
[----:B------:R-:W-:-:S13]  /*08f0*/  ISETP.GE.AND P0, PT, R14, RZ, PT ;  /* 0x000000ff0e00720c */ /* 0x000fda0003f06270 */
[----:B------:R-:W-:Y:S02]  /*0900*/  @!P0 IADD3 R27, -R27, RZ, RZ ;  /* 0x000000ff1b1b8210 */ /* 0x000fe40007ffe1ff */
[----:B------:R-:W-:Y:S02]  /*0910*/  ISETP.GE.AND P0, PT, R24, RZ, PT ;  /* 0x000000ff1800720c */ /* 0x000fe40003f06270 */
[----:B------:R-:W-:-:S11]  /*0920*/  LOP3.LUT R24, RZ, R31, RZ, 0x33, !PT ;  /* 0x0000001fff187212 */ /* 0x000fd600078e33ff */
[----:B------:R-:W-:Y:S02]  /*0930*/  @!P0 IADD3 R25, -R25, RZ, RZ ;  /* 0x000000ff19198210 */ /* 0x000fe40007ffe1ff */
[----:B------:R-:W-:Y:S02]  /*0940*/  ISETP.NE.AND P0, PT, R31, RZ, PT ;  /* 0x000000ff1f00720c */ /* 0x000fe40003f05270 */
[----:B------:R-:W-:Y:S02]  /*0950*/  IADD3 R31, R3, 0x20, RZ ;  /* 0x00000020031f7810 */ /* 0x000fe40007ffe0ff */
[C---:B------:R-:W-:Y:S02]  /*0960*/  SEL R99, R24.reuse, R25, !P0 ;  /* 0x0000001918637207 */ /* 0x040fe40004000000 */
[----:B------:R-:W-:Y:S02]  /*0970*/  SEL R96, R24, R27, !P0 ;  /* 0x0000001b18607207 */ /* 0x000fe40004000000 */
[----:B------:R-:W-:-:S02]  /*0980*/  SHF.R.S32.HI R26, RZ, 0x1f, R99 ;  /* 0x0000001fff1a7819 */ /* 0x000fc40000011463 */
[----:B------:R-:W-:-:S03]  /*0990*/  LEA R24, R96, R13, 0x7 ;  /* 0x0000000d60187211 */ /* 0x000fc600078e38ff */
[----:B------:R-:W-:Y:S01]  /*09a0*/  IMAD R26, R26, UR12, RZ ;  /* 0x0000000c1a1a7c24 */ /* 0x000fe2000f8e02ff */
[----:B------:R-:W-:-:S03]  /*09b0*/  SHF.R.S32.HI R25, RZ, 0x1f, R24 ;  /* 0x0000001fff197819 */ /* 0x000fc60000011418 */
[C---:B------:R-:W-:Y:S02]  /*09c0*/  IMAD R101, R99.reuse, UR13, R26 ;  /* 0x0000000d63657c24 */ /* 0x040fe4000f8e021a */
[----:B------:R-:W-:Y:S01]  /*09d0*/  IMAD.WIDE.U32 R98, R99, UR12, R24 ;  /* 0x0000000c63627c25 */ /* 0x000fe2000f8e0018 */
[----:B------:R-:W-:-:S03]  /*09e0*/  ULDC.64 UR12, c[0x0][0x290] ;  /* 0x0000a400000c7ab9 */ /* 0x000fc60000000a00 */
[----:B-1----:R-:W-:Y:S01]  /*09f0*/  @P6 IMAD R26, R5, R28, RZ ;  /* 0x0000001c051a6224 */ /* 0x002fe200078e02ff */
[----:B------:R-:W-:Y:S02]  /*0a00*/  IADD3 R101, R99, R101, RZ ;  /* 0x0000006563657210 */ /* 0x000fe40007ffe0ff */
[----:B------:R-:W-:Y:S01]  /*0a10*/  @P6 MOV R100, R98 ;  /* 0x0000006200646202 */ /* 0x000fe20000000f00 */
[----:B------:R-:W-:-:S04]  /*0a20*/  @P6 IMAD R29, R3, R29, R26 ;  /* 0x0000001d031d6224 */ /* 0x000fc800078e021a */
[----:B------:R-:W-:-:S05]  /*0a30*/  @P6 IMAD.WIDE.U32 R26, R3, R28, R100 ;  /* 0x0000001c031a6225 */ /* 0x000fca00078e0064 */
[----:B------:R-:W-:Y:S02]  /*0a40*/  @P6 IADD3 R27, R27, R29, RZ ;  /* 0x0000001d1b1b6210 */ /* 0x000fe40007ffe0ff */
[----:B------:R-:W1:Y:S01]  /*0a50*/  @P6 LDC.64 R28, c[0x0][0x228] ;  /* 0x00008a00ff1c6b82 */ /* 0x000e620000000a00 */
[C---:B------:R-:W-:Y:S02]  /*0a60*/  @P6 SHF.L.U32 R89, R26.reuse, 0x1, RZ ;  /* 0x000000011a596819 */ /* 0x040fe400000006ff */
[----:B------:R-:W-:Y:S02]  /*0a70*/  @P6 SHF.L.U64.HI R26, R26, 0x1, R27 ;  /* 0x000000011a1a6819 */ /* 0x000fe4000001021b */
[----:B--2---:R-:W-:Y:S02]  /*0a80*/  @P6 IADD3 R78, P0, R89, R78, RZ ;  /* 0x0000004e594e6210 */ /* 0x004fe40007f1e0ff */
[----:B------:R-:W-:Y:S02]  /*0a90*/  @P2 MOV R27, R101 ;  /* 0x00000065001b2202 */ /* 0x000fe40000000f00 */
[----:B------:R-:W-:-:S02]  /*0aa0*/  @P6 IADD3.X R79, R26, R79, RZ, P0, !PT ;  /* 0x0000004f1a4f6210 */ /* 0x000fc400007fe4ff */
[----:B-1----:R-:W-:-:S04]  /*0ab0*/  @P6 IADD3 R88, P0, R89, R28, RZ ;  /* 0x0000001c59586210 */ /* 0x002fc80007f1e0ff */
[----:B------:R-:W-:Y:S02]  /*0ac0*/  @P6 IADD3.X R89, R26, R29, RZ, P0, !PT ;  /* 0x0000001d1a596210 */ /* 0x000fe400007fe4ff */
[----:B------:R-:W1:Y:S01]  /*0ad0*/  @P2 LDC.64 R28, c[0x0][0x288] ;  /* 0x0000a200ff1c2b82 */ /* 0x000e620000000a00 */
[----:B------:R-:W-:-:S13]  /*0ae0*/  LOP3.LUT P6, RZ, R23, 0x10, RZ, 0xc0, !PT ;  /* 0x0000001017ff7812 */ /* 0x000fda00078cc0ff */
[----:B------:R-:W2:Y:S01]  /*0af0*/  @P6 LDC.64 R62, c[0x0][0x230] ;  /* 0x00008c00ff3e6b82 */ /* 0x000ea20000000a00 */
[----:B-1----:R-:W-:-:S04]  /*0b00*/  @P2 IMAD R26, R7, R28, RZ ;  /* 0x0000001c071a2224 */ /* 0x002fc800078e02ff */
[----:B------:R-:W-:Y:S01]  /*0b10*/  @P2 IMAD R29, R4, R29, R26 ;  /* 0x0000001d041d2224 */ /* 0x000fe200078e021a */
[----:B------:R-:W-:-:S05]  /*0b20*/  @P2 MOV R26, R98 ;  /* 0x00000062001a2202 */ /* 0x000fca0000000f00 */
[----:B------:R-:W-:-:S05]  /*0b30*/  @P2 IMAD.WIDE.U32 R26, R4, R28, R26 ;  /* 0x0000001c041a2225 */ /* 0x000fca00078e001a */
[----:B------:R-:W-:Y:S02]  /*0b40*/  @P2 IADD3 R27, R27, R29, RZ ;  /* 0x0000001d1b1b2210 */ /* 0x000fe40007ffe0ff */
[----:B------:R-:W1:Y:S01]  /*0b50*/  @P2 LDC.64 R28, c[0x0][0x228] ;  /* 0x00008a00ff1c2b82 */ /* 0x000e620000000a00 */
[C---:B------:R-:W-:Y:S02]  /*0b60*/  @P2 SHF.L.U32 R87, R26.reuse, 0x1, RZ ;  /* 0x000000011a572819 */ /* 0x040fe400000006ff */
[----:B------:R-:W-:Y:S02]  /*0b70*/  @P2 SHF.L.U64.HI R26, R26, 0x1, R27 ;  /* 0x000000011a1a2819 */ /* 0x000fe4000001021b */
[----:B------:R-:W-:Y:S02]  /*0b80*/  @P2 IADD3 R80, P0, R87, R80, RZ ;  /* 0x0000005057502210 */ /* 0x000fe40007f1e0ff */
[----:B------:R-:W-:Y:S02]  /*0b90*/  @P1 MOV R27, R101 ;  /* 0x00000065001b1202 */ /* 0x000fe40000000f00 */
[----:B------:R-:W-:-:S02]  /*0ba0*/  @P2 IADD3.X R81, R26, R81, RZ, P0, !PT ;  /* 0x000000511a512210 */ /* 0x000fc400007fe4ff */
[----:B-1----:R-:W-:-:S04]  /*0bb0*/  @P2 IADD3 R86, P0, R87, R28, RZ ;  /* 0x0000001c57562210 */ /* 0x002fc80007f1e0ff */
[----:B------:R-:W-:Y:S02]  /*0bc0*/  @P2 IADD3.X R87, R26, R29, RZ, P0, !PT ;  /* 0x0000001d1a572210 */ /* 0x000fe400007fe4ff */
[----:B------:R-:W1:Y:S01]  /*0bd0*/  @P1 LDC.64 R28, c[0x0][0x288] ;  /* 0x0000a200ff1c1b82 */ /* 0x000e620000000a00 */
[----:B------:R-:W-:-:S13]  /*0be0*/  LOP3.LUT P2, RZ, R23, 0x20, RZ, 0xc0, !PT ;  /* 0x0000002017ff7812 */ /* 0x000fda000784c0ff */
[----:B------:R-:W3:Y:S01]  /*0bf0*/  @P2 LDC.64 R70, c[0x0][0x230] ;  /* 0x00008c00ff462b82 */ /* 0x000ee20000000a00 */
        /* <DEDUP_REMOVED lines=8> */
[----:B0-----:R-:W-:Y:S02]  /*0c80*/  @P1 IADD3 R82, P0, R85, R82, RZ ;  /* 0x0000005255521210 */ /* 0x001fe40007f1e0ff */
[----:B------:R-:W-:Y:S02]  /*0c90*/  SHF.R.S32.HI R27, RZ, 0x1f, R31 ;  /* 0x0000001fff1b7819 */ /* 0x000fe4000001141f */
[----:B------:R-:W-:-:S02]  /*0ca0*/  @P1 IADD3.X R83, R26, R83, RZ, P0, !PT ;  /* 0x000000531a531210 */ /* 0x000fc400007fe4ff */
[----:B-1----:R-:W-:-:S04]  /*0cb0*/  @P1 IADD3 R84, P0, R85, R28, RZ ;  /* 0x0000001c55541210 */ /* 0x002fc80007f1e0ff */
[----:B------:R-:W-:Y:S02]  /*0cc0*/  @P1 IADD3.X R85, R26, R29, RZ, P0, !PT ;  /* 0x0000001d1a551210 */ /* 0x000fe400007fe4ff */
[----:B------:R-:W0:Y:S02]  /*0cd0*/  @P2 LDC.64 R28, c[0x0][0x288] ;  /* 0x0000a200ff1c2b82 */ /* 0x000e240000000a00 */
[----:B0-----:R-:W-:Y:S01]  /*0ce0*/  @P2 IMAD R26, R27, R28, RZ ;  /* 0x0000001c1b1a2224 */ /* 0x001fe200078e02ff */
[----:B------:R-:W-:-:S03]  /*0cf0*/  @P2 MOV R27, R101 ;  /* 0x00000065001b2202 */ /* 0x000fc60000000f00 */
[----:B------:R-:W-:Y:S01]  /*0d00*/  @P2 IMAD R29, R31, R29, R26 ;  /* 0x0000001d1f1d2224 */ /* 0x000fe200078e021a */
[----:B------:R-:W-:-:S05]  /*0d10*/  @P2 MOV R26, R98 ;  /* 0x00000062001a2202 */ /* 0x000fca0000000f00 */
[----:B------:R-:W-:Y:S01]  /*0d20*/  @P2 IMAD.WIDE.U32 R26, R31, R28, R26 ;  /* 0x0000001c1f1a2225 */ /* 0x000fe200078e001a */
[----:B------:R-:W-:-:S04]  /*0d30*/  IADD3 R31, R3, 0x28, RZ ;  /* 0x00000028031f7810 */ /* 0x000fc80007ffe0ff */
[----:B------:R-:W-:Y:S02]  /*0d40*/  @P2 IADD3 R27, R27, R29, RZ ;  /* 0x0000001d1b1b2210 */ /* 0x000fe40007ffe0ff */
[----:B------:R-:W0:Y:S01]  /*0d50*/  @P2 LDC.64 R28, c[0x0][0x228] ;  /* 0x00008a00ff1c2b82 */ /* 0x000e220000000a00 */
[C---:B------:R-:W-:Y:S02]  /*0d60*/  @P2 SHF.L.U32 R65, R26.reuse, 0x1, RZ ;  /* 0x000000011a412819 */ /* 0x040fe400000006ff */
[----:B------:R-:W-:Y:S02]  /*0d70*/  @P2 SHF.L.U64.HI R26, R26, 0x1, R27 ;  /* 0x000000011a1a2819 */ /* 0x000fe4000001021b */
[----:B---3--:R-:W-:Y:S02]  /*0d80*/  @P2 IADD3 R70, P0, R65, R70, RZ ;  /* 0x0000004641462210 */ /* 0x008fe40007f1e0ff */
[----:B------:R-:W-:Y:S02]  /*0d90*/  SHF.R.S32.HI R27, RZ, 0x1f, R31 ;  /* 0x0000001fff1b7819 */ /* 0x000fe4000001141f */
[----:B------:R-:W-:-:S02]  /*0da0*/  @P2 IADD3.X R71, R26, R71, RZ, P0, !PT ;  /* 0x000000471a472210 */ /* 0x000fc400007fe4ff */
[----:B0-----:R-:W-:-:S04]  /*0db0*/  @P2 IADD3 R64, P0, R65, R28, RZ ;  /* 0x0000001c41402210 */ /* 0x001fc80007f1e0ff */
[----:B------:R-:W-:Y:S02]  /*0dc0*/  @P2 IADD3.X R65, R26, R29, RZ, P0, !PT ;  /* 0x0000001d1a412210 */ /* 0x000fe400007fe4ff */
[----:B------:R-:W0:Y:S01]  /*0dd0*/  @P6 LDC.64 R28, c[0x0][0x288] ;  /* 0x0000a200ff1c6b82 */ /* 0x000e220000000a00 */
[----:B------:R-:W-:-:S13]  /*0de0*/  LOP3.LUT P2, RZ, R23, 0x8, RZ, 0xc0, !PT ;  /* 0x0000000817ff7812 */ /* 0x000fda000784c0ff */
[----:B------:R-:W1:Y:S01]  /*0df0*/  @P2 LDC.64 R52, c[0x0][0x230] ;  /* 0x00008c00ff342b82 */ /* 0x000e620000000a00 */
        /* <DEDUP_REMOVED lines=10> */
[----:B--2---:R-:W-:Y:S02]  /*0ea0*/  @P6 IADD3 R62, P0, R55, R62, RZ ;  /* 0x0000003e373e6210 */ /* 0x004fe40007f1e0ff */
[----:B------:R-:W-:Y:S02]  /*0eb0*/  SHF.R.S32.HI R27, RZ, 0x1f, R31 ;  /* 0x0000001fff1b7819 */ /* 0x000fe4000001141f */
[----:B------:R-:W-:-:S02]  /*0ec0*/  @P6 IADD3.X R63, R26, R63, RZ, P0, !PT ;  /* 0x0000003f1a3f6210 */ /* 0x000fc400007fe4ff */
[----:B0-----:R-:W-:-:S04]  /*0ed0*/  @P6 IADD3 R54, P0, R55, R28, RZ ;  /* 0x0000001c37366210 */ /* 0x001fc80007f1e0ff */
[----:B------:R-:W-:Y:S02]  /*0ee0*/  @P6 IADD3.X R55, R26, R29, RZ, P0, !PT ;  /* 0x0000001d1a376210 */ /* 0x000fe400007fe4ff */
[----:B------:R-:W0:Y:S01]  /*0ef0*/  @P2 LDC.64 R28, c[0x0][0x288] ;  /* 0x0000a200ff1c2b82 */ /* 0x000e220000000a00 */
[----:B------:R-:W-:-:S13]  /*0f00*/  LOP3.LUT P6, RZ, R23, 0x4, RZ, 0xc0, !PT ;  /* 0x0000000417ff7812 */ /* 0x000fda00078cc0ff */
[----:B------:R-:W2:Y:S01]  /*0f10*/  @P6 LDC.64 R48, c[0x0][0x230] ;  /* 0x00008c00ff306b82 */ /* 0x000ea20000000a00 */
        /* <DEDUP_REMOVED lines=10> */
[----:B-1----:R-:W-:Y:S02]  /*0fc0*/  @P2 IADD3 R52, P0, R51, R52, RZ ;  /* 0x0000003433342210 */ /* 0x002fe40007f1e0ff */
        /* <DEDUP_REMOVED lines=39> */
[C---:B------:R-:W-:Y:S02]  /*1240*/  IADD3 R69, R3.reuse, 0x68, RZ ;  /* 0x0000006803457810 */ /* 0x040fe40007ffe0ff */
[----:B------:R-:W-:Y:S02]  /*1250*/  IADD3 R77, R3, 0x18, RZ ;  /* 0x00000018034d7810 */ /* 0x000fe40007ffe0ff */
[----:B------:R-:W-:Y:S01]  /*1260*/  LOP3.LUT P2, RZ, R23, 0x80, RZ, 0xc0, !PT ;  /* 0x0000008017ff7812 */ /* 0x000fe2000784c0ff */
        /* <DEDUP_REMOVED lines=10> */
[----:B----4-:R-:W-:Y:S02]  /*1310*/  @P5 IADD3 R40, P0, R39, R40, RZ ;  /* 0x0000002827285210 */ /* 0x010fe40007f1e0ff */
[----:B------:R-:W-:Y:S02]  /*1320*/  SHF.R.S32.HI R27, RZ, 0x1f, R31 ;  /* 0x0000001fff1b7819 */ /* 0x000fe4000001141f */
[----:B------:R-:W-:-:S02]  /*1330*/  @P5 IADD3.X R41, R26, R41, RZ, P0, !PT ;  /* 0x000000291a295210 */ /* 0x000fc400007fe4ff */
[----:B0-----:R-:W-:-:S04]  /*1340*/  @P5 IADD3 R38, P0, R39, R28, RZ ;  /* 0x0000001c27265210 */ /* 0x001fc80007f1e0ff */
[----:B------:R-:W-:Y:S02]  /*1350*/  @P5 IADD3.X R39, R26, R29, RZ, P0, !PT ;  /* 0x0000001d1a275210 */ /* 0x000fe400007fe4ff */
[----:B------:R-:W0:Y:S01]  /*1360*/  @P4 LDC.64 R28, c[0x0][0x288] ;  /* 0x0000a200ff1c4b82 */ /* 0x000e220000000a00 */
[----:B------:R-:W-:Y:S02]  /*1370*/  SHF.R.S32.HI R75, RZ, 0x1f, R77 ;  /* 0x0000001fff4b7819 */ /* 0x000fe4000001144d */
[----:B------:R-:W-:-:S04]  /*1380*/  LOP3.LUT P5, RZ, R23, 0x4, RZ, 0xc0, !PT ;  /* 0x0000000417ff7812 */ /* 0x000fc800078ac0ff */
[----:B------:R-:W-:Y:S02]  /*1390*/  P2R R91, PR, RZ, 0x20 ;  /* 0x00000020ff5b7803 */ /* 0x000fe40000000000 */
[----:B------:R-:W-:-:S04]  /*13a0*/  LOP3.LUT P5, RZ, R23, 0x8, RZ, 0xc0, !PT ;  /* 0x0000000817ff7812 */ /* 0x000fc800078ac0ff */
[----:B------:R-:W-:Y:S02]  /*13b0*/  P2R R92, PR, RZ, 0x20 ;  /* 0x00000020ff5c7803 */ /* 0x000fe40000000000 */
[C---:B------:R-:W-:Y:S02]  /*13c0*/  LOP3.LUT P5, RZ, R23.reuse, 0x10, RZ, 0xc0, !PT ;  /* 0x0000001017ff7812 */ /* 0x040fe400078ac0ff */
[----:B------:R-:W-:Y:S02]  /*13d0*/  MOV R95, 0x3f800000 ;  /* 0x3f800000005f7802 */ /* 0x000fe40000000f00 */
[----:B------:R-:W-:Y:S02]  /*13e0*/  P2R R93, PR, RZ, 0x20 ;  /* 0x00000020ff5d7803 */ /* 0x000fe40000000000 */
        /* <DEDUP_REMOVED lines=11> */
[----:B------:R-:W-:Y:S02]  /*14a0*/  @P4 IADD3 R36, P0, R35, R36, RZ ;  /* 0x0000002423244210 */ /* 0x000fe40007f1e0ff */
        /* <DEDUP_REMOVED lines=9> */
[----:B------:R-:W-:Y:S02]  /*1540*/  @P3 IMAD.WIDE.U32 R26, R31, R28, R26 ;  /* 0x0000001c1f1a3225 */ /* 0x000fe400078e001a */
[----:B------:R-:W0:Y:S03]  /*1550*/  @P3 LDC.64 R30, c[0x0][0x228] ;  /* 0x00008a00ff1e3b82 */ /* 0x000e260000000a00 */
[----:B------:R-:W-:Y:S02]  /*1560*/  @P3 IADD3 R29, R27, R29, RZ ;  /* 0x0000001d1b1d3210 */ /* 0x000fe40007ffe0ff */
[C---:B------:R-:W-:Y:S02]  /*1570*/  @P3 SHF.L.U32 R27, R26.reuse, 0x1, RZ ;  /* 0x000000011a1b3819 */ /* 0x040fe400000006ff */
[----:B------:R-:W-:Y:S02]  /*1580*/  @P3 SHF.L.U64.HI R28, R26, 0x1, R29 ;  /* 0x000000011a1c3819 */ /* 0x000fe4000001021d */
[----:B------:R-:W1:Y:S01]  /*1590*/  LDC R29, c[0x0][0x2ac] ;  /* 0x0000ab00ff1d7b82 */ /* 0x000e620000000800 */
[----:B------:R-:W-:-:S04]  /*15a0*/  @P3 IADD3 R32, P0, R27, R32, RZ ;  /* 0x000000201b203210 */ /* 0x000fc80007f1e0ff */
[----:B------:R-:W-:Y:S02]  /*15b0*/  @P3 IADD3.X R33, R28, R33, RZ, P0, !PT ;  /* 0x000000211c213210 */ /* 0x000fe400007fe4ff */
[----:B0-----:R-:W-:-:S04]  /*15c0*/  @P3 IADD3 R26, P0, R27, R30, RZ ;  /* 0x0000001e1b1a3210 */ /* 0x001fc80007f1e0ff */
[----:B------:R-:W-:Y:S02]  /*15d0*/  @P3 IADD3.X R27, R28, R31, RZ, P0, !PT ;  /* 0x0000001f1c1b3210 */ /* 0x000fe400007fe4ff */
[----:B------:R-:W-:-:S05]  /*15e0*/  SHF.R.U32.HI R28, RZ, 0x6, R2 ;  /* 0x00000006ff1c7819 */ /* 0x000fca0000011602 */
[----:B-1----:R-:W-:-:S05]  /*15f0*/  IMAD R28, R29, UR7, R28 ;  /* 0x000000071d1c7c24 */ /* 0x002fca000f8e021c */
[----:B------:R-:W-:-:S04]  /*1600*/  IADD3 R29, R28, 0x60, RZ ;  /* 0x000000601c1d7810 */ /* 0x000fc80007ffe0ff */
[----:B------:R-:W-:Y:S02]  /*1610*/  SHF.R.S32.HI R30, RZ, 0x1f, R29 ;  /* 0x0000001fff1e7819 */ /* 0x000fe4000001141d */
[----:B------:R-:W-:Y:S02]  /*1620*/  ISETP.GE.U32.AND P0, PT, R29, UR12, PT ;  /* 0x0000000c1d007c0c */ /* 0x000fe4000bf06070 */
[----:B------:R-:W-:Y:S02]  /*1630*/  SHF.R.S32.HI R29, RZ, 0x1f, R61 ;  /* 0x0000001fff1d7819 */ /* 0x000fe4000001143d */
[----:B------:R-:W-:-:S04]  /*1640*/  ISETP.GE.AND.EX P0, PT, R30, UR13, PT, P0 ;  /* 0x0000000d1e007c0c */ /* 0x000fc8000bf06300 */
[----:B------:R-:W-:-:S13]  /*1650*/  ISETP.LT.U32.AND P0, PT, R2, 0x200, !P0 ;  /* 0x000002000200780c */ /* 0x000fda0004701070 */
[----:B------:R-:W0:Y:S01]  /*1660*/  @P0 LDC.64 R58, c[0x0][0x288] ;  /* 0x0000a200ff3a0b82 */ /* 0x000e220000000a00 */
[----:B------:R-:W-:-:S07]  /*1670*/  @P0 MOV R57, R101 ;  /* 0x0000006500390202 */ /* 0x000fce0000000f00 */
[----:B------:R-:W1:Y:S01]  /*1680*/  @P0 LDC.64 R30, c[0x0][0x230] ;  /* 0x00008c00ff1e0b82 */ /* 0x000e620000000a00 */
[----:B0-----:R-:W-:-:S04]  /*1690*/  @P0 IMAD R56, R29, R58, RZ ;  /* 0x0000003a1d380224 */ /* 0x001fc800078e02ff */
[----:B------:R-:W-:Y:S01]  /*16a0*/  @P0 IMAD R29, R61, R59, R56 ;  /* 0x0000003b3d1d0224 */ /* 0x000fe200078e0238 */
[----:B------:R-:W-:-:S05]  /*16b0*/  @P0 MOV R56, R98 ;  /* 0x0000006200380202 */ /* 0x000fca0000000f00 */
[----:B------:R-:W-:-:S05]  /*16c0*/  @P0 IMAD.WIDE.U32 R56, R61, R58, R56 ;  /* 0x0000003a3d380225 */ /* 0x000fca00078e0038 */
[----:B------:R-:W-:Y:S02]  /*16d0*/  @P0 IADD3 R29, R57, R29, RZ ;  /* 0x0000001d391d0210 */ /* 0x000fe40007ffe0ff */
[C---:B------:R-:W-:Y:S02]  /*16e0*/  @P0 SHF.L.U32 R67, R56.reuse, 0x1, RZ ;  /* 0x0000000138430819 */ /* 0x040fe400000006ff */
[----:B------:R-:W-:Y:S02]  /*16f0*/  @P0 SHF.L.U64.HI R56, R56, 0x1, R29 ;  /* 0x0000000138380819 */ /* 0x000fe4000001021d */
[----:B-1----:R-:W-:-:S04]  /*1700*/  @P0 IADD3 R58, P6, R67, R30, RZ ;  /* 0x0000001e433a0210 */ /* 0x002fc80007fde0ff */
[----:B------:R-:W-:Y:S02]  /*1710*/  @P0 IADD3.X R59, R56, R31, RZ, P6, !PT ;  /* 0x0000001f383b0210 */ /* 0x000fe400037fe4ff */
[----:B------:R-:W0:Y:S01]  /*1720*/  @P0 LDC.64 R30, c[0x0][0x228] ;  /* 0x00008a00ff1e0b82 */ /* 0x000e220000000a00 */
[----:B------:R-:W-:Y:S02]  /*1730*/  IADD3 R29, R28, 0x68, RZ ;  /* 0x000000681c1d7810 */ /* 0x000fe40007ffe0ff */
[----:B0-----:R-:W-:-:S04]  /*1740*/  @P0 IADD3 R66, P6, R67, R30, RZ ;  /* 0x0000001e43420210 */ /* 0x001fc80007fde0ff */
[----:B------:R-:W-:Y:S02]  /*1750*/  @P0 IADD3.X R67, R56, R31, RZ, P6, !PT ;  /* 0x0000001f38430210 */ /* 0x000fe400037fe4ff */
[----:B------:R-:W-:Y:S02]  /*1760*/  CS2R R56, SRZ ;  /* 0x0000000000387805 */ /* 0x000fe4000001ff00 */
[----:B------:R-:W-:-:S04]  /*1770*/  SHF.R.S32.HI R30, RZ, 0x1f, R29 ;  /* 0x0000001fff1e7819 */ /* 0x000fc8000001141d */
[----:B------:R0:W5:Y:S04]  /*1780*/  @P0 LDG.E R56, desc[UR8][R58.64] ;  /* 0x000000083a380981 */ /* 0x000168000c1e1900 */
[----:B------:R-:W5:Y:S01]  /*1790*/  @P0 LDG.E R57, desc[UR8][R66.64] ;  /* 0x0000000842390981 */ /* 0x000f62000c1e1900 */
[----:B------:R-:W-:Y:S02]  /*17a0*/  ISETP.GE.U32.AND P0, PT, R29, UR12, PT ;  /* 0x0000000c1d007c0c */ /* 0x000fe4000bf06070 */
[----:B------:R-:W-:Y:S02]  /*17b0*/  SHF.R.S32.HI R29, RZ, 0x1f, R69 ;  /* 0x0000001fff1d7819 */ /* 0x000fe40000011445 */
[----:B------:R-:W-:-:S04]  /*17c0*/  ISETP.GE.AND.EX P0, PT, R30, UR13, PT, P0 ;  /* 0x0000000d1e007c0c */ /* 0x000fc8000bf06300 */
[----:B------:R-:W-:-:S13]  /*17d0*/  ISETP.LT.U32.AND P0, PT, R2, 0x200, !P0 ;  /* 0x000002000200780c */ /* 0x000fda0004701070 */
[----:B------:R-:W1:Y:S01]  /*17e0*/  @P0 LDC.64 R60, c[0x0][0x288] ;  /* 0x0000a200ff3c0b82 */ /* 0x000e620000000a00 */
[----:B0-----:R-:W-:-:S07]  /*17f0*/  @P0 MOV R59, R101 ;  /* 0x00000065003b0202 */ /* 0x001fce0000000f00 */
[----:B------:R-:W0:Y:S01]  /*1800*/  @P0 LDC.64 R30, c[0x0][0x230] ;  /* 0x00008c00ff1e0b82 */ /* 0x000e220000000a00 */
[----:B-1----:R-:W-:-:S04]  /*1810*/  @P0 IMAD R58, R29, R60, RZ ;  /* 0x0000003c1d3a0224 */ /* 0x002fc800078e02ff */
[----:B------:R-:W-:Y:S01]  /*1820*/  @P0 IMAD R29, R69, R61, R58 ;  /* 0x0000003d451d0224 */ /* 0x000fe200078e023a */
[----:B------:R-:W-:-:S05]  /*1830*/  @P0 MOV R58, R98 ;  /* 0x00000062003a0202 */ /* 0x000fca0000000f00 */
[----:B------:R-:W-:Y:S02]  /*1840*/  @P0 IMAD.WIDE.U32 R60, R69, R60, R58 ;  /* 0x0000003c453c0225 */ /* 0x000fe400078e003a */
[----:B------:R-:W1:Y:S03]  /*1850*/  @P0 LDC.64 R58, c[0x0][0x228] ;  /* 0x00008a00ff3a0b82 */ /* 0x000e660000000a00 */
[----:B------:R-:W-:Y:S02]  /*1860*/  @P0 IADD3 R29, R61, R29, RZ ;  /* 0x0000001d3d1d0210 */ /* 0x000fe40007ffe0ff */
[C---:B------:R-:W-:Y:S02]  /*1870*/  @P0 SHF.L.U32 R69, R60.reuse, 0x1, RZ ;  /* 0x000000013c450819 */ /* 0x040fe400000006ff */
[----:B------:R-:W-:Y:S02]  /*1880*/  @P0 SHF.L.U64.HI R60, R60, 0x1, R29 ;  /* 0x000000013c3c0819 */ /* 0x000fe4000001021d */
[----:B0-----:R-:W-:-:S04]  /*1890*/  @P0 IADD3 R30, P6, R69, R30, RZ ;  /* 0x0000001e451e0210 */ /* 0x001fc80007fde0ff */
[----:B------:R-:W-:Y:S02]  /*18a0*/  @P0 IADD3.X R31, R60, R31, RZ, P6, !PT ;  /* 0x0000001f3c1f0210 */ /* 0x000fe400037fe4ff */
[----:B------:R-:W-:Y:S02]  /*18b0*/  IADD3 R29, R28, 0x70, RZ ;  /* 0x000000701c1d7810 */ /* 0x000fe40007ffe0ff */
[----:B-1----:R-:W-:-:S04]  /*18c0*/  @P0 IADD3 R68, P6, R69, R58, RZ ;  /* 0x0000003a45440210 */ /* 0x002fc80007fde0ff */
[----:B------:R-:W-:Y:S02]  /*18d0*/  @P0 IADD3.X R69, R60, R59, RZ, P6, !PT ;  /* 0x0000003b3c450210 */ /* 0x000fe400037fe4ff */
[----:B------:R-:W-:Y:S02]  /*18e0*/  CS2R R58, SRZ ;  /* 0x00000000003a7805 */ /* 0x000fe4000001ff00 */
[----:B------:R-:W-:-:S04]  /*18f0*/  SHF.R.S32.HI R60, RZ, 0x1f, R29 ;  /* 0x0000001fff3c7819 */ /* 0x000fc8000001141d */
[----:B------:R0:W5:Y:S04]  /*1900*/  @P0 LDG.E R58, desc[UR8][R30.64] ;  /* 0x000000081e3a0981 */ /* 0x000168000c1e1900 */
[----:B------:R1:W5:Y:S01]  /*1910*/  @P0 LDG.E R59, desc[UR8][R68.64] ;  /* 0x00000008443b0981 */ /* 0x000362000c1e1900 */
[----:B------:R-:W-:Y:S02]  /*1920*/  ISETP.GE.U32.AND P0, PT, R29, UR12, PT ;  /* 0x0000000c1d007c0c */ /* 0x000fe4000bf06070 */
[----:B------:R-:W-:Y:S02]  /*1930*/  IADD3 R29, R3, 0x70, RZ ;  /* 0x00000070031d7810 */ /* 0x000fe40007ffe0ff */
[----:B------:R-:W-:Y:S02]  /*1940*/  ISETP.GE.AND.EX P0, PT, R60, UR13, PT, P0 ;  /* 0x0000000d3c007c0c */ /* 0x000fe4000bf06300 */
[----:B------:R-:W-:-:S02]  /*1950*/  SHF.R.S32.HI R73, RZ, 0x1f, R29 ;  /* 0x0000001fff497819 */ /* 0x000fc4000001141d */
[----:B------:R-:W-:-:S13]  /*1960*/  ISETP.LT.U32.AND P0, PT, R2, 0x200, !P0 ;  /* 0x000002000200780c */ /* 0x000fda0004701070 */
[----:B------:R-:W2:Y:S01]  /*1970*/  @P0 LDC.64 R60, c[0x0][0x288] ;  /* 0x0000a200ff3c0b82 */ /* 0x000ea20000000a00 */
[----:B0-----:R-:W-:-:S07]  /*1980*/  @P0 MOV R31, R101 ;  /* 0x00000065001f0202 */ /* 0x001fce0000000f00 */
[----:B------:R-:W0:Y:S08]  /*1990*/  @P0 LDC.64 R66, c[0x0][0x230] ;  /* 0x00008c00ff420b82 */ /* 0x000e300000000a00 */
[----:B-1----:R-:W1:Y:S01]  /*19a0*/  @P0 LDC.64 R68, c[0x0][0x228] ;  /* 0x00008a00ff440b82 */ /* 0x002e620000000a00 */
[----:B--2---:R-:W-:-:S04]  /*19b0*/  @P0 IMAD R30, R73, R60, RZ ;  /* 0x0000003c491e0224 */ /* 0x004fc800078e02ff */
[----:B------:R-:W-:Y:S01]  /*19c0*/  @P0 IMAD R61, R29, R61, R30 ;  /* 0x0000003d1d3d0224 */ /* 0x000fe200078e021e */
[----:B------:R-:W-:-:S05]  /*19d0*/  @P0 MOV R30, R98 ;  /* 0x00000062001e0202 */ /* 0x000fca0000000f00 */
[----:B------:R-:W-:-:S05]  /*19e0*/  @P0 IMAD.WIDE.U32 R30, R29, R60, R30 ;  /* 0x0000003c1d1e0225 */ /* 0x000fca00078e001e */
[----:B------:R-:W-:Y:S02]  /*19f0*/  @P0 IADD3 R31, R31, R61, RZ ;  /* 0x0000003d1f1f0210 */ /* 0x000fe40007ffe0ff */
[----:B------:R-:W-:Y:S02]  /*1a00*/  CS2R R60, SRZ ;  /* 0x00000000003c7805 */ /* 0x000fe4000001ff00 */
[C---:B------:R-:W-:Y:S02]  /*1a10*/  @P0 SHF.L.U32 R29, R30.reuse, 0x1, RZ ;  /* 0x000000011e1d0819 */ /* 0x040fe400000006ff */
[----:B------:R-:W-:Y:S02]  /*1a20*/  @P0 SHF.L.U64.HI R30, R30, 0x1, R31 ;  /* 0x000000011e1e0819 */ /* 0x000fe4000001021f */
[----:B0-----:R-:W-:-:S04]  /*1a30*/  @P0 IADD3 R66, P6, R29, R66, RZ ;  /* 0x000000421d420210 */ /* 0x001fc80007fde0ff */
[----:B------:R-:W-:Y:S02]  /*1a40*/  @P0 IADD3.X R67, R30, R67, RZ, P6, !PT ;  /* 0x000000431e430210 */ /* 0x000fe400037fe4ff */
[----:B-1----:R-:W-:Y:S02]  /*1a50*/  @P0 IADD3 R68, P6, R29, R68, RZ ;  /* 0x000000441d440210 */ /* 0x002fe40007fde0ff */
[----:B------:R-:W-:Y:S01]  /*1a60*/  IADD3 R28, R28, 0x78, RZ ;  /* 0x000000781c1c7810 */ /* 0x000fe20007ffe0ff */
[----:B------:R0:W5:Y:S01]  /*1a70*/  @P0 LDG.E R60, desc[UR8][R66.64] ;  /* 0x00000008423c0981 */ /* 0x000162000c1e1900 */
[----:B------:R-:W-:Y:S02]  /*1a80*/  @P0 IADD3.X R69, R30, R69, RZ, P6, !PT ;  /* 0x000000451e450210 */ /* 0x000fe400037fe4ff */
[----:B------:R-:W-:-:S03]  /*1a90*/  SHF.R.S32.HI R29, RZ, 0x1f, R28 ;  /* 0x0000001fff1d7819 */ /* 0x000fc6000001141c */
[----:B------:R1:W5:Y:S01]  /*1aa0*/  @P0 LDG.E R61, desc[UR8][R68.64] ;  /* 0x00000008443d0981 */ /* 0x000362000c1e1900 */
[----:B------:R-:W-:-:S04]  /*1ab0*/  ISETP.GE.U32.AND P0, PT, R28, UR12, PT ;  /* 0x0000000c1c007c0c */ /* 0x000fc8000bf06070 */
[----:B------:R-:W-:-:S04]  /*1ac0*/  ISETP.GE.AND.EX P0, PT, R29, UR13, PT, P0 ;  /* 0x0000000d1d007c0c */ /* 0x000fc8000bf06300 */
[----:B------:R-:W-:-:S13]  /*1ad0*/  ISETP.LT.U32.AND P0, PT, R2, 0x200, !P0 ;  /* 0x000002000200780c */ /* 0x000fda0004701070 */
[----:B------:R-:W2:Y:S01]  /*1ae0*/  @P0 LDC.64 R30, c[0x0][0x288] ;  /* 0x0000a200ff1e0b82 */ /* 0x000ea20000000a00 */
[----:B------:R-:W-:-:S07]  /*1af0*/  SHF.R.S32.HI R73, RZ, 0x1f, R19 ;  /* 0x0000001fff497819 */ /* 0x000fce0000011413 */
[----:B------:R-:W3:Y:S01]  /*1b00*/  @P0 LDC.64 R28, c[0x0][0x230] ;  /* 0x00008c00ff1c0b82 */ /* 0x000ee20000000a00 */
[----:B0-----:R-:W-:Y:S02]  /*1b10*/  @P0 MOV R66, R98 ;  /* 0x0000006200420202 */ /* 0x001fe40000000f00 */
[----:B------:R-:W-:Y:S01]  /*1b20*/  @P0 MOV R67, R101 ;  /* 0x0000006500430202 */ /* 0x000fe20000000f00 */
[----:B--2---:R-:W-:-:S04]  /*1b30*/  @P0 IMAD R72, R73, R30, RZ ;  /* 0x0000001e49480224 */ /* 0x004fc800078e02ff */
[C---:B------:R-:W-:Y:S02]  /*1b40*/  @P0 IMAD R31, R19.reuse, R31, R72 ;  /* 0x0000001f131f0224 */ /* 0x040fe400078e0248 */
[----:B------:R-:W0:Y:S01]  /*1b50*/  @P0 LDC.64 R72, c[0x0][0x228] ;  /* 0x00008a00ff480b82 */ /* 0x000e220000000a00 */
[----:B------:R-:W-:-:S05]  /*1b60*/  @P0 IMAD.WIDE.U32 R66, R19, R30, R66 ;  /* 0x0000001e13420225 */ /* 0x000fca00078e0042 */
[----:B------:R-:W-:Y:S02]  /*1b70*/  @P0 IADD3 R67, R67, R31, RZ ;  /* 0x0000001f43430210 */ /* 0x000fe40007ffe0ff */
[C---:B------:R-:W-:Y:S02]  /*1b80*/  @P0 SHF.L.U32 R31, R66.reuse, 0x1, RZ ;  /* 0x00000001421f0819 */ /* 0x040fe400000006ff */
[----:B------:R-:W-:Y:S02]  /*1b90*/  @P0 SHF.L.U64.HI R66, R66, 0x1, R67 ;  /* 0x0000000142420819 */ /* 0x000fe40000010243 */
[----:B---3--:R-:W-:-:S04]  /*1ba0*/  @P0 IADD3 R28, P6, R31, R28, RZ ;  /* 0x0000001c1f1c0210 */ /* 0x008fc80007fde0ff */
[----:B------:R-:W-:Y:S02]  /*1bb0*/  @P0 IADD3.X R29, R66, R29, RZ, P6, !PT ;  /* 0x0000001d421d0210 */ /* 0x000fe400037fe4ff */
[----:B0-----:R-:W-:-:S04]  /*1bc0*/  @P0 IADD3 R72, P6, R31, R72, RZ ;  /* 0x000000481f480210 */ /* 0x001fc80007fde0ff */
[----:B------:R-:W-:Y:S02]  /*1bd0*/  @P0 IADD3.X R73, R66, R73, RZ, P6, !PT ;  /* 0x0000004942490210 */ /* 0x000fe400037fe4ff */
[----:B------:R-:W-:-:S13]  /*1be0*/  LOP3.LUT P6, RZ, R23, 0x40, RZ, 0xc0, !PT ;  /* 0x0000004017ff7812 */ /* 0x000fda00078cc0ff */
[----:B------:R-:W0:Y:S01]  /*1bf0*/  @P6 LDC.64 R66, c[0x0][0x288] ;  /* 0x0000a200ff426b82 */ /* 0x000e220000000a00 */
[----:B-1----:R-:W-:-:S06]  /*1c00*/  CS2R R68, SRZ ;  /* 0x0000000000447805 */ /* 0x002fcc000001ff00 */
[----:B------:R1:W5:Y:S01]  /*1c10*/  @P0 LDG.E R68, desc[UR8][R28.64] ;  /* 0x000000081c440981 */ /* 0x000362000c1e1900 */
[----:B------:R-:W2:Y:S03]  /*1c20*/  @P6 LDC.64 R30, c[0x0][0x230] ;  /* 0x00008c00ff1e6b82 */ /* 0x000ea60000000a00 */
[----:B------:R-:W5:Y:S01]  /*1c30*/  @P0 LDG.E R69, desc[UR8][R72.64] ;  /* 0x0000000848450981 */ /* 0x000f62000c1e1900 */
[----:B-1----:R-:W-:Y:S02]  /*1c40*/  @P6 MOV R28, R98 ;  /* 0x00000062001c6202 */ /* 0x002fe40000000f00 */
[----:B------:R-:W-:Y:S01]  /*1c50*/  @P6 MOV R29, R101 ;  /* 0x00000065001d6202 */ /* 0x000fe20000000f00 */
[----:B0-----:R-:W-:-:S04]  /*1c60*/  @P6 IMAD R74, R75, R66, RZ ;  /* 0x000000424b4a6224 */ /* 0x001fc800078e02ff */
[C---:B------:R-:W-:Y:S02]  /*1c70*/  @P6 IMAD R75, R77.reuse, R67, R74 ;  /* 0x000000434d4b6224 */ /* 0x040fe400078e024a */
[----:B------:R-:W-:Y:S02]  /*1c80*/  @P6 IMAD.WIDE.U32 R66, R77, R66, R28 ;  /* 0x000000424d426225 */ /* 0x000fe400078e001c */
[----:B------:R-:W0:Y:S03]  /*1c90*/  @P6 LDC.64 R28, c[0x0][0x228] ;  /* 0x00008a00ff1c6b82 */ /* 0x000e260000000a00 */
[----:B------:R-:W-:Y:S02]  /*1ca0*/  @P6 IADD3 R75, R67, R75, RZ ;  /* 0x0000004b434b6210 */ /* 0x000fe40007ffe0ff */
[C---:B------:R-:W-:Y:S02]  /*1cb0*/  @P6 SHF.L.U32 R67, R66.reuse, 0x1, RZ ;  /* 0x0000000142436819 */ /* 0x040fe400000006ff */
[----:B------:R-:W-:-:S02]  /*1cc0*/  @P6 SHF.L.U64.HI R66, R66, 0x1, R75 ;  /* 0x0000000142426819 */ /* 0x000fc4000001024b */
[----:B--2---:R-:W-:-:S04]  /*1cd0*/  @P6 IADD3 R30, P0, R67, R30, RZ ;  /* 0x0000001e431e6210 */ /* 0x004fc80007f1e0ff */
[----:B------:R-:W-:Y:S02]  /*1ce0*/  @P6 IADD3.X R31, R66, R31, RZ, P0, !PT ;  /* 0x0000001f421f6210 */ /* 0x000fe400007fe4ff */
[----:B0-----:R-:W-:-:S04]  /*1cf0*/  @P6 IADD3 R28, P0, R67, R28, RZ ;  /* 0x0000001c431c6210 */ /* 0x001fc80007f1e0ff */
[----:B------:R-:W-:Y:S02]  /*1d00*/  @P6 IADD3.X R29, R66, R29, RZ, P0, !PT ;  /* 0x0000001d421d6210 */ /* 0x000fe400007fe4ff */
[----:B------:R-:W0:Y:S02]  /*1d10*/  LDC.64 R66, c[0x0][0x248] ;  /* 0x00009200ff427b82 */ /* 0x000e240000000a00 */
[----:B0-----:R-:W-:-:S05]  /*1d20*/  IMAD.WIDE R74, R14, 0x8, R66 ;  /* 0x000000080e4a7825 */ /* 0x001fca00078e0242 */
[----:B------:R0:W2:Y:S02]  /*1d30*/  LDG.E.64 R66, desc[UR8][R74.64] ;  /* 0x000000084a427981 */ /* 0x0000a4000c1e1b00 */
[----:B0-----:R-:W-:-:S06]  /*1d40*/  CS2R R74, SRZ ;  /* 0x00000000004a7805 */ /* 0x001fcc000001ff00 */
[----:B------:R0:W5:Y:S02]  /*1d50*/  @P1 LDG.E R75, desc[UR8][R82.64] ;  /* 0x00000008524b1981 */ /* 0x000164000c1e1900 */
[----:B0-----:R-:W-:Y:S02]  /*1d60*/  CS2R R82, SRZ ;  /* 0x0000000000527805 */ /* 0x001fe4000001ff00 */
[----:B------:R-:W-:-:S06]  /*1d70*/  MOV R94, RZ ;  /* 0x000000ff005e7202 */ /* 0x000fcc0000000f00 */
[----:B------:R-:W5:Y:S01]  /*1d80*/  @P6 LDG.E R94, desc[UR8][R28.64] ;  /* 0x000000081c5e6981 */ /* 0x000f62000c1e1900 */
[----:B--2---:R-:W-:-:S05]  /*1d90*/  FFMA.FTZ R72, -R66, R66, R67 ;  /* 0x0000004242487223 */ /* 0x004fca0000010143 */
[----:B------:R-:W-:-:S13]  /*1da0*/  FSETP.GTU.FTZ.AND P0, PT, R72, RZ, PT ;  /* 0x000000ff4800720b */ /* 0x000fda0003f1c000 */
[----:B------:R-:W0:Y:S01]  /*1db0*/  @P0 LDC R77, c[0x0][0x250] ;  /* 0x00009400ff4d0b82 */ /* 0x000e220000000800 */
[----:B------:R-:W-:-:S06]  /*1dc0*/  MOV R67, RZ ;  /* 0x000000ff00437202 */ /* 0x000fcc0000000f00 */
[----:B------:R1:W5:Y:S01]  /*1dd0*/  @P2 LDG.E R67, desc[UR8][R78.64] ;  /* 0x000000084e432981 */ /* 0x000362000c1e1900 */
[----:B0-----:R-:W-:Y:S01]  /*1de0*/  @P0 FADD.FTZ R77, R72, R77 ;  /* 0x0000004d484d0221 */ /* 0x001fe20000010000 */
[----:B------:R-:W-:Y:S02]  /*1df0*/  CS2R R72, SRZ ;  /* 0x0000000000487805 */ /* 0x000fe4000001ff00 */
[----:B-1----:R-:W-:Y:S01]  /*1e00*/  CS2R R78, SRZ ;  /* 0x00000000004e7805 */ /* 0x002fe2000001ff00 */
[----:B------:R0:W1:Y:S03]  /*1e10*/  @P0 MUFU.RSQ R95, R77 ;  /* 0x0000004d005f0308 */ /* 0x0000660000001400 */
[----:B------:R2:W5:Y:S01]  /*1e20*/  @P2 LDG.E R72, desc[UR8][R88.64] ;  /* 0x0000000858482981 */ /* 0x000562000c1e1900 */
[----:B------:R-:W-:-:S03]  /*1e30*/  ISETP.NE.AND P2, PT, R76, RZ, PT ;  /* 0x000000ff4c00720c */ /* 0x000fc60003f45270 */
[----:B------:R-:W5:Y:S01]  /*1e40*/  @P5 LDG.E R78, desc[UR8][R64.64] ;  /* 0x00000008404e5981 */ /* 0x000f62000c1e1900 */
[----:B0-----:R-:W-:-:S06]  /*1e50*/  CS2R R76, SRZ ;  /* 0x00000000004c7805 */ /* 0x001fcc000001ff00 */
[----:B------:R-:W5:Y:S01]  /*1e60*/  @P5 LDG.E R77, desc[UR8][R70.64] ;  /* 0x00000008464d5981 */ /* 0x000f62000c1e1900 */
[----:B------:R-:W-:-:S03]  /*1e70*/  ISETP.NE.AND P5, PT, R93, RZ, PT ;  /* 0x000000ff5d00720c */ /* 0x000fc60003fa5270 */
[----:B------:R0:W5:Y:S04]  /*1e80*/  @P2 LDG.E R73, desc[UR8][R80.64] ;  /* 0x0000000850492981 */ /* 0x000168000c1e1900 */
[----:B------:R3:W5:Y:S01]  /*1e90*/  @P1 LDG.E R76, desc[UR8][R84.64] ;  /* 0x00000008544c1981 */ /* 0x000762000c1e1900 */
[----:B--2---:R-:W-:-:S03]  /*1ea0*/  CS2R R88, SRZ ;  /* 0x0000000000587805 */ /* 0x004fc6000001ff00 */
[----:B------:R2:W5:Y:S01]  /*1eb0*/  @P2 LDG.E R74, desc[UR8][R86.64] ;  /* 0x00000008564a2981 */ /* 0x000562000c1e1900 */
[----:B0-----:R-:W-:-:S03]  /*1ec0*/  CS2R R80, SRZ ;  /* 0x0000000000507805 */ /* 0x001fc6000001ff00 */
[----:B------:R0:W5:Y:S04]  /*1ed0*/  @P5 LDG.E R79, desc[UR8][R62.64] ;  /* 0x000000083e4f5981 */ /* 0x000168000c1e1900 */
[----:B------:R4:W5:Y:S01]  /*1ee0*/  @P5 LDG.E R80, desc[UR8][R54.64] ;  /* 0x0000000836505981 */ /* 0x000962000c1e1900 */
[----:B------:R-:W-:Y:S02]  /*1ef0*/  ISETP.NE.AND P5, PT, R92, RZ, PT ;  /* 0x000000ff5c00720c */ /* 0x000fe40003fa5270 */
[----:B---3--:R-:W-:Y:S01]  /*1f00*/  CS2R R84, SRZ ;  /* 0x0000000000547805 */ /* 0x008fe2000001ff00 */
[----:B------:R4:W5:Y:S10]  /*1f10*/  @P4 LDG.E R89, desc[UR8][R36.64] ;  /* 0x0000000824594981 */ /* 0x000974000c1e1900 */
[----:B------:R4:W5:Y:S04]  /*1f20*/  @P5 LDG.E R81, desc[UR8][R52.64] ;  /* 0x0000000834515981 */ /* 0x000968000c1e1900 */
[----:B------:R4:W5:Y:S01]  /*1f30*/  @P5 LDG.E R82, desc[UR8][R50.64] ;  /* 0x0000000832525981 */ /* 0x000962000c1e1900 */
[----:B------:R-:W-:-:S02]  /*1f40*/  ISETP.NE.AND P5, PT, R91, RZ, PT ;  /* 0x000000ff5b00720c */ /* 0x000fc40003fa5270 */
[----:B--2---:R-:W-:Y:S02]  /*1f50*/  CS2R R86, SRZ ;  /* 0x0000000000567805 */ /* 0x004fe4000001ff00 */
[----:B------:R-:W-:-:S06]  /*1f60*/  CS2R R92, SRZ ;  /* 0x00000000005c7805 */ /* 0x000fcc000001ff00 */
[----:B------:R4:W5:Y:S04]  /*1f70*/  @P3 LDG.E R92, desc[UR8][R26.64] ;  /* 0x000000081a5c3981 */ /* 0x000968000c1e1900 */
[----:B------:R4:W5:Y:S04]  /*1f80*/  @P6 LDG.E R93, desc[UR8][R30.64] ;  /* 0x000000081e5d6981 */ /* 0x000968000c1e1900 */
[----:B------:R4:W5:Y:S04]  /*1f90*/  @P5 LDG.E R83, desc[UR8][R48.64] ;  /* 0x0000000830535981 */ /* 0x000968000c1e1900 */
[----:B------:R4:W5:Y:S01]  /*1fa0*/  @P5 LDG.E R84, desc[UR8][R46.64] ;  /* 0x000000082e545981 */ /* 0x000962000c1e1900 */
[----:B------:R-:W-:-:S02]  /*1fb0*/  ISETP.NE.AND P5, PT, R90, RZ, PT ;  /* 0x000000ff5a00720c */ /* 0x000fc40003fa5270 */
[----:B------:R-:W-:-:S06]  /*1fc0*/  CS2R R90, SRZ ;  /* 0x00000000005a7805 */ /* 0x000fcc000001ff00 */
[----:B------:R4:W5:Y:S04]  /*1fd0*/  @P4 LDG.E R90, desc[UR8][R34.64] ;  /* 0x00000008225a4981 */ /* 0x000968000c1e1900 */
[----:B------:R4:W5:Y:S04]  /*1fe0*/  @P3 LDG.E R91, desc[UR8][R32.64] ;  /* 0x00000008205b3981 */ /* 0x000968000c1e1900 */
[----:B------:R4:W5:Y:S04]  /*1ff0*/  @P5 LDG.E R87, desc[UR8][R40.64] ;  /* 0x0000000828575981 */ /* 0x000968000c1e1900 */
[----:B------:R4:W5:Y:S01]  /*2000*/  @P5 LDG.E R88, desc[UR8][R38.64] ;  /* 0x0000000826585981 */ /* 0x000962000c1e1900 */
[----:B------:R-:W-:-:S13]  /*2010*/  LOP3.LUT P0, RZ, R23, 0x2, RZ, 0xc0, !PT ;  /* 0x0000000217ff7812 */ /* 0x000fda000780c0ff */
[----:B------:R4:W5:Y:S04]  /*2020*/  @P0 LDG.E R85, desc[UR8][R44.64] ;  /* 0x000000082c550981 */ /* 0x000968000c1e1900 */
[----:B------:R4:W5:Y:S01]  /*2030*/  @P0 LDG.E R86, desc[UR8][R42.64] ;  /* 0x000000082a560981 */ /* 0x000962000c1e1900 */
[----:B------:R-:W-:Y:S01]  /*2040*/  ISETP.GT.U32.AND P0, PT, R2, 0x1ff, PT ;  /* 0x000001ff0200780c */ /* 0x000fe20003f04070 */
[----:B------:R-:W-:Y:S01]  /*2050*/  BSSY B0, `(.L_x_60) ;  /* 0x000000f000007945 */ /* 0x000fe20003800000 */
[----:B------:R-:W-:Y:S02]  /*2060*/  CS2R R64, SRZ ;  /* 0x0000000000407805 */ /* 0x000fe4000001ff00 */
[----:B0-----:R-:W-:-:S09]  /*2070*/  CS2R R62, SRZ ;  /* 0x00000000003e7805 */ /* 0x001fd2000001ff00 */
[----:B-1--4-:R-:W-:Y:S05]  /*2080*/  @P0 BRA `(.L_x_61) ;  /* 0x00000000002c0947 */ /* 0x012fea0003800000 */
        /* <DEDUP_REMOVED lines=11> */
.L_x_61:
[----:B------:R-:W-:Y:S05]  /*2140*/  BSYNC B0 ;  /* 0x0000000000007941 */ /* 0x000fea0003800000 */
.L_x_60:
[----:B------:R-:W-:Y:S02]  /*2150*/  ISETP.NE.AND P0, PT, RZ, UR10, PT ;  /* 0x0000000aff007c0c */ /* 0x000fe4000bf05270 */
[C---:B-----5:R-:W-:Y:S02]  /*2160*/  PRMT R24, R67.reuse, 0x7632, R24 ;  /* 0x0000763243187816 */ /* 0x060fe40000000018 */
[----:B------:R-:W-:Y:S02]  /*2170*/  SHF.L.U32 R25, R67, 0x10, RZ ;  /* 0x0000001043197819 */ /* 0x000fe400000006ff */
[----:B0-----:R-:W-:Y:S02]  /*2180*/  PRMT R26, R72, 0x7632, R26 ;  /* 0x00007632481a7816 */ /* 0x001fe4000000001a */
[C---:B------:R-:W-:Y:S02]  /*2190*/  PRMT R28, R73.reuse, 0x7632, R28 ;  /* 0x00007632491c7816 */ /* 0x040fe4000000001c */
[----:B------:R-:W-:Y:S01]  /*21a0*/  SHF.L.U32 R29, R24, 0x10, RZ ;  /* 0x00000010181d7819 */ /* 0x000fe200000006ff */
[----:B------:R-:W-:Y:S01]  /*21b0*/  FADD.FTZ R24, -R66, R25 ;  /* 0x0000001942187221 */ /* 0x000fe20000010100 */
[----:B------:R-:W-:-:S02]  /*21c0*/  SHF.L.U32 R33, R73, 0x10, RZ ;  /* 0x0000001049217819 */ /* 0x000fc400000006ff */
[----:B------:R-:W-:Y:S01]  /*21d0*/  SHF.L.U32 R31, R26, 0x10, RZ ;  /* 0x000000101a1f7819 */ /* 0x000fe200000006ff */
[----:B------:R-:W-:Y:S01]  /*21e0*/  FADD.FTZ R26, -R66, R29 ;  /* 0x0000001d421a7221 */ /* 0x000fe20000010100 */
[----:B------:R-:W-:Y:S01]  /*21f0*/  SHF.L.U32 R35, R28, 0x10, RZ ;  /* 0x000000101c237819 */ /* 0x000fe200000006ff */
[----:B------:R-:W-:Y:S01]  /*2200*/  FADD.FTZ R40, -R66, R33 ;  /* 0x0000002142287221 */ /* 0x000fe20000010100 */
[----:B------:R-:W-:Y:S01]  /*2210*/  PRMT R32, R74, 0x7632, R32 ;  /* 0x000076324a207816 */ /* 0x000fe20000000020 */
[-C--:B------:R-:W-:Y:S01]  /*2220*/  FMUL.FTZ R25, R24, R95.reuse ;  /* 0x0000005f18197220 */ /* 0x080fe20000410000 */
[----:B------:R-:W-:Y:S01]  /*2230*/  LOP3.LUT R23, R23, 0xfffffeff, RZ, 0xc0, !PT ;  /* 0xfffffeff17177812 */ /* 0x000fe200078ec0ff */
[----:B------:R-:W-:Y:S01]  /*2240*/  FADD.FTZ R42, -R66, R35 ;  /* 0x00000023422a7221 */ /* 0x000fe20000010100 */
[----:B------:R-:W-:Y:S01]  /*2250*/  SHF.L.U32 R30, R72, 0x10, RZ ;  /* 0x00000010481e7819 */ /* 0x000fe200000006ff */
[----:B------:R-:W-:Y:S01]  /*2260*/  FMUL.FTZ R26, R26, R95 ;  /* 0x0000005f1a1a7220 */ /* 0x000fe20000410000 */
[----:B------:R-:W-:-:S02]  /*2270*/  SHF.L.U32 R27, R74, 0x10, RZ ;  /* 0x000000104a1b7819 */ /* 0x000fc400000006ff */
        /* <DEDUP_REMOVED lines=21> */
.L_x_62:
[----:B------:R-:W-:Y:S01]  /*23d0*/  FMUL.FTZ R24, R30, R64 ;  /* 0x000000401e187220 */ /* 0x000fe20000410000 */
[----:B------:R-:W-:Y:S01]  /*23e0*/  FFMA.FTZ R44, R25, R30, RZ ;  /* 0x0000001e192c7223 */ /* 0x000fe200000100ff */
[----:B------:R-:W-:Y:S01]  /*23f0*/  FMUL.FTZ R43, R40, R95 ;  /* 0x0000005f282b7220 */ /* 0x000fe20000410000 */
[----:B------:R-:W-:Y:S01]  /*2400*/  FMUL.FTZ R29, R31, R65 ;  /* 0x000000411f1d7220 */ /* 0x000fe20000410000 */
[----:B------:R-:W-:Y:S01]  /*2410*/  FFMA.FTZ R25, R25, R24, RZ ;  /* 0x0000001819197223 */ /* 0x000fe200000100ff */
[----:B------:R-:W-:Y:S01]  /*2420*/  FADD.FTZ R24, RZ, R24 ;  /* 0x00000018ff187221 */ /* 0x000fe20000010000 */
[----:B------:R-:W-:Y:S01]  /*2430*/  FMUL.FTZ R42, R42, R95 ;  /* 0x0000005f2a2a7220 */ /* 0x000fe20000410000 */
        /* <DEDUP_REMOVED lines=19> */
.L_x_63:
[----:B------:R-:W-:Y:S01]  /*2570*/  FADD.FTZ R30, RZ, R30 ;  /* 0x0000001eff1e7221 */ /* 0x000fe20000010000 */
[----:B------:R-:W-:Y:S01]  /*2580*/  FADD.FTZ R33, R29, R24 ;  /* 0x000000181d217221 */ /* 0x000fe20000010000 */
[----:B------:R-:W-:Y:S01]  /*2590*/  FFMA.FTZ R44, R43, R27, R44 ;  /* 0x0000001b2b2c7223 */ /* 0x000fe2000001002c */
[----:B------:R-:W-:Y:S01]  /*25a0*/  FMUL.FTZ R24, R27, R64 ;  /* 0x000000401b187220 */ /* 0x000fe20000410000 */
[----:B------:R-:W-:Y:S01]  /*25b0*/  FADD.FTZ R70, R30, R27 ;  /* 0x0000001b1e467221 */ /* 0x000fe20000010000 */
[C---:B------:R-:W-:Y:S01]  /*25c0*/  FFMA.FTZ R27, R26.reuse, R31, RZ ;  /* 0x0000001f1a1b7223 */ /* 0x040fe200000100ff */
[----:B------:R-:W-:Y:S01]  /*25d0*/  FFMA.FTZ R25, R26, R29, R25 ;  /* 0x0000001d1a197223 */ /* 0x000fe20000010019 */
[----:B------:R-:W-:Y:S01]  /*25e0*/  FADD.FTZ R31, RZ, R31 ;  /* 0x0000001fff1f7221 */ /* 0x000fe20000010000 */
[C---:B------:R-:W-:Y:S01]  /*25f0*/  PRMT R26, R75.reuse, 0x7632, R26 ;  /* 0x000076324b1a7816 */ /* 0x040fe2000000001a */
[----:B------:R-:W-:Y:S01]  /*2600*/  FFMA.FTZ R111, R42, R28, R27 ;  /* 0x0000001c2a6f7223 */ /* 0x000fe2000001001b */
[----:B------:R-:W-:Y:S01]  /*2610*/  SHF.L.U32 R29, R75, 0x10, RZ ;  /* 0x000000104b1d7819 */ /* 0x000fe200000006ff */
[----:B------:R-:W-:Y:S01]  /*2620*/  FADD.FTZ R39, R31, R28 ;  /* 0x0000001c1f277221 */ /* 0x000fe20000010000 */
[----:B------:R-:W-:Y:S01]  /*2630*/  SHF.L.U32 R31, R26, 0x10, RZ ;  /* 0x000000101a1f7819 */ /* 0x000fe200000006ff */
[----:B------:R-:W-:Y:S01]  /*2640*/  FFMA.FTZ R25, R43, R24, R25 ;  /* 0x000000182b197223 */ /* 0x000fe20000010019 */
[----:B------:R-:W-:Y:S01]  /*2650*/  FMUL.FTZ R28, R28, R65 ;  /* 0x000000411c1c7220 */ /* 0x000fe20000410000 */
[--C-:B------:R-:W-:Y:S01]  /*2660*/  FADD.FTZ R27, R33, R24.reuse ;  /* 0x00000018211b7221 */ /* 0x100fe20000010000 */
[----:B------:R-:W-:Y:S01]  /*2670*/  PRMT R24, R76, 0x7632, R24 ;  /* 0x000076324c187816 */ /* 0x000fe20000000018 */
[C---:B------:R-:W-:Y:S01]  /*2680*/  FADD.FTZ R26, -R66.reuse, R29 ;  /* 0x0000001d421a7221 */ /* 0x040fe20000010100 */
[----:B------:R-:W-:Y:S01]  /*2690*/  FADD.FTZ R30, -R66, R31 ;  /* 0x0000001f421e7221 */ /* 0x000fe20000010100 */
[----:B------:R-:W-:Y:S01]  /*26a0*/  FFMA.FTZ R41, R42, R28, R25 ;  /* 0x0000001c2a297223 */ /* 0x000fe20000010019 */
[----:B------:R-:W-:Y:S01]  /*26b0*/  SHF.L.U32 R25, R76, 0x10, RZ ;  /* 0x000000104c197819 */ /* 0x000fe200000006ff */
[-C--:B------:R-:W-:Y:S01]  /*26c0*/  FMUL.FTZ R43, R26, R95.reuse ;  /* 0x0000005f1a2b7220 */ /* 0x080fe20000410000 */
[----:B------:R-:W-:Y:S01]  /*26d0*/  SHF.L.U32 R24, R24, 0x10, RZ ;  /* 0x0000001018187819 */ /* 0x000fe200000006ff */
        /* <DEDUP_REMOVED lines=20> */
.L_x_64:
[----:B------:R-:W-:Y:S01]  /*2820*/  FADD.FTZ R27, R28, R27 ;  /* 0x0000001b1c1b7221 */ /* 0x000fe20000010000 */
[----:B------:R-:W-:Y:S01]  /*2830*/  PRMT R28, R93, 0x7632, R28 ;  /* 0x000076325d1c7816 */ /* 0x000fe2000000001c */
[----:B------:R-:W-:Y:S01]  /*2840*/  FMUL.FTZ R26, R25, R64 ;  /* 0x00000040191a7220 */ /* 0x000fe20000410000 */
[----:B------:R-:W-:Y:S01]  /*2850*/  SHF.L.U32 R29, R93, 0x10, RZ ;  /* 0x000000105d1d7819 */ /* 0x000fe200000006ff */
[----:B------:R-:W-:Y:S01]  /*2860*/  FADD.FTZ R70, R70, R25 ;  /* 0x0000001946467221 */ /* 0x000fe20000010000 */
[----:B------:R-:W-:Y:S01]  /*2870*/  SHF.L.U32 R31, R28, 0x10, RZ ;  /* 0x000000101c1f7819 */ /* 0x000fe200000006ff */
[C---:B------:R-:W-:Y:S01]  /*2880*/  FFMA.FTZ R116, R43.reuse, R25, R44 ;  /* 0x000000192b747223 */ /* 0x040fe2000001002c */
[----:B------:R-:W-:Y:S01]  /*2890*/  FFMA.FTZ R25, R43, R26, R41 ;  /* 0x0000001a2b197223 */ /* 0x000fe20000010029 */
[----:B------:R-:W-:Y:S01]  /*28a0*/  FADD.FTZ R112, R39, R24 ;  /* 0x0000001827707221 */ /* 0x000fe20000010000 */
[----:B------:R-:W-:Y:S01]  /*28b0*/  FFMA.FTZ R111, R38, R24, R111 ;  /* 0x00000018266f7223 */ /* 0x000fe2000001006f */
[----:B------:R-:W-:Y:S01]  /*28c0*/  FADD.FTZ R27, R27, R26 ;  /* 0x0000001a1b1b7221 */ /* 0x000fe20000010000 */
[----:B------:R-:W-:Y:S01]  /*28d0*/  FMUL.FTZ R24, R24, R65 ;  /* 0x0000004118187220 */ /* 0x000fe20000410000 */
[----:B------:R-:W-:Y:S01]  /*28e0*/  PRMT R109, R94, 0x7632, R109 ;  /* 0x000076325e6d7816 */ /* 0x000fe2000000006d */
[C---:B------:R-:W-:Y:S01]  /*28f0*/  FADD.FTZ R26, -R66.reuse, R29 ;  /* 0x0000001d421a7221 */ /* 0x040fe20000010100 */
[----:B------:R-:W-:Y:S01]  /*2900*/  FADD.FTZ R110, -R66, R31 ;  /* 0x0000001f426e7221 */ /* 0x000fe20000010100 */
[----:B------:R-:W-:Y:S01]  /*2910*/  FFMA.FTZ R38, R38, R24, R25 ;  /* 0x0000001826267223 */ /* 0x000fe20000010019 */
[----:B------:R-:W-:Y:S01]  /*2920*/  PRMT R35, R77, 0x7632, R35 ;  /* 0x000076324d237816 */ /* 0x000fe20000000023 */
[-C--:B------:R-:W-:Y:S01]  /*2930*/  FMUL.FTZ R113, R26, R95.reuse ;  /* 0x0000005f1a717220 */ /* 0x080fe20000410000 */
[----:B------:R-:W-:Y:S01]  /*2940*/  SHF.L.U32 R71, R94, 0x10, RZ ;  /* 0x000000105e477819 */ /* 0x000fe200000006ff */
[----:B------:R-:W-:Y:S01]  /*2950*/  FMUL.FTZ R110, R110, R95 ;  /* 0x0000005f6e6e7220 */ /* 0x000fe20000410000 */
        /* <DEDUP_REMOVED lines=20> */
.L_x_65:
[----:B------:R-:W-:Y:S01]  /*2aa0*/  SHF.L.U32 R29, R77, 0x10, RZ ;  /* 0x000000104d1d7819 */ /* 0x000fe200000006ff */
[----:B------:R-:W-:Y:S01]  /*2ab0*/  FADD.FTZ R27, R24, R27 ;  /* 0x0000001b181b7221 */ /* 0x000fe20000010000 */
[----:B------:R-:W-:Y:S01]  /*2ac0*/  SHF.L.U32 R35, R35, 0x10, RZ ;  /* 0x0000001023237819 */ /* 0x000fe200000006ff */
[----:B------:R-:W-:Y:S01]  /*2ad0*/  FMUL.FTZ R26, R71, R64 ;  /* 0x00000040471a7220 */ /* 0x000fe20000410000 */
[----:B------:R-:W-:Y:S01]  /*2ae0*/  PRMT R107, R78, 0x7632, R107 ;  /* 0x000076324e6b7816 */ /* 0x000fe2000000006b */
[----:B------:R-:W-:Y:S01]  /*2af0*/  FADD.FTZ R24, -R66, R29 ;  /* 0x0000001d42187221 */ /* 0x000fe20000010100 */
[----:B------:R-:W-:Y:S01]  /*2b00*/  SHF.L.U32 R108, R78, 0x10, RZ ;  /* 0x000000104e6c7819 */ /* 0x000fe200000006ff */
[----:B------:R-:W-:Y:S01]  /*2b10*/  FADD.FTZ R106, -R66, R35 ;  /* 0x00000023426a7221 */ /* 0x000fe20000010100 */
[----:B------:R-:W-:Y:S01]  /*2b20*/  FFMA.FTZ R25, R113, R26, R38 ;  /* 0x0000001a71197223 */ /* 0x000fe20000010026 */
[----:B------:R-:W-:Y:S01]  /*2b30*/  FMUL.FTZ R105, R24, R95 ;  /* 0x0000005f18697220 */ /* 0x000fe20000410000 */
[----:B------:R-:W-:Y:S01]  /*2b40*/  FADD.FTZ R27, R27, R26 ;  /* 0x0000001a1b1b7221 */ /* 0x000fe20000010000 */
[----:B------:R-:W-:Y:S01]  /*2b50*/  SHF.L.U32 R107, R107, 0x10, RZ ;  /* 0x000000106b6b7819 */ /* 0x000fe200000006ff */
[----:B------:R-:W-:Y:S01]  /*2b60*/  FMUL.FTZ R24, R109, R65 ;  /* 0x000000416d187220 */ /* 0x000fe20000410000 */
        /* <DEDUP_REMOVED lines=20> */
.L_x_66:
[----:B------:R-:W-:Y:S01]  /*2cb0*/  FFMA.FTZ R28, R110, R24, R25 ;  /* 0x000000186e1c7223 */ /* 0x000fe20000010019 */
[----:B------:R-:W-:Y:S01]  /*2cc0*/  FADD.FTZ R27, R24, R27 ;  /* 0x0000001b181b7221 */ /* 0x000fe20000010000 */
[C---:B------:R-:W-:Y:S01]  /*2cd0*/  PRMT R24, R79.reuse, 0x7632, R24 ;  /* 0x000076324f187816 */ /* 0x040fe20000000018 */
[----:B------:R-:W-:Y:S01]  /*2ce0*/  FMUL.FTZ R26, R108, R64 ;  /* 0x000000406c1a7220 */ /* 0x000fe20000410000 */
[----:B------:R-:W-:Y:S02]  /*2cf0*/  SHF.L.U32 R29, R79, 0x10, RZ ;  /* 0x000000104f1d7819 */ /* 0x000fe400000006ff */
[----:B------:R-:W-:Y:S01]  /*2d00*/  SHF.L.U32 R31, R24, 0x10, RZ ;  /* 0x00000010181f7819 */ /* 0x000fe200000006ff */
[----:B------:R-:W-:Y:S01]  /*2d10*/  FFMA.FTZ R25, R105, R26, R28 ;  /* 0x0000001a69197223 */ /* 0x000fe2000001001c */
[----:B------:R-:W-:Y:S01]  /*2d20*/  PRMT R103, R80, 0x7632, R103 ;  /* 0x0000763250677816 */ /* 0x000fe20000000067 */
[C---:B------:R-:W-:Y:S01]  /*2d30*/  FADD.FTZ R24, -R66.reuse, R29 ;  /* 0x0000001d42187221 */ /* 0x040fe20000010100 */
[----:B------:R-:W-:Y:S01]  /*2d40*/  FADD.FTZ R27, R27, R26 ;  /* 0x0000001a1b1b7221 */ /* 0x000fe20000010000 */
[----:B------:R-:W-:Y:S01]  /*2d50*/  FADD.FTZ R102, -R66, R31 ;  /* 0x0000001f42667221 */ /* 0x000fe20000010100 */
[----:B------:R-:W-:Y:S01]  /*2d60*/  SHF.L.U32 R104, R80, 0x10, RZ ;  /* 0x0000001050687819 */ /* 0x000fe200000006ff */
[----:B------:R-:W-:Y:S01]  /*2d70*/  FMUL.FTZ R97, R24, R95 ;  /* 0x0000005f18617220 */ /* 0x000fe20000410000 */
[----:B------:R-:W-:Y:S01]  /*2d80*/  PRMT R36, R81, 0x7632, R36 ;  /* 0x0000763251247816 */ /* 0x000fe20000000024 */
[----:B------:R-:W-:Y:S01]  /*2d90*/  FMUL.FTZ R24, R107, R65 ;  /* 0x000000416b187220 */ /* 0x000fe20000410000 */
        /* <DEDUP_REMOVED lines=21> */
.L_x_67:
[----:B------:R-:W-:Y:S01]  /*2ef0*/  SHF.L.U32 R29, R81, 0x10, RZ ;  /* 0x00000010511d7819 */ /* 0x000fe200000006ff */
[----:B------:R-:W-:Y:S01]  /*2f00*/  FFMA.FTZ R28, R106, R24, R25 ;  /* 0x000000186a1c7223 */ /* 0x000fe20000010019 */
[----:B------:R-:W-:Y:S01]  /*2f10*/  SHF.L.U32 R31, R36, 0x10, RZ ;  /* 0x00000010241f7819 */ /* 0x000fe200000006ff */
[----:B------:R-:W-:Y:S01]  /*2f20*/  FADD.FTZ R27, R24, R27 ;  /* 0x0000001b181b7221 */ /* 0x000fe20000010000 */
[----:B------:R-:W-:Y:S01]  /*2f30*/  FMUL.FTZ R26, R104, R64 ;  /* 0x00000040681a7220 */ /* 0x000fe20000410000 */
[----:B------:R-:W-:Y:S01]  /*2f40*/  FADD.FTZ R24, -R66, R29 ;  /* 0x0000001d42187221 */ /* 0x000fe20000010100 */
[----:B------:R-:W-:Y:S01]  /*2f50*/  PRMT R54, R82, 0x7632, R54 ;  /* 0x0000763252367816 */ /* 0x000fe20000000036 */
[----:B------:R-:W-:Y:S01]  /*2f60*/  FADD.FTZ R52, -R66, R31 ;  /* 0x0000001f42347221 */ /* 0x000fe20000010100 */
[----:B------:R-:W-:Y:S01]  /*2f70*/  FFMA.FTZ R25, R97, R26, R28 ;  /* 0x0000001a61197223 */ /* 0x000fe2000001001c */
[----:B------:R-:W-:Y:S01]  /*2f80*/  FMUL.FTZ R53, R24, R95 ;  /* 0x0000005f18357220 */ /* 0x000fe20000410000 */
[----:B------:R-:W-:Y:S01]  /*2f90*/  FADD.FTZ R27, R27, R26 ;  /* 0x0000001a1b1b7221 */ /* 0x000fe20000010000 */
[----:B------:R-:W-:Y:S01]  /*2fa0*/  SHF.L.U32 R55, R82, 0x10, RZ ;  /* 0x0000001052377819 */ /* 0x000fe200000006ff */
        /* <DEDUP_REMOVED lines=22> */
.L_x_68:
[----:B------:R-:W-:Y:S01]  /*3110*/  FFMA.FTZ R28, R102, R24, R25 ;  /* 0x00000018661c7223 */ /* 0x000fe20000010019 */
[----:B------:R-:W-:Y:S01]  /*3120*/  FADD.FTZ R27, R24, R27 ;  /* 0x0000001b181b7221 */ /* 0x000fe20000010000 */
[----:B------:R-:W-:Y:S01]  /*3130*/  PRMT R24, R83, 0x7632, R24 ;  /* 0x0000763253187816 */ /* 0x000fe20000000018 */
        /* <DEDUP_REMOVED lines=33> */
.L_x_69:
        /* <DEDUP_REMOVED lines=34> */
.L_x_70:
[--C-:B------:R-:W-:Y:S01]  /*3570*/  FADD.FTZ R31, R24, R27.reuse ;  /* 0x0000001b181f7221 */ /* 0x100fe20000010000 */
[----:B------:R-:W-:Y:S01]  /*3580*/  PRMT R27, R87, 0x7632, R27 ;  /* 0x00007632571b7816 */ /* 0x000fe2000000001b */
[----:B------:R-:W-:Y:S01]  /*3590*/  FFMA.FTZ R28, R48, R24, R25 ;  /* 0x00000018301c7223 */ /* 0x000fe20000010019 */
[----:B------:R-:W-:Y:S01]  /*35a0*/  FMUL.FTZ R26, R47, R64 ;  /* 0x000000402f1a7220 */ /* 0x000fe20000410000 */
[----:B------:R-:W-:Y:S02]  /*35b0*/  SHF.L.U32 R29, R87, 0x10, RZ ;  /* 0x00000010571d7819 */ /* 0x000fe400000006ff */
[----:B------:R-:W-:Y:S01]  /*35c0*/  SHF.L.U32 R27, R27, 0x10, RZ ;  /* 0x000000101b1b7819 */ /* 0x000fe200000006ff */
[----:B------:R-:W-:Y:S01]  /*35d0*/  FFMA.FTZ R25, R45, R26, R28 ;  /* 0x0000001a2d197223 */ /* 0x000fe2000001001c */
[----:B------:R-:W-:Y:S01]  /*35e0*/  PRMT R42, R88, 0x7632, R42 ;  /* 0x00007632582a7816 */ /* 0x000fe2000000002a */
[C---:B------:R-:W-:Y:S01]  /*35f0*/  FADD.FTZ R28, -R66.reuse, R29 ;  /* 0x0000001d421c7221 */ /* 0x040fe20000010100 */
[--C-:B------:R-:W-:Y:S01]  /*3600*/  FADD.FTZ R24, R31, R26.reuse ;  /* 0x0000001a1f187221 */ /* 0x100fe20000010000 */
        /* <DEDUP_REMOVED lines=26> */
.L_x_71:
[----:B------:R-:W-:Y:S01]  /*37b0*/  FFMA.FTZ R30, R44, R27, R25 ;  /* 0x0000001b2c1e7223 */ /* 0x000fe20000010019 */
[----:B------:R-:W-:Y:S01]  /*37c0*/  FADD.FTZ R31, R27, R24 ;  /* 0x000000181b1f7221 */ /* 0x000fe20000010000 */
[----:B------:R-:W-:Y:S01]  /*37d0*/  SHF.L.U32 R27, R89, 0x10, RZ ;  /* 0x00000010591b7819 */ /* 0x000fe200000006ff */
[----:B------:R-:W-:Y:S01]  /*37e0*/  FMUL.FTZ R28, R43, R64 ;  /* 0x000000402b1c7220 */ /* 0x000fe20000410000 */
[----:B------:R-:W-:Y:S02]  /*37f0*/  SHF.L.U32 R29, R26, 0x10, RZ ;  /* 0x000000101a1d7819 */ /* 0x000fe400000006ff */
[----:B------:R-:W-:Y:S01]  /*3800*/  PRMT R38, R90, 0x7632, R38 ;  /* 0x000076325a267816 */ /* 0x000fe20000000026 */
[C---:B------:R-:W-:Y:S01]  /*3810*/  FADD.FTZ R26, -R66.reuse, R27 ;  /* 0x0000001b421a7221 */ /* 0x040fe20000010100 */
[----:B------:R-:W-:Y:S01]  /*3820*/  FFMA.FTZ R25, R41, R28, R30 ;  /* 0x0000001c29197223 */ /* 0x000fe2000001001e */
[----:B------:R-:W-:Y:S01]  /*3830*/  FADD.FTZ R36, -R66, R29 ;  /* 0x0000001d42247221 */ /* 0x000fe20000010100 */
[----:B------:R-:W-:Y:S01]  /*3840*/  FADD.FTZ R24, R31, R28 ;  /* 0x0000001c1f187221 */ /* 0x000fe20000010000 */
[----:B------:R-:W-:Y:S01]  /*3850*/  SHF.L.U32 R39, R90, 0x10, RZ ;  /* 0x000000105a277819 */ /* 0x000fe200000006ff */
[----:B------:R-:W-:Y:S01]  /*3860*/  FMUL.FTZ R37, R26, R95 ;  /* 0x0000005f1a257220 */ /* 0x000fe20000410000 */
        /* <DEDUP_REMOVED lines=22> */
.L_x_72:
        /* <DEDUP_REMOVED lines=36> */
.L_x_73:
[----:B------:R-:W-:Y:S01]  /*3c10*/  FFMA.FTZ R30, R36, R27, R25 ;  /* 0x0000001b241e7223 */ /* 0x000fe20000010019 */
[----:B------:R-:W-:Y:S01]  /*3c20*/  FADD.FTZ R31, R27, R24 ;  /* 0x000000181b1f7221 */ /* 0x000fe20000010000 */
[----:B------:R-:W-:Y:S01]  /*3c30*/  FMUL.FTZ R28, R35, R64 ;  /* 0x00000040231c7220 */ /* 0x000fe20000410000 */
[----:B------:R-:W-:Y:S02]  /*3c40*/  SHF.L.U32 R27, R56, 0x10, RZ ;  /* 0x00000010381b7819 */ /* 0x000fe400000006ff */
[----:B------:R-:W-:Y:S01]  /*3c50*/  SHF.L.U32 R29, R26, 0x10, RZ ;  /* 0x000000101a1d7819 */ /* 0x000fe200000006ff */
[----:B------:R-:W-:Y:S01]  /*3c60*/  FFMA.FTZ R25, R33, R28, R30 ;  /* 0x0000001c21197223 */ /* 0x000fe2000001001e */
[----:B------:R-:W-:Y:S01]  /*3c70*/  FADD.FTZ R24, R31, R28 ;  /* 0x0000001c1f187221 */ /* 0x000fe20000010000 */
[C---:B------:R-:W-:Y:S01]  /*3c80*/  PRMT R30, R57.reuse, 0x7632, R30 ;  /* 0x00007632391e7816 */ /* 0x040fe2000000001e */
[C---:B------:R-:W-:Y:S01]  /*3c90*/  FADD.FTZ R26, -R66.reuse, R27 ;  /* 0x0000001b421a7221 */ /* 0x040fe20000010100 */
[----:B------:R-:W-:Y:S01]  /*3ca0*/  FADD.FTZ R28, -R66, R29 ;  /* 0x0000001d421c7221 */ /* 0x000fe20000010100 */
[----:B------:R-:W-:Y:S01]  /*3cb0*/  SHF.L.U32 R31, R57, 0x10, RZ ;  /* 0x00000010391f7819 */ /* 0x000fe200000006ff */
[----:B------:R-:W-:Y:S01]  /*3cc0*/  FMUL.FTZ R27, R34, R65 ;  /* 0x00000041221b7220 */ /* 0x000fe20000410000 */
[----:B------:R-:W-:Y:S01]  /*3cd0*/  SHF.L.U32 R30, R30, 0x10, RZ ;  /* 0x000000101e1e7819 */ /* 0x000fe200000006ff */
[-C--:B------:R-:W-:Y:S01]  /*3ce0*/  FMUL.FTZ R29, R26, R95.reuse ;  /* 0x0000005f1a1d7220 */ /* 0x080fe20000410000 */
        /* <DEDUP_REMOVED lines=20> */
.L_x_74:
        /* <DEDUP_REMOVED lines=11> */
[C---:B------:R-:W-:Y:S01]  /*3ee0*/  FADD.FTZ R24, -R66.reuse, R27 ;  /* 0x0000001b42187221 */ /* 0x040fe20000010100 */
[C---:B------:R-:W-:Y:S01]  /*3ef0*/  PRMT R26, R59.reuse, 0x7632, R26 ;  /* 0x000076323b1a7816 */ /* 0x040fe2000000001a */
[----:B------:R-:W-:Y:S01]  /*3f00*/  FADD.FTZ R118, -R66, R115 ;  /* 0x0000007342767221 */ /* 0x000fe20000010100 */
        /* <DEDUP_REMOVED lines=23> */
.L_x_75:
[----:B------:R-:W-:Y:S01]  /*4080*/  FMUL.FTZ R118, R27, R64 ;  /* 0x000000401b767220 */ /* 0x000fe20000410000 */
[----:B------:R-:W-:Y:S01]  /*4090*/  FADD.FTZ R115, R70, R71 ;  /* 0x0000004746737221 */ /* 0x000fe20000010000 */
[----:B------:R-:W-:Y:S01]  /*40a0*/  PRMT R70, R60, 0x7632, R70 ;  /* 0x000076323c467816 */ /* 0x000fe20000000046 */
[----:B------:R-:W-:Y:S01]  /*40b0*/  FFMA.FTZ R116, R113, R71, R116 ;  /* 0x0000004771747223 */ /* 0x000fe20000010074 */
[----:B------:R-:W-:Y:S01]  /*40c0*/  FFMA.FTZ R71, R25, R118, R114 ;  /* 0x0000007619477223 */ /* 0x000fe20000010072 */
[----:B------:R-:W-:Y:S01]  /*40d0*/  FADD.FTZ R118, R117, R118 ;  /* 0x0000007675767221 */ /* 0x000fe20000010000 */
[----:B------:R-:W-:Y:S01]  /*40e0*/  FMUL.FTZ R113, R26, R65 ;  /* 0x000000411a717220 */ /* 0x000fe20000410000 */
[----:B------:R-:W-:Y:S02]  /*40f0*/  SHF.L.U32 R117, R60, 0x10, RZ ;  /* 0x000000103c757819 */ /* 0x000fe400000006ff */
[----:B------:R-:W-:Y:S01]  /*4100*/  SHF.L.U32 R119, R70, 0x10, RZ ;  /* 0x0000001046777819 */ /* 0x000fe200000006ff */
[----:B------:R-:W-:Y:S01]  /*4110*/  FFMA.FTZ R70, R24, R113, R71 ;  /* 0x0000007118467223 */ /* 0x000fe20000010047 */
[--C-:B------:R-:W-:Y:S01]  /*4120*/  FADD.FTZ R71, R113, R118.reuse ;  /* 0x0000007671477221 */ /* 0x100fe20000010000 */
[C---:B------:R-:W-:Y:S01]  /*4130*/  PRMT R118, R61.reuse, 0x7632, R118 ;  /* 0x000076323d767816 */ /* 0x040fe20000000076 */
[C---:B------:R-:W-:Y:S01]  /*4140*/  FADD.FTZ R114, -R66.reuse, R117 ;  /* 0x0000007542727221 */ /* 0x040fe20000010100 */
[----:B------:R-:W-:Y:S01]  /*4150*/  FADD.FTZ R120, -R66, R119 ;  /* 0x0000007742787221 */ /* 0x000fe20000010100 */
[----:B------:R-:W-:-:S02]  /*4160*/  SHF.L.U32 R119, R61, 0x10, RZ ;  /* 0x000000103d777819 */ /* 0x000fc400000006ff */
        /* <DEDUP_REMOVED lines=17> */
[----:B-1----:R-:W-:Y:S01]  /*4280*/  FMUL.FTZ R118, R118, R125 ;  /* 0x0000007d76767220 */ /* 0x002fe20000410000 */
[----:B------:R-:W-:Y:S02]  /*4290*/  FADD.FTZ R125, -R125, 1 ;  /* 0x3f8000007d7d7421 */ /* 0x000fe40000010100 */
[----:B------:R-:W-:Y:S02]  /*42a0*/  FMUL.FTZ R119, R119, R113 ;  /* 0x0000007177777220 */ /* 0x000fe40000410000 */
[----:B------:R-:W-:-:S04]  /*42b0*/  FFMA.FTZ R125, R114, R125, 1 ;  /* 0x3f800000727d7423 */ /* 0x000fc8000001007d */
[----:B------:R-:W-:-:S07]  /*42c0*/  FMUL.FTZ R118, R118, R125 ;  /* 0x0000007d76767220 */ /* 0x000fce0000410000 */
.L_x_76:
[----:B------:R-:W-:Y:S01]  /*42d0*/  FMUL.FTZ R114, R119, R64 ;  /* 0x0000004077727220 */ /* 0x000fe20000410000 */
[----:B------:R-:W-:-:S03]  /*42e0*/  SHF.L.U32 R121, R68, 0x10, RZ ;  /* 0x0000001044797819 */ /* 0x000fc600000006ff */
[----:B------:R-:W-:Y:S01]  /*42f0*/  FFMA.FTZ R113, R117, R114, R70 ;  /* 0x0000007275717223 */ /* 0x000fe20000010046 */
[----:B------:R-:W-:Y:S01]  /*4300*/  FADD.FTZ R114, R71, R114 ;  /* 0x0000007247727221 */ /* 0x000fe20000010000 */
[----:B------:R-:W-:Y:S01]  /*4310*/  FMUL.FTZ R71, R118, R65 ;  /* 0x0000004176477220 */ /* 0x000fe20000410000 */
[----:B------:R-:W-:-:S03]  /*4320*/  FADD.FTZ R122, -R66, R121 ;  /* 0x00000079427a7221 */ /* 0x000fc60000010100 */
[--C-:B------:R-:W-:Y:S01]  /*4330*/  FFMA.FTZ R70, R120, R71, R113.reuse ;  /* 0x0000004778467223 */ /* 0x100fe20000010071 */
[----:B------:R-:W-:Y:S01]  /*4340*/  PRMT R113, R68, 0x7632, R113 ;  /* 0x0000763244717816 */ /* 0x000fe20000000071 */
[--C-:B------:R-:W-:Y:S01]  /*4350*/  FADD.FTZ R71, R71, R114.reuse ;  /* 0x0000007247477221 */ /* 0x100fe20000010000 */
[----:B------:R-:W-:Y:S01]  /*4360*/  PRMT R114, R69, 0x7632, R114 ;  /* 0x0000763245727816 */ /* 0x000fe20000000072 */
[----:B------:R-:W-:Y:S01]  /*4370*/  FMUL.FTZ R121, R122, R95 ;  /* 0x0000005f7a797220 */ /* 0x000fe20000410000 */
[----:B------:R-:W-:Y:S02]  /*4380*/  SHF.L.U32 R113, R113, 0x10, RZ ;  /* 0x0000001071717819 */ /* 0x000fe400000006ff */
[----:B------:R-:W-:-:S03]  /*4390*/  SHF.L.U32 R114, R114, 0x10, RZ ;  /* 0x0000001072727819 */ /* 0x000fc600000006ff */
[----:B------:R-:W-:Y:S01]  /*43a0*/  FADD.FTZ R124, -R66, R113 ;  /* 0x00000071427c7221 */ /* 0x000fe20000010100 */
[----:B------:R-:W-:-:S03]  /*43b0*/  SHF.L.U32 R113, R69, 0x10, RZ ;  /* 0x0000001045717819 */ /* 0x000fc600000006ff */
[----:B------:R-:W-:Y:S01]  /*43c0*/  FMUL.FTZ R122, R124, R95 ;  /* 0x0000005f7c7a7220 */ /* 0x000fe20000410000 */
[----:B------:R-:W-:Y:S06]  /*43d0*/  @!P0 BRA `(.L_x_77) ;  /* 0x0000000000488947 */ /* 0x000fec0003800000 */
[----:B------:R-:W-:-:S04]  /*43e0*/  FFMA.FTZ R123, R121, R64, R62 ;  /* 0x00000040797b7223 */ /* 0x000fc8000001003e */
[----:B------:R-:W-:-:S06]  /*43f0*/  FMUL.FTZ R124, R123, -1.4426950216293334961 ;  /* 0xbfb8aa3b7b7c7820 */ /* 0x000fcc0000410000 */
[----:B------:R-:W0:Y:S02]  /*4400*/  MUFU.EX2 R124, R124 ;  /* 0x0000007c007c7308 */ /* 0x000e240000000800 */
[----:B0-----:R-:W-:-:S06]  /*4410*/  FADD.FTZ R125, R124, 1 ;  /* 0x3f8000007c7d7421 */ /* 0x001fcc0000010000 */
[----:B------:R-:W0:Y:S02]  /*4420*/  MUFU.RCP R125, R125 ;  /* 0x0000007d007d7308 */ /* 0x000e240000001000 */
[----:B0-----:R-:W-:Y:S01]  /*4430*/  FADD.FTZ R124, -R125, 1 ;  /* 0x3f8000007d7c7421 */ /* 0x001fe20000010100 */
[----:B------:R-:W-:-:S03]  /*4440*/  FMUL.FTZ R113, R113, R125 ;  /* 0x0000007d71717220 */ /* 0x000fc60000410000 */
[----:B------:R-:W-:-:S04]  /*4450*/  FFMA.FTZ R123, R123, R124, 1 ;  /* 0x3f8000007b7b7423 */ /* 0x000fc8000001007c */
[----:B------:R-:W-:Y:S01]  /*4460*/  FMUL.FTZ R113, R113, R123 ;  /* 0x0000007b71717220 */ /* 0x000fe20000410000 */
        /* <DEDUP_REMOVED lines=8> */
[----:B------:R-:W-:-:S07]  /*44f0*/  FMUL.FTZ R114, R114, R123 ;  /* 0x0000007b72727220 */ /* 0x000fce0000410000 */
.L_x_77:
[----:B------:R-:W-:Y:S01]  /*4500*/  FMUL.FTZ R124, R113, R64 ;  /* 0x00000040717c7220 */ /* 0x000fe20000410000 */
[----:B------:R-:W-:Y:S01]  /*4510*/  ISETP.GT.AND P0, PT, R10, 0x1e, PT ;  /* 0x0000001e0a00780c */ /* 0x000fe20003f04270 */
[----:B------:R-:W-:Y:S01]  /*4520*/  FFMA.FTZ R111, R110, R109, R111 ;  /* 0x0000006d6e6f7223 */ /* 0x000fe2000001006f */
[----:B------:R-:W-:Y:S01]  /*4530*/  FADD.FTZ R112, R112, R109 ;  /* 0x0000006d70707221 */ /* 0x000fe20000010000 */
[----:B------:R-:W-:Y:S01]  /*4540*/  FFMA.FTZ R123, R121, R124, R70 ;  /* 0x0000007c797b7223 */ /* 0x000fe20000010046 */
[----:B------:R-:W-:Y:S01]  /*4550*/  FADD.FTZ R124, R71, R124 ;  /* 0x0000007c477c7221 */ /* 0x000fe20000010000 */
[----:B------:R-:W-:Y:S01]  /*4560*/  FMUL.FTZ R71, R114, R65 ;  /* 0x0000004172477220 */ /* 0x000fe20000410000 */
[----:B------:R-:W-:Y:S01]  /*4570*/  FFMA.FTZ R116, R105, R108, R116 ;  /* 0x0000006c69747223 */ /* 0x000fe20000010074 */
[----:B------:R-:W-:Y:S01]  /*4580*/  FFMA.FTZ R111, R106, R107, R111 ;  /* 0x0000006b6a6f7223 */ /* 0x000fe2000001006f */
[----:B------:R-:W-:Y:S01]  /*4590*/  FADD.FTZ R115, R115, R108 ;  /* 0x0000006c73737221 */ /* 0x000fe20000010000 */
[----:B------:R-:W-:Y:S01]  /*45a0*/  FFMA.FTZ R70, R122, R71, R123 ;  /* 0x000000477a467223 */ /* 0x000fe2000001007b */
[----:B------:R-:W-:Y:S01]  /*45b0*/  FADD.FTZ R71, R71, R124 ;  /* 0x0000007c47477221 */ /* 0x000fe20000010000 */
[----:B------:R-:W-:Y:S01]  /*45c0*/  FADD.FTZ R112, R112, R107 ;  /* 0x0000006b70707221 */ /* 0x000fe20000010000 */
[----:B------:R-:W-:Y:S01]  /*45d0*/  FFMA.FTZ R116, R97, R104, R116 ;  /* 0x0000006861747223 */ /* 0x000fe20000010074 */
[----:B------:R-:W-:Y:S01]  /*45e0*/  FFMA.FTZ R111, R102, R103, R111 ;  /* 0x00000067666f7223 */ /* 0x000fe2000001006f */
[----:B------:R-:W0:Y:S01]  /*45f0*/  SHFL.DOWN PT, R123, R70, 0x1, 0x1f ;  /* 0x08201f00467b7f89 */ /* 0x000e2200000e0000 */
[----:B------:R-:W-:Y:S01]  /*4600*/  FADD.FTZ R104, R115, R104 ;  /* 0x0000006873687221 */ /* 0x000fe20000010000 */
[----:B------:R-:W-:Y:S01]  /*4610*/  FADD.FTZ R103, R112, R103 ;  /* 0x0000006770677221 */ /* 0x000fe20000010000 */
[----:B------:R-:W-:Y:S01]  /*4620*/  FFMA.FTZ R116, R53, R55, R116 ;  /* 0x0000003735747223 */ /* 0x000fe20000010074 */
[----:B------:R-:W1:Y:S01]  /*4630*/  SHFL.DOWN PT, R124, R71, 0x1, 0x1f ;  /* 0x08201f00477c7f89 */ /* 0x000e6200000e0000 */
[----:B------:R-:W-:Y:S01]  /*4640*/  FADD.FTZ R104, R104, R55 ;  /* 0x0000003768687221 */ /* 0x000fe20000010000 */
[----:B------:R-:W-:Y:S01]  /*4650*/  FFMA.FTZ R111, R52, R54, R111 ;  /* 0x00000036346f7223 */ /* 0x000fe2000001006f */
[----:B------:R-:W-:Y:S01]  /*4660*/  FADD.FTZ R103, R103, R54 ;  /* 0x0000003667677221 */ /* 0x000fe20000010000 */
[----:B------:R-:W-:Y:S01]  /*4670*/  FFMA.FTZ R116, R49, R51, R116 ;  /* 0x0000003331747223 */ /* 0x000fe20000010074 */
[----:B------:R-:W-:Y:S01]  /*4680*/  FADD.FTZ R104, R104, R51 ;  /* 0x0000003368687221 */ /* 0x000fe20000010000 */
[----:B------:R-:W-:Y:S01]  /*4690*/  FFMA.FTZ R111, R48, R50, R111 ;  /* 0x00000032306f7223 */ /* 0x000fe2000001006f */
[----:B------:R-:W-:Y:S01]  /*46a0*/  FADD.FTZ R103, R103, R50 ;  /* 0x0000003267677221 */ /* 0x000fe20000010000 */
[----:B------:R-:W2:Y:S01]  /*46b0*/  S2UR UR11, SR_CgaCtaId ;  /* 0x00000000000b79c3 */ /* 0x000ea20000008800 */
[----:B------:R-:W-:Y:S01]  /*46c0*/  FFMA.FTZ R116, R45, R47, R116 ;  /* 0x0000002f2d747223 */ /* 0x000fe20000010074 */
[----:B------:R-:W-:Y:S01]  /*46d0*/  FADD.FTZ R104, R104, R47 ;  /* 0x0000002f68687221 */ /* 0x000fe20000010000 */
        /* <DEDUP_REMOVED lines=9> */
[----:B0-----:R-:W-:Y:S01]  /*4770*/  @!P0 FADD.FTZ R70, R70, R123 ;  /* 0x0000007b46468221 */ /* 0x001fe20000010000 */
[----:B------:R-:W-:Y:S01]  /*4780*/  FADD.FTZ R103, R103, R38 ;  /* 0x0000002667677221 */ /* 0x000fe20000010000 */
[----:B------:R-:W-:Y:S01]  /*4790*/  FFMA.FTZ R116, R33, R35, R116 ;  /* 0x0000002321747223 */ /* 0x000fe20000010074 */
[----:B------:R-:W-:Y:S01]  /*47a0*/  FADD.FTZ R104, R104, R35 ;  /* 0x0000002368687221 */ /* 0x000fe20000010000 */
[----:B-1----:R-:W-:Y:S01]  /*47b0*/  @!P0 FADD.FTZ R71, R71, R124 ;  /* 0x0000007c47478221 */ /* 0x002fe20000010000 */
[----:B------:R-:W0:Y:S01]  /*47c0*/  SHFL.DOWN PT, R123, R70, 0x2, 0x1f ;  /* 0x08401f00467b7f89 */ /* 0x000e2200000e0000 */
[----:B------:R-:W-:Y:S01]  /*47d0*/  ISETP.GT.AND P0, PT, R10, 0x1d, PT ;  /* 0x0000001d0a00780c */ /* 0x000fe20003f04270 */
[----:B------:R-:W-:Y:S01]  /*47e0*/  FFMA.FTZ R111, R32, R34, R111 ;  /* 0x00000022206f7223 */ /* 0x000fe2000001006f */
[----:B------:R-:W-:Y:S01]  /*47f0*/  FADD.FTZ R103, R103, R34 ;  /* 0x0000002267677221 */ /* 0x000fe20000010000 */
[----:B------:R-:W1:Y:S01]  /*4800*/  SHFL.DOWN PT, R124, R71, 0x2, 0x1f ;  /* 0x08401f00477c7f89 */ /* 0x000e6200000e0000 */
[----:B------:R-:W-:Y:S01]  /*4810*/  FFMA.FTZ R116, R29, R31, R116 ;  /* 0x0000001f1d747223 */ /* 0x000fe20000010074 */
[----:B------:R-:W-:Y:S01]  /*4820*/  FADD.FTZ R104, R104, R31 ;  /* 0x0000001f68687221 */ /* 0x000fe20000010000 */
[----:B------:R-:W-:Y:S01]  /*4830*/  FFMA.FTZ R111, R28, R30, R111 ;  /* 0x0000001e1c6f7223 */ /* 0x000fe2000001006f */
[----:B------:R-:W-:Y:S01]  /*4840*/  FADD.FTZ R103, R103, R30 ;  /* 0x0000001e67677221 */ /* 0x000fe20000010000 */
[----:B------:R-:W-:Y:S01]  /*4850*/  UMOV UR6, 0x400 ;  /* 0x0000040000067882 */ /* 0x000fe20000000000 */
[----:B------:R-:W-:Y:S01]  /*4860*/  FFMA.FTZ R116, R25, R27, R116 ;  /* 0x0000001b19747223 */ /* 0x000fe20000010074 */
[----:B------:R-:W-:Y:S01]  /*4870*/  UIADD3 UR5, UR6, 0xa0, URZ ;  /* 0x000000a006057890 */ /* 0x000fe2000fffe03f */
[----:B------:R-:W-:Y:S01]  /*4880*/  FADD.FTZ R104, R104, R27 ;  /* 0x0000001b68687221 */ /* 0x000fe20000010000 */
[----:B------:R-:W-:Y:S01]  /*4890*/  FFMA.FTZ R111, R24, R26, R111 ;  /* 0x0000001a186f7223 */ /* 0x000fe2000001006f */
[----:B------:R-:W-:Y:S01]  /*48a0*/  FADD.FTZ R103, R103, R26 ;  /* 0x0000001a67677221 */ /* 0x000fe20000010000 */
[----:B--2---:R-:W-:Y:S01]  /*48b0*/  ULEA UR5, UR11, UR5, 0x18 ;  /* 0x000000050b057291 */ /* 0x004fe2000f8ec03f */
        /* <DEDUP_REMOVED lines=8> */
[----:B0-----:R-:W-:Y:S01]  /*4940*/  @!P0 FADD.FTZ R70, R70, R123 ;  /* 0x0000007b46468221 */ /* 0x001fe20000010000 */
[----:B------:R-:W-:Y:S01]  /*4950*/  LEA R97, R2, UR5, 0x4 ;  /* 0x0000000502617c11 */ /* 0x000fe2000f8e20ff */
[----:B------:R-:W0:Y:S01]  /*4960*/  LDC.64 R102, c[0x0][0x268] ;  /* 0x00009a00ff667b82 */ /* 0x000e220000000a00 */
[----:B------:R-:W-:Y:S01]  /*4970*/  BSSY B0, `(.L_x_78) ;  /* 0x000003f000007945 */ /* 0x000fe20003800000 */
[----:B-1----:R-:W-:Y:S01]  /*4980*/  @!P0 FADD.FTZ R71, R71, R124 ;  /* 0x0000007c47478221 */ /* 0x002fe20000010000 */
[----:B------:R-:W1:Y:S01]  /*4990*/  SHFL.DOWN PT, R123, R70, 0x4, 0x1f ;  /* 0x08801f00467b7f89 */ /* 0x000e6200000e0000 */
[----:B------:R-:W-:-:S02]  /*49a0*/  ISETP.GT.AND P0, PT, R10, 0x1b, PT ;  /* 0x0000001b0a00780c */ /* 0x000fc40003f04270 */
[----:B------:R-:W-:Y:S01]  /*49b0*/  LEA R96, R96, R2, 0x6 ;  /* 0x0000000260607211 */ /* 0x000fe200078e30ff */
[----:B------:R-:W2:Y:S04]  /*49c0*/  SHFL.DOWN PT, R124, R71, 0x4, 0x1f ;  /* 0x08801f00477c7f89 */ /* 0x000ea800000e0000 */
[----:B------:R-:W-:Y:S06]  /*49d0*/  STS.128 [R97], R24 ;  /* 0x0000001861007388 */ /* 0x000fec0000000c00 */
[----:B-1----:R-:W-:Y:S01]  /*49e0*/  @!P0 FADD.FTZ R70, R70, R123 ;  /* 0x0000007b46468221 */ /* 0x002fe20000010000 */
[----:B--2---:R-:W-:-:S04]  /*49f0*/  @!P0 FADD.FTZ R71, R71, R124 ;  /* 0x0000007c47478221 */ /* 0x004fc80000010000 */
[----:B------:R-:W1:Y:S01]  /*4a00*/  SHFL.DOWN PT, R123, R70, 0x8, 0x1f ;  /* 0x09001f00467b7f89 */ /* 0x000e6200000e0000 */
[----:B------:R-:W-:-:S03]  /*4a10*/  ISETP.GT.AND P0, PT, R10, 0x17, PT ;  /* 0x000000170a00780c */ /* 0x000fc60003f04270 */
[----:B------:R-:W2:Y:S10]  /*4a20*/  SHFL.DOWN PT, R124, R71, 0x8, 0x1f ;  /* 0x09001f00477c7f89 */ /* 0x000eb400000e0000 */
[----:B-1----:R-:W-:Y:S01]  /*4a30*/  @!P0 FADD.FTZ R70, R70, R123 ;  /* 0x0000007b46468221 */ /* 0x002fe20000010000 */
[----:B--2---:R-:W-:-:S04]  /*4a40*/  @!P0 FADD.FTZ R71, R71, R124 ;  /* 0x0000007c47478221 */ /* 0x004fc80000010000 */
[----:B------:R-:W1:Y:S01]  /*4a50*/  SHFL.DOWN PT, R123, R70, 0x10, 0x1f ;  /* 0x0a001f00467b7f89 */ /* 0x000e6200000e0000 */
[----:B------:R-:W-:-:S03]  /*4a60*/  ISETP.GT.AND P0, PT, R10, 0xf, PT ;  /* 0x0000000f0a00780c */ /* 0x000fc60003f04270 */
[----:B------:R-:W2:Y:S10]  /*4a70*/  SHFL.DOWN PT, R124, R71, 0x10, 0x1f ;  /* 0x0a001f00477c7f89 */ /* 0x000eb400000e0000 */
[----:B-1----:R-:W-:Y:S01]  /*4a80*/  @!P0 FADD.FTZ R70, R70, R123 ;  /* 0x0000007b46468221 */ /* 0x002fe20000010000 */
[----:B--2---:R-:W-:Y:S01]  /*4a90*/  @!P0 FADD.FTZ R71, R71, R124 ;  /* 0x0000007c47478221 */ /* 0x004fe20000010000 */
[----:B------:R-:W-:-:S13]  /*4aa0*/  ISETP.NE.AND P0, PT, R10, RZ, PT ;  /* 0x000000ff0a00720c */ /* 0x000fda0003f05270 */
[----:B------:R1:W-:Y:S01]  /*4ab0*/  @!P0 STS.64 [R20+0x10], R70 ;  /* 0x0000104614008388 */ /* 0x0003e20000000a00 */
[----:B------:R-:W-:Y:S01]  /*4ac0*/  BAR.SYNC.DEFER_BLOCKING 0x0 ;  /* 0x0000000000007b1d */ /* 0x000fe20000010000 */
[----:B------:R-:W-:-:S13]  /*4ad0*/  ISETP.NE.AND P0, PT, R2, RZ, PT ;  /* 0x000000ff0200720c */ /* 0x000fda0003f05270 */
[----:B01----:R-:W-:Y:S05]  /*4ae0*/  @P0 BRA `(.L_x_79) ;  /* 0x00000000009c0947 */ /* 0x003fea0003800000 */
[----:B------:R-:W-:-:S09]  /*4af0*/  ULEA UR5, UR11, UR6, 0x18 ;  /* 0x000000060b057291 */ /* 0x000fd2000f8ec03f */
[----:B------:R-:W0:Y:S04]  /*4b00*/  LDS.64 R32, [UR5+0x18] ;  /* 0x00001805ff207984 */ /* 0x000e280008000a00 */
[----:B------:R-:W1:Y:S04]  /*4b10*/  LDS.128 R48, [UR5+0x20] ;  /* 0x00002005ff307984 */ /* 0x000e680008000c00 */
[----:B------:R-:W2:Y:S04]  /*4b20*/  LDS.128 R28, [UR5+0x30] ;  /* 0x00003005ff1c7984 */ /* 0x000ea80008000c00 */
[----:B------:R-:W3:Y:S04]  /*4b30*/  LDS.128 R44, [UR5+0x40] ;  /* 0x00004005ff2c7984 */ /* 0x000ee80008000c00 */
[----:B------:R-:W4:Y:S04]  /*4b40*/  LDS.128 R40, [UR5+0x50] ;  /* 0x00005005ff287984 */ /* 0x000f280008000c00 */
[----:B------:R-:W5:Y:S01]  /*4b50*/  LDS.128 R36, [UR5+0x60] ;  /* 0x00006005ff247984 */ /* 0x000f620008000c00 */
[----:B0-----:R-:W-:Y:S01]  /*4b60*/  FADD.FTZ R35, R70, R32 ;  /* 0x0000002046237221 */ /* 0x001fe20000010000 */
[----:B------:R-:W-:-:S03]  /*4b70*/  FADD.FTZ R52, R71, R33 ;  /* 0x0000002147347221 */ /* 0x000fc60000010000 */
[----:B-1----:R-:W-:Y:S01]  /*4b80*/  FADD.FTZ R53, R35, R48 ;  /* 0x0000003023357221 */ /* 0x002fe20000010000 */
[----:B------:R-:W-:Y:S01]  /*4b90*/  FADD.FTZ R52, R52, R49 ;  /* 0x0000003134347221 */ /* 0x000fe20000010000 */
[----:B------:R-:W0:Y:S02]  /*4ba0*/  LDS.128 R32, [UR5+0x70] ;  /* 0x00007005ff207984 */ /* 0x000e240008000c00 */
[----:B------:R-:W-:Y:S01]  /*4bb0*/  FADD.FTZ R53, R53, R50 ;  /* 0x0000003235357221 */ /* 0x000fe20000010000 */
[----:B------:R-:W-:Y:S02]  /*4bc0*/  FADD.FTZ R52, R52, R51 ;  /* 0x0000003334347221 */ /* 0x000fe40000010000 */
[----:B------:R-:W1:Y:S01]  /*4bd0*/  LDS.128 R48, [UR5+0x80] ;  /* 0x00008005ff307984 */ /* 0x000e620008000c00 */
[----:B--2---:R-:W-:Y:S01]  /*4be0*/  FADD.FTZ R53, R53, R28 ;  /* 0x0000001c35357221 */ /* 0x004fe20000010000 */
[----:B------:R-:W-:-:S03]  /*4bf0*/  FADD.FTZ R52, R52, R29 ;  /* 0x0000001d34347221 */ /* 0x000fc60000010000 */
[----:B------:R-:W-:Y:S01]  /*4c00*/  FADD.FTZ R53, R53, R30 ;  /* 0x0000001e35357221 */ /* 0x000fe20000010000 */
[----:B------:R-:W-:-:S03]  /*4c10*/  FADD.FTZ R52, R52, R31 ;  /* 0x0000001f34347221 */ /* 0x000fc60000010000 */
[----:B---3--:R-:W-:Y:S01]  /*4c20*/  FADD.FTZ R53, R53, R44 ;  /* 0x0000002c35357221 */ /* 0x008fe20000010000 */
[----:B------:R-:W-:-:S03]  /*4c30*/  FADD.FTZ R52, R52, R45 ;  /* 0x0000002d34347221 */ /* 0x000fc60000010000 */
[----:B------:R-:W-:Y:S01]  /*4c40*/  FADD.FTZ R53, R53, R46 ;  /* 0x0000002e35357221 */ /* 0x000fe20000010000 */
[----:B------:R-:W-:-:S03]  /*4c50*/  FADD.FTZ R52, R52, R47 ;  /* 0x0000002f34347221 */ /* 0x000fc60000010000 */
[----:B----4-:R-:W-:Y:S01]  /*4c60*/  FADD.FTZ R53, R53, R40 ;  /* 0x0000002835357221 */ /* 0x010fe20000010000 */
[----:B------:R-:W-:-:S03]  /*4c70*/  FADD.FTZ R52, R52, R41 ;  /* 0x0000002934347221 */ /* 0x000fc60000010000 */
[----:B------:R-:W-:Y:S01]  /*4c80*/  FADD.FTZ R53, R53, R42 ;  /* 0x0000002a35357221 */ /* 0x000fe20000010000 */
[----:B------:R-:W-:-:S03]  /*4c90*/  FADD.FTZ R52, R52, R43 ;  /* 0x0000002b34347221 */ /* 0x000fc60000010000 */
[----:B-----5:R-:W-:Y:S01]  /*4ca0*/  FADD.FTZ R53, R53, R36 ;  /* 0x0000002435357221 */ /* 0x020fe20000010000 */
[----:B------:R-:W-:-:S03]  /*4cb0*/  FADD.FTZ R52, R52, R37 ;  /* 0x0000002534347221 */ /* 0x000fc60000010000 */
        /* <DEDUP_REMOVED lines=9> */
[----:B------:R-:W-:-:S07]  /*4d50*/  FADD.FTZ R71, R52, R51 ;  /* 0x0000003334477221 */ /* 0x000fce0000010000 */
.L_x_79:
[----:B------:R-:W-:Y:S05]  /*4d60*/  BSYNC B0 ;  /* 0x0000000000007941 */ /* 0x000fea0003800000 */
.L_x_78:
        /* <DEDUP_REMOVED lines=9> */
[----:B------:R-:W3:Y:S04]  /*4e00*/  LDS.128 R40, [R97+0x1000] ;  /* 0x0010000061287984 */ /* 0x000ee80000000c00 */
[----:B------:R-:W4:Y:S04]  /*4e10*/  LDS.128 R44, [R97+0x1400] ;  /* 0x00140000612c7984 */ /* 0x000f280000000c00 */
[----:B------:R-:W5:Y:S04]  /*4e20*/  LDS.128 R48, [R97+0x1800] ;  /* 0x0018000061307984 */ /* 0x000f680000000c00 */
[----:B------:R-:W5:Y:S01]  /*4e30*/  LDS.128 R52, [R97+0x1c00] ;  /* 0x001c000061347984 */ /* 0x000f620000000c00 */
        /* <DEDUP_REMOVED lines=11> */
[----:B------:R-:W-:Y:S01]  /*4ef0*/  FADD.FTZ R26, R26, R39 ;  /* 0x000000271a1a7221 */ /* 0x000fe20000010000 */
[----:B---3--:R-:W-:Y:S01]  /*4f00*/  FADD.FTZ R105, R105, R40 ;  /* 0x0000002869697221 */ /* 0x008fe20000010000 */
[----:B------:R-:W-:Y:S01]  /*4f10*/  FADD.FTZ R24, R24, R41 ;  /* 0x0000002918187221 */ /* 0x000fe20000010000 */
[----:B------:R-:W-:Y:S01]  /*4f20*/  FADD.FTZ R25, R25, R42 ;  /* 0x0000002a19197221 */ /* 0x000fe20000010000 */
[----:B------:R-:W-:Y:S01]  /*4f30*/  FADD.FTZ R26, R26, R43 ;  /* 0x0000002b1a1a7221 */ /* 0x000fe20000010000 */
[----:B----4-:R-:W-:Y:S01]  /*4f40*/  FADD.FTZ R105, R105, R44 ;  /* 0x0000002c69697221 */ /* 0x010fe20000010000 */
[----:B------:R-:W-:Y:S01]  /*4f50*/  FADD.FTZ R24, R24, R45 ;  /* 0x0000002d18187221 */ /* 0x000fe20000010000 */
[----:B------:R-:W-:Y:S01]  /*4f60*/  FADD.FTZ R25, R25, R46 ;  /* 0x0000002e19197221 */ /* 0x000fe20000010000 */
[----:B------:R-:W-:Y:S01]  /*4f70*/  FADD.FTZ R26, R26, R47 ;  /* 0x0000002f1a1a7221 */ /* 0x000fe20000010000 */
[----:B-----5:R-:W-:Y:S01]  /*4f80*/  FADD.FTZ R105, R105, R48 ;  /* 0x0000003069697221 */ /* 0x020fe20000010000 */
[----:B------:R-:W-:Y:S01]  /*4f90*/  FADD.FTZ R28, R24, R49 ;  /* 0x00000031181c7221 */ /* 0x000fe20000010000 */
[----:B------:R-:W-:Y:S01]  /*4fa0*/  FADD.FTZ R27, R25, R50 ;  /* 0x00000032191b7221 */ /* 0x000fe20000010000 */
[----:B------:R-:W-:Y:S01]  /*4fb0*/  FADD.FTZ R30, R26, R51 ;  /* 0x000000331a1e7221 */ /* 0x000fe20000010000 */
[----:B------:R-:W-:Y:S01]  /*4fc0*/  FADD.FTZ R24, R105, R52 ;  /* 0x0000003469187221 */ /* 0x000fe20000010000 */
[----:B------:R-:W-:Y:S01]  /*4fd0*/  FADD.FTZ R25, R28, R53 ;  /* 0x000000351c197221 */ /* 0x000fe20000010000 */
[----:B------:R-:W-:Y:S01]  /*4fe0*/  FADD.FTZ R26, R27, R54 ;  /* 0x000000361b1a7221 */ /* 0x000fe20000010000 */
[----:B------:R-:W-:-:S07]  /*4ff0*/  FADD.FTZ R27, R30, R55 ;  /* 0x000000371e1b7221 */ /* 0x000fce0000010000 */
.L_x_81:
[----:B------:R-:W-:Y:S05]  /*5000*/  BSYNC B0 ;  /* 0x0000000000007941 */ /* 0x000fea0003800000 */
.L_x_80:
[----:B------:R-:W-:Y:S01]  /*5010*/  BSSY B0, `(.L_x_82) ;  /* 0x0000010000007945 */ /* 0x000fe20003800000 */
[----:B------:R-:W-:Y:S01]  /*5020*/  PRMT R31, R67, 0x7632, R31 ;  /* 0x00007632431f7816 */ /* 0x000fe2000000001f */
[----:B------:R-:W-:Y:S01]  /*5030*/  IMAD.WIDE R96, R96, 0x4, R102 ;  /* 0x0000000460607825 */ /* 0x000fe200078e0266 */
[----:B------:R-:W-:Y:S01]  /*5040*/  PRMT R30, R72, 0x7632, R30 ;  /* 0x00007632481e7816 */ /* 0x000fe2000000001e */
[----:B------:R-:W-:Y:S06]  /*5050*/  @P6 BRA `(.L_x_83) ;  /* 0x00000000002c6947 */ /* 0x000fec0003800000 */
[----:B------:R-:W0:Y:S01]  /*5060*/  LDC.64 R28, c[0x0][0x288] ;  /* 0x0000a200ff1c7b82 */ /* 0x000e220000000a00 */
[-C--:B------:R-:W-:Y:S01]  /*5070*/  LEA R36, P6, R16, R96.reuse, 0x2 ;  /* 0x0000006010247211 */ /* 0x080fe200078c10ff */
[----:B------:R1:W-:Y:S03]  /*5080*/  REDG.E.ADD.F32.FTZ.RN.STRONG.GPU desc[UR8][R96.64], R24 ;  /* 0x00000018600079a6 */ /* 0x0003e6000c10f388 */
[----:B------:R-:W-:Y:S02]  /*5090*/  IADD3.X R37, R97, R21, RZ, P6, !PT ;  /* 0x0000001561257210 */ /* 0x000fe400037fe4ff */
[----:B------:R-:W-:-:S03]  /*50a0*/  LEA R32, P6, R18, R96, 0x2 ;  /* 0x0000006012207211 */ /* 0x000fc600078c10ff */
[----:B------:R1:W-:Y:S01]  /*50b0*/  REDG.E.ADD.F32.FTZ.RN.STRONG.GPU desc[UR8][R36.64], R25 ;  /* 0x00000019240079a6 */ /* 0x0003e2000c10f388 */
[----:B------:R-:W-:Y:S02]  /*50c0*/  IADD3.X R33, R97, R22, RZ, P6, !PT ;  /* 0x0000001661217210 */ /* 0x000fe400037fe4ff */
[----:B0-----:R-:W-:-:S04]  /*50d0*/  LEA R34, P6, R28, R96, 0x2 ;  /* 0x000000601c227211 */ /* 0x001fc800078c10ff */
[----:B------:R-:W-:-:S05]  /*50e0*/  LEA.HI.X R35, R28, R97, R29, 0x2, P6 ;  /* 0x000000611c237211 */ /* 0x000fca00030f141d */
[----:B------:R1:W-:Y:S04]  /*50f0*/  REDG.E.ADD.F32.FTZ.RN.STRONG.GPU desc[UR8][R34.64], R26 ;  /* 0x0000001a220079a6 */ /* 0x0003e8000c10f388 */
[----:B------:R1:W-:Y:S02]  /*5100*/  REDG.E.ADD.F32.FTZ.RN.STRONG.GPU desc[UR8][R32.64], R27 ;  /* 0x0000001b200079a6 */ /* 0x0003e4000c10f388 */
.L_x_83:
[----:B------:R-:W-:Y:S05]  /*5110*/  BSYNC B0 ;  /* 0x0000000000007941 */ /* 0x000fea0003800000 */
.L_x_82:
[----:B------:R-:W-:Y:S02]  /*5120*/  ISETP.GE.U32.AND P6, PT, R8, 0x2, PT ;  /* 0x000000020800780c */ /* 0x000fe40003fc6070 */
[----:B-1----:R-:W-:Y:S02]  /*5130*/  PRMT R97, R73, 0x7632, R97 ;  /* 0x0000763249617816 */ /* 0x002fe40000000061 */
        /* <DEDUP_REMOVED lines=28> */
[----:B------:R-:W-:Y:S01]  /*5300*/  PRMT R52, R94, 0x7632, R52 ;  /* 0x000076325e347816 */ /* 0x000fe20000000034 */
[----:B------:R-:W-:Y:S06]  /*5310*/  @!P6 BRA `(.L_x_84) ;  /* 0x0000001000a8e947 */ /* 0x000fec0003800000 */
[----:B------:R-:W0:Y:S01]  /*5320*/  LDC.64 R24, c[0x0][0x258] ;  /* 0x00009600ff187b82 */ /* 0x000e220000000a00 */
[----:B------:R-:W-:-:S05]  /*5330*/  LOP3.LUT R102, R12, 0x1, RZ, 0xc0, !PT ;  /* 0x000000010c667812 */ /* 0x000fca00078ec0ff */
[----:B------:R-:W-:Y:S02]  /*5340*/  IMAD R103, R102, R11, RZ ;  /* 0x0000000b66677224 */ /* 0x000fe400078e02ff */
[----:B------:R-:W1:Y:S02]  /*5350*/  LDC.64 R104, c[0x0][0x260] ;  /* 0x00009800ff687b82 */ /* 0x000e640000000a00 */
[C---:B------:R-:W-:Y:S01]  /*5360*/  IMAD R102, R103.reuse, R8, RZ ;  /* 0x0000000867667224 */ /* 0x040fe200078e02ff */
[----:B------:R-:W-:-:S04]  /*5370*/  IADD3 R103, R103, R0, RZ ;  /* 0x0000000067677210 */ /* 0x000fc80007ffe0ff */
[----:B------:R-:W-:Y:S01]  /*5380*/  SHF.L.U32 R107, R102, 0x1, RZ ;  /* 0x00000001666b7819 */ /* 0x000fe200000006ff */
[----:B0-----:R-:W-:-:S04]  /*5390*/  IMAD.WIDE.U32 R24, R103, 0x4, R24 ;  /* 0x0000000467187825 */ /* 0x001fc800078e0018 */
[----:B-1----:R-:W-:Y:S01]  /*53a0*/  IMAD.WIDE R104, R107, 0x4, R104 ;  /* 0x000000046b687825 */ /* 0x002fe200078e0268 */
[----:B------:R-:W-:Y:S06]  /*53b0*/  @P0 BRA `(.L_x_85) ;  /* 0x0000000000680947 */ /* 0x000fec0003800000 */
[----:B------:R-:W0:Y:S01]  /*53c0*/  S2R R10, SR_LANEID ;  /* 0x00000000000a7919 */ /* 0x000e220000000000 */
[C---:B------:R-:W-:Y:S01]  /*53d0*/  LEA R102, P6, R15.reuse, R104, 0x3 ;  /* 0x000000680f667211 */ /* 0x040fe200078c18ff */
[----:B------:R-:W-:Y:S01]  /*53e0*/  HFMA2.MMA R106, -RZ, RZ, 0, 5.9604644775390625e-08 ;  /* 0x00000001ff6a7435 */ /* 0x000fe200000001ff */
[----:B------:R-:W-:Y:S01]  /*53f0*/  VOTEU.ANY UR5, UPT, PT ;  /* 0x0000000000057886 */ /* 0x000fe200038e0100 */
[----:B------:R-:W-:Y:S01]  /*5400*/  P2R R108, PR, RZ, 0x1 ;  /* 0x00000001ff6c7803 */ /* 0x000fe20000000000 */
[----:B------:R-:W-:Y:S01]  /*5410*/  UPOPC UR6, UR5 ;  /* 0x00000005000672bf */ /* 0x000fe20008000000 */
[----:B------:R-:W-:Y:S01]  /*5420*/  LEA.HI.X R103, R15, R105, RZ, 0x3, P6 ;  /* 0x000000690f677211 */ /* 0x000fe200030f1cff */
[----:B------:R-:W-:Y:S01]  /*5430*/  UFLO.U32 UR5, UR5 ;  /* 0x00000005000572bd */ /* 0x000fe200080e0000 */
[----:B------:R-:W-:-:S03]  /*5440*/  LOP3.LUT P6, RZ, R12, 0x2, RZ, 0xc0, !PT ;  /* 0x000000020cff7812 */ /* 0x000fc600078cc0ff */
[----:B------:R1:W-:Y:S01]  /*5450*/  STG.E.64 desc[UR8][R102.64], R70 ;  /* 0x0000004666007986 */ /* 0x0003e2000c101b08 */
[----:B------:R-:W-:Y:S02]  /*5460*/  SEL R109, R8, RZ, !P6 ;  /* 0x000000ff086d7207 */ /* 0x000fe40007000000 */
[----:B------:R-:W-:Y:S02]  /*5470*/  SEL R106, R106, 0xffffffff, !P6 ;  /* 0xffffffff6a6a7807 */ /* 0x000fe40007000000 */
[----:B------:R-:W-:-:S03]  /*5480*/  ISETP.NE.AND P6, PT, R109, -0x1, PT ;  /* 0xffffffff6d00780c */ /* 0x000fc60003fc5270 */
[----:B------:R-:W-:Y:S01]  /*5490*/  IMAD R107, R106, UR6, RZ ;  /* 0x000000066a6b7c24 */ /* 0x000fe2000f8e02ff */
[----:B0-----:R-:W-:-:S13]  /*54a0*/  ISETP.EQ.U32.AND P0, PT, R10, UR5, PT ;  /* 0x000000050a007c0c */ /* 0x001fda000bf02070 */
[----:B------:R-:W-:Y:S06]  /*54b0*/  @P0 MEMBAR.ALL.GPU ;  /* 0x0000000000000992 */ /* 0x000fec000000a000 */
[----:B------:R-:W-:-:S00]  /*54c0*/  @P0 ERRBAR ;  /* 0x00000000000009ab */ /* 0x000fc00000000000 */
[----:B------:R-:W-:Y:S06]  /*54d0*/  @P0 CGAERRBAR ;  /* 0x00000000000005ab */ /* 0x000fec0000000000 */
[----:B------:R1:W-:Y:S01]  /*54e0*/  @P0 REDG.E.ADD.S32.STRONG.GPU desc[UR8][R24.64], R107 ;  /* 0x0000006b1800098e */ /* 0x0003e2000c10e388 */
[----:B------:R-:W-:Y:S01]  /*54f0*/  ISETP.NE.AND P0, PT, R108, RZ, PT ;  /* 0x000000ff6c00720c */ /* 0x000fe20003f05270 */
[----:B------:R-:W-:-:S12]  /*5500*/  @!P6 BRA `(.L_x_85) ;  /* 0x000000000014e947 */ /* 0x000fd80003800000 */
.L_x_86:
[----:B-1----:R-:W2:Y:S04]  /*5510*/  LDG.E.STRONG.GPU R102, desc[UR8][R24.64] ;  /* 0x0000000818667981 */ /* 0x002ea8000c1ef900 */
[----:B--2---:R-:W-:Y:S01]  /*5520*/  CCTL.IVALL ;  /* 0x00000000ff00798f */ /* 0x004fe20002000000 */
[----:B------:R-:W-:Y:S05]  /*5530*/  YIELD ;  /* 0x0000000000007946 */ /* 0x000fea0003800000 */
[----:B------:R-:W-:-:S13]  /*5540*/  ISETP.NE.AND P6, PT, R102, R109, PT ;  /* 0x0000006d6600720c */ /* 0x000fda0003fc5270 */
[----:B------:R-:W-:Y:S05]  /*5550*/  @P6 BRA `(.L_x_86) ;  /* 0xfffffffc00ec6947 */ /* 0x000fea000383ffff */
.L_x_85:
[----:B------:R-:W-:Y:S01]  /*5560*/  ISETP.NE.AND P6, PT, R8, RZ, PT ;  /* 0x000000ff0800720c */ /* 0x000fe20003fc5270 */
[----:B------:R-:W-:Y:S05]  /*5570*/  WARPSYNC.ALL ;  /* 0x0000000000007948 */ /* 0x000fea0003800000 */
[----:B------:R-:W-:Y:S07]  /*5580*/  BAR.SYNC.DEFER_BLOCKING 0x0 ;  /* 0x0000000000007b1d */ /* 0x000fee0000010000 */
[----:B------:R-:W-:Y:S05]  /*5590*/  @!P6 BRA `(.L_x_84) ;  /* 0x000000100008e947 */ /* 0x000fea0003800000 */
[----:B-1----:R-:W-:Y:S02]  /*55a0*/  IADD3 R24, R8, -0x1, RZ ;  /* 0xffffffff08187810 */ /* 0x002fe40007ffe0ff */
[----:B------:R-:W-:Y:S02]  /*55b0*/  MOV R103, RZ ;  /* 0x000000ff00677202 */ /* 0x000fe40000000f00 */
[----:B------:R-:W-:-:S13]  /*55c0*/  ISETP.GE.U32.AND P6, PT, R24, 0x3, PT ;  /* 0x000000031800780c */ /* 0x000fda0003fc6070 */
[----:B------:R-:W-:Y:S05]  /*55d0*/  @!P6 BRA `(.L_x_87) ;  /* 0x0000000c0088e947 */ /* 0x000fea0003800000 */
[----:B------:R-:W-:Y:S01]  /*55e0*/  IADD3 R102, -R17, R8, RZ ;  /* 0x0000000811667210 */ /* 0x000fe20007ffe1ff */
[----:B------:R-:W-:-:S03]  /*55f0*/  HFMA2.MMA R103, -RZ, RZ, 0, 0 ;  /* 0x00000000ff677435 */ /* 0x000fc600000001ff */
[----:B------:R-:W-:-:S13]  /*5600*/  ISETP.GT.AND P6, PT, R102, RZ, PT ;  /* 0x000000ff6600720c */ /* 0x000fda0003fc4270 */
[----:B------:R-:W-:Y:S05]  /*5610*/  @!P6 BRA `(.L_x_88) ;  /* 0x0000000800fce947 */ /* 0x000fea0003800000 */
[----:B------:R-:W-:Y:S02]  /*5620*/  P2R R24, PR, RZ, 0x1 ;  /* 0x00000001ff187803 */ /* 0x000fe40000000000 */
[----:B------:R-:W-:Y:S02]  /*5630*/  ISETP.GT.AND P6, PT, R102, 0xc, PT ;  /* 0x0000000c6600780c */ /* 0x000fe40003fc4270 */
[----:B------:R-:W-:Y:S02]  /*5640*/  PLOP3.LUT P0, PT, PT, PT, PT, 0x80, 0x0 ;  /* 0x000000000000781c */ /* 0x000fe40003f0f070 */
[----:B------:R-:W-:-:S11]  /*5650*/  LOP3.LUT R23, R23, 0xfffffffe, RZ, 0xc0, !PT ;  /* 0xfffffffe17177812 */ /* 0x000fd600078ec0ff */
[----:B------:R-:W-:Y:S02]  /*5660*/  @P0 LOP3.LUT R23, R23, 0x1, RZ, 0xfc, !PT ;  /* 0x0000000117170812 */ /* 0x000fe400078efcff */
[----:B------:R-:W-:Y:S01]  /*5670*/  ISETP.NE.AND P0, PT, R24, RZ, PT ;  /* 0x000000ff1800720c */ /* 0x000fe20003f05270 */
[----:B------:R-:W-:-:S12]  /*5680*/  @!P6 BRA `(.L_x_89) ;  /* 0x0000000400d8e947 */ /* 0x000fd80003800000 */
[----:B------:R-:W-:Y:S02]  /*5690*/  PLOP3.LUT P6, PT, PT, PT, PT, 0x8, 0x0 ;  /* 0x000000000000781c */ /* 0x000fe40003fce170 */
[----:B------:R-:W-:-:S11]  /*56a0*/  LOP3.LUT R23, R23, 0xfffffffe, RZ, 0xc0, !PT ;  /* 0xfffffffe17177812 */ /* 0x000fd600078ec0ff */
[----:B------:R-:W-:-:S07]  /*56b0*/  @P6 LOP3.LUT R23, R23, 0x1, RZ, 0xfc, !PT ;  /* 0x0000000117176812 */ /* 0x000fce00078efcff */
.L_x_90:
[----:B------:R-:W-:-:S13]  /*56c0*/  ISETP.EQ.OR P6, PT, R103, UR7, P0 ;  /* 0x0000000767007c0c */ /* 0x000fda00087c2670 */
[----:B------:R-:W-:-:S04]  /*56d0*/  @!P6 IMAD R107, R11, R103, R0 ;  /* 0x000000670b6be224 */ /* 0x000fc800078e0200 */
[----:B------:R-:W-:-:S05]  /*56e0*/  @!P6 IMAD.WIDE.U32 R106, R107, 0x8, R104 ;  /* 0x000000086b6ae825 */ /* 0x000fca00078e0068 */
[----:B------:R-:W2:Y:S01]  /*56f0*/  @!P6 LDG.E.64 R24, desc[UR8][R106.64] ;  /* 0x000000086a18e981 */ /* 0x000ea2000c1e1b00 */
[----:B------:R-:W-:Y:S01]  /*5700*/  IADD3 R109, R103, 0x1, RZ ;  /* 0x00000001676d7810 */ /* 0x000fe20007ffe0ff */
[----:B--2---:R-:W-:Y:S01]  /*5710*/  @!P6 FADD.FTZ R70, R70, R24 ;  /* 0x000000184646e221 */ /* 0x004fe20000010000 */
[----:B------:R-:W-:Y:S02]  /*5720*/  @!P6 FADD.FTZ R71, R71, R25 ;  /* 0x000000194747e221 */ /* 0x000fe40000010000 */
[----:B------:R-:W-:-:S13]  /*5730*/  ISETP.EQ.OR P6, PT, R109, UR7, P0 ;  /* 0x000000076d007c0c */ /* 0x000fda00087c2670 */
[----:B------:R-:W-:-:S04]  /*5740*/  @!P6 IMAD R109, R11, R109, R0 ;  /* 0x0000006d0b6de224 */ /* 0x000fc800078e0200 */
[----:B------:R-:W-:-:S05]  /*5750*/  @!P6 IMAD.WIDE.U32 R108, R109, 0x8, R104 ;  /* 0x000000086d6ce825 */ /* 0x000fca00078e0068 */
[----:B------:R-:W2:Y:S02]  /*5760*/  @!P6 LDG.E.64 R24, desc[UR8][R108.64] ;  /* 0x000000086c18e981 */ /* 0x000ea4000c1e1b00 */
[----:B--2---:R-:W-:Y:S01]  /*5770*/  @!P6 FADD.FTZ R70, R70, R24 ;  /* 0x000000184646e221 */ /* 0x004fe20000010000 */
[----:B------:R-:W-:Y:S01]  /*5780*/  IADD3 R24, R103, 0x2, RZ ;  /* 0x0000000267187810 */ /* 0x000fe20007ffe0ff */
[----:B------:R-:W-:-:S03]  /*5790*/  @!P6 FADD.FTZ R71, R71, R25 ;  /* 0x000000194747e221 */ /* 0x000fc60000010000 */
        /* <DEDUP_REMOVED lines=93> */
[----:B------:R-:W-:-:S06]  /*5d70*/  @!P6 IMAD.WIDE.U32 R24, R25, 0x8, R104 ;  /* 0x000000081918e825 */ /* 0x000fcc00078e0068 */
[----:B------:R-:W2:Y:S01]  /*5d80*/  @!P6 LDG.E.64 R24, desc[UR8][R24.64] ;  /* 0x000000081818e981 */ /* 0x000ea2000c1e1b00 */
[----:B------:R-:W-:Y:S02]  /*5d90*/  IADD3 R102, R102, -0x10, RZ ;  /* 0xfffffff066667810 */ /* 0x000fe40007ffe0ff */
[----:B------:R-:W-:Y:S01]  /*5da0*/  IADD3 R103, R103, 0x10, RZ ;  /* 0x0000001067677810 */ /* 0x000fe20007ffe0ff */
[----:B--2---:R-:W-:Y:S01]  /*5db0*/  @!P6 FADD.FTZ R70, R70, R24 ;  /* 0x000000184646e221 */ /* 0x004fe20000010000 */
[----:B------:R-:W-:Y:S01]  /*5dc0*/  @!P6 FADD.FTZ R71, R71, R25 ;  /* 0x000000194747e221 */ /* 0x000fe20000010000 */
[----:B------:R-:W-:-:S13]  /*5dd0*/  ISETP.GT.AND P6, PT, R102, 0xc, PT ;  /* 0x0000000c6600780c */ /* 0x000fda0003fc4270 */
[----:B------:R-:W-:Y:S05]  /*5de0*/  @P6 BRA `(.L_x_90) ;  /* 0xfffffff800346947 */ /* 0x000fea000383ffff */
.L_x_89:
[----:B------:R-:W-:-:S13]  /*5df0*/  ISETP.GT.AND P6, PT, R102, 0x4, PT ;  /* 0x000000046600780c */ /* 0x000fda0003fc4270 */
[----:B------:R-:W-:Y:S05]  /*5e00*/  @!P6 BRA `(.L_x_91) ;  /* 0x0000000000f4e947 */ /* 0x000fea0003800000 */
        /* <DEDUP_REMOVED lines=54> */
[----:B------:R-:W-:Y:S02]  /*6170*/  LOP3.LUT R23, R23, 0xfffffffe, RZ, 0xc0, !PT ;  /* 0xfffffffe17177812 */ /* 0x000fe400078ec0ff */
[----:B------:R-:W-:Y:S02]  /*6180*/  IADD3 R102, R102, -0x4, RZ ;  /* 0xfffffffc66667810 */ /* 0x000fe40007ffe0ff */
[----:B------:R-:W-:Y:S01]  /*6190*/  IADD3 R103, R103, 0x4, RZ ;  /* 0x0000000467677810 */ /* 0x000fe20007ffe0ff */
[----:B--2---:R-:W-:Y:S01]  /*61a0*/  @!P6 FADD.FTZ R70, R70, R24 ;  /* 0x000000184646e221 */ /* 0x004fe20000010000 */
[----:B------:R-:W-:Y:S01]  /*61b0*/  @!P6 FADD.FTZ R71, R71, R25 ;  /* 0x000000194747e221 */ /* 0x000fe20000010000 */
[----:B------:R-:W-:-:S13]  /*61c0*/  PLOP3.LUT P6, PT, PT, PT, PT, 0x8, 0x0 ;  /* 0x000000000000781c */ /* 0x000fda0003fce170 */
[----:B------:R-:W-:-:S07]  /*61d0*/  @P6 LOP3.LUT R23, R23, 0x1, RZ, 0xfc, !PT ;  /* 0x0000000117176812 */ /* 0x000fce00078efcff */
.L_x_91:
[----:B------:R-:W-:-:S04]  /*61e0*/  LOP3.LUT P6, RZ, R23, 0x1, RZ, 0xc0, !PT ;  /* 0x0000000117ff7812 */ /* 0x000fc800078cc0ff */
[----:B------:R-:W-:-:S13]  /*61f0*/  ISETP.NE.OR P6, PT, R102, RZ, P6 ;  /* 0x000000ff6600720c */ /* 0x000fda00037c5670 */
[----:B------:R-:W-:Y:S05]  /*6200*/  @!P6 BRA `(.L_x_87) ;  /* 0x00000000007ce947 */ /* 0x000fea0003800000 */
.L_x_88:
        /* <DEDUP_REMOVED lines=29> */
[----:B------:R-:W-:-:S13]  /*63e0*/  ISETP.NE.AND P6, PT, R102, RZ, PT ;  /* 0x000000ff6600720c */ /* 0x000fda0003fc5270 */
[----:B------:R-:W-:Y:S05]  /*63f0*/  @P6 BRA `(.L_x_88) ;  /* 0xfffffffc00846947 */ /* 0x000fea000383ffff */
.L_x_87:
[----:B------:R-:W-:-:S13]  /*6400*/  ISETP.NE.AND P6, PT, R17, RZ, PT ;  /* 0x000000ff1100720c */ /* 0x000fda0003fc5270 */
[----:B------:R-:W-:Y:S05]  /*6410*/  @!P6 BRA `(.L_x_84) ;  /* 0x000000000068e947 */ /* 0x000fea0003800000 */
[----:B------:R-:W-:Y:S01]  /*6420*/  ISETP.EQ.OR P6, PT, R103, UR7, P0 ;  /* 0x0000000767007c0c */ /* 0x000fe200087c2670 */
[----:B------:R-:W-:-:S12]  /*6430*/  BSSY B0, `(.L_x_92) ;  /* 0x0000007000007945 */ /* 0x000fd80003800000 */
[----:B------:R-:W-:Y:S05]  /*6440*/  @P6 BRA `(.L_x_93) ;  /* 0x0000000000146947 */ /* 0x000fea0003800000 */
[----:B------:R-:W-:-:S04]  /*6450*/  IMAD R25, R11, R103, R0 ;  /* 0x000000670b197224 */ /* 0x000fc800078e0200 */
[----:B------:R-:W-:-:S06]  /*6460*/  IMAD.WIDE.U32 R24, R25, 0x8, R104 ;  /* 0x0000000819187825 */ /* 0x000fcc00078e0068 */
[----:B------:R-:W2:Y:S02]  /*6470*/  LDG.E.64 R24, desc[UR8][R24.64] ;  /* 0x0000000818187981 */ /* 0x000ea4000c1e1b00 */
[----:B--2---:R-:W-:Y:S01]  /*6480*/  FADD.FTZ R70, R70, R24 ;  /* 0x0000001846467221 */ /* 0x004fe20000010000 */
[----:B------:R-:W-:-:S07]  /*6490*/  FADD.FTZ R71, R71, R25 ;  /* 0x0000001947477221 */ /* 0x000fce0000010000 */
.L_x_93:
[----:B------:R-:W-:Y:S05]  /*64a0*/  BSYNC B0 ;  /* 0x0000000000007941 */ /* 0x000fea0003800000 */
.L_x_92:
[----:B------:R-:W-:-:S13]  /*64b0*/  ISETP.NE.AND P6, PT, R17, 0x1, PT ;  /* 0x000000011100780c */ /* 0x000fda0003fc5270 */
[----:B------:R-:W-:Y:S05]  /*64c0*/  @!P6 BRA `(.L_x_84) ;  /* 0x00000000003ce947 */ /* 0x000fea0003800000 */
[----:B------:R-:W-:-:S04]  /*64d0*/  IADD3 R107, R103, 0x1, RZ ;  /* 0x00000001676b7810 */ /* 0x000fc80007ffe0ff */
[----:B------:R-:W-:-:S13]  /*64e0*/  ISETP.EQ.OR P6, PT, R107, UR7, P0 ;  /* 0x000000076b007c0c */ /* 0x000fda00087c2670 */
[----:B------:R-:W-:-:S04]  /*64f0*/  @!P6 IMAD R107, R107, R11, R0 ;  /* 0x0000000b6b6be224 */ /* 0x000fc800078e0200 */
[----:B------:R-:W-:-:S05]  /*6500*/  @!P6 IMAD.WIDE.U32 R106, R107, 0x8, R104 ;  /* 0x000000086b6ae825 */ /* 0x000fca00078e0068 */
[----:B------:R-:W2:Y:S02]  /*6510*/  @!P6 LDG.E.64 R24, desc[UR8][R106.64] ;  /* 0x000000086a18e981 */ /* 0x000ea4000c1e1b00 */
[----:B--2---:R-:W-:Y:S01]  /*6520*/  @!P6 FADD.FTZ R71, R71, R25 ;  /* 0x000000194747e221 */ /* 0x004fe20000010000 */
[----:B------:R-:W-:Y:S01]  /*6530*/  IADD3 R25, R103, 0x2, RZ ;  /* 0x0000000267197810 */ /* 0x000fe20007ffe0ff */
[----:B------:R-:W-:-:S03]  /*6540*/  @!P6 FADD.FTZ R70, R70, R24 ;  /* 0x000000184646e221 */ /* 0x000fc60000010000 */
[----:B------:R-:W-:-:S04]  /*6550*/  ISETP.EQ.OR P6, PT, R25, UR7, P0 ;  /* 0x0000000719007c0c */ /* 0x000fc800087c2670 */
[----:B------:R-:W-:-:S13]  /*6560*/  ISETP.EQ.OR P6, PT, R17, 0x2, P6 ;  /* 0x000000021100780c */ /* 0x000fda00037c2670 */
[----:B------:R-:W-:-:S04]  /*6570*/  @!P6 IMAD R25, R25, R11, R0 ;  /* 0x0000000b1919e224 */ /* 0x000fc800078e0200 */
[----:B------:R-:W-:-:S06]  /*6580*/  @!P6 IMAD.WIDE.U32 R24, R25, 0x8, R104 ;  /* 0x000000081918e825 */ /* 0x000fcc00078e0068 */
[----:B------:R-:W2:Y:S02]  /*6590*/  @!P6 LDG.E.64 R24, desc[UR8][R24.64] ;  /* 0x000000081818e981 */ /* 0x000ea4000c1e1b00 */
[----:B--2---:R-:W-:Y:S01]  /*65a0*/  @!P6 FADD.FTZ R70, R70, R24 ;  /* 0x000000184646e221 */ /* 0x004fe20000010000 */
[----:B------:R-:W-:-:S07]  /*65b0*/  @!P6 FADD.FTZ R71, R71, R25 ;  /* 0x000000194747e221 */ /* 0x000fce0000010000 */
.L_x_84:
[----:B------:R-:W0:Y:S01]  /*65c0*/  S2UR UR6, SR_CgaCtaId ;  /* 0x00000000000679c3 */ /* 0x000e220000008800 */
[----:B------:R-:W-:Y:S01]  /*65d0*/  UMOV UR5, 0x400 ;  /* 0x0000040000057882 */ /* 0x000fe20000000000 */
[----:B------:R-:W-:Y:S02]  /*65e0*/  ISETP.NE.AND P6, PT, RZ, UR10, PT ;  /* 0x0000000aff007c0c */ /* 0x000fe4000bfc5270 */
[----:B------:R-:W-:Y:S02]  /*65f0*/  SHF.L.U32 R105, R67, 0x10, RZ ;  /* 0x0000001043697819 */ /* 0x000fe400000006ff */
[----:B------:R-:W-:Y:S02]  /*6600*/  SHF.L.U32 R31, R31, 0x10, RZ ;  /* 0x000000101f1f7819 */ /* 0x000fe400000006ff */
[----:B-1----:R-:W1:Y:S01]  /*6610*/  LDC R102, c[0x0][0x2ac] ;  /* 0x0000ab00ff667b82 */ /* 0x002e620000000800 */
[----:B------:R-:W-:Y:S02]  /*6620*/  SHF.L.U32 R103, R72, 0x10, RZ ;  /* 0x0000001048677819 */ /* 0x000fe400000006ff */
[----:B------:R-:W-:-:S02]  /*6630*/  SHF.L.U32 R72, R30, 0x10, RZ ;  /* 0x000000101e487819 */ /* 0x000fc400000006ff */
[----:B------:R-:W-:Y:S02]  /*6640*/  SHF.L.U32 R73, R73, 0x10, RZ ;  /* 0x0000001049497819 */ /* 0x000fe400000006ff */
[----:B------:R-:W-:Y:S01]  /*6650*/  SHF.L.U32 R97, R97, 0x10, RZ ;  /* 0x0000001061617819 */ /* 0x000fe200000006ff */
[----:B0-----:R-:W-:-:S09]  /*6660*/  ULEA UR5, UR6, UR5, 0x18 ;  /* 0x0000000506057291 */ /* 0x001fd2000f8ec03f */
[----:B------:R0:W-:Y:S01]  /*6670*/  @!P0 STS.64 [UR5+0x98], R70 ;  /* 0x00009846ff008988 */ /* 0x0001e20008000a05 */
[----:B------:R-:W-:Y:S01]  /*6680*/  BAR.SYNC.DEFER_BLOCKING 0x0 ;  /* 0x0000000000007b1d */ /* 0x000fe20000010000 */
[----:B0-----:R-:W-:-:S04]  /*6690*/  FADD.FTZ R70, -R66, R31 ;  /* 0x0000001f42467221 */ /* 0x001fc80000010100 */
[----:B------:R-:W-:Y:S01]  /*66a0*/  FMUL.FTZ R70, R70, R95 ;  /* 0x0000005f46467220 */ /* 0x000fe20000410000 */
[----:B------:R-:W0:Y:S01]  /*66b0*/  LDS.64 R24, [UR5+0x98] ;  /* 0x00009805ff187984 */ /* 0x000e220008000a00 */
[----:B------:R-:W-:Y:S02]  /*66c0*/  ULDC UR5, c[0x0][0x2bc] ;  /* 0x0000af0000057ab9 */ /* 0x000fe40000000800 */
[----:B0-----:R-:W-:Y:S01]  /*66d0*/  FMUL.FTZ R67, R24, UR5 ;  /* 0x0000000518437c20 */ /* 0x001fe20008410000 */
[----:B------:R-:W-:Y:S01]  /*66e0*/  FADD.FTZ R24, -R66, R105 ;  /* 0x0000006942187221 */ /* 0x000fe20000010100 */
[----:B------:R-:W-:-:S03]  /*66f0*/  FMUL.FTZ R104, R25, UR5 ;  /* 0x0000000519687c20 */ /* 0x000fc60008410000 */
[----:B------:R-:W-:Y:S01]  /*6700*/  FMUL.FTZ R71, R24, R95 ;  /* 0x0000005f18477220 */ /* 0x000fe20000410000 */
[----:B-1----:R-:W-:Y:S06]  /*6710*/  @!P6 BRA `(.L_x_94) ;  /* 0x000000000048e947 */ /* 0x002fec0003800000 */
        /* <DEDUP_REMOVED lines=18> */
.L_x_94:
[----:B------:R-:W-:Y:S01]  /*6840*/  LOP3.LUT P0, RZ, R23, 0x80, RZ, 0xc0, !PT ;  /* 0x0000008017ff7812 */ /* 0x000fe2000780c0ff */
[----:B------:R-:W-:-:S12]  /*6850*/  BSSY B0, `(.L_x_95) ;  /* 0x0000014000007945 */ /* 0x000fd80003800000 */
[----:B------:R-:W-:Y:S05]  /*6860*/  @!P0 BRA `(.L_x_96) ;  /* 0x0000000000488947 */ /* 0x000fea0003800000 */
[----:B------:R-:W-:Y:S01]  /*6870*/  ULDC.64 UR12, c[0x0][0x288] ;  /* 0x0000a200000c7ab9 */ /* 0x000fe20000000a00 */
[----:B------:R-:W-:Y:S01]  /*6880*/  MOV R24, R98 ;  /* 0x0000006200187202 */ /* 0x000fe20000000f00 */
        /* <DEDUP_REMOVED lines=12> */
[-C--:B------:R-:W-:Y:S01]  /*6950*/  FMUL.FTZ R25, R24, R95.reuse ;  /* 0x0000005f18197220 */ /* 0x080fe20000410000 */
[----:B------:R-:W-:-:S05]  /*6960*/  FMUL.FTZ R24, R72, R95 ;  /* 0x0000005f48187220 */ /* 0x000fca0000410000 */
[----:B------:R-:W-:-:S05]  /*6970*/  F2FP.BF16.F32.PACK_AB R25, R24, R25 ;  /* 0x000000191819723e */ /* 0x000fca00000010ff */
[----:B------:R0:W-:Y:S02]  /*6980*/  STG.E desc[UR8][R30.64], R25 ;  /* 0x000000191e007986 */ /* 0x0001e4000c101908 */
.L_x_96:
[----:B------:R-:W-:Y:S05]  /*6990*/  BSYNC B0 ;  /* 0x0000000000007941 */ /* 0x000fea0003800000 */
.L_x_95:
[----:B------:R-:W-:Y:S01]  /*69a0*/  ISETP.NE.AND P6, PT, RZ, UR10, PT ;  /* 0x0000000aff007c0c */ /* 0x000fe2000bfc5270 */
[C---:B0-----:R-:W-:Y:S01]  /*69b0*/  FADD.FTZ R30, -R66.reuse, R73 ;  /* 0x00000049421e7221 */ /* 0x041fe20000010100 */
[----:B------:R-:W-:Y:S01]  /*69c0*/  FADD.FTZ R24, -R66, R97 ;  /* 0x0000006142187221 */ /* 0x000fe20000010100 */
[----:B------:R-:W-:Y:S02]  /*69d0*/  SHF.L.U32 R71, R74, 0x10, RZ ;  /* 0x000000104a477819 */ /* 0x000fe400000006ff */
[----:B------:R-:W-:Y:S01]  /*69e0*/  SHF.L.U32 R96, R96, 0x10, RZ ;  /* 0x0000001060607819 */ /* 0x000fe200000006ff */
[-C--:B------:R-:W-:Y:S01]  /*69f0*/  FMUL.FTZ R103, R30, R95.reuse ;  /* 0x0000005f1e677220 */ /* 0x080fe20000410000 */
[----:B------:R-:W-:Y:S01]  /*6a00*/  SHF.L.U32 R75, R75, 0x10, RZ ;  /* 0x000000104b4b7819 */ /* 0x000fe200000006ff */
[----:B------:R-:W-:Y:S01]  /*6a10*/  FMUL.FTZ R106, R24, R95 ;  /* 0x0000005f186a7220 */ /* 0x000fe20000410000 */
        /* <DEDUP_REMOVED lines=20> */
.L_x_97:
[----:B------:R-:W-:Y:S04]  /*6b60*/  BSSY B0, `(.L_x_98) ;  /* 0x0000014000007945 */ /* 0x000fe80003800000 */
        /* <DEDUP_REMOVED lines=19> */
.L_x_99:
[----:B------:R-:W-:Y:S05]  /*6ca0*/  BSYNC B0 ;  /* 0x0000000000007941 */ /* 0x000fea0003800000 */
.L_x_98:
[C---:B0-----:R-:W-:Y:S01]  /*6cb0*/  FADD.FTZ R30, -R66.reuse, R75 ;  /* 0x0000004b421e7221 */ /* 0x041fe20000010100 */
[----:B------:R-:W-:Y:S01]  /*6cc0*/  FADD.FTZ R24, -R66, R55 ;  /* 0x0000003742187221 */ /* 0x000fe20000010100 */
[----:B------:R-:W-:Y:S02]  /*6cd0*/  SHF.L.U32 R71, R76, 0x10, RZ ;  /* 0x000000104c477819 */ /* 0x000fe400000006ff */
[----:B------:R-:W-:Y:S01]  /*6ce0*/  SHF.L.U32 R54, R54, 0x10, RZ ;  /* 0x0000001036367819 */ /* 0x000fe200000006ff */
        /* <DEDUP_REMOVED lines=23> */
.L_x_100:
        /* <DEDUP_REMOVED lines=20> */
.L_x_102:
[----:B------:R-:W-:Y:S05]  /*6fa0*/  BSYNC B0 ;  /* 0x0000000000007941 */ /* 0x000fea0003800000 */
.L_x_101:
        /* <DEDUP_REMOVED lines=27> */
.L_x_103:
[----:B------:R-:W-:Y:S01]  /*7160*/  LOP3.LUT P0, RZ, R23, 0x40, RZ, 0xc0, !PT ;  /* 0x0000004017ff7812 */ /* 0x000fe2000780c0ff */
[----:B------:R-:W-:-:S12]  /*7170*/  BSSY B0, `(.L_x_104) ;  /* 0x0000016000007945 */ /* 0x000fd80003800000 */
[----:B------:R-:W-:Y:S05]  /*7180*/  @!P0 BRA `(.L_x_105) ;  /* 0x0000000000508947 */ /* 0x000fea0003800000 */
[----:B------:R-:W-:Y:S01]  /*7190*/  IADD3 R31, R3, 0x18, RZ ;  /* 0x00000018031f7810 */ /* 0x000fe20007ffe0ff */
[----:B------:R-:W-:Y:S01]  /*71a0*/  ULDC.64 UR12, c[0x0][0x288] ;  /* 0x0000a200000c7ab9 */ /* 0x000fe20000000a00 */
[----:B------:R-:W-:Y:S02]  /*71b0*/  MOV R24, R98 ;  /* 0x0000006200187202 */ /* 0x000fe40000000f00 */
[----:B------:R-:W-:Y:S02]  /*71c0*/  SHF.R.S32.HI R30, RZ, 0x1f, R31 ;  /* 0x0000001fff1e7819 */ /* 0x000fe4000001141f */
[----:B------:R-:W-:-:S03]  /*71d0*/  MOV R25, R101 ;  /* 0x0000006500197202 */ /* 0x000fc60000000f00 */
[----:B------:R-:W-:Y:S02]  /*71e0*/  IMAD R30, R30, UR12, RZ ;  /* 0x0000000c1e1e7c24 */ /* 0x000fe4000f8e02ff */
[----:B------:R-:W-:-:S04]  /*71f0*/  IMAD.WIDE.U32 R24, R31, UR12, R24 ;  /* 0x0000000c1f187c25 */ /* 0x000fc8000f8e0018 */
[----:B------:R-:W-:Y:S01]  /*7200*/  IMAD R31, R31, UR13, R30 ;  /* 0x0000000d1f1f7c24 */ /* 0x000fe2000f8e021e */
[----:B------:R-:W-:Y:S02]  /*7210*/  ULDC.64 UR12, c[0x0][0x210] ;  /* 0x00008400000c7ab9 */ /* 0x000fe40000000a00 */
[----:B------:R-:W-:Y:S02]  /*7220*/  LEA R30, P0, R24, UR12, 0x1 ;  /* 0x0000000c181e7c11 */ /* 0x000fe4000f8008ff */
[----:B------:R-:W-:Y:S01]  /*7230*/  IADD3 R31, R25, R31, RZ ;  /* 0x0000001f191f7210 */ /* 0x000fe20007ffe0ff */
[----:B------:R-:W-:-:S03]  /*7240*/  FFMA.FTZ R25, R67, R74, R104 ;  /* 0x0000004a43197223 */ /* 0x000fc60000010068 */
[----:B------:R-:W-:Y:S01]  /*7250*/  LEA.HI.X R31, R24, UR13, R31, 0x1, P0 ;  /* 0x0000000d181f7c11 */ /* 0x000fe200080f0c1f */
[----:B------:R-:W-:Y:S01]  /*7260*/  FFMA.FTZ R24, R67, R75, R104 ;  /* 0x0000004b43187223 */ /* 0x000fe20000010068 */
[----:B------:R-:W-:-:S03]  /*7270*/  FFMA.FTZ R52, R52, R65, -R25 ;  /* 0x0000004134347223 */ /* 0x000fc60000010819 */
[----:B------:R-:W-:-:S04]  /*7280*/  FFMA.FTZ R24, R55, R64, -R24 ;  /* 0x0000004037187223 */ /* 0x000fc80000010818 */
[-C--:B------:R-:W-:Y:S01]  /*7290*/  FMUL.FTZ R25, R24, R95.reuse ;  /* 0x0000005f18197220 */ /* 0x080fe20000410000 */
[----:B------:R-:W-:-:S05]  /*72a0*/  FMUL.FTZ R24, R52, R95 ;  /* 0x0000005f34187220 */ /* 0x000fca0000410000 */
[----:B------:R-:W-:-:S05]  /*72b0*/  F2FP.BF16.F32.PACK_AB R25, R24, R25 ;  /* 0x000000191819723e */ /* 0x000fca00000010ff */
[----:B------:R0:W-:Y:S02]  /*72c0*/  STG.E desc[UR8][R30.64], R25 ;  /* 0x000000191e007986 */ /* 0x0001e4000c101908 */
.L_x_105:
[----:B------:R-:W-:Y:S05]  /*72d0*/  BSYNC B0 ;  /* 0x0000000000007941 */ /* 0x000fea0003800000 */
.L_x_104:
        /* <DEDUP_REMOVED lines=28> */
.L_x_106:
        /* <DEDUP_REMOVED lines=23> */
.L_x_108:
[----:B------:R-:W-:Y:S05]  /*7610*/  BSYNC B0 ;  /* 0x0000000000007941 */ /* 0x000fea0003800000 */
.L_x_107:
        /* <DEDUP_REMOVED lines=28> */
.L_x_109:
        /* <DEDUP_REMOVED lines=23> */
.L_x_111:
[----:B------:R-:W-:Y:S05]  /*7950*/  BSYNC B0 ;  /* 0x0000000000007941 */ /* 0x000fea0003800000 */
.L_x_110:
        /* <DEDUP_REMOVED lines=28> */
.L_x_112:
        /* <DEDUP_REMOVED lines=23> */
.L_x_114:
[----:B------:R-:W-:Y:S05]  /*7c90*/  BSYNC B0 ;  /* 0x0000000000007941 */ /* 0x000fea0003800000 */
.L_x_113:
        /* <DEDUP_REMOVED lines=28> */
.L_x_115:
        /* <DEDUP_REMOVED lines=23> */
.L_x_117:
[----:B------:R-:W-:Y:S05]  /*7fd0*/  BSYNC B0 ;  /* 0x0000000000007941 */ /* 0x000fea0003800000 */
.L_x_116:
        /* <DEDUP_REMOVED lines=28> */
.L_x_118:
        /* <DEDUP_REMOVED lines=23> */
.L_x_120:
[----:B------:R-:W-:Y:S05]  /*8310*/  BSYNC B0 ;  /* 0x0000000000007941 */ /* 0x000fea0003800000 */
.L_x_119:
[----:B------:R-:W-:Y:S01]  /*8320*/  ISETP.NE.AND P6, PT, RZ, UR10, PT ;  /* 0x0000000aff007c0c */ /* 0x000fe2000bfc5270 */
[C---:B------:R-:W-:Y:S01]  /*8330*/  FADD.FTZ R30, -R66.reuse, R87 ;  /* 0x00000057421e7221 */ /* 0x040fe20000010100 */
[----:B0-----:R-:W-:Y:S01]  /*8340*/  FADD.FTZ R24, -R66, R49 ;  /* 0x0000003142187221 */ /* 0x001fe20000010100 */
[----:B------:R-:W-:Y:S02]  /*8350*/  SHF.L.U32 R41, R88, 0x10, RZ ;  /* 0x0000001058297819 */ /* 0x000fe400000006ff */
[----:B------:R-:W-:Y:S01]  /*8360*/  SHF.L.U32 R40, R40, 0x10, RZ ;  /* 0x0000001028287819 */ /* 0x000fe200000006ff */
[-C--:B------:R-:W-:Y:S01]  /*8370*/  FMUL.FTZ R49, R30, R95.reuse ;  /* 0x0000005f1e317220 */ /* 0x080fe20000410000 */
[----:B------:R-:W-:Y:S01]  /*8380*/  SHF.L.U32 R89, R89, 0x10, RZ ;  /* 0x0000001059597819 */ /* 0x000fe200000006ff */
[----:B------:R-:W-:-:S05]  /*8390*/  FMUL.FTZ R48, R24, R95 ;  /* 0x0000005f18307220 */ /* 0x000fca0000410000 */
        /* <DEDUP_REMOVED lines=19> */
.L_x_121:
[----:B------:R-:W-:Y:S04]  /*84d0*/  BSSY B0, `(.L_x_122) ;  /* 0x0000016000007945 */ /* 0x000fe80003800000 */
        /* <DEDUP_REMOVED lines=21> */
.L_x_123:
[----:B------:R-:W-:Y:S05]  /*8630*/  BSYNC B0 ;  /* 0x0000000000007941 */ /* 0x000fea0003800000 */
.L_x_122:
[----:B------:R-:W-:Y:S01]  /*8640*/  SHF.L.U32 R39, R39, 0x10, RZ ;  /* 0x0000001027277819 */ /* 0x000fe200000006ff */
[----:B------:R-:W-:Y:S01]  /*8650*/  FADD.FTZ R30, -R66, R89 ;  /* 0x00000059421e7221 */ /* 0x000fe20000010100 */
[----:B------:R-:W-:Y:S02]  /*8660*/  SHF.L.U32 R41, R90, 0x10, RZ ;  /* 0x000000105a297819 */ /* 0x000fe400000006ff */
[----:B------:R-:W-:Y:S01]  /*8670*/  SHF.L.U32 R38, R38, 0x10, RZ ;  /* 0x0000001026267819 */ /* 0x000fe200000006ff */
[----:B0-----:R-:W-:Y:S01]  /*8680*/  FADD.FTZ R24, -R66, R39 ;  /* 0x0000002742187221 */ /* 0x001fe20000010100 */
[----:B------:R-:W-:Y:S01]  /*8690*/  SHF.L.U32 R91, R91, 0x10, RZ ;  /* 0x000000105b5b7819 */ /* 0x000fe200000006ff */
[-C--:B------:R-:W-:Y:S01]  /*86a0*/  FMUL.FTZ R47, R30, R95.reuse ;  /* 0x0000005f1e2f7220 */ /* 0x080fe20000410000 */
[----:B------:R-:W-:Y:S01]  /*86b0*/  SHF.L.U32 R45, R37, 0x10, RZ ;  /* 0x00000010252d7819 */ /* 0x000fe200000006ff */
[----:B------:R-:W-:Y:S01]  /*86c0*/  FMUL.FTZ R44, R24, R95 ;  /* 0x0000005f182c7220 */ /* 0x000fe20000410000 */
[----:B------:R-:W-:Y:S01]  /*86d0*/  SHF.R.U32.HI R49, RZ, 0x6, R2 ;  /* 0x00000006ff317819 */ /* 0x000fe20000011602 */
        /* <DEDUP_REMOVED lines=19> */
.L_x_124:
        /* <DEDUP_REMOVED lines=22> */
.L_x_126:
[----:B------:R-:W-:Y:S05]  /*8970*/  BSYNC B0 ;  /* 0x0000000000007941 */ /* 0x000fea0003800000 */
.L_x_125:
[C---:B------:R-:W-:Y:S01]  /*8980*/  FADD.FTZ R30, -R66.reuse, R91 ;  /* 0x0000005b421e7221 */ /* 0x040fe20000010100 */
[----:B0-----:R-:W-:Y:S01]  /*8990*/  FADD.FTZ R24, -R66, R45 ;  /* 0x0000002d42187221 */ /* 0x001fe20000010100 */
[----:B------:R-:W-:Y:S01]  /*89a0*/  IMAD R102, R102, UR7, R49 ;  /* 0x0000000766667c24 */ /* 0x000fe2000f8e0231 */
        /* <DEDUP_REMOVED lines=24> */
.L_x_127:
        /* <DEDUP_REMOVED lines=22> */
.L_x_129:
[----:B------:R-:W-:Y:S05]  /*8c90*/  BSYNC B0 ;  /* 0x0000000000007941 */ /* 0x000fea0003800000 */
.L_x_128:
[----:B------:R-:W-:Y:S01]  /*8ca0*/  SHF.L.U32 R35, R35, 0x10, RZ ;  /* 0x0000001023237819 */ /* 0x000fe200000006ff */
[----:B------:R-:W-:Y:S01]  /*8cb0*/  FADD.FTZ R30, -R66, R47 ;  /* 0x0000002f421e7221 */ /* 0x000fe20000010100 */
[----:B------:R-:W-:Y:S01]  /*8cc0*/  IADD3 R42, R102, 0x60, RZ ;  /* 0x00000060662a7810 */ /* 0x000fe20007ffe0ff */
[----:B------:R-:W-:Y:S01]  /*8cd0*/  ULDC.64 UR12, c[0x0][0x290] ;  /* 0x0000a400000c7ab9 */ /* 0x000fe20000000a00 */
[----:B------:R-:W-:Y:S01]  /*8ce0*/  SHF.L.U32 R57, R57, 0x10, RZ ;  /* 0x0000001039397819 */ /* 0x000fe200000006ff */
[----:B0-----:R-:W-:Y:S01]  /*8cf0*/  FADD.FTZ R24, -R66, R35 ;  /* 0x0000002342187221 */ /* 0x001fe20000010100 */
[----:B------:R-:W-:Y:S01]  /*8d00*/  SHF.L.U32 R34, R34, 0x10, RZ ;  /* 0x0000001022227819 */ /* 0x000fe200000006ff */
[-C--:B------:R-:W-:Y:S01]  /*8d10*/  FMUL.FTZ R41, R30, R95.reuse ;  /* 0x0000005f1e297220 */ /* 0x080fe20000410000 */
[----:B------:R-:W-:Y:S01]  /*8d20*/  SHF.R.S32.HI R43, RZ, 0x1f, R42 ;  /* 0x0000001fff2b7819 */ /* 0x000fe2000001142a */
        /* <DEDUP_REMOVED lines=20> */
.L_x_130:
[----:B------:R-:W-:Y:S01]  /*8e70*/  ISETP.GE.U32.AND P0, PT, R42, UR12, PT ;  /* 0x0000000c2a007c0c */ /* 0x000fe2000bf06070 */
[----:B------:R-:W-:Y:S01]  /*8e80*/  BSSY B0, `(.L_x_131) ;  /* 0x000001a000007945 */ /* 0x000fe20003800000 */
[----:B------:R-:W-:Y:S02]  /*8e90*/  SHF.L.U32 R37, R58, 0x10, RZ ;  /* 0x000000103a257819 */ /* 0x000fe400000006ff */
[----:B------:R-:W-:Y:S02]  /*8ea0*/  ISETP.GE.AND.EX P0, PT, R43, UR13, PT, P0 ;  /* 0x0000000d2b007c0c */ /* 0x000fe4000bf06300 */
[----:B------:R-:W-:Y:S02]  /*8eb0*/  SHF.L.U32 R33, R33, 0x10, RZ ;  /* 0x0000001021217819 */ /* 0x000fe400000006ff */
[----:B------:R-:W-:-:S13]  /*8ec0*/  ISETP.LT.U32.AND P0, PT, R2, 0x200, !P0 ;  /* 0x000002000200780c */ /* 0x000fda0004701070 */
        /* <DEDUP_REMOVED lines=21> */
.L_x_132:
[----:B------:R-:W-:Y:S05]  /*9020*/  BSYNC B0 ;  /* 0x0000000000007941 */ /* 0x000fea0003800000 */
.L_x_131:
[----:B------:R-:W-:Y:S01]  /*9030*/  FADD.FTZ R30, -R66, R37 ;  /* 0x00000025421e7221 */ /* 0x000fe20000010100 */
[----:B------:R-:W-:Y:S01]  /*9040*/  IADD3 R40, R102, 0x68, RZ ;  /* 0x0000006866287810 */ /* 0x000fe20007ffe0ff */
[----:B0-----:R-:W-:Y:S01]  /*9050*/  FADD.FTZ R24, -R66, R33 ;  /* 0x0000002142187221 */ /* 0x001fe20000010100 */
[----:B------:R-:W-:Y:S01]  /*9060*/  SHF.L.U32 R59, R59, 0x10, RZ ;  /* 0x000000103b3b7819 */ /* 0x000fe200000006ff */
[-C--:B------:R-:W-:Y:S01]  /*9070*/  FMUL.FTZ R39, R30, R95.reuse ;  /* 0x0000005f1e277220 */ /* 0x080fe20000410000 */
[----:B------:R-:W-:Y:S01]  /*9080*/  SHF.L.U32 R32, R32, 0x10, RZ ;  /* 0x0000001020207819 */ /* 0x000fe200000006ff */
[----:B------:R-:W-:Y:S01]  /*9090*/  FMUL.FTZ R38, R24, R95 ;  /* 0x0000005f18267220 */ /* 0x000fe20000410000 */
[----:B------:R-:W-:Y:S01]  /*90a0*/  SHF.R.S32.HI R41, RZ, 0x1f, R40 ;  /* 0x0000001fff297819 */ /* 0x000fe20000011428 */
        /* <DEDUP_REMOVED lines=19> */
.L_x_133:
        /* <DEDUP_REMOVED lines=17> */
[----:B------:R-:W-:-:S04]  /*92f0*/  IADD3 R29, R31, R29, RZ ;  /* 0x0000001d1f1d7210 */ /* 0x000fc80007ffe0ff */
[----:B------:R-:W-:Y:S01]  /*9300*/  LEA.HI.X R25, R30, UR15, R29, 0x1, P0 ;  /* 0x0000000f1e197c11 */ /* 0x000fe200080f0c1d */
[C-C-:B------:R-:W-:Y:S01]  /*9310*/  FFMA.FTZ R30, R67.reuse, R39, R104.reuse ;  /* 0x00000027431e7223 */ /* 0x140fe20000010068 */
[----:B------:R-:W-:-:S03]  /*9320*/  FFMA.FTZ R29, R67, R38, R104 ;  /* 0x00000026431d7223 */ /* 0x000fc60000010068 */
[----:B------:R-:W-:Y:S01]  /*9330*/  FFMA.FTZ R30, R59, R64, -R30 ;  /* 0x000000403b1e7223 */ /* 0x000fe2000001081e */
[----:B------:R-:W-:-:S03]  /*9340*/  FFMA.FTZ R32, R32, R65, -R29 ;  /* 0x0000004120207223 */ /* 0x000fc6000001081d */
[-C--:B------:R-:W-:Y:S01]  /*9350*/  FMUL.FTZ R30, R30, R95.reuse ;  /* 0x0000005f1e1e7220 */ /* 0x080fe20000410000 */
[----:B------:R-:W-:-:S05]  /*9360*/  FMUL.FTZ R29, R32, R95 ;  /* 0x0000005f201d7220 */ /* 0x000fca0000410000 */
[----:B------:R-:W-:-:S05]  /*9370*/  F2FP.BF16.F32.PACK_AB R29, R29, R30 ;  /* 0x0000001e1d1d723e */ /* 0x000fca00000010ff */
[----:B------:R0:W-:Y:S02]  /*9380*/  STG.E desc[UR8][R24.64], R29 ;  /* 0x0000001d18007986 */ /* 0x0001e4000c101908 */
.L_x_135:
[----:B------:R-:W-:Y:S05]  /*9390*/  BSYNC B0 ;  /* 0x0000000000007941 */ /* 0x000fea0003800000 */
.L_x_134:
        /* <DEDUP_REMOVED lines=27> */
.L_x_136:
[----:B------:R-:W-:Y:S01]  /*9550*/  ISETP.GE.U32.AND P0, PT, R38, UR12, PT ;  /* 0x0000000c26007c0c */ /* 0x000fe2000bf06070 */
[----:B------:R-:W-:Y:S01]  /*9560*/  BSSY B0, `(.L_x_137) ;  /* 0x000001c000007945 */ /* 0x000fe20003800000 */
[----:B------:R-:W-:Y:S02]  /*9570*/  SHF.L.U32 R25, R68, 0x10, RZ ;  /* 0x0000001044197819 */ /* 0x000fe400000006ff */
[----:B------:R-:W-:Y:S02]  /*9580*/  ISETP.GE.AND.EX P0, PT, R39, UR13, PT, P0 ;  /* 0x0000000d27007c0c */ /* 0x000fe4000bf06300 */
[----:B------:R-:W-:Y:S01]  /*9590*/  SHF.L.U32 R27, R27, 0x10, RZ ;  /* 0x000000101b1b7819 */ /* 0x000fe200000006ff */
[----:B------:R-:W-:Y:S01]  /*95a0*/  FADD.FTZ R32, -R66, R25 ;  /* 0x0000001942207221 */ /* 0x000fe20000010100 */
[----:B------:R-:W-:-:S03]  /*95b0*/  ISETP.LT.U32.AND P0, PT, R2, 0x200, !P0 ;  /* 0x000002000200780c */ /* 0x000fc60004701070 */
[----:B------:R-:W-:-:S10]  /*95c0*/  FADD.FTZ R66, -R66, R27 ;  /* 0x0000001b42427221 */ /* 0x000fd40000010100 */
        /* <DEDUP_REMOVED lines=21> */
.L_x_138:
[----:B------:R-:W-:Y:S05]  /*9720*/  BSYNC B0 ;  /* 0x0000000000007941 */ /* 0x000fea0003800000 */
.L_x_137:
[----:B------:R-:W-:Y:S01]  /*9730*/  IADD3 R102, R102, 0x78, RZ ;  /* 0x0000007866667810 */ /* 0x000fe20007ffe0ff */
[-C--:B------:R-:W-:Y:S01]  /*9740*/  FMUL.FTZ R33, R32, R95.reuse ;  /* 0x0000005f20217220 */ /* 0x080fe20000410000 */
[----:B------:R-:W-:Y:S01]  /*9750*/  SHF.L.U32 R69, R69, 0x10, RZ ;  /* 0x0000001045457819 */ /* 0x000fe200000006ff */
[----:B------:R-:W-:Y:S01]  /*9760*/  FMUL.FTZ R66, R66, R95 ;  /* 0x0000005f42427220 */ /* 0x000fe20000410000 */
[----:B------:R-:W-:Y:S02]  /*9770*/  SHF.L.U32 R26, R26, 0x10, RZ ;  /* 0x000000101a1a7819 */ /* 0x000fe400000006ff */
[----:B------:R-:W-:Y:S01]  /*9780*/  SHF.R.S32.HI R32, RZ, 0x1f, R102 ;  /* 0x0000001fff207819 */ /* 0x000fe20000011466 */
[----:B------:R-:W-:Y:S06]  /*9790*/  @!P6 BRA `(.L_x_139) ;  /* 0x000000000048e947 */ /* 0x000fec0003800000 */
[----:B------:R-:W-:Y:S01]  /*97a0*/  FFMA.FTZ R63, R66, R65, R63 ;  /* 0x00000041423f7223 */ /* 0x000fe2000001003f */
[----:B------:R-:W-:-:S03]  /*97b0*/  FFMA.FTZ R62, R33, R64, R62 ;  /* 0x00000040213e7223 */ /* 0x000fc6000001003e */
[----:B0-----:R-:W-:Y:S01]  /*97c0*/  FMUL.FTZ R27, R63, -1.4426950216293334961 ;  /* 0xbfb8aa3b3f1b7820 */ /* 0x001fe20000410000 */
        /* <DEDUP_REMOVED lines=15> */
.L_x_139:
[----:B------:R-:W-:Y:S01]  /*98c0*/  ISETP.GE.U32.AND P0, PT, R102, UR12, PT ;  /* 0x0000000c66007c0c */ /* 0x000fe2000bf06070 */
[----:B------:R-:W-:Y:S03]  /*98d0*/  BSSY B0, `(.L_x_140) ;  /* 0x0000016000007945 */ /* 0x000fe60003800000 */
[----:B------:R-:W-:-:S04]  /*98e0*/  ISETP.GE.AND.EX P0, PT, R32, UR13, PT, P0 ;  /* 0x0000000d20007c0c */ /* 0x000fc8000bf06300 */
[----:B------:R-:W-:-:S13]  /*98f0*/  ISETP.LT.U32.AND P0, PT, R2, 0x200, !P0 ;  /* 0x000002000200780c */ /* 0x000fda0004701070 */
[----:B------:R-:W-:Y:S05]  /*9900*/  @!P0 BRA `(.L_x_141) ;  /* 0x0000000000488947 */ /* 0x000fea0003800000 */
[----:B0-----:R-:W-:Y:S01]  /*9910*/  SHF.R.S32.HI R24, RZ, 0x1f, R19 ;  /* 0x0000001fff187819 */ /* 0x001fe20000011413 */
[----:B------:R-:W-:Y:S01]  /*9920*/  ULDC.64 UR12, c[0x0][0x288] ;  /* 0x0000a200000c7ab9 */ /* 0x000fe20000000a00 */
[----:B------:R-:W-:Y:S01]  /*9930*/  MOV R99, R101 ;  /* 0x0000006500637202 */ /* 0x000fe20000000f00 */
[C-C-:B------:R-:W-:Y:S01]  /*9940*/  FFMA.FTZ R28, R67.reuse, R33, R104.reuse ;  /* 0x00000021431c7223 */ /* 0x140fe20000010068 */
[----:B------:R-:W-:Y:S01]  /*9950*/  FFMA.FTZ R67, R67, R66, R104 ;  /* 0x0000004243437223 */ /* 0x000fe20000010068 */
[----:B------:R-:W-:Y:S02]  /*9960*/  IMAD R24, R24, UR12, RZ ;  /* 0x0000000c18187c24 */ /* 0x000fe4000f8e02ff */
[----:B------:R-:W-:-:S04]  /*9970*/  IMAD.WIDE.U32 R98, R19, UR12, R98 ;  /* 0x0000000c13627c25 */ /* 0x000fc8000f8e0062 */
[----:B------:R-:W-:Y:S01]  /*9980*/  FFMA.FTZ R28, R69, R64, -R28 ;  /* 0x00000040451c7223 */ /* 0x000fe2000001081c */
[----:B------:R-:W-:Y:S01]  /*9990*/  FFMA.FTZ R26, R26, R65, -R67 ;  /* 0x000000411a1a7223 */ /* 0x000fe20000010843 */
[----:B------:R-:W-:Y:S01]  /*99a0*/  IMAD R25, R19, UR13, R24 ;  /* 0x0000000d13197c24 */ /* 0x000fe2000f8e0218 */
[----:B------:R-:W-:Y:S01]  /*99b0*/  ULDC.64 UR12, c[0x0][0x210] ;  /* 0x00008400000c7ab9 */ /* 0x000fe20000000a00 */
[-C--:B------:R-:W-:Y:S01]  /*99c0*/  FMUL.FTZ R27, R28, R95.reuse ;  /* 0x0000005f1c1b7220 */ /* 0x080fe20000410000 */
[----:B------:R-:W-:Y:S01]  /*99d0*/  FMUL.FTZ R26, R26, R95 ;  /* 0x0000005f1a1a7220 */ /* 0x000fe20000410000 */
[----:B------:R-:W-:Y:S02]  /*99e0*/  LEA R24, P0, R98, UR12, 0x1 ;  /* 0x0000000c62187c11 */ /* 0x000fe4000f8008ff */
[----:B------:R-:W-:Y:S02]  /*99f0*/  IADD3 R25, R99, R25, RZ ;  /* 0x0000001963197210 */ /* 0x000fe40007ffe0ff */
[----:B------:R-:W-:-:S02]  /*9a00*/  F2FP.BF16.F32.PACK_AB R27, R26, R27 ;  /* 0x0000001b1a1b723e */ /* 0x000fc400000010ff */
[----:B------:R-:W-:-:S05]  /*9a10*/  LEA.HI.X R25, R98, UR13, R25, 0x1, P0 ;  /* 0x0000000d62197c11 */ /* 0x000fca00080f0c19 */
[----:B------:R1:W-:Y:S02]  /*9a20*/  STG.E desc[UR8][R24.64], R27 ;  /* 0x0000001b18007986 */ /* 0x0003e4000c101908 */
.L_x_141:
[----:B------:R-:W-:Y:S05]  /*9a30*/  BSYNC B0 ;  /* 0x0000000000007941 */ /* 0x000fea0003800000 */
.L_x_140:
[----:B------:R-:W-:Y:S02]  /*9a40*/  IADD3 R14, R11, R14, RZ ;  /* 0x0000000e0b0e7210 */ /* 0x000fe40007ffe0ff */
[----:B------:R-:W-:Y:S02]  /*9a50*/  IADD3 R12, R12, 0x1, RZ ;  /* 0x000000010c0c7810 */ /* 0x000fe40007ffe0ff */
[----:B------:R-:W-:-:S13]  /*9a60*/  ISETP.GE.AND P0, PT, R14, UR4, PT ;  /* 0x000000040e007c0c */ /* 0x000fda000bf06270 */
[----:B------:R-:W-:Y:S05]  /*9a70*/  @!P0 BRA `(.L_x_142) ;  /* 0xffffff6c00108947 */ /* 0x000fea000383ffff */
.L_x_59:
[----:B------:R-:W2:Y:S01]  /*9a80*/  LDC R6, c[0x0][0xc] ;  /* 0x00000300ff067b82 */ /* 0x000ea20000000800 */
[----:B------:R-:W-:Y:S01]  /*9a90*/  ISETP.NE.AND P2, PT, R2, RZ, PT ;  /* 0x000000ff0200720c */ /* 0x000fe20003f45270 */
[----:B------:R-:W-:Y:S06]  /*9aa0*/  BSSY B0, `(.L_x_143) ;  /* 0x0000015000007945 */ /* 0x000fec0003800000 */
[----:B------:R-:W3:Y:S08]  /*9ab0*/  LDC R9, c[0x0][0x10] ;  /* 0x00000400ff097b82 */ /* 0x000ef00000000800 */
[----:B------:R-:W4:Y:S01]  /*9ac0*/  LDC.64 R4, c[0x0][0x258] ;  /* 0x00009600ff047b82 */ /* 0x000f220000000a00 */
[----:B--2---:R-:W-:-:S02]  /*9ad0*/  IADD3 R3, R6, -0x1, RZ ;  /* 0xffffffff06037810 */ /* 0x004fc40007ffe0ff */
[----:B------:R-:W-:Y:S02]  /*9ae0*/  ISETP.NE.AND P1, PT, R6, 0x1, PT ;  /* 0x000000010600780c */ /* 0x000fe40003f25270 */
[----:B------:R-:W-:Y:S02]  /*9af0*/  ISETP.NE.AND P0, PT, R3, UR7, PT ;  /* 0x0000000703007c0c */ /* 0x000fe4000bf05270 */
[C---:B---3--:R-:W-:Y:S02]  /*9b00*/  SHF.L.U32 R3, R9.reuse, 0x1, RZ ;  /* 0x0000000109037819 */ /* 0x048fe400000006ff */
[----:B------:R-:W-:Y:S02]  /*9b10*/  IADD3 R7, R9, -0x1, RZ ;  /* 0xffffffff09077810 */ /* 0x000fe40007ffe0ff */
[----:B------:R-:W-:Y:S02]  /*9b20*/  SEL R3, R3, RZ, P1 ;  /* 0x000000ff03037207 */ /* 0x000fe40000800000 */
[----:B------:R-:W-:-:S03]  /*9b30*/  ISETP.NE.OR P0, PT, R0, R7, P0 ;  /* 0x000000070000720c */ /* 0x000fc60000705670 */
[----:B----4-:R-:W-:Y:S01]  /*9b40*/  IMAD.WIDE.U32 R4, R3, 0x4, R4 ;  /* 0x0000000403047825 */ /* 0x010fe200078e0004 */
[----:B------:R-:W-:Y:S09]  /*9b50*/  @P2 BRA `(.L_x_144) ;  /* 0x0000000000242947 */ /* 0x000ff20003800000 */
[----:B------:R-:W2:Y:S01]  /*9b60*/  S2R R0, SR_LANEID ;  /* 0x0000000000007919 */ /* 0x000ea20000000000 */
[----:B------:R-:W-:Y:S02]  /*9b70*/  VOTEU.ANY UR4, UPT, PT ;  /* 0x0000000000047886 */ /* 0x000fe400038e0100 */
[----:B------:R-:W-:Y:S02]  /*9b80*/  UFLO.U32 UR5, UR4 ;  /* 0x00000004000572bd */ /* 0x000fe400080e0000 */
[----:B------:R-:W3:Y:S04]  /*9b90*/  POPC R3, UR4 ;  /* 0x0000000400037d09 */ /* 0x000ee80008000000 */
[----:B--2---:R-:W-:-:S13]  /*9ba0*/  ISETP.EQ.U32.AND P1, PT, R0, UR5, PT ;  /* 0x0000000500007c0c */ /* 0x004fda000bf22070 */
[----:B------:R-:W-:Y:S06]  /*9bb0*/  @P1 MEMBAR.ALL.GPU ;  /* 0x0000000000001992 */ /* 0x000fec000000a000 */
[----:B------:R-:W-:-:S00]  /*9bc0*/  @P1 ERRBAR ;  /* 0x00000000000019ab */ /* 0x000fc00000000000 */
[----:B------:R-:W-:Y:S06]  /*9bd0*/  @P1 CGAERRBAR ;  /* 0x00000000000015ab */ /* 0x000fec0000000000 */
[----:B---3--:R2:W-:Y:S02]  /*9be0*/  @P1 REDG.E.ADD.S32.STRONG.GPU desc[UR8][R4.64], R3 ;  /* 0x000000030400198e */ /* 0x0085e4000c10e388 */
.L_x_144:
[----:B------:R-:W-:Y:S05]  /*9bf0*/  BSYNC B0 ;  /* 0x0000000000007941 */ /* 0x000fea0003800000 */
.L_x_143:
[----:B------:R-:W-:Y:S05]  /*9c00*/  @P0 EXIT ;  /* 0x000000000000094d */ /* 0x000fea0003800000 */
[----:B------:R-:W-:Y:S05]  /*9c10*/  @P2 BRA `(.L_x_145) ;  /* 0x0000000000202947 */ /* 0x000fea0003800000 */
[----:B------:R-:W-:-:S05]  /*9c20*/  IMAD R0, R6, R9, RZ ;  /* 0x0000000906007224 */ /* 0x000fca00078e02ff */
[----:B------:R-:W-:-:S13]  /*9c30*/  ISETP.NE.AND P0, PT, R0, -0x1, PT ;  /* 0xffffffff0000780c */ /* 0x000fda0003f05270 */
[----:B------:R-:W-:Y:S05]  /*9c40*/  @!P0 BRA `(.L_x_145) ;  /* 0x0000000000148947 */ /* 0x000fea0003800000 */
.L_x_146:
[----:B--2---:R-:W2:Y:S04]  /*9c50*/  LDG.E.STRONG.GPU R3, desc[UR8][R4.64] ;  /* 0x0000000804037981 */ /* 0x004ea8000c1ef900 */
[----:B--2---:R-:W-:Y:S01]  /*9c60*/  CCTL.IVALL ;  /* 0x00000000ff00798f */ /* 0x004fe20002000000 */
[----:B------:R-:W-:Y:S05]  /*9c70*/  YIELD ;  /* 0x0000000000007946 */ /* 0x000fea0003800000 */
[----:B------:R-:W-:-:S13]  /*9c80*/  ISETP.NE.AND P0, PT, R3, R0, PT ;  /* 0x000000000300720c */ /* 0x000fda0003f05270 */
[----:B------:R-:W-:Y:S05]  /*9c90*/  @P0 BRA `(.L_x_146) ;  /* 0xfffffffc00ec0947 */ /* 0x000fea000383ffff */
.L_x_145:
[----:B------:R-:W-:Y:S05]  /*9ca0*/  WARPSYNC.ALL ;  /* 0x0000000000007948 */ /* 0x000fea0003800000 */
[----:B01----:R-:W0:Y:S08]  /*9cb0*/  LDC.64 R24, c[0x0][0x288] ;  /* 0x0000a200ff187b82 */ /* 0x003e300000000a00 */
[----:B------:R-:W-:Y:S01]  /*9cc0*/  BAR.SYNC.DEFER_BLOCKING 0x0 ;  /* 0x0000000000007b1d */ /* 0x000fe20000010000 */
[----:B0-----:R-:W-:-:S04]  /*9cd0*/  LEA.HI R0, P0, R25, R24, RZ, 0x1 ;  /* 0x0000001819007211 */ /* 0x001fc800078108ff */
[----:B--2---:R-:W-:-:S04]  /*9ce0*/  IADD3.X R3, RZ, R25, RZ, P0, !PT ;  /* 0x00000019ff037210 */ /* 0x004fc800007fe4ff */
[--C-:B------:R-:W-:Y:S02]  /*9cf0*/  SHF.R.S64 R27, R0, 0x1, R3.reuse ;  /* 0x00000001001b7819 */ /* 0x100fe40000001003 */
[----:B------:R-:W-:Y:S02]  /*9d00*/  SHF.R.S32.HI R0, RZ, 0x1f, R2 ;  /* 0x0000001fff007819 */ /* 0x000fe40000011402 */
[----:B------:R-:W-:Y:S02]  /*9d10*/  SHF.R.S32.HI R29, RZ, 0x1, R3 ;  /* 0x00000001ff1d7819 */ /* 0x000fe40000011403 */
[----:B------:R-:W-:-:S04]  /*9d20*/  ISETP.GT.U32.AND P0, PT, R27, R2, PT ;  /* 0x000000021b00720c */ /* 0x000fc80003f04070 */
[----:B------:R-:W-:-:S13]  /*9d30*/  ISETP.GT.AND.EX P0, PT, R29, R0, PT, P0 ;  /* 0x000000001d00720c */ /* 0x000fda0003f04300 */
[----:B------:R-:W-:Y:S05]  /*9d40*/  @!P0 EXIT ;  /* 0x000000000000894d */ /* 0x000fea0003800000 */
[----:B------:R-:W-:Y:S01]  /*9d50*/  IMAD.WIDE.U32 R4, R24, 0x3, RZ ;  /* 0x0000000318047825 */ /* 0x000fe200078e00ff */
[----:B------:R-:W-:Y:S01]  /*9d60*/  LEA R3, R25, R25, 0x1 ;  /* 0x0000001919037211 */ /* 0x000fe200078e08ff */
[----:B------:R-:W0:Y:S01]  /*9d70*/  LDC.64 R16, c[0x0][0x218] ;  /* 0x00008600ff107b82 */ /* 0x000e220000000a00 */
[----:B------:R-:W-:Y:S01]  /*9d80*/  SHF.L.U64.HI R33, R27, 0x2, R29 ;  /* 0x000000021b217819 */ /* 0x000fe2000001021d */
[----:B------:R-:W-:Y:S01]  /*9d90*/  ULDC.64 UR4, c[0x0][0x268] ;  /* 0x00009a0000047ab9 */ /* 0x000fe20000000a00 */
[----:B------:R-:W-:-:S04]  /*9da0*/  IADD3 R3, R5, R3, RZ ;  /* 0x0000000305037210 */ /* 0x000fc80007ffe0ff */
[----:B------:R-:W-:Y:S01]  /*9db0*/  LEA.HI R4, P0, R3, R4, RZ, 0x1 ;  /* 0x0000000403047211 */ /* 0x000fe200078108ff */
[----:B------:R-:W1:Y:S03]  /*9dc0*/  LDC.64 R18, c[0x0][0x220] ;  /* 0x00008800ff127b82 */ /* 0x000e660000000a00 */
[----:B------:R-:W-:-:S04]  /*9dd0*/  IADD3.X R3, RZ, R3, RZ, P0, !PT ;  /* 0x00000003ff037210 */ /* 0x000fc800007fe4ff */
[--C-:B------:R-:W-:Y:S02]  /*9de0*/  SHF.R.S64 R31, R4, 0x1, R3.reuse ;  /* 0x00000001041f7819 */ /* 0x100fe40000001003 */
[----:B------:R-:W-:Y:S02]  /*9df0*/  SHF.R.S32.HI R4, RZ, 0x1, R3 ;  /* 0x00000001ff047819 */ /* 0x000fe40000011403 */
[----:B------:R-:W-:Y:S02]  /*9e00*/  SHF.L.U64.HI R3, R24, 0x2, R25 ;  /* 0x0000000218037819 */ /* 0x000fe40000010219 */
[----:B------:R-:W-:-:S07]  /*9e10*/  SHF.L.U64.HI R25, R31, 0x2, R4 ;  /* 0x000000021f197819 */ /* 0x000fce0000010204 */
.L_x_147:
[----:B------:R-:W-:-:S04]  /*9e20*/  LEA R8, P0, R2, UR4, 0x2 ;  /* 0x0000000402087c11 */ /* 0x000fc8000f8010ff */
[----:B------:R-:W-:Y:S02]  /*9e30*/  LEA.HI.X R9, R2, UR5, R0, 0x2, P0 ;  /* 0x0000000502097c11 */ /* 0x000fe400080f1400 */
[-C--:B------:R-:W-:Y:S02]  /*9e40*/  LEA R10, P0, R27, R8.reuse, 0x2 ;  /* 0x000000081b0a7211 */ /* 0x080fe400078010ff */
[-C--:B------:R-:W-:Y:S01]  /*9e50*/  LEA R14, P1, R24, R8.reuse, 0x2 ;  /* 0x00000008180e7211 */ /* 0x080fe200078210ff */
[----:B--2---:R-:W2:Y:S01]  /*9e60*/  LDG.E R20, desc[UR8][R8.64] ;  /* 0x0000000808147981 */ /* 0x004ea2000c1e1900 */
[----:B------:R-:W-:Y:S02]  /*9e70*/  LEA R12, P2, R31, R8, 0x2 ;  /* 0x000000081f0c7211 */ /* 0x000fe400078410ff */
[----:B------:R-:W-:Y:S02]  /*9e80*/  IADD3.X R11, R9, R33, RZ, P0, !PT ;  /* 0x00000021090b7210 */ /* 0x000fe400007fe4ff */
[----:B------:R-:W-:-:S02]  /*9e90*/  IADD3.X R15, R3, R9, RZ, P1, !PT ;  /* 0x00000009030f7210 */ /* 0x000fc40000ffe4ff */
[----:B------:R-:W-:Y:S01]  /*9ea0*/  IADD3.X R13, R9, R25, RZ, P2, !PT ;  /* 0x00000019090d7210 */ /* 0x000fe200017fe4ff */
[----:B------:R-:W2:Y:S04]  /*9eb0*/  LDG.E R21, desc[UR8][R10.64] ;  /* 0x000000080a157981 */ /* 0x000ea8000c1e1900 */
[----:B------:R-:W3:Y:S04]  /*9ec0*/  LDG.E R22, desc[UR8][R14.64] ;  /* 0x000000080e167981 */ /* 0x000ee8000c1e1900 */
[----:B------:R-:W3:Y:S01]  /*9ed0*/  LDG.E R23, desc[UR8][R12.64] ;  /* 0x000000080c177981 */ /* 0x000ee2000c1e1900 */
[----:B------:R-:W-:-:S02]  /*9ee0*/  SHF.L.U32 R7, R2, 0x1, RZ ;  /* 0x0000000102077819 */ /* 0x000fc400000006ff */
[----:B------:R-:W-:-:S03]  /*9ef0*/  IADD3 R2, R2, 0x200, RZ ;  /* 0x0000020002027810 */ /* 0x000fc60007ffe0ff */
[----:B0-----:R-:W-:-:S04]  /*9f00*/  IMAD.WIDE R4, R7, 0x4, R16 ;  /* 0x0000000407047825 */ /* 0x001fc800078e0210 */
[----:B-1----:R-:W-:Y:S01]  /*9f10*/  IMAD.WIDE R6, R7, 0x4, R18 ;  /* 0x0000000407067825 */ /* 0x002fe200078e0212 */
[----:B------:R-:W-:Y:S02]  /*9f20*/  ISETP.GT.U32.AND P0, PT, R27, R2, PT ;  /* 0x000000021b00720c */ /* 0x000fe40003f04070 */
[----:B------:R-:W-:-:S04]  /*9f30*/  SHF.R.S32.HI R0, RZ, 0x1f, R2 ;  /* 0x0000001fff007819 */ /* 0x000fc80000011402 */
[----:B------:R-:W-:Y:S01]  /*9f40*/  ISETP.GT.AND.EX P0, PT, R29, R0, PT, P0 ;  /* 0x000000001d00720c */ /* 0x000fe20003f04300 */
[----:B--2---:R2:W-:Y:S04]  /*9f50*/  STG.E.64 desc[UR8][R4.64], R20 ;  /* 0x0000001404007986 */ /* 0x0045e8000c101b08 */
[----:B---3--:R2:W-:Y:S08]  /*9f60*/  STG.E.64 desc[UR8][R6.64], R22 ;  /* 0x0000001606007986 */ /* 0x0085f0000c101b08 */
[----:B------:R-:W-:Y:S05]  /*9f70*/  @P0 BRA `(.L_x_147) ;  /* 0xfffffffc00a80947 */ /* 0x000fea000383ffff */
[----:B------:R-:W-:Y:S05]  /*9f80*/  EXIT ;  /* 0x000000000000794d */ /* 0x000fea0003800000 */
.L_x_148:
        /* <DEDUP_REMOVED lines=15> */
.L_x_5661:


//--------------------- .text._Z35group_norm_nhwc_bwd_one_pass_kernelI11Bf16IOFp32WLi256ELi128ELi512EEv26Group_norm_nhwc_bwd_params --------------------------
	.section	.text._Z35group_norm_nhwc_bwd_one_pass_kernelI11Bf16IOFp32WLi256ELi128ELi512EEv26Group_norm_nhwc_bwd_params,"ax",@progbits
	.align	128
        .global         _Z35group_norm_nhwc_bwd_one_pass_kernelI11Bf16IOFp32WLi256ELi128ELi512EEv26Group_norm_nhwc_bwd_params
        .type           _Z35group_norm_nhwc_bwd_one_pass_kernelI11Bf16IOFp32WLi256ELi128ELi512EEv26Group_norm_nhwc_bwd_params,@function
        .size           _Z35group_norm_nhwc_bwd_one_pass_kernelI11Bf16IOFp32WLi256ELi128ELi512EEv26Group_norm_nhwc_bwd_params,(.L_x_5662 - _Z35group_norm_nhwc_bwd_one_pass_kernelI11Bf16IOFp32WLi256ELi128ELi512EEv26Group_norm_nhwc_bwd_params)
        .other          _Z35group_norm_nhwc_bwd_one_pass_kernelI11Bf16IOFp32WLi256ELi128ELi512EEv26Group_norm_nhwc_bwd_params,@"STO_CUDA_ENTRY STV_DEFAULT"
_Z35group_norm_nhwc_bwd_one_pass_kernelI11Bf16IOFp32WLi256ELi128ELi512EEv26Group_norm_nhwc_bwd_params:
.text._Z35group_norm_nhwc_bwd_one_pass_kernelI11Bf16IOFp32WLi256ELi128ELi512EEv26Group_norm_nhwc_bwd_params:
[----:B------:R-:W0:Y:S08]  /*0000*/  LDC R1, c[0x0][0x28] ;  /* 0x00000a00ff017b82 */ /* 0x000e300000000800 */
[----:B------:R-:W1:Y:S01]  /*0010*/  S2UR UR6, SR_CTAID.Y ;  /* 0x00000000000679c3 */ /* 0x000e620000002600 */
[----:B------:R-:W-:Y:S01]  /*0020*/  ULDC UR4, c[0x0][0x2a0] ;  /* 0x0000a80000047ab9 */ /* 0x000fe20000000800 */
[----:B------:R-:W-:Y:S01]  /*0030*/  ULDC UR5, c[0x0][0x270] ;  /* 0x00009c0000057ab9 */ /* 0x000fe20000000800 */
[----:B------:R-:W2:Y:S01]  /*0040*/  S2R R0, SR_TID.X ;  /* 0x0000000000007919 */ /* 0x000ea20000002100 */
[----:B------:R-:W-:Y:S01]  /*0050*/  UIMAD UR4, UR4, UR5, URZ ;  /* 0x00000005040472a4 */ /* 0x000fe2000f8e023f */
[----:B0-----:R-:W-:Y:S01]  /*0060*/  IADD3 R1, R1, -0x88, RZ ;  /* 0xffffff7801017810 */ /* 0x001fe20007ffe0ff */
[----:B------:R-:W-:-:S02]  /*0070*/  ULDC.64 UR16, c[0x0][0x208] ;  /* 0x0000820000107ab9 */ /* 0x000fc40000000a00 */
[----:B------:R-:W0:Y:S01]  /*0080*/  S2UR UR18, SR_CTAID.X ;  /* 0x00000000001279c3 */ /* 0x000e220000002500 */
[----:B-1----:R-:W-:-:S04]  /*0090*/  MOV R2, UR6 ;  /* 0x0000000600027c02 */ /* 0x002fc80008000f00 */
[----:B------:R-:W-:-:S13]  /*00a0*/  ISETP.GE.AND P0, PT, R2, UR4, PT ;  /* 0x0000000402007c0c */ /* 0x000fda000bf06270 */
[----:B--2---:R-:W-:Y:S05]  /*00b0*/  @P0 BRA `(.L_x_149) ;  /* 0x0000011c00fc0947 */ /* 0x004fea0003800000 */
[----:B------:R-:W0:Y:S01]  /*00c0*/  LDC R6, c[0x0][0x2ac] ;  /* 0x0000ab00ff067b82 */ /* 0x000e220000000800 */
[----:B------:R-:W-:Y:S01]  /*00d0*/  SHF.R.U32.HI R3, RZ, 0x6, R0 ;  /* 0x00000006ff037819 */ /* 0x000fe20000011600 */
[----:B------:R-:W-:Y:S01]  /*00e0*/  ULDC.64 UR4, c[0x0][0x290] ;  /* 0x0000a40000047ab9 */ /* 0x000fe20000000a00 */
[----:B------:R-:W-:Y:S01]  /*00f0*/  ISETP.GE.U32.AND P2, PT, R0, 0x200, PT ;  /* 0x000002000000780c */ /* 0x000fe20003f46070 */
[----:B------:R-:W-:Y:S01]  /*0100*/  ULDC.64 UR8, c[0x0][0x288] ;  /* 0x0000a20000087ab9 */ /* 0x000fe20000000a00 */
[----:B------:R-:W-:Y:S01]  /*0110*/  LOP3.LUT R4, R4, 0xffefffff, RZ, 0xc0, !PT ;  /* 0xffefffff04047812 */ /* 0x000fe200078ec0ff */
[----:B------:R-:W-:Y:S01]  /*0120*/  UIMAD UR11, UR9, 0x3, URZ ;  /* 0x00000003090b78a4 */ /* 0x000fe2000f8e023f */
[----:B------:R-:W-:Y:S01]  /*0130*/  R2UR UR19, R2 ;  /* 0x00000000021372ca */ /* 0x000fe200000e0000 */
[----:B------:R-:W1:Y:S01]  /*0140*/  S2UR UR6, SR_CgaCtaId ;  /* 0x00000000000679c3 */ /* 0x000e620000008800 */
[----:B------:R-:W-:Y:S01]  /*0150*/  ULDC UR20, c[0x0][0x10] ;  /* 0x0000040000147ab9 */ /* 0x000fe20000000800 */
[----:B0-----:R-:W-:-:S05]  /*0160*/  IMAD R3, R6, UR18, R3 ;  /* 0x0000001206037c24 */ /* 0x001fca000f8e0203 */
[C---:B------:R-:W-:Y:S02]  /*0170*/  IADD3 R5, R3.reuse, 0x78, RZ ;  /* 0x0000007803057810 */ /* 0x040fe40007ffe0ff */
[----:B------:R-:W-:Y:S02]  /*0180*/  IADD3 R6, R3, 0x80, RZ ;  /* 0x0000008003067810 */ /* 0x000fe40007ffe0ff */
[----:B------:R-:W-:Y:S02]  /*0190*/  ISETP.LT.U32.AND P0, PT, R5, UR4, PT ;  /* 0x0000000405007c0c */ /* 0x000fe4000bf01070 */
[----:B------:R-:W-:Y:S02]  /*01a0*/  SHF.R.S32.HI R5, RZ, 0x1f, R5 ;  /* 0x0000001fff057819 */ /* 0x000fe40000011405 */
[----:B------:R-:W-:Y:S02]  /*01b0*/  ISETP.LT.U32.AND P1, PT, R6, UR4, PT ;  /* 0x0000000406007c0c */ /* 0x000fe4000bf21070 */
[----:B------:R-:W-:-:S02]  /*01c0*/  ISETP.LT.AND.EX P0, PT, R5, UR5, !P2, P0 ;  /* 0x0000000505007c0c */ /* 0x000fc4000d701300 */
[----:B------:R-:W-:Y:S02]  /*01d0*/  SHF.R.S32.HI R6, RZ, 0x1f, R6 ;  /* 0x0000001fff067819 */ /* 0x000fe40000011406 */
[----:B------:R-:W-:Y:S02]  /*01e0*/  IADD3 R7, R3, 0x88, RZ ;  /* 0x0000008803077810 */ /* 0x000fe40007ffe0ff */
[----:B------:R-:W-:Y:S02]  /*01f0*/  ISETP.LT.AND.EX P1, PT, R6, UR5, !P2, P1 ;  /* 0x0000000506007c0c */ /* 0x000fe4000d721310 */
[----:B------:R-:W-:Y:S02]  /*0200*/  ISETP.LT.U32.AND P3, PT, R7, UR4, PT ;  /* 0x0000000407007c0c */ /* 0x000fe4000bf61070 */
[----:B------:R-:W-:Y:S02]  /*0210*/  SHF.R.S32.HI R7, RZ, 0x1f, R7 ;  /* 0x0000001fff077819 */ /* 0x000fe40000011407 */
[----:B------:R-:W-:-:S02]  /*0220*/  IADD3 R5, R3, 0x90, RZ ;  /* 0x0000009003057810 */ /* 0x000fc40007ffe0ff */
[----:B------:R-:W-:Y:S02]  /*0230*/  @P0 LOP3.LUT R4, R4, 0x100000, RZ, 0xfc, !PT ;  /* 0x0010000004040812 */ /* 0x000fe400078efcff */
[----:B------:R-:W-:Y:S02]  /*0240*/  ISETP.LT.AND.EX P0, PT, R7, UR5, !P2, P3 ;  /* 0x0000000507007c0c */ /* 0x000fe4000d701330 */
[----:B------:R-:W-:Y:S02]  /*0250*/  LOP3.LUT R4, R4, 0xfff7ffff, RZ, 0xc0, !PT ;  /* 0xfff7ffff04047812 */ /* 0x000fe400078ec0ff */
[----:B------:R-:W-:Y:S02]  /*0260*/  ISETP.LT.U32.AND P3, PT, R5, UR4, PT ;  /* 0x0000000405007c0c */ /* 0x000fe4000bf61070 */
[----:B------:R-:W-:Y:S02]  /*0270*/  SHF.R.S32.HI R5, RZ, 0x1f, R5 ;  /* 0x0000001fff057819 */ /* 0x000fe40000011405 */
[----:B------:R-:W-:-:S02]  /*0280*/  @P1 LOP3.LUT R4, R4, 0x80000, RZ, 0xfc, !PT ;  /* 0x0008000004041812 */ /* 0x000fc400078efcff */
[----:B------:R-:W-:Y:S02]  /*0290*/  IADD3 R6, R3, 0x98, RZ ;  /* 0x0000009803067810 */ /* 0x000fe40007ffe0ff */
        /* <DEDUP_REMOVED lines=11> */
[----:B------:R-:W-:Y:S02]  /*0350*/  ISETP.LT.AND.EX P0, PT, R7, UR5, !P2, P0 ;  /* 0x0000000507007c0c */ /* 0x000fe4000d701300 */
[----:B------:R-:W-:Y:S02]  /*0360*/  LOP3.LUT R4, R4, 0xfffeffff, RZ, 0xc0, !PT ;  /* 0xfffeffff04047812 */ /* 0x000fe400078ec0ff */
[----:B------:R-:W-:Y:S02]  /*0370*/  IADD3 R5, R3, 0xa8, RZ ;  /* 0x000000a803057810 */ /* 0x000fe40007ffe0ff */
[----:B------:R-:W-:Y:S02]  /*0380*/  @P1 LOP3.LUT R4, R4, 0x10000, RZ, 0xfc, !PT ;  /* 0x0001000004041812 */ /* 0x000fe400078efcff */
[----:B------:R-:W-:Y:S02]  /*0390*/  SHF.R.S32.HI R6, RZ, 0x1f, R5 ;  /* 0x0000001fff067819 */ /* 0x000fe40000011405 */
[----:B------:R-:W-:-:S02]  /*03a0*/  LOP3.LUT R4, R4, 0xffff7fff, RZ, 0xc0, !PT ;  /* 0xffff7fff04047812 */ /* 0x000fc400078ec0ff */
[----:B------:R-:W-:Y:S02]  /*03b0*/  IADD3 R7, R3, 0xb0, RZ ;  /* 0x000000b003077810 */ /* 0x000fe40007ffe0ff */
[----:B------:R-:W-:Y:S02]  /*03c0*/  @P0 LOP3.LUT R4, R4, 0x8000, RZ, 0xfc, !PT ;  /* 0x0000800004040812 */ /* 0x000fe400078efcff */
[----:B------:R-:W-:Y:S02]  /*03d0*/  ISETP.LT.U32.AND P0, PT, R5, UR4, PT ;  /* 0x0000000405007c0c */ /* 0x000fe4000bf01070 */
[----:B------:R-:W-:Y:S02]  /*03e0*/  LOP3.LUT R4, R4, 0xffffbfff, RZ, 0xc0, !PT ;  /* 0xffffbfff04047812 */ /* 0x000fe400078ec0ff */
[----:B------:R-:W-:Y:S02]  /*03f0*/  ISETP.LT.AND.EX P0, PT, R6, UR5, !P2, P0 ;  /* 0x0000000506007c0c */ /* 0x000fe4000d701300 */
[----:B------:R-:W-:-:S02]  /*0400*/  SHF.R.S32.HI R5, RZ, 0x1f, R7 ;  /* 0x0000001fff057819 */ /* 0x000fc40000011407 */
[C---:B------:R-:W-:Y:S02]  /*0410*/  IADD3 R6, R3.reuse, 0xb8, RZ ;  /* 0x000000b803067810 */ /* 0x040fe40007ffe0ff */
[----:B------:R-:W-:Y:S02]  /*0420*/  SHF.R.S32.HI R11, RZ, 0x1f, R3 ;  /* 0x0000001fff0b7819 */ /* 0x000fe40000011403 */
[C---:B------:R-:W-:Y:S02]  /*0430*/  IADD3 R32, R3.reuse, 0x8, RZ ;  /* 0x0000000803207810 */ /* 0x040fe40007ffe0ff */
[----:B------:R-:W-:Y:S01]  /*0440*/  IADD3 R30, R3, 0x10, RZ ;  /* 0x00000010031e7810 */ /* 0x000fe20007ffe0ff */
[----:B------:R0:W-:Y:S01]  /*0450*/  STL [R1+0x7c], R11 ;  /* 0x00007c0b01007387 */ /* 0x0001e20000100800 */
[----:B------:R-:W-:Y:S02]  /*0460*/  SHF.R.S32.HI R31, RZ, 0x1f, R32 ;  /* 0x0000001fff1f7819 */ /* 0x000fe40000011420 */
[----:B------:R-:W-:Y:S01]  /*0470*/  @P0 LOP3.LUT R4, R4, 0x4000, RZ, 0xfc, !PT ;  /* 0x0000400004040812 */ /* 0x000fe200078efcff */
[----:B------:R-:W-:Y:S01]  /*0480*/  STL [R1+0x3c], R32 ;  /* 0x00003c2001007387 */ /* 0x000fe20000100800 */
[----:B------:R-:W-:-:S02]  /*0490*/  ISETP.LT.U32.AND P0, PT, R7, UR4, PT ;  /* 0x0000000407007c0c */ /* 0x000fc4000bf01070 */
[----:B------:R-:W-:Y:S01]  /*04a0*/  LOP3.LUT R4, R4, 0xffffdfff, RZ, 0xc0, !PT ;  /* 0xffffdfff04047812 */ /* 0x000fe200078ec0ff */
[----:B------:R-:W-:Y:S01]  /*04b0*/  STL [R1+0x38], R30 ;  /* 0x0000381e01007387 */ /* 0x000fe20000100800 */
[----:B------:R-:W-:Y:S02]  /*04c0*/  ISETP.LT.AND.EX P0, PT, R5, UR5, !P2, P0 ;  /* 0x0000000505007c0c */ /* 0x000fe4000d701300 */
[----:B------:R-:W-:Y:S02]  /*04d0*/  SHF.R.S32.HI R5, RZ, 0x1f, R6 ;  /* 0x0000001fff057819 */ /* 0x000fe40000011406 */
[C---:B------:R-:W-:Y:S02]  /*04e0*/  IADD3 R7, R3.reuse, 0xc0, RZ ;  /* 0x000000c003077810 */ /* 0x040fe40007ffe0ff */
[----:B------:R-:W-:Y:S02]  /*04f0*/  SHF.R.S32.HI R29, RZ, 0x1f, R30 ;  /* 0x0000001fff1d7819 */ /* 0x000fe4000001141e */
[----:B------:R-:W-:-:S02]  /*0500*/  IADD3 R28, R3, 0x18, RZ ;  /* 0x00000018031c7810 */ /* 0x000fc40007ffe0ff */
[----:B------:R-:W-:Y:S02]  /*0510*/  IADD3 R26, R3, 0x20, RZ ;  /* 0x00000020031a7810 */ /* 0x000fe40007ffe0ff */
[----:B------:R-:W-:Y:S01]  /*0520*/  SHF.R.S32.HI R27, RZ, 0x1f, R28 ;  /* 0x0000001fff1b7819 */ /* 0x000fe2000001141c */
[----:B------:R-:W-:Y:S01]  /*0530*/  STL [R1+0x34], R28 ;  /* 0x0000341c01007387 */ /* 0x000fe20000100800 */
[----:B------:R-:W-:Y:S02]  /*0540*/  @P0 LOP3.LUT R4, R4, 0x2000, RZ, 0xfc, !PT ;  /* 0x0000200004040812 */ /* 0x000fe400078efcff */
[----:B------:R-:W-:Y:S01]  /*0550*/  ISETP.LT.U32.AND P0, PT, R6, UR4, PT ;  /* 0x0000000406007c0c */ /* 0x000fe2000bf01070 */
[----:B------:R-:W-:Y:S01]  /*0560*/  STL [R1+0x30], R26 ;  /* 0x0000301a01007387 */ /* 0x000fe20000100800 */
[----:B------:R-:W-:Y:S02]  /*0570*/  LOP3.LUT R4, R4, 0xffffefff, RZ, 0xc0, !PT ;  /* 0xffffefff04047812 */ /* 0x000fe400078ec0ff */
[----:B------:R-:W-:-:S02]  /*0580*/  ISETP.LT.AND.EX P1, PT, R5, UR5, !P2, P0 ;  /* 0x0000000505007c0c */ /* 0x000fc4000d721300 */
[----:B------:R-:W-:Y:S02]  /*0590*/  SHF.R.S32.HI R5, RZ, 0x1f, R7 ;  /* 0x0000001fff057819 */ /* 0x000fe40000011407 */
[----:B------:R-:W-:Y:S02]  /*05a0*/  ISETP.LT.U32.AND P0, PT, R7, UR4, PT ;  /* 0x0000000407007c0c */ /* 0x000fe4000bf01070 */
[----:B------:R-:W-:Y:S02]  /*05b0*/  SHF.R.S32.HI R25, RZ, 0x1f, R26 ;  /* 0x0000001fff197819 */ /* 0x000fe4000001141a */
[----:B------:R-:W-:Y:S02]  /*05c0*/  ISETP.LT.AND.EX P0, PT, R5, UR5, !P2, P0 ;  /* 0x0000000505007c0c */ /* 0x000fe4000d701300 */
[C---:B------:R-:W-:Y:S02]  /*05d0*/  IADD3 R24, R3.reuse, 0x28, RZ ;  /* 0x0000002803187810 */ /* 0x040fe40007ffe0ff */
[----:B------:R-:W-:-:S02]  /*05e0*/  IADD3 R22, R3, 0x30, RZ ;  /* 0x0000003003167810 */ /* 0x000fc40007ffe0ff */
[----:B------:R-:W-:Y:S01]  /*05f0*/  @P1 LOP3.LUT R4, R4, 0x1000, RZ, 0xfc, !PT ;  /* 0x0000100004041812 */ /* 0x000fe200078efcff */
[----:B------:R-:W-:Y:S01]  /*0600*/  STL [R1+0x2c], R24 ;  /* 0x00002c1801007387 */ /* 0x000fe20000100800 */
[----:B------:R-:W-:Y:S02]  /*0610*/  SHF.R.S32.HI R23, RZ, 0x1f, R24 ;  /* 0x0000001fff177819 */ /* 0x000fe40000011418 */
[----:B------:R-:W-:Y:S01]  /*0620*/  LOP3.LUT R4, R4, 0xfffff7ff, RZ, 0xc0, !PT ;  /* 0xfffff7ff04047812 */ /* 0x000fe200078ec0ff */
[----:B------:R-:W-:Y:S01]  /*0630*/  STL [R1+0x28], R22 ;  /* 0x0000281601007387 */ /* 0x000fe20000100800 */
[----:B------:R-:W-:Y:S02]  /*0640*/  SHF.R.S32.HI R21, RZ, 0x1f, R22 ;  /* 0x0000001fff157819 */ /* 0x000fe40000011416 */
[----:B------:R-:W-:Y:S02]  /*0650*/  @P0 LOP3.LUT R4, R4, 0x800, RZ, 0xfc, !PT ;  /* 0x0000080004040812 */ /* 0x000fe400078efcff */
[----:B------:R-:W-:-:S02]  /*0660*/  ISETP.LT.U32.AND P0, PT, R3, UR4, PT ;  /* 0x0000000403007c0c */ /* 0x000fc4000bf01070 */
[----:B------:R-:W-:Y:S02]  /*0670*/  LOP3.LUT R4, R4, 0xffdfffff, RZ, 0xc0, !PT ;  /* 0xffdfffff04047812 */ /* 0x000fe400078ec0ff */
[----:B------:R-:W-:Y:S02]  /*0680*/  ISETP.LT.AND.EX P0, PT, R11, UR5, !P2, P0 ;  /* 0x000000050b007c0c */ /* 0x000fe4000d701300 */
[C---:B------:R-:W-:Y:S02]  /*0690*/  IADD3 R20, R3.reuse, 0x38, RZ ;  /* 0x0000003803147810 */ /* 0x040fe40007ffe0ff */
[----:B------:R-:W-:Y:S02]  /*06a0*/  IADD3 R18, R3, 0x40, RZ ;  /* 0x0000004003127810 */ /* 0x000fe40007ffe0ff */
[----:B------:R-:W-:Y:S01]  /*06b0*/  SHF.R.S32.HI R19, RZ, 0x1f, R20 ;  /* 0x0000001fff137819 */ /* 0x000fe20000011414 */
[----:B------:R-:W-:Y:S01]  /*06c0*/  STL [R1+0x24], R20 ;  /* 0x0000241401007387 */ /* 0x000fe20000100800 */
[----:B------:R-:W-:-:S02]  /*06d0*/  SHF.R.S32.HI R17, RZ, 0x1f, R18 ;  /* 0x0000001fff117819 */ /* 0x000fc40000011412 */
[C---:B------:R-:W-:Y:S01]  /*06e0*/  IADD3 R16, R3.reuse, 0x48, RZ ;  /* 0x0000004803107810 */ /* 0x040fe20007ffe0ff */
[----:B------:R-:W-:Y:S01]  /*06f0*/  STL [R1+0x20], R18 ;  /* 0x0000201201007387 */ /* 0x000fe20000100800 */
[----:B------:R-:W-:Y:S02]  /*0700*/  IADD3 R14, R3, 0x50, RZ ;  /* 0x00000050030e7810 */ /* 0x000fe40007ffe0ff */
[----:B------:R-:W-:Y:S01]  /*0710*/  @P0 LOP3.LUT R4, R4, 0x200000, RZ, 0xfc, !PT ;  /* 0x0020000004040812 */ /* 0x000fe200078efcff */
[----:B------:R-:W-:Y:S01]  /*0720*/  STL [R1+0x1c], R16 ;  /* 0x00001c1001007387 */ /* 0x000fe20000100800 */
[----:B------:R-:W-:Y:S02]  /*0730*/  ISETP.LT.U32.AND P0, PT, R32, UR4, PT ;  /* 0x0000000420007c0c */ /* 0x000fe4000bf01070 */
[----:B------:R-:W-:Y:S01]  /*0740*/  LOP3.LUT R4, R4, 0xfffffbff, RZ, 0xc0, !PT ;  /* 0xfffffbff04047812 */ /* 0x000fe200078ec0ff */
[----:B------:R-:W-:Y:S01]  /*0750*/  STL [R1+0x18], R14 ;  /* 0x0000180e01007387 */ /* 0x000fe20000100800 */
[----:B------:R-:W-:-:S02]  /*0760*/  ISETP.LT.AND.EX P1, PT, R31, UR5, !P2, P0 ;  /* 0x000000051f007c0c */ /* 0x000fc4000d721300 */
[----:B------:R-:W-:Y:S02]  /*0770*/  ISETP.LT.U32.AND P0, PT, R30, UR4, PT ;  /* 0x000000041e007c0c */ /* 0x000fe4000bf01070 */
[----:B------:R-:W-:Y:S02]  /*0780*/  SHF.R.S32.HI R15, RZ, 0x1f, R16 ;  /* 0x0000001fff0f7819 */ /* 0x000fe40000011410 */
[----:B------:R-:W-:Y:S02]  /*0790*/  ISETP.LT.AND.EX P3, PT, R29, UR5, !P2, P0 ;  /* 0x000000051d007c0c */ /* 0x000fe4000d761300 */
[----:B------:R-:W-:Y:S02]  /*07a0*/  ISETP.LT.U32.AND P0, PT, R28, UR4, PT ;  /* 0x000000041c007c0c */ /* 0x000fe4000bf01070 */
[----:B------:R-:W-:Y:S02]  /*07b0*/  SHF.R.S32.HI R13, RZ, 0x1f, R14 ;  /* 0x0000001fff0d7819 */ /* 0x000fe4000001140e */
[----:B------:R-:W-:-:S02]  /*07c0*/  IADD3 R12, R3, 0x58, RZ ;  /* 0x00000058030c7810 */ /* 0x000fc40007ffe0ff */
[----:B------:R-:W-:Y:S02]  /*07d0*/  @P1 LOP3.LUT R4, R4, 0x400, RZ, 0xfc, !PT ;  /* 0x0000040004041812 */ /* 0x000fe400078efcff */
[----:B------:R-:W-:Y:S01]  /*07e0*/  ISETP.LT.AND.EX P1, PT, R27, UR5, !P2, P0 ;  /* 0x000000051b007c0c */ /* 0x000fe2000d721300 */
[----:B------:R-:W-:Y:S01]  /*07f0*/  STL [R1+0x14], R12 ;  /* 0x0000140c01007387 */ /* 0x000fe20000100800 */
[----:B------:R-:W-:Y:S02]  /*0800*/  LOP3.LUT R4, R4, 0xfffffdff, RZ, 0xc0, !PT ;  /* 0xfffffdff04047812 */ /* 0x000fe400078ec0ff */
[----:B------:R-:W-:Y:S02]  /*0810*/  ISETP.LT.U32.AND P0, PT, R26, UR4, PT ;  /* 0x000000041a007c0c */ /* 0x000fe4000bf01070 */
[----:B------:R-:W-:Y:S02]  /*0820*/  @P3 LOP3.LUT R4, R4, 0x200, RZ, 0xfc, !PT ;  /* 0x0000020004043812 */ /* 0x000fe400078efcff */
[----:B------:R-:W-:-:S02]  /*0830*/  ISETP.LT.AND.EX P3, PT, R25, UR5, !P2, P0 ;  /* 0x0000000519007c0c */ /* 0x000fc4000d761300 */
[----:B------:R-:W-:Y:S02]  /*0840*/  LOP3.LUT R4, R4, 0xfffffeff, RZ, 0xc0, !PT ;  /* 0xfffffeff04047812 */ /* 0x000fe400078ec0ff */
[----:B------:R-:W-:Y:S02]  /*0850*/  ISETP.LT.U32.AND P0, PT, R24, UR4, PT ;  /* 0x0000000418007c0c */ /* 0x000fe4000bf01070 */
[----:B------:R-:W-:Y:S02]  /*0860*/  @P1 LOP3.LUT R4, R4, 0x100, RZ, 0xfc, !PT ;  /* 0x0000010004041812 */ /* 0x000fe400078efcff */
[----:B------:R-:W-:Y:S02]  /*0870*/  ISETP.LT.AND.EX P1, PT, R23, UR5, !P2, P0 ;  /* 0x0000000517007c0c */ /* 0x000fe4000d721300 */
[----:B------:R-:W-:Y:S02]  /*0880*/  LOP3.LUT R4, R4, 0xffffff7f, RZ, 0xc0, !PT ;  /* 0xffffff7f04047812 */ /* 0x000fe400078ec0ff */
[----:B------:R-:W-:-:S02]  /*0890*/  ISETP.LT.U32.AND P0, PT, R22, UR4, PT ;  /* 0x0000000416007c0c */ /* 0x000fc4000bf01070 */
[----:B------:R-:W-:Y:S02]  /*08a0*/  @P3 LOP3.LUT R4, R4, 0x80, RZ, 0xfc, !PT ;  /* 0x0000008004043812 */ /* 0x000fe400078efcff */
[----:B------:R-:W-:Y:S02]  /*08b0*/  ISETP.LT.AND.EX P3, PT, R21, UR5, !P2, P0 ;  /* 0x0000000515007c0c */ /* 0x000fe4000d761300 */
        /* <DEDUP_REMOVED lines=15> */
[----:B------:R-:W-:-:S02]  /*09b0*/  IADD3 R10, R3, 0x60, RZ ;  /* 0x00000060030a7810 */ /* 0x000fc40007ffe0ff */
[----:B------:R-:W-:Y:S02]  /*09c0*/  ISETP.LT.AND.EX P0, PT, R13, UR5, !P2, P0 ;  /* 0x000000050d007c0c */ /* 0x000fe4000d701300 */
[C---:B------:R-:W-:Y:S01]  /*09d0*/  IADD3 R9, R3.reuse, 0x68, RZ ;  /* 0x0000006803097810 */ /* 0x040fe20007ffe0ff */
[----:B------:R-:W-:Y:S01]  /*09e0*/  STL [R1+0x10], R10 ;  /* 0x0000100a01007387 */ /* 0x000fe20000100800 */
[----:B------:R-:W-:Y:S02]  /*09f0*/  LOP3.LUT R4, R4, 0xfffffffb, RZ, 0xc0, !PT ;  /* 0xfffffffb04047812 */ /* 0x000fe400078ec0ff */
[----:B------:R-:W-:Y:S01]  /*0a00*/  IADD3 R8, R3, 0x70, RZ ;  /* 0x0000007003087810 */ /* 0x000fe20007ffe0ff */
[----:B------:R-:W-:Y:S01]  /*0a10*/  STL [R1+0xc], R9 ;  /* 0x00000c0901007387 */ /* 0x000fe20000100800 */
[----:B------:R-:W-:Y:S02]  /*0a20*/  @P1 LOP3.LUT R4, R4, 0x4, RZ, 0xfc, !PT ;  /* 0x0000000404041812 */ /* 0x000fe400078efcff */
[----:B0-----:R-:W-:Y:S01]  /*0a30*/  SHF.R.S32.HI R11, RZ, 0x1f, R12 ;  /* 0x0000001fff0b7819 */ /* 0x001fe2000001140c */
[----:B------:R-:W-:Y:S01]  /*0a40*/  STL [R1+0x40], R8 ;  /* 0x0000400801007387 */ /* 0x000fe20000100800 */
[----:B------:R-:W-:-:S02]  /*0a50*/  LOP3.LUT R4, R4, 0xfffffffd, RZ, 0xc0, !PT ;  /* 0xfffffffd04047812 */ /* 0x000fc400078ec0ff */
[----:B------:R-:W-:Y:S01]  /*0a60*/  SHF.R.S32.HI R7, RZ, 0x1f, R10 ;  /* 0x0000001fff077819 */ /* 0x000fe2000001140a */
[----:B------:R-:W-:Y:S01]  /*0a70*/  STL [R1+0x78], R31 ;  /* 0x0000781f01007387 */ /* 0x000fe20000100800 */
[----:B------:R-:W-:Y:S02]  /*0a80*/  SHF.R.S32.HI R6, RZ, 0x1f, R9 ;  /* 0x0000001fff067819 */ /* 0x000fe40000011409 */
[----:B------:R-:W-:Y:S01]  /*0a90*/  ISETP.LT.U32.AND P5, PT, R12, UR4, PT ;  /* 0x000000040c007c0c */ /* 0x000fe2000bfa1070 */
[----:B------:R-:W-:Y:S01]  /*0aa0*/  STL [R1+0x74], R29 ;  /* 0x0000741d01007387 */ /* 0x000fe20000100800 */
[----:B------:R-:W-:Y:S02]  /*0ab0*/  @P0 LOP3.LUT R4, R4, 0x2, RZ, 0xfc, !PT ;  /* 0x0000000204040812 */ /* 0x000fe400078efcff */
[----:B------:R-:W-:Y:S01]  /*0ac0*/  ISETP.LT.U32.AND P4, PT, R10, UR4, PT ;  /* 0x000000040a007c0c */ /* 0x000fe2000bf81070 */
[----:B------:R-:W-:Y:S01]  /*0ad0*/  STL [R1+0x70], R27 ;  /* 0x0000701b01007387 */ /* 0x000fe20000100800 */
[----:B------:R-:W-:-:S02]  /*0ae0*/  ISETP.LT.U32.AND P3, PT, R9, UR4, PT ;  /* 0x0000000409007c0c */ /* 0x000fc4000bf61070 */
[----:B------:R-:W-:Y:S01]  /*0af0*/  SHF.R.S32.HI R5, RZ, 0x1f, R8 ;  /* 0x0000001fff057819 */ /* 0x000fe20000011408 */
[----:B------:R-:W-:Y:S01]  /*0b00*/  STL [R1+0x6c], R25 ;  /* 0x00006c1901007387 */ /* 0x000fe20000100800 */
[----:B------:R-:W-:Y:S02]  /*0b10*/  ISETP.LT.U32.AND P0, PT, R8, UR4, PT ;  /* 0x0000000408007c0c */ /* 0x000fe4000bf01070 */
[----:B------:R-:W-:Y:S01]  /*0b20*/  ISETP.LT.AND.EX P5, PT, R11, UR5, !P2, P5 ;  /* 0x000000050b007c0c */ /* 0x000fe2000d7a1350 */
[----:B------:R-:W-:Y:S01]  /*0b30*/  STL [R1+0x68], R23 ;  /* 0x0000681701007387 */ /* 0x000fe20000100800 */
[----:B------:R-:W-:Y:S02]  /*0b40*/  ISETP.LT.AND.EX P4, PT, R7, UR5, !P2, P4 ;  /* 0x0000000507007c0c */ /* 0x000fe4000d781340 */
[----:B------:R-:W-:Y:S01]  /*0b50*/  ISETP.LT.AND.EX P3, PT, R6, UR5, !P2, P3 ;  /* 0x0000000506007c0c */ /* 0x000fe2000d761330 */
[----:B------:R-:W-:Y:S01]  /*0b60*/  STL [R1+0x64], R21 ;  /* 0x0000641501007387 */ /* 0x000fe20000100800 */
[----:B------:R-:W-:Y:S01]  /*0b70*/  ISETP.LT.AND.EX P2, PT, R5, UR5, !P2, P0 ;  /* 0x0000000505007c0c */ /* 0x000fe2000d741300 */
[----:B------:R-:W-:-:S02]  /*0b80*/  UIMAD.WIDE.U32 UR4, UR8, 0x3, URZ ;  /* 0x00000003080478a5 */ /* 0x000fc4000f8e003f */
[----:B------:R-:W-:Y:S01]  /*0b90*/  STL [R1+0x60], R19 ;  /* 0x0000601301007387 */ /* 0x000fe20000100800 */
[----:B------:R-:W-:Y:S02]  /*0ba0*/  ULEA.HI UR8, UP0, UR9, UR8, URZ, 0x1 ;  /* 0x0000000809087291 */ /* 0x000fe4000f81083f */
[----:B------:R-:W-:Y:S01]  /*0bb0*/  UIADD3 UR11, UR5, UR11, URZ ;  /* 0x0000000b050b7290 */ /* 0x000fe2000fffe03f */
[----:B------:R-:W-:Y:S01]  /*0bc0*/  STL [R1+0x5c], R17 ;  /* 0x00005c1101007387 */ /* 0x000fe20000100800 */
[----:B------:R-:W-:Y:S01]  /*0bd0*/  UIADD3.X UR10, URZ, UR9, URZ, UP0, !UPT ;  /* 0x000000093f0a7290 */ /* 0x000fe200087fe43f */
[----:B------:R-:W-:Y:S02]  /*0be0*/  UMOV UR5, 0x400 ;  /* 0x0000040000057882 */ /* 0x000fe40000000000 */
[----:B------:R-:W-:Y:S01]  /*0bf0*/  STL [R1+0x58], R15 ;  /* 0x0000580f01007387 */ /* 0x000fe20000100800 */
[----:B-1----:R-:W-:Y:S02]  /*0c00*/  ULEA UR5, UR6, UR5, 0x18 ;  /* 0x0000000506057291 */ /* 0x002fe4000f8ec03f */
[----:B------:R-:W-:Y:S01]  /*0c10*/  ULEA.HI UR9, UP0, UR11, UR4, URZ, 0x1 ;  /* 0x000000040b097291 */ /* 0x000fe2000f81083f */
[----:B------:R-:W-:Y:S01]  /*0c20*/  STL [R1+0x54], R13 ;  /* 0x0000540d01007387 */ /* 0x000fe20000100800 */
[----:B------:R-:W-:-:S02]  /*0c30*/  USHF.R.S64 UR8, UR8, 0x1, UR10 ;  /* 0x0000000108087899 */ /* 0x000fc4000800100a */
[----:B------:R-:W-:Y:S01]  /*0c40*/  UIADD3.X UR11, URZ, UR11, URZ, UP0, !UPT ;  /* 0x0000000b3f0b7290 */ /* 0x000fe200087fe43f */
[----:B------:R-:W-:Y:S01]  /*0c50*/  STL [R1+0x50], R11 ;  /* 0x0000500b01007387 */ /* 0x000fe20000100800 */
[----:B------:R-:W-:Y:S02]  /*0c60*/  USHF.R.S32.HI UR10, URZ, 0x1, UR10 ;  /* 0x000000013f0a7899 */ /* 0x000fe4000801140a */
[----:B------:R-:W-:Y:S01]  /*0c70*/  USHF.R.S64 UR9, UR9, 0x1, UR11 ;  /* 0x0000000109097899 */ /* 0x000fe2000800100b */
[----:B------:R-:W-:Y:S01]  /*0c80*/  STL [R1+0x4c], R7 ;  /* 0x00004c0701007387 */ /* 0x000fe20000100800 */
[----:B------:R-:W-:Y:S02]  /*0c90*/  USHF.R.S32.HI UR11, URZ, 0x1, UR11 ;  /* 0x000000013f0b7899 */ /* 0x000fe4000801140b */
[----:B------:R-:W-:Y:S01]  /*0ca0*/  USHF.L.U64.HI UR10, UR8, 0x2, UR10 ;  /* 0x00000002080a7899 */ /* 0x000fe2000801020a */
[----:B------:R-:W-:Y:S01]  /*0cb0*/  STL [R1+0x48], R6 ;  /* 0x0000480601007387 */ /* 0x000fe20000100800 */
[----:B------:R-:W-:Y:S01]  /*0cc0*/  USHF.L.U64.HI UR11, UR9, 0x2, UR11 ;  /* 0x00000002090b7899 */ /* 0x000fe2000801020b */
[----:B------:R-:W-:-:S02]  /*0cd0*/  UMOV UR4, URZ ;  /* 0x0000003f00047c82 */ /* 0x000fc40008000000 */
[----:B------:R0:W-:Y:S02]  /*0ce0*/  STL [R1+0x44], R5 ;  /* 0x0000440501007387 */ /* 0x0001e40000100800 */
[----:B0-----:R-:W-:-:S04]  /*0cf0*/  SHF.R.S32.HI R5, RZ, 0x1f, R0 ;  /* 0x0000001fff057819 */ /* 0x001fc80000011400 */
[----:B------:R-:W-:-:S04]  /*0d00*/  LEA.HI R5, R5, R0, RZ, 0x5 ;  /* 0x0000000005057211 */ /* 0x000fc800078f28ff */
[----:B------:R-:W-:-:S04]  /*0d10*/  SHF.R.S32.HI R5, RZ, 0x5, R5 ;  /* 0x00000005ff057819 */ /* 0x000fc80000011405 */
[----:B------:R-:W-:-:S05]  /*0d20*/  LEA R5, R5, UR5, 0x3 ;  /* 0x0000000505057c11 */ /* 0x000fca000f8e18ff */
[----:B------:R0:W-:Y:S02]  /*0d30*/  STL [R1+0x80], R5 ;  /* 0x0000800501007387 */ /* 0x0001e40000100800 */
.L_x_296:
[----:B------:R-:W2:Y:S01]  /*0d40*/  LDL R14, [R1+0x7c] ;  /* 0x00007c00010e7983 */ /* 0x000ea20000100800 */
[----:B------:R-:W-:-:S03]  /*0d50*/  ULDC UR13, c[0x0][0x2a0] ;  /* 0x0000a800000d7ab9 */ /* 0x000fc60000000800 */
[----:B------:R-:W3:Y:S04]  /*0d60*/  LDL R13, [R1+0x78] ;  /* 0x00007800010d7983 */ /* 0x000ee80000100800 */
[----:B------:R-:W4:Y:S01]  /*0d70*/  LDL R12, [R1+0x3c] ;  /* 0x00003c00010c7983 */ /* 0x000f220000100800 */
[----:B0-----:R-:W-:Y:S01]  /*0d80*/  MOV R6, UR13 ;  /* 0x0000000d00067c02 */ /* 0x001fe20008000f00 */
[----:B------:R-:W-:Y:S01]  /*0d90*/  UMOV UR6, URZ ;  /* 0x0000003f00067c82 */ /* 0x000fe20008000000 */
[----:B------:R-:W-:Y:S01]  /*0da0*/  IABS R9, UR19 ;  /* 0x0000001300097c13 */ /* 0x000fe20008000000 */
[----:B------:R-:W4:Y:S01]  /*0db0*/  LDL R17, [R1+0x74] ;  /* 0x0000740001117983 */ /* 0x000f220000100800 */
[----:B------:R-:W-:Y:S01]  /*0dc0*/  IABS R6, R6 ;  /* 0x0000000600067213 */ /* 0x000fe20000000000 */
[----:B------:R-:W-:Y:S01]  /*0dd0*/  UISETP.GE.AND UP0, UPT, UR19, URZ, UPT ;  /* 0x0000003f1300728c */ /* 0x000fe2000bf06270 */
[----:B------:R-:W-:Y:S01]  /*0de0*/  R2UR UR12, R9 ;  /* 0x00000000090c72ca */ /* 0x000fe200000e0000 */
[----:B------:R-:W4:Y:S01]  /*0df0*/  LDL R16, [R1+0x38] ;  /* 0x0000380001107983 */ /* 0x000f220000100800 */
[----:B------:R-:W-:Y:S01]  /*0e00*/  R2UR UR14, R6 ;  /* 0x00000000060e72ca */ /* 0x000fe200000e0000 */
[----:B------:R-:W1:Y:S01]  /*0e10*/  @P5 LDC.64 R94, c[0x0][0x228] ;  /* 0x00008a00ff5e5b82 */ /* 0x000e620000000a00 */
[----:B------:R-:W-:Y:S01]  /*0e20*/  P2R R8, PR, RZ, 0x8 ;  /* 0x00000008ff087803 */ /* 0x000fe20000000000 */
[----:B------:R-:W4:Y:S01]  /*0e30*/  LDL R15, [R1+0x70] ;  /* 0x00007000010f7983 */ /* 0x000f220000100800 */
[----:B------:R-:W-:-:S02]  /*0e40*/  LOP3.LUT P3, RZ, R4, 0x200000, RZ, 0xc0, !PT ;  /* 0x0020000004ff7812 */ /* 0x000fc4000786c0ff */
[C---:B------:R-:W-:Y:S01]  /*0e50*/  LOP3.LUT P1, RZ, R4.reuse, 0x400, RZ, 0xc0, !PT ;  /* 0x0000040004ff7812 */ /* 0x040fe2000782c0ff */
[----:B------:R-:W4:Y:S01]  /*0e60*/  LDL R19, [R1+0x68] ;  /* 0x0000680001137983 */ /* 0x000f220000100800 */
[----:B0-----:R-:W-:Y:S01]  /*0e70*/  P2R R5, PR, RZ, 0x4 ;  /* 0x00000004ff057803 */ /* 0x001fe20000000000 */
[----:B------:R-:W0:Y:S01]  /*0e80*/  @P4 LDC.64 R50, c[0x0][0x230] ;  /* 0x00008c00ff324b82 */ /* 0x000e220000000a00 */
[----:B------:R-:W-:Y:S01]  /*0e90*/  LOP3.LUT P6, RZ, R4, 0x80000, RZ, 0xc0, !PT ;  /* 0x0008000004ff7812 */ /* 0x000fe200078cc0ff */
[----:B------:R-:W4:Y:S02]  /*0ea0*/  LDL R18, [R1+0x2c] ;  /* 0x00002c0001127983 */ /* 0x000f240000100800 */
[----:B------:R-:W1:Y:S02]  /*0eb0*/  I2F.RP R6, UR14 ;  /* 0x0000000e00067d06 */ /* 0x000e640008209400 */
[----:B------:R-:W4:Y:S02]  /*0ec0*/  LDL R21, [R1+0x64] ;  /* 0x0000640001157983 */ /* 0x000f240000100800 */
[----:B------:R-:W2:Y:S02]  /*0ed0*/  @P3 LDC.64 R10, c[0x0][0x288] ;  /* 0x0000a200ff0a3b82 */ /* 0x000ea40000000a00 */
[----:B------:R-:W4:Y:S04]  /*0ee0*/  LDL R20, [R1+0x28] ;  /* 0x0000280001147983 */ /* 0x000f280000100800 */
[----:B------:R-:W4:Y:S02]  /*0ef0*/  LDL R23, [R1+0x60] ;  /* 0x0000600001177983 */ /* 0x000f240000100800 */
[----:B------:R-:W0:Y:S02]  /*0f00*/  @P3 LDC.64 R82, c[0x0][0x230] ;  /* 0x00008c00ff523b82 */ /* 0x000e240000000a00 */
[----:B------:R-:W4:Y:S01]  /*0f10*/  LDL R22, [R1+0x24] ;  /* 0x0000240001167983 */ /* 0x000f220000100800 */
[----:B-1----:R-:W1:Y:S03]  /*0f20*/  MUFU.RCP R6, R6 ;  /* 0x0000000600067308 */ /* 0x002e660000001000 */
[----:B------:R-:W4:Y:S02]  /*0f30*/  LDL R27, [R1+0x5c] ;  /* 0x00005c00011b7983 */ /* 0x000f240000100800 */
[----:B------:R-:W4:Y:S02]  /*0f40*/  @P1 LDC.64 R80, c[0x0][0x230] ;  /* 0x00008c00ff501b82 */ /* 0x000f240000000a00 */
[----:B------:R-:W4:Y:S04]  /*0f50*/  LDL R26, [R1+0x20] ;  /* 0x00002000011a7983 */ /* 0x000f280000100800 */
[----:B------:R-:W4:Y:S02]  /*0f60*/  LDL R25, [R1+0x58] ;  /* 0x0000580001197983 */ /* 0x000f240000100800 */
[----:B------:R-:W4:Y:S02]  /*0f70*/  @P4 LDC.64 R92, c[0x0][0x228] ;  /* 0x00008a00ff5c4b82 */ /* 0x000f240000000a00 */
[----:B------:R-:W4:Y:S01]  /*0f80*/  LDL R24, [R1+0x1c] ;  /* 0x00001c0001187983 */ /* 0x000f220000100800 */
[----:B-1----:R-:W-:-:S02]  /*0f90*/  IADD3 R7, R6, 0xffffffe, RZ ;  /* 0x0ffffffe06077810 */ /* 0x002fc40007ffe0ff */
[----:B------:R-:W-:Y:S01]  /*0fa0*/  SHF.L.U32 R6, R0, 0x1, RZ ;  /* 0x0000000100067819 */ /* 0x000fe200000006ff */
[----:B------:R-:W4:Y:S03]  /*0fb0*/  LDL R33, [R1+0x50] ;  /* 0x0000500001217983 */ /* 0x000f260000100800 */
[----:B------:R-:W1:Y:S01]  /*0fc0*/  F2I.FTZ.U32.TRUNC.NTZ R7, R7 ;  /* 0x0000000700077305 */ /* 0x000e62000021f000 */
[----:B------:R-:W-:Y:S01]  /*0fd0*/  LOP3.LUT R6, R6, 0x7e, RZ, 0xc0, !PT ;  /* 0x0000007e06067812 */ /* 0x000fe200078ec0ff */
[----:B------:R-:W4:Y:S04]  /*0fe0*/  LDL R32, [R1+0x14] ;  /* 0x0000140001207983 */ /* 0x000f280000100800 */
[----:B------:R-:W4:Y:S04]  /*0ff0*/  LDL R31, [R1+0x4c] ;  /* 0x00004c00011f7983 */ /* 0x000f280000100800 */
[----:B------:R-:W4:Y:S01]  /*1000*/  LDL R30, [R1+0x10] ;  /* 0x00001000011e7983 */ /* 0x000f220000100800 */
[----:B-1----:R-:W-:-:S13]  /*1010*/  R2UR UR7, R7 ;  /* 0x00000000070772ca */ /* 0x002fda00000e0000 */
[----:B------:R-:W-:-:S04]  /*1020*/  UIADD3 UR5, URZ, -UR7, URZ ;  /* 0x800000073f057290 */ /* 0x000fc8000fffe03f */
[----:B------:R-:W-:-:S04]  /*1030*/  UIMAD UR5, UR5, UR14, URZ ;  /* 0x0000000e050572a4 */ /* 0x000fc8000f8e023f */
[----:B------:R-:W-:-:S04]  /*1040*/  UIMAD.WIDE.U32 UR6, UR7, UR5, UR6 ;  /* 0x00000005070672a5 */ /* 0x000fc8000f8e0006 */
[----:B------:R-:W-:-:S04]  /*1050*/  UIMAD.WIDE.U32 UR6, UR7, UR12, URZ ;  /* 0x0000000c070672a5 */ /* 0x000fc8000f8e003f */
[----:B------:R-:W-:-:S04]  /*1060*/  UIADD3 UR5, -UR7, URZ, URZ ;  /* 0x0000003f07057290 */ /* 0x000fc8000fffe13f */
[----:B------:R-:W-:Y:S02]  /*1070*/  UIMAD UR5, UR14, UR5, UR12 ;  /* 0x000000050e0572a4 */ /* 0x000fe4000f8e020c */
[----:B------:R-:W-:Y:S02]  /*1080*/  ULOP3.LUT UR12, UR19, UR13, URZ, 0x3c, !UPT ;  /* 0x0000000d130c7292 */ /* 0x000fe4000f8e3c3f */
[----:B------:R-:W-:-:S11]  /*1090*/  UISETP.GT.U32.AND UP2, UPT, UR14, UR5, UPT ;  /* 0x000000050e00728c */ /* 0x000fd6000bf44070 */
[----:B------:R-:W-:Y:S02]  /*10a0*/  @!UP2 UIADD3 UR5, UR5, -UR14, URZ ;  /* 0x8000000e0505a290 */ /* 0x000fe4000fffe03f */
[----:B------:R-:W-:Y:S02]  /*10b0*/  @!UP2 UIADD3 UR7, UR7, 0x1, URZ ;  /* 0x000000010707a890 */ /* 0x000fe4000fffe03f */
[----:B------:R-:W-:Y:S02]  /*10c0*/  UISETP.GE.U32.AND UP1, UPT, UR5, UR14, UPT ;  /* 0x0000000e0500728c */ /* 0x000fe4000bf26070 */
[----:B------:R-:W-:Y:S02]  /*10d0*/  UIADD3 UR6, UR5, -UR14, URZ ;  /* 0x8000000e05067290 */ /* 0x000fe4000fffe03f */
[----:B------:R-:W-:Y:S02]  /*10e0*/  UISETP.GT.U32.AND UP3, UPT, UR14, UR5, UPT ;  /* 0x000000050e00728c */ /* 0x000fe4000bf64070 */
[----:B------:R-:W-:-:S02]  /*10f0*/  UISETP.GE.AND UP2, UPT, UR12, URZ, UPT ;  /* 0x0000003f0c00728c */ /* 0x000fc4000bf46270 */
[----:B------:R-:W-:Y:S02]  /*1100*/  USEL UR5, UR6, UR5, !UP3 ;  /* 0x0000000506057287 */ /* 0x000fe4000d800000 */
[----:B------:R-:W-:Y:S02]  /*1110*/  ULOP3.LUT UR6, URZ, UR13, URZ, 0x33, !UPT ;  /* 0x0000000d3f067292 */ /* 0x000fe4000f8e333f */
[----:B------:R-:W-:Y:S02]  /*1120*/  @UP1 UIADD3 UR7, UR7, 0x1, URZ ;  /* 0x0000000107071890 */ /* 0x000fe4000fffe03f */
[----:B------:R-:W-:Y:S02]  /*1130*/  UISETP.NE.AND UP1, UPT, UR13, URZ, UPT ;  /* 0x0000003f0d00728c */ /* 0x000fe4000bf25270 */
[----:B------:R-:W-:Y:S02]  /*1140*/  @!UP0 UIADD3 UR5, -UR5, URZ, URZ ;  /* 0x0000003f05058290 */ /* 0x000fe4000fffe13f */
[----:B------:R-:W-:-:S02]  /*1150*/  @!UP2 UIADD3 UR7, -UR7, URZ, URZ ;  /* 0x0000003f0707a290 */ /* 0x000fc4000fffe13f */
[----:B------:R-:W-:Y:S02]  /*1160*/  USEL UR12, UR6, UR5, !UP1 ;  /* 0x00000005060c7287 */ /* 0x000fe4000c800000 */
[----:B------:R-:W-:Y:S01]  /*1170*/  USEL UR6, UR6, UR7, !UP1 ;  /* 0x0000000706067287 */ /* 0x000fe2000c800000 */
[----:B------:R-:W-:-:S03]  /*1180*/  ULDC.64 UR14, c[0x0][0x298] ;  /* 0x0000a600000e7ab9 */ /* 0x000fc60000000a00 */
[----:B------:R-:W-:Y:S01]  /*1190*/  MOV R29, UR12 ;  /* 0x0000000c001d7c02 */ /* 0x000fe20008000f00 */
[----:B------:R-:W-:Y:S01]  /*11a0*/  USHF.R.S32.HI UR5, URZ, 0x1f, UR6 ;  /* 0x0000001f3f057899 */ /* 0x000fe20008011406 */
[----:B------:R-:W-:Y:S02]  /*11b0*/  MOV R43, UR14 ;  /* 0x0000000e002b7c02 */ /* 0x000fe40008000f00 */
[----:B------:R-:W-:Y:S01]  /*11c0*/  LEA R28, R29, R6, 0x7 ;  /* 0x000000061d1c7211 */ /* 0x000fe200078e38ff */
[----:B------:R-:W-:-:S03]  /*11d0*/  UIMAD UR5, UR5, UR14, URZ ;  /* 0x0000000e050572a4 */ /* 0x000fc6000f8e023f */
[--C-:B------:R-:W-:Y:S01]  /*11e0*/  SHF.R.S32.HI R29, RZ, 0x1f, R28.reuse ;  /* 0x0000001fff1d7819 */ /* 0x100fe2000001141c */
[----:B------:R-:W-:Y:S02]  /*11f0*/  UIMAD UR5, UR6, UR15, UR5 ;  /* 0x0000000f060572a4 */ /* 0x000fe4000f8e0205 */
[----:B------:R-:W-:Y:S01]  /*1200*/  IMAD.WIDE.U32 R42, R43, UR6, R28 ;  /* 0x000000062b2a7c25 */ /* 0x000fe2000f8e001c */
[----:B------:R-:W-:Y:S01]  /*1210*/  LOP3.LUT P2, RZ, R4, 0x200, RZ, 0xc0, !PT ;  /* 0x0000020004ff7812 */ /* 0x000fe2000784c0ff */
[----:B------:R-:W-:-:S03]  /*1220*/  ULDC.64 UR6, c[0x0][0x290] ;  /* 0x0000a40000067ab9 */ /* 0x000fc60000000a00 */
[----:B------:R-:W-:Y:S02]  /*1230*/  IADD3 R41, R43, UR5, RZ ;  /* 0x000000052b297c10 */ /* 0x000fe4000fffe0ff */
[----:B------:R-:W-:-:S07]  /*1240*/  @P3 MOV R40, R42 ;  /* 0x0000002a00283202 */ /* 0x000fce0000000f00 */
[----:B------:R-:W1:Y:S01]  /*1250*/  @P2 LDC.64 R114, c[0x0][0x230] ;  /* 0x00008c00ff722b82 */ /* 0x000e620000000a00 */
[-C--:B--2---:R-:W-:Y:S02]  /*1260*/  @P3 IMAD R6, R14, R10.reuse, RZ ;  /* 0x0000000a0e063224 */ /* 0x084fe400078e02ff */
[----:B------:R-:W2:Y:S02]  /*1270*/  LDL R14, [R1+0x34] ;  /* 0x00003400010e7983 */ /* 0x000ea40000100800 */
[C---:B------:R-:W-:Y:S02]  /*1280*/  @P3 IMAD R9, R3.reuse, R11, R6 ;  /* 0x0000000b03093224 */ /* 0x040fe400078e0206 */
[----:B------:R-:W-:Y:S02]  /*1290*/  @P3 IMAD.WIDE.U32 R6, R3, R10, R40 ;  /* 0x0000000a03063225 */ /* 0x000fe400078e0028 */
[----:B------:R-:W1:Y:S03]  /*12a0*/  @P3 LDC.64 R10, c[0x0][0x228] ;  /* 0x00008a00ff0a3b82 */ /* 0x000e660000000a00 */
[----:B------:R-:W-:-:S02]  /*12b0*/  @P3 IADD3 R7, R7, R9, RZ ;  /* 0x0000000907073210 */ /* 0x000fc40007ffe0ff */
[C---:B------:R-:W-:Y:S02]  /*12c0*/  @P3 SHF.L.U32 R117, R6.reuse, 0x1, RZ ;  /* 0x0000000106753819 */ /* 0x040fe400000006ff */
[----:B------:R-:W-:Y:S02]  /*12d0*/  @P3 SHF.L.U64.HI R6, R6, 0x1, R7 ;  /* 0x0000000106063819 */ /* 0x000fe40000010207 */
[----:B0-----:R-:W-:-:S04]  /*12e0*/  @P3 IADD3 R82, P0, R117, R82, RZ ;  /* 0x0000005275523210 */ /* 0x001fc80007f1e0ff */
[----:B------:R-:W-:Y:S02]  /*12f0*/  @P3 IADD3.X R83, R6, R83, RZ, P0, !PT ;  /* 0x0000005306533210 */ /* 0x000fe400007fe4ff */
[----:B-1----:R-:W-:-:S04]  /*1300*/  @P3 IADD3 R116, P0, R117, R10, RZ ;  /* 0x0000000a75743210 */ /* 0x002fc80007f1e0ff */
[----:B------:R-:W-:Y:S02]  /*1310*/  @P3 IADD3.X R117, R6, R11, RZ, P0, !PT ;  /* 0x0000000b06753210 */ /* 0x000fe400007fe4ff */
[----:B------:R-:W3:Y:S01]  /*1320*/  @P1 LDC.64 R10, c[0x0][0x288] ;  /* 0x0000a200ff0a1b82 */ /* 0x000ee20000000a00 */
[----:B------:R-:W-:Y:S01]  /*1330*/  @P1 MOV R7, R41 ;  /* 0x0000002900071202 */ /* 0x000fe20000000f00 */
[----:B---3--:R-:W-:-:S04]  /*1340*/  @P1 IMAD R6, R13, R10, RZ ;  /* 0x0000000a0d061224 */ /* 0x008fc800078e02ff */
[----:B----4-:R-:W-:Y:S01]  /*1350*/  @P1 IMAD R9, R12, R11, R6 ;  /* 0x0000000b0c091224 */ /* 0x010fe200078e0206 */
[----:B------:R-:W-:-:S05]  /*1360*/  @P1 MOV R6, R42 ;  /* 0x0000002a00061202 */ /* 0x000fca0000000f00 */
[----:B------:R-:W-:Y:S02]  /*1370*/  @P1 IMAD.WIDE.U32 R6, R12, R10, R6 ;  /* 0x0000000a0c061225 */ /* 0x000fe400078e0006 */
[----:B------:R-:W0:Y:S03]  /*1380*/  @P1 LDC.64 R12, c[0x0][0x228] ;  /* 0x00008a00ff0c1b82 */ /* 0x000e260000000a00 */
[----:B------:R-:W-:Y:S02]  /*1390*/  @P1 IADD3 R7, R7, R9, RZ ;  /* 0x0000000907071210 */ /* 0x000fe40007ffe0ff */
[C---:B------:R-:W-:Y:S02]  /*13a0*/  @P1 SHF.L.U32 R11, R6.reuse, 0x1, RZ ;  /* 0x00000001060b1819 */ /* 0x040fe400000006ff */
[----:B------:R-:W-:Y:S02]  /*13b0*/  @P1 SHF.L.U64.HI R6, R6, 0x1, R7 ;  /* 0x0000000106061819 */ /* 0x000fe40000010207 */
[----:B------:R-:W-:-:S04]  /*13c0*/  @P1 IADD3 R80, P0, R11, R80, RZ ;  /* 0x000000500b501210 */ /* 0x000fc80007f1e0ff */
[----:B------:R-:W-:Y:S02]  /*13d0*/  @P1 IADD3.X R81, R6, R81, RZ, P0, !PT ;  /* 0x0000005106511210 */ /* 0x000fe400007fe4ff */
[----:B0-----:R-:W-:-:S04]  /*13e0*/  @P1 IADD3 R10, P0, R11, R12, RZ ;  /* 0x0000000c0b0a1210 */ /* 0x001fc80007f1e0ff */
[----:B------:R-:W-:Y:S02]  /*13f0*/  @P1 IADD3.X R11, R6, R13, RZ, P0, !PT ;  /* 0x0000000d060b1210 */ /* 0x000fe400007fe4ff */
[----:B------:R-:W0:Y:S01]  /*1400*/  @P2 LDC.64 R12, c[0x0][0x288] ;  /* 0x0000a200ff0c2b82 */ /* 0x000e220000000a00 */
[----:B------:R-:W-:Y:S01]  /*1410*/  @P2 MOV R7, R41 ;  /* 0x0000002900072202 */ /* 0x000fe20000000f00 */
[----:B0-----:R-:W-:Y:S02]  /*1420*/  @P2 IMAD R6, R17, R12, RZ ;  /* 0x0000000c11062224 */ /* 0x001fe400078e02ff */
[----:B------:R-:W3:Y:S02]  /*1430*/  LDL R17, [R1+0x6c] ;  /* 0x00006c0001117983 */ /* 0x000ee40000100800 */
[----:B------:R-:W-:Y:S01]  /*1440*/  @P2 IMAD R9, R16, R13, R6 ;  /* 0x0000000d10092224 */ /* 0x000fe200078e0206 */
[----:B------:R-:W-:-:S05]  /*1450*/  @P2 MOV R6, R42 ;  /* 0x0000002a00062202 */ /* 0x000fca0000000f00 */
[----:B------:R-:W-:Y:S02]  /*1460*/  @P2 IMAD.WIDE.U32 R6, R16, R12, R6 ;  /* 0x0000000c10062225 */ /* 0x000fe400078e0006 */
[----:B------:R-:W4:Y:S01]  /*1470*/  LDL R16, [R1+0x30] ;  /* 0x0000300001107983 */ /* 0x000f220000100800 */
[----:B------:R-:W0:Y:S01]  /*1480*/  @P2 LDC.64 R12, c[0x0][0x228] ;  /* 0x00008a00ff0c2b82 */ /* 0x000e220000000a00 */
[----:B------:R-:W-:Y:S02]  /*1490*/  LOP3.LUT P1, RZ, R4, 0x100, RZ, 0xc0, !PT ;  /* 0x0000010004ff7812 */ /* 0x000fe4000782c0ff */
[----:B------:R-:W-:Y:S02]  /*14a0*/  @P2 IADD3 R7, R7, R9, RZ ;  /* 0x0000000907072210 */ /* 0x000fe40007ffe0ff */
[C---:B------:R-:W-:Y:S02]  /*14b0*/  @P2 SHF.L.U32 R113, R6.reuse, 0x1, RZ ;  /* 0x0000000106712819 */ /* 0x040fe400000006ff */
[----:B------:R-:W-:-:S02]  /*14c0*/  @P2 SHF.L.U64.HI R6, R6, 0x1, R7 ;  /* 0x0000000106062819 */ /* 0x000fc40000010207 */
[----:B------:R-:W-:-:S04]  /*14d0*/  @P2 IADD3 R114, P0, R113, R114, RZ ;  /* 0x0000007271722210 */ /* 0x000fc80007f1e0ff */
[----:B------:R-:W-:Y:S01]  /*14e0*/  @P2 IADD3.X R115, R6, R115, RZ, P0, !PT ;  /* 0x0000007306732210 */ /* 0x000fe200007fe4ff */
[----:B------:R-:W1:Y:S01]  /*14f0*/  @P1 LDC.64 R78, c[0x0][0x230] ;  /* 0x00008c00ff4e1b82 */ /* 0x000e620000000a00 */
[----:B0-----:R-:W-:-:S04]  /*1500*/  @P2 IADD3 R112, P0, R113, R12, RZ ;  /* 0x0000000c71702210 */ /* 0x001fc80007f1e0ff */
[----:B------:R-:W-:-:S03]  /*1510*/  @P2 IADD3.X R113, R6, R13, RZ, P0, !PT ;  /* 0x0000000d06712210 */ /* 0x000fc600007fe4ff */
[----:B------:R-:W0:Y:S01]  /*1520*/  @P1 LDC.64 R12, c[0x0][0x288] ;  /* 0x0000a200ff0c1b82 */ /* 0x000e220000000a00 */
[----:B------:R-:W-:Y:S01]  /*1530*/  @P1 MOV R7, R41 ;  /* 0x0000002900071202 */ /* 0x000fe20000000f00 */
[----:B0-----:R-:W-:Y:S01]  /*1540*/  @P1 IMAD R6, R15, R12, RZ ;  /* 0x0000000c0f061224 */ /* 0x001fe200078e02ff */
[----:B------:R-:W-:-:S13]  /*1550*/  LOP3.LUT P2, RZ, R4, 0x80, RZ, 0xc0, !PT ;  /* 0x0000008004ff7812 */ /* 0x000fda000784c0ff */
[----:B------:R-:W0:Y:S01]  /*1560*/  @P2 LDC.64 R110, c[0x0][0x230] ;  /* 0x00008c00ff6e2b82 */ /* 0x000e220000000a00 */
[----:B--2---:R-:W-:Y:S01]  /*1570*/  @P1 IMAD R9, R14, R13, R6 ;  /* 0x0000000d0e091224 */ /* 0x004fe200078e0206 */
[----:B------:R-:W-:-:S05]  /*1580*/  @P1 MOV R6, R42 ;  /* 0x0000002a00061202 */ /* 0x000fca0000000f00 */
[----:B------:R-:W-:Y:S02]  /*1590*/  @P1 IMAD.WIDE.U32 R6, R14, R12, R6 ;  /* 0x0000000c0e061225 */ /* 0x000fe400078e0006 */
[----:B------:R-:W2:Y:S03]  /*15a0*/  @P1 LDC.64 R14, c[0x0][0x228] ;  /* 0x00008a00ff0e1b82 */ /* 0x000ea60000000a00 */
[----:B------:R-:W-:Y:S02]  /*15b0*/  @P1 IADD3 R7, R7, R9, RZ ;  /* 0x0000000907071210 */ /* 0x000fe40007ffe0ff */
[C---:B------:R-:W-:Y:S02]  /*15c0*/  @P1 SHF.L.U32 R13, R6.reuse, 0x1, RZ ;  /* 0x00000001060d1819 */ /* 0x040fe400000006ff */
[----:B------:R-:W-:Y:S02]  /*15d0*/  @P1 SHF.L.U64.HI R6, R6, 0x1, R7 ;  /* 0x0000000106061819 */ /* 0x000fe40000010207 */
[----:B-1----:R-:W-:-:S04]  /*15e0*/  @P1 IADD3 R78, P0, R13, R78, RZ ;  /* 0x0000004e0d4e1210 */ /* 0x002fc80007f1e0ff */
[----:B------:R-:W-:Y:S02]  /*15f0*/  @P1 IADD3.X R79, R6, R79, RZ, P0, !PT ;  /* 0x0000004f064f1210 */ /* 0x000fe400007fe4ff */
[----:B--2---:R-:W-:-:S04]  /*1600*/  @P1 IADD3 R12, P0, R13, R14, RZ ;  /* 0x0000000e0d0c1210 */ /* 0x004fc80007f1e0ff */
[----:B------:R-:W-:Y:S02]  /*1610*/  @P1 IADD3.X R13, R6, R15, RZ, P0, !PT ;  /* 0x0000000f060d1210 */ /* 0x000fe400007fe4ff */
[----:B------:R-:W3:Y:S01]  /*1620*/  @P2 LDC.64 R14, c[0x0][0x288] ;  /* 0x0000a200ff0e2b82 */ /* 0x000ee20000000a00 */
[----:B------:R-:W-:Y:S02]  /*1630*/  @P2 MOV R7, R41 ;  /* 0x0000002900072202 */ /* 0x000fe40000000f00 */
[----:B------:R-:W-:Y:S01]  /*1640*/  LOP3.LUT P1, RZ, R4, 0x40, RZ, 0xc0, !PT ;  /* 0x0000004004ff7812 */ /* 0x000fe2000782c0ff */
[----:B---3--:R-:W-:-:S04]  /*1650*/  @P2 IMAD R6, R17, R14, RZ ;  /* 0x0000000e11062224 */ /* 0x008fc800078e02ff */
[----:B----4-:R-:W-:Y:S01]  /*1660*/  @P2 IMAD R9, R16, R15, R6 ;  /* 0x0000000f10092224 */ /* 0x010fe200078e0206 */
[----:B------:R-:W-:-:S05]  /*1670*/  @P2 MOV R6, R42 ;  /* 0x0000002a00062202 */ /* 0x000fca0000000f00 */
[----:B------:R-:W-:Y:S02]  /*1680*/  @P2 IMAD.WIDE.U32 R6, R16, R14, R6 ;  /* 0x0000000e10062225 */ /* 0x000fe400078e0006 */
[----:B------:R-:W1:Y:S03]  /*1690*/  @P2 LDC.64 R14, c[0x0][0x228] ;  /* 0x00008a00ff0e2b82 */ /* 0x000e660000000a00 */
[----:B------:R-:W-:Y:S02]  /*16a0*/  @P2 IADD3 R7, R7, R9, RZ ;  /* 0x0000000907072210 */ /* 0x000fe40007ffe0ff */
[C---:B------:R-:W-:Y:S02]  /*16b0*/  @P2 SHF.L.U32 R109, R6.reuse, 0x1, RZ ;  /* 0x00000001066d2819 */ /* 0x040fe400000006ff */
[----:B------:R-:W-:Y:S01]  /*16c0*/  @P2 SHF.L.U64.HI R6, R6, 0x1, R7 ;  /* 0x0000000106062819 */ /* 0x000fe20000010207 */
[----:B------:R-:W2:Y:S01]  /*16d0*/  @P1 LDC.64 R16, c[0x0][0x230] ;  /* 0x00008c00ff101b82 */ /* 0x000ea20000000a00 */
[----:B0-----:R-:W-:-:S04]  /*16e0*/  @P2 IADD3 R110, P0, R109, R110, RZ ;  /* 0x0000006e6d6e2210 */ /* 0x001fc80007f1e0ff */
[----:B------:R-:W-:Y:S02]  /*16f0*/  @P2 IADD3.X R111, R6, R111, RZ, P0, !PT ;  /* 0x0000006f066f2210 */ /* 0x000fe400007fe4ff */
[----:B-1----:R-:W-:-:S04]  /*1700*/  @P2 IADD3 R108, P0, R109, R14, RZ ;  /* 0x0000000e6d6c2210 */ /* 0x002fc80007f1e0ff */
[----:B------:R-:W-:Y:S02]  /*1710*/  @P2 IADD3.X R109, R6, R15, RZ, P0, !PT ;  /* 0x0000000f066d2210 */ /* 0x000fe400007fe4ff */
[----:B------:R-:W0:Y:S01]  /*1720*/  @P1 LDC.64 R14, c[0x0][0x288] ;  /* 0x0000a200ff0e1b82 */ /* 0x000e220000000a00 */
[----:B------:R-:W-:Y:S02]  /*1730*/  @P1 MOV R7, R41 ;  /* 0x0000002900071202 */ /* 0x000fe40000000f00 */
[----:B------:R-:W-:Y:S01]  /*1740*/  LOP3.LUT P2, RZ, R4, 0x20, RZ, 0xc0, !PT ;  /* 0x0000002004ff7812 */ /* 0x000fe2000784c0ff */
[----:B0-----:R-:W-:-:S04]  /*1750*/  @P1 IMAD R6, R19, R14, RZ ;  /* 0x0000000e13061224 */ /* 0x001fc800078e02ff */
[----:B------:R-:W-:Y:S01]  /*1760*/  @P1 IMAD R9, R18, R15, R6 ;  /* 0x0000000f12091224 */ /* 0x000fe200078e0206 */
[----:B------:R-:W-:-:S05]  /*1770*/  @P1 MOV R6, R42 ;  /* 0x0000002a00061202 */ /* 0x000fca0000000f00 */
[----:B------:R-:W-:Y:S02]  /*1780*/  @P1 IMAD.WIDE.U32 R6, R18, R14, R6 ;  /* 0x0000000e12061225 */ /* 0x000fe400078e0006 */
[----:B------:R-:W0:Y:S03]  /*1790*/  @P2 LDC.64 R18, c[0x0][0x288] ;  /* 0x0000a200ff122b82 */ /* 0x000e260000000a00 */
[----:B------:R-:W-:Y:S02]  /*17a0*/  @P1 IADD3 R7, R7, R9, RZ ;  /* 0x0000000907071210 */ /* 0x000fe40007ffe0ff */
[C---:B------:R-:W-:Y:S02]  /*17b0*/  @P1 SHF.L.U32 R107, R6.reuse, 0x1, RZ ;  /* 0x00000001066b1819 */ /* 0x040fe400000006ff */
[----:B------:R-:W-:Y:S02]  /*17c0*/  @P1 SHF.L.U64.HI R6, R6, 0x1, R7 ;  /* 0x0000000106061819 */ /* 0x000fe40000010207 */
[----:B--2---:R-:W-:-:S04]  /*17d0*/  @P1 IADD3 R14, P0, R107, R16, RZ ;  /* 0x000000106b0e1210 */ /* 0x004fc80007f1e0ff */
[----:B------:R-:W-:Y:S02]  /*17e0*/  @P1 IADD3.X R15, R6, R17, RZ, P0, !PT ;  /* 0x00000011060f1210 */ /* 0x000fe400007fe4ff */
[----:B------:R-:W1:Y:S01]  /*17f0*/  @P1 LDC.64 R16, c[0x0][0x228] ;  /* 0x00008a00ff101b82 */ /* 0x000e620000000a00 */
[----:B------:R-:W-:Y:S02]  /*1800*/  @P2 MOV R7, R41 ;  /* 0x0000002900072202 */ /* 0x000fe40000000f00 */
[----:B-1----:R-:W-:-:S04]  /*1810*/  @P1 IADD3 R106, P0, R107, R16, RZ ;  /* 0x000000106b6a1210 */ /* 0x002fc80007f1e0ff */
[----:B------:R-:W-:Y:S01]  /*1820*/  @P1 IADD3.X R107, R6, R17, RZ, P0, !PT ;  /* 0x00000011066b1210 */ /* 0x000fe200007fe4ff */
[----:B0-----:R-:W-:Y:S01]  /*1830*/  @P2 IMAD R6, R21, R18, RZ ;  /* 0x0000001215062224 */ /* 0x001fe200078e02ff */
[----:B------:R-:W-:Y:S01]  /*1840*/  LOP3.LUT P1, RZ, R4, 0x10, RZ, 0xc0, !PT ;  /* 0x0000001004ff7812 */ /* 0x000fe2000782c0ff */
[----:B------:R-:W0:Y:S02]  /*1850*/  @P2 LDC.64 R16, c[0x0][0x230] ;  /* 0x00008c00ff102b82 */ /* 0x000e240000000a00 */
[----:B------:R-:W-:Y:S01]  /*1860*/  @P2 IMAD R9, R20, R19, R6 ;  /* 0x0000001314092224 */ /* 0x000fe200078e0206 */
[----:B------:R-:W-:-:S05]  /*1870*/  @P2 MOV R6, R42 ;  /* 0x0000002a00062202 */ /* 0x000fca0000000f00 */
[----:B------:R-:W-:Y:S02]  /*1880*/  @P2 IMAD.WIDE.U32 R6, R20, R18, R6 ;  /* 0x0000001214062225 */ /* 0x000fe400078e0006 */
[----:B------:R-:W1:Y:S08]  /*1890*/  @P2 LDC.64 R18, c[0x0][0x228] ;  /* 0x00008a00ff122b82 */ /* 0x000e700000000a00 */
[----:B------:R-:W2:Y:S01]  /*18a0*/  @P1 LDC.64 R20, c[0x0][0x288] ;  /* 0x0000a200ff141b82 */ /* 0x000ea20000000a00 */
[----:B------:R-:W-:-:S02]  /*18b0*/  @P2 IADD3 R7, R7, R9, RZ ;  /* 0x0000000907072210 */ /* 0x000fc40007ffe0ff */
[C---:B------:R-:W-:Y:S02]  /*18c0*/  @P2 SHF.L.U32 R105, R6.reuse, 0x1, RZ ;  /* 0x0000000106692819 */ /* 0x040fe400000006ff */
[----:B------:R-:W-:Y:S02]  /*18d0*/  @P2 SHF.L.U64.HI R6, R6, 0x1, R7 ;  /* 0x0000000106062819 */ /* 0x000fe40000010207 */
[----:B0-----:R-:W-:-:S04]  /*18e0*/  @P2 IADD3 R16, P0, R105, R16, RZ ;  /* 0x0000001069102210 */ /* 0x001fc80007f1e0ff */
[----:B------:R-:W-:Y:S02]  /*18f0*/  @P2 IADD3.X R17, R6, R17, RZ, P0, !PT ;  /* 0x0000001106112210 */ /* 0x000fe400007fe4ff */
[----:B-1----:R-:W-:-:S04]  /*1900*/  @P2 IADD3 R104, P0, R105, R18, RZ ;  /* 0x0000001269682210 */ /* 0x002fc80007f1e0ff */
[----:B------:R-:W-:Y:S02]  /*1910*/  @P2 IADD3.X R105, R6, R19, RZ, P0, !PT ;  /* 0x0000001306692210 */ /* 0x000fe400007fe4ff */
[----:B------:R-:W-:Y:S01]  /*1920*/  LOP3.LUT P3, RZ, R4, 0x8, RZ, 0xc0, !PT ;  /* 0x0000000804ff7812 */ /* 0x000fe2000786c0ff */
[----:B------:R-:W0:Y:S01]  /*1930*/  @P1 LDC.64 R18, c[0x0][0x230] ;  /* 0x00008c00ff121b82 */ /* 0x000e220000000a00 */
[----:B--2---:R-:W-:Y:S01]  /*1940*/  @P1 IMAD R6, R23, R20, RZ ;  /* 0x0000001417061224 */ /* 0x004fe200078e02ff */
[----:B------:R-:W-:-:S03]  /*1950*/  @P1 MOV R7, R41 ;  /* 0x0000002900071202 */ /* 0x000fc60000000f00 */
        /* <DEDUP_REMOVED lines=12> */
[----:B------:R-:W-:Y:S01]  /*1a20*/  @P3 MOV R7, R41 ;  /* 0x0000002900073202 */ /* 0x000fe20000000f00 */
[----:B------:R-:W0:Y:S01]  /*1a30*/  @P3 LDC.64 R20, c[0x0][0x230] ;  /* 0x00008c00ff143b82 */ /* 0x000e220000000a00 */
[----:B--2---:R-:W-:Y:S02]  /*1a40*/  @P3 IMAD R6, R27, R22, RZ ;  /* 0x000000161b063224 */ /* 0x004fe400078e02ff */
[----:B------:R-:W2:Y:S02]  /*1a50*/  LDL R27, [R1+0x54] ;  /* 0x00005400011b7983 */ /* 0x000ea40000100800 */
[----:B------:R-:W-:Y:S01]  /*1a60*/  @P3 IMAD R9, R26, R23, R6 ;  /* 0x000000171a093224 */ /* 0x000fe200078e0206 */
[----:B------:R-:W-:-:S05]  /*1a70*/  @P3 MOV R6, R42 ;  /* 0x0000002a00063202 */ /* 0x000fca0000000f00 */
[----:B------:R-:W-:Y:S02]  /*1a80*/  @P3 IMAD.WIDE.U32 R6, R26, R22, R6 ;  /* 0x000000161a063225 */ /* 0x000fe400078e0006 */
[----:B------:R-:W3:Y:S01]  /*1a90*/  LDL R26, [R1+0x18] ;  /* 0x00001800011a7983 */ /* 0x000ee20000100800 */
[----:B------:R-:W1:Y:S01]  /*1aa0*/  @P3 LDC.64 R22, c[0x0][0x228] ;  /* 0x00008a00ff163b82 */ /* 0x000e620000000a00 */
[----:B------:R-:W-:Y:S02]  /*1ab0*/  LOP3.LUT P2, RZ, R4, 0x4, RZ, 0xc0, !PT ;  /* 0x0000000404ff7812 */ /* 0x000fe4000784c0ff */
[----:B------:R-:W-:Y:S02]  /*1ac0*/  @P3 IADD3 R7, R7, R9, RZ ;  /* 0x0000000907073210 */ /* 0x000fe40007ffe0ff */
[C---:B------:R-:W-:Y:S02]  /*1ad0*/  @P3 SHF.L.U32 R101, R6.reuse, 0x1, RZ ;  /* 0x0000000106653819 */ /* 0x040fe400000006ff */
[----:B------:R-:W-:-:S02]  /*1ae0*/  @P3 SHF.L.U64.HI R6, R6, 0x1, R7 ;  /* 0x0000000106063819 */ /* 0x000fc40000010207 */
[----:B0-----:R-:W-:-:S04]  /*1af0*/  @P3 IADD3 R20, P0, R101, R20, RZ ;  /* 0x0000001465143210 */ /* 0x001fc80007f1e0ff */
[----:B------:R-:W-:Y:S01]  /*1b00*/  @P3 IADD3.X R21, R6, R21, RZ, P0, !PT ;  /* 0x0000001506153210 */ /* 0x000fe200007fe4ff */
[----:B------:R-:W0:Y:S01]  /*1b10*/  @P2 LDC.64 R98, c[0x0][0x228] ;  /* 0x00008a00ff622b82 */ /* 0x000e220000000a00 */
[----:B-1----:R-:W-:-:S04]  /*1b20*/  @P3 IADD3 R100, P0, R101, R22, RZ ;  /* 0x0000001665643210 */ /* 0x002fc80007f1e0ff */
[----:B------:R-:W-:-:S03]  /*1b30*/  @P3 IADD3.X R101, R6, R23, RZ, P0, !PT ;  /* 0x0000001706653210 */ /* 0x000fc600007fe4ff */
[----:B------:R-:W1:Y:S01]  /*1b40*/  @P2 LDC.64 R6, c[0x0][0x288] ;  /* 0x0000a200ff062b82 */ /* 0x000e620000000a00 */
[----:B------:R-:W-:-:S07]  /*1b50*/  ISETP.NE.AND P3, PT, R8, RZ, PT ;  /* 0x000000ff0800720c */ /* 0x000fce0003f65270 */
[----:B------:R-:W4:Y:S01]  /*1b60*/  @P2 LDC.64 R22, c[0x0][0x230] ;  /* 0x00008c00ff162b82 */ /* 0x000f220000000a00 */
[----:B------:R-:W-:Y:S02]  /*1b70*/  @P2 MOV R9, R41 ;  /* 0x0000002900092202 */ /* 0x000fe40000000f00 */
[----:B------:R-:W-:-:S05]  /*1b80*/  LOP3.LUT P1, RZ, R4, 0x2, RZ, 0xc0, !PT ;  /* 0x0000000204ff7812 */ /* 0x000fca000782c0ff */
[----:B------:R-:W3:Y:S01]  /*1b90*/  @P3 LDC.64 R52, c[0x0][0x230] ;  /* 0x00008c00ff343b82 */ /* 0x000ee20000000a00 */
[----:B-1----:R-:W-:-:S07]  /*1ba0*/  @P2 IMAD R8, R25, R6, RZ ;  /* 0x0000000619082224 */ /* 0x002fce00078e02ff */
[----:B------:R-:W1:Y:S01]  /*1bb0*/  @P1 LDC.64 R96, c[0x0][0x228] ;  /* 0x00008a00ff601b82 */ /* 0x000e620000000a00 */
[----:B------:R-:W-:Y:S01]  /*1bc0*/  @P2 IMAD R25, R24, R7, R8 ;  /* 0x0000000718192224 */ /* 0x000fe200078e0208 */
[----:B------:R-:W-:-:S06]  /*1bd0*/  @P2 MOV R8, R42 ;  /* 0x0000002a00082202 */ /* 0x000fcc0000000f00 */
[----:B------:R-:W1:Y:S01]  /*1be0*/  @P3 LDC.64 R90, c[0x0][0x228] ;  /* 0x00008a00ff5a3b82 */ /* 0x000e620000000a00 */
[----:B------:R-:W-:-:S05]  /*1bf0*/  @P2 IMAD.WIDE.U32 R6, R24, R6, R8 ;  /* 0x0000000618062225 */ /* 0x000fca00078e0008 */
[----:B------:R-:W-:Y:S02]  /*1c00*/  @P2 IADD3 R9, R7, R25, RZ ;  /* 0x0000001907092210 */ /* 0x000fe40007ffe0ff */
[C---:B------:R-:W-:Y:S01]  /*1c10*/  @P2 SHF.L.U32 R7, R6.reuse, 0x1, RZ ;  /* 0x0000000106072819 */ /* 0x040fe200000006ff */
[----:B------:R-:W1:Y:S01]  /*1c20*/  @P1 LDC.64 R24, c[0x0][0x230] ;  /* 0x00008c00ff181b82 */ /* 0x000e620000000a00 */
[----:B------:R-:W-:Y:S02]  /*1c30*/  @P2 SHF.L.U64.HI R6, R6, 0x1, R9 ;  /* 0x0000000106062819 */ /* 0x000fe40000010209 */
[----:B----4-:R-:W-:-:S04]  /*1c40*/  @P2 IADD3 R22, P0, R7, R22, RZ ;  /* 0x0000001607162210 */ /* 0x010fc80007f1e0ff */
[----:B------:R-:W-:Y:S02]  /*1c50*/  @P2 IADD3.X R23, R6, R23, RZ, P0, !PT ;  /* 0x0000001706172210 */ /* 0x000fe400007fe4ff */
[----:B0-----:R-:W-:-:S04]  /*1c60*/  @P2 IADD3 R98, P0, R7, R98, RZ ;  /* 0x0000006207622210 */ /* 0x001fc80007f1e0ff */
[----:B------:R-:W-:Y:S02]  /*1c70*/  @P2 IADD3.X R99, R6, R99, RZ, P0, !PT ;  /* 0x0000006306632210 */ /* 0x000fe400007fe4ff */
[----:B------:R-:W2:Y:S01]  /*1c80*/  @P1 LDC.64 R6, c[0x0][0x288] ;  /* 0x0000a200ff061b82 */ /* 0x000ea20000000a00 */
[----:B------:R-:W-:Y:S02]  /*1c90*/  ISETP.NE.AND P2, PT, R5, RZ, PT ;  /* 0x000000ff0500720c */ /* 0x000fe40003f45270 */
[----:B------:R-:W-:-:S11]  /*1ca0*/  @P1 MOV R9, R41 ;  /* 0x0000002900091202 */ /* 0x000fd60000000f00 */
[----:B------:R-:W0:Y:S08]  /*1cb0*/  @P2 LDC.64 R54, c[0x0][0x230] ;  /* 0x00008c00ff362b82 */ /* 0x000e300000000a00 */
[----:B------:R-:W4:Y:S01]  /*1cc0*/  @P2 LDC.64 R88, c[0x0][0x228] ;  /* 0x00008a00ff582b82 */ /* 0x000f220000000a00 */
[----:B--2---:R-:W-:-:S04]  /*1cd0*/  @P1 IMAD R8, R27, R6, RZ ;  /* 0x000000061b081224 */ /* 0x004fc800078e02ff */
[----:B---3--:R-:W-:Y:S01]  /*1ce0*/  @P1 IMAD R5, R26, R7, R8 ;  /* 0x000000071a051224 */ /* 0x008fe200078e0208 */
        /* <DEDUP_REMOVED lines=8> */
[----:B------:R-:W-:-:S04]  /*1d70*/  @P1 IADD3 R96, P0, R5, R96, RZ ;  /* 0x0000006005601210 */ /* 0x000fc80007f1e0ff */
[----:B------:R-:W-:Y:S02]  /*1d80*/  @P1 IADD3.X R97, R6, R97, RZ, P0, !PT ;  /* 0x0000006106611210 */ /* 0x000fe400007fe4ff */
[----:B------:R-:W1:Y:S01]  /*1d90*/  @P5 LDC.64 R6, c[0x0][0x288] ;  /* 0x0000a200ff065b82 */ /* 0x000e620000000a00 */
[----:B------:R-:W-:Y:S01]  /*1da0*/  @P5 MOV R9, R41 ;  /* 0x0000002900095202 */ /* 0x000fe20000000f00 */
[----:B-1----:R-:W-:Y:S02]  /*1db0*/  @P5 IMAD R8, R33, R6, RZ ;  /* 0x0000000621085224 */ /* 0x002fe400078e02ff */
[----:B------:R-:W3:Y:S02]  /*1dc0*/  LDL R33, [R1+0x48] ;  /* 0x0000480001217983 */ /* 0x000ee40000100800 */
[----:B------:R-:W-:Y:S01]  /*1dd0*/  @P5 IMAD R7, R32, R7, R8 ;  /* 0x0000000720075224 */ /* 0x000fe200078e0208 */
[----:B------:R-:W-:-:S05]  /*1de0*/  @P5 MOV R8, R42 ;  /* 0x0000002a00085202 */ /* 0x000fca0000000f00 */
[----:B------:R-:W-:Y:S02]  /*1df0*/  @P5 IMAD.WIDE.U32 R8, R32, R6, R8 ;  /* 0x0000000620085225 */ /* 0x000fe400078e0008 */
[----:B------:R-:W4:Y:S03]  /*1e00*/  LDL R32, [R1+0xc] ;  /* 0x00000c0001207983 */ /* 0x000f260000100800 */
[----:B------:R-:W-:Y:S02]  /*1e10*/  @P5 IADD3 R7, R9, R7, RZ ;  /* 0x0000000709075210 */ /* 0x000fe40007ffe0ff */
[C---:B------:R-:W-:Y:S02]  /*1e20*/  @P5 SHF.L.U32 R5, R8.reuse, 0x1, RZ ;  /* 0x0000000108055819 */ /* 0x040fe400000006ff */
[----:B------:R-:W-:Y:S02]  /*1e30*/  @P5 SHF.L.U64.HI R8, R8, 0x1, R7 ;  /* 0x0000000108085819 */ /* 0x000fe40000010207 */
[----:B------:R-:W1:Y:S01]  /*1e40*/  @P4 LDC.64 R6, c[0x0][0x288] ;  /* 0x0000a200ff064b82 */ /* 0x000e620000000a00 */
[----:B--2---:R-:W-:-:S04]  /*1e50*/  @P5 IADD3 R26, P0, R5, R26, RZ ;  /* 0x0000001a051a5210 */ /* 0x004fc80007f1e0ff */
[----:B------:R-:W-:Y:S02]  /*1e60*/  @P5 IADD3.X R27, R8, R27, RZ, P0, !PT ;  /* 0x0000001b081b5210 */ /* 0x000fe400007fe4ff */
[----:B------:R-:W-:-:S04]  /*1e70*/  @P5 IADD3 R94, P0, R5, R94, RZ ;  /* 0x0000005e055e5210 */ /* 0x000fc80007f1e0ff */
[----:B------:R-:W-:Y:S02]  /*1e80*/  @P5 IADD3.X R95, R8, R95, RZ, P0, !PT ;  /* 0x0000005f085f5210 */ /* 0x000fe400007fe4ff */
[----:B------:R-:W-:Y:S01]  /*1e90*/  @P4 MOV R9, R41 ;  /* 0x0000002900094202 */ /* 0x000fe20000000f00 */
[----:B-1----:R-:W-:Y:S02]  /*1ea0*/  @P4 IMAD R8, R31, R6, RZ ;  /* 0x000000061f084224 */ /* 0x002fe400078e02ff */
[----:B------:R-:W2:Y:S02]  /*1eb0*/  LDL R31, [R1+0x44] ;  /* 0x00004400011f7983 */ /* 0x000ea40000100800 */
[----:B------:R-:W-:Y:S01]  /*1ec0*/  @P4 IMAD R7, R30, R7, R8 ;  /* 0x000000071e074224 */ /* 0x000fe200078e0208 */
[----:B------:R-:W-:-:S05]  /*1ed0*/  @P4 MOV R8, R42 ;  /* 0x0000002a00084202 */ /* 0x000fca0000000f00 */
[----:B------:R-:W-:Y:S02]  /*1ee0*/  @P4 IMAD.WIDE.U32 R8, R30, R6, R8 ;  /* 0x000000061e084225 */ /* 0x000fe400078e0008 */
[----:B------:R-:W2:Y:S03]  /*1ef0*/  LDL R30, [R1+0x40] ;  /* 0x00004000011e7983 */ /* 0x000ea60000100800 */
[----:B------:R-:W-:Y:S02]  /*1f00*/  @P4 IADD3 R7, R9, R7, RZ ;  /* 0x0000000709074210 */ /* 0x000fe40007ffe0ff */
[C---:B------:R-:W-:Y:S02]  /*1f10*/  @P4 SHF.L.U32 R5, R8.reuse, 0x1, RZ ;  /* 0x0000000108054819 */ /* 0x040fe400000006ff */
[----:B------:R-:W-:Y:S02]  /*1f20*/  @P4 SHF.L.U64.HI R8, R8, 0x1, R7 ;  /* 0x0000000108084819 */ /* 0x000fe40000010207 */
[----:B------:R-:W3:Y:S01]  /*1f30*/  @P3 LDC.64 R6, c[0x0][0x288] ;  /* 0x0000a200ff063b82 */ /* 0x000ee20000000a00 */
[----:B------:R-:W-:-:S04]  /*1f40*/  @P4 IADD3 R50, P0, R5, R50, RZ ;  /* 0x0000003205324210 */ /* 0x000fc80007f1e0ff */
[----:B------:R-:W-:Y:S02]  /*1f50*/  @P4 IADD3.X R51, R8, R51, RZ, P0, !PT ;  /* 0x0000003308334210 */ /* 0x000fe400007fe4ff */
[----:B------:R-:W-:-:S04]  /*1f60*/  @P4 IADD3 R92, P0, R5, R92, RZ ;  /* 0x0000005c055c4210 */ /* 0x000fc80007f1e0ff */
[----:B------:R-:W-:Y:S02]  /*1f70*/  @P4 IADD3.X R93, R8, R93, RZ, P0, !PT ;  /* 0x0000005d085d4210 */ /* 0x000fe400007fe4ff */
[----:B------:R-:W-:Y:S02]  /*1f80*/  @P3 MOV R9, R41 ;  /* 0x0000002900093202 */ /* 0x000fe40000000f00 */
[C---:B------:R-:W-:Y:S02]  /*1f90*/  LOP3.LUT P1, RZ, R4.reuse, 0x100000, RZ, 0xc0, !PT ;  /* 0x0010000004ff7812 */ /* 0x040fe4000782c0ff */
[----:B------:R-:W-:-:S04]  /*1fa0*/  LOP3.LUT R4, R4, 0xdfffffff, RZ, 0xc0, !PT ;  /* 0xdfffffff04047812 */ /* 0x000fc800078ec0ff */
[----:B------:R-:W-:-:S04]  /*1fb0*/  @P5 LOP3.LUT R4, R4, 0x20000000, RZ, 0xfc, !PT ;  /* 0x2000000004045812 */ /* 0x000fc800078efcff */
[C---:B------:R-:W-:Y:S02]  /*1fc0*/  LOP3.LUT P5, RZ, R4.reuse, 0x20000, RZ, 0xc0, !PT ;  /* 0x0002000004ff7812 */ /* 0x040fe400078ac0ff */
[----:B------:R-:W-:Y:S01]  /*1fd0*/  LOP3.LUT R4, R4, 0xbfffffff, RZ, 0xc0, !PT ;  /* 0xbfffffff04047812 */ /* 0x000fe200078ec0ff */
[----:B------:R-:W1:Y:S03]  /*1fe0*/  @P1 LDC.64 R56, c[0x0][0x230] ;  /* 0x00008c00ff381b82 */ /* 0x000e660000000a00 */
[----:B------:R-:W-:-:S04]  /*1ff0*/  @P4 LOP3.LUT R4, R4, 0x40000000, RZ, 0xfc, !PT ;  /* 0x4000000004044812 */ /* 0x000fc800078efcff */
[----:B------:R-:W-:Y:S01]  /*2000*/  LOP3.LUT P4, RZ, R4, 0x40000, RZ, 0xc0, !PT ;  /* 0x0004000004ff7812 */ /* 0x000fe2000788c0ff */
[----:B------:R-:W1:Y:S08]  /*2010*/  @P1 LDC.64 R86, c[0x0][0x228] ;  /* 0x00008a00ff561b82 */ /* 0x000e700000000a00 */
[----:B------:R-:W1:Y:S08]  /*2020*/  @P5 LDC.64 R60, c[0x0][0x230] ;  /* 0x00008c00ff3c5b82 */ /* 0x000e700000000a00 */
[----:B------:R-:W1:Y:S08]  /*2030*/  @P4 LDC.64 R58, c[0x0][0x230] ;  /* 0x00008c00ff3a4b82 */ /* 0x000e700000000a00 */
[----:B------:R-:W1:Y:S01]  /*2040*/  @P4 LDC.64 R84, c[0x0][0x228] ;  /* 0x00008a00ff544b82 */ /* 0x000e620000000a00 */
[----:B---3--:R-:W-:-:S07]  /*2050*/  @P3 IMAD R8, R33, R6, RZ ;  /* 0x0000000621083224 */ /* 0x008fce00078e02ff */
[----:B------:R-:W3:Y:S01]  /*2060*/  @P5 LDC.64 R74, c[0x0][0x228] ;  /* 0x00008a00ff4a5b82 */ /* 0x000ee20000000a00 */
[----:B----4-:R-:W-:Y:S01]  /*2070*/  @P3 IMAD R7, R32, R7, R8 ;  /* 0x0000000720073224 */ /* 0x010fe200078e0208 */
[----:B------:R-:W-:-:S05]  /*2080*/  @P3 MOV R8, R42 ;  /* 0x0000002a00083202 */ /* 0x000fca0000000f00 */
[----:B------:R-:W-:-:S05]  /*2090*/  @P3 IMAD.WIDE.U32 R8, R32, R6, R8 ;  /* 0x0000000620083225 */ /* 0x000fca00078e0008 */
[----:B------:R-:W-:Y:S02]  /*20a0*/  @P3 IADD3 R7, R9, R7, RZ ;  /* 0x0000000709073210 */ /* 0x000fe40007ffe0ff */
[C---:B------:R-:W-:Y:S02]  /*20b0*/  @P3 SHF.L.U32 R5, R8.reuse, 0x1, RZ ;  /* 0x0000000108053819 */ /* 0x040fe400000006ff */
[----:B------:R-:W-:Y:S02]  /*20c0*/  @P3 SHF.L.U64.HI R8, R8, 0x1, R7 ;  /* 0x0000000108083819 */ /* 0x000fe40000010207 */
[----:B------:R-:W2:Y:S01]  /*20d0*/  @P2 LDC.64 R6, c[0x0][0x288] ;  /* 0x0000a200ff062b82 */ /* 0x000ea20000000a00 */
[----:B------:R-:W-:-:S04]  /*20e0*/  @P3 IADD3 R52, P0, R5, R52, RZ ;  /* 0x0000003405343210 */ /* 0x000fc80007f1e0ff */
[----:B------:R-:W-:Y:S02]  /*20f0*/  @P3 IADD3.X R53, R8, R53, RZ, P0, !PT ;  /* 0x0000003508353210 */ /* 0x000fe400007fe4ff */
[----:B------:R-:W-:-:S04]  /*2100*/  @P3 IADD3 R90, P0, R5, R90, RZ ;  /* 0x0000005a055a3210 */ /* 0x000fc80007f1e0ff */
[----:B------:R-:W-:Y:S02]  /*2110*/  @P3 IADD3.X R91, R8, R91, RZ, P0, !PT ;  /* 0x0000005b085b3210 */ /* 0x000fe400007fe4ff */
[----:B------:R-:W-:Y:S01]  /*2120*/  @P2 MOV R9, R41 ;  /* 0x0000002900092202 */ /* 0x000fe20000000f00 */
[----:B--2---:R-:W-:-:S04]  /*2130*/  @P2 IMAD R8, R31, R6, RZ ;  /* 0x000000061f082224 */ /* 0x004fc800078e02ff */
[----:B------:R-:W-:Y:S01]  /*2140*/  @P2 IMAD R7, R30, R7, R8 ;  /* 0x000000071e072224 */ /* 0x000fe200078e0208 */
[----:B------:R-:W-:-:S05]  /*2150*/  @P2 MOV R8, R42 ;  /* 0x0000002a00082202 */ /* 0x000fca0000000f00 */
[----:B------:R-:W-:-:S05]  /*2160*/  @P2 IMAD.WIDE.U32 R8, R30, R6, R8 ;  /* 0x000000061e082225 */ /* 0x000fca00078e0008 */
[----:B------:R-:W-:Y:S02]  /*2170*/  @P2 IADD3 R7, R9, R7, RZ ;  /* 0x0000000709072210 */ /* 0x000fe40007ffe0ff */
[C---:B------:R-:W-:Y:S02]  /*2180*/  @P2 SHF.L.U32 R5, R8.reuse, 0x1, RZ ;  /* 0x0000000108052819 */ /* 0x040fe400000006ff */
[----:B------:R-:W-:Y:S02]  /*2190*/  @P2 SHF.L.U64.HI R8, R8, 0x1, R7 ;  /* 0x0000000108082819 */ /* 0x000fe40000010207 */
[----:B------:R-:W2:Y:S01]  /*21a0*/  @P1 LDC.64 R6, c[0x0][0x288] ;  /* 0x0000a200ff061b82 */ /* 0x000ea20000000a00 */
[----:B0-----:R-:W-:-:S04]  /*21b0*/  @P2 IADD3 R54, P0, R5, R54, RZ ;  /* 0x0000003605362210 */ /* 0x001fc80007f1e0ff */
[----:B------:R-:W-:Y:S02]  /*21c0*/  @P2 IADD3.X R55, R8, R55, RZ, P0, !PT ;  /* 0x0000003708372210 */ /* 0x000fe400007fe4ff */
[----:B------:R-:W-:Y:S02]  /*21d0*/  @P2 IADD3 R88, P0, R5, R88, RZ ;  /* 0x0000005805582210 */ /* 0x000fe40007f1e0ff */
[----:B------:R-:W-:-:S04]  /*21e0*/  IADD3 R5, R3, 0x78, RZ ;  /* 0x0000007803057810 */ /* 0x000fc80007ffe0ff */
[----:B------:R-:W-:Y:S02]  /*21f0*/  SHF.R.S32.HI R9, RZ, 0x1f, R5 ;  /* 0x0000001fff097819 */ /* 0x000fe40000011405 */
[----:B------:R-:W-:-:S03]  /*2200*/  @P2 IADD3.X R89, R8, R89, RZ, P0, !PT ;  /* 0x0000005908592210 */ /* 0x000fc600007fe4ff */
[----:B--2---:R-:W-:Y:S01]  /*2210*/  @P1 IMAD R8, R9, R6, RZ ;  /* 0x0000000609081224 */ /* 0x004fe200078e02ff */
[----:B------:R-:W-:-:S03]  /*2220*/  @P1 MOV R9, R41 ;  /* 0x0000002900091202 */ /* 0x000fc60000000f00 */
[----:B------:R-:W-:Y:S01]  /*2230*/  @P1 IMAD R7, R5, R7, R8 ;  /* 0x0000000705071224 */ /* 0x000fe200078e0208 */
[----:B------:R-:W-:-:S05]  /*2240*/  @P1 MOV R8, R42 ;  /* 0x0000002a00081202 */ /* 0x000fca0000000f00 */
[----:B------:R-:W-:-:S05]  /*2250*/  @P1 IMAD.WIDE.U32 R8, R5, R6, R8 ;  /* 0x0000000605081225 */ /* 0x000fca00078e0008 */
[----:B------:R-:W-:Y:S02]  /*2260*/  @P1 IADD3 R7, R9, R7, RZ ;  /* 0x0000000709071210 */ /* 0x000fe40007ffe0ff */
[C---:B------:R-:W-:Y:S02]  /*2270*/  @P1 SHF.L.U32 R5, R8.reuse, 0x1, RZ ;  /* 0x0000000108051819 */ /* 0x040fe400000006ff */
[----:B------:R-:W-:Y:S02]  /*2280*/  @P1 SHF.L.U64.HI R8, R8, 0x1, R7 ;  /* 0x0000000108081819 */ /* 0x000fe40000010207 */
[----:B------:R-:W0:Y:S01]  /*2290*/  @P4 LDC.64 R6, c[0x0][0x288] ;  /* 0x0000a200ff064b82 */ /* 0x000e220000000a00 */
[----:B-1----:R-:W-:-:S04]  /*22a0*/  @P1 IADD3 R56, P0, R5, R56, RZ ;  /* 0x0000003805381210 */ /* 0x002fc80007f1e0ff */
[----:B------:R-:W-:Y:S02]  /*22b0*/  @P1 IADD3.X R57, R8, R57, RZ, P0, !PT ;  /* 0x0000003908391210 */ /* 0x000fe400007fe4ff */
[----:B------:R-:W-:Y:S02]  /*22c0*/  @P1 IADD3 R86, P0, R5, R86, RZ ;  /* 0x0000005605561210 */ /* 0x000fe40007f1e0ff */
[----:B------:R-:W-:-:S04]  /*22d0*/  IADD3 R5, R3, 0x88, RZ ;  /* 0x0000008803057810 */ /* 0x000fc80007ffe0ff */
[----:B------:R-:W-:Y:S02]  /*22e0*/  SHF.R.S32.HI R9, RZ, 0x1f, R5 ;  /* 0x0000001fff097819 */ /* 0x000fe40000011405 */
[----:B------:R-:W-:-:S03]  /*22f0*/  @P1 IADD3.X R87, R8, R87, RZ, P0, !PT ;  /* 0x0000005708571210 */ /* 0x000fc600007fe4ff */
[----:B0-----:R-:W-:Y:S01]  /*2300*/  @P4 IMAD R8, R9, R6, RZ ;  /* 0x0000000609084224 */ /* 0x001fe200078e02ff */
        /* <DEDUP_REMOVED lines=8> */
[----:B------:R-:W-:-:S04]  /*2390*/  @P4 IADD3 R58, P0, R5, R58, RZ ;  /* 0x0000003a053a4210 */ /* 0x000fc80007f1e0ff */
[----:B------:R-:W-:Y:S02]  /*23a0*/  @P4 IADD3.X R59, R8, R59, RZ, P0, !PT ;  /* 0x0000003b083b4210 */ /* 0x000fe400007fe4ff */
[----:B------:R-:W-:Y:S02]  /*23b0*/  @P4 IADD3 R84, P0, R5, R84, RZ ;  /* 0x0000005405544210 */ /* 0x000fe40007f1e0ff */
[----:B------:R-:W-:-:S04]  /*23c0*/  IADD3 R5, R3, 0x90, RZ ;  /* 0x0000009003057810 */ /* 0x000fc80007ffe0ff */
[----:B------:R-:W-:Y:S02]  /*23d0*/  SHF.R.S32.HI R9, RZ, 0x1f, R5 ;  /* 0x0000001fff097819 */ /* 0x000fe40000011405 */
[----:B------:R-:W-:Y:S02]  /*23e0*/  @P4 IADD3.X R85, R8, R85, RZ, P0, !PT ;  /* 0x0000005508554210 */ /* 0x000fe400007fe4ff */
[----:B------:R-:W-:Y:S01]  /*23f0*/  LOP3.LUT R4, R4, 0x7fffffff, RZ, 0xc0, !PT ;  /* 0x7fffffff04047812 */ /* 0x000fe200078ec0ff */
[----:B0-----:R-:W-:-:S03]  /*2400*/  @P5 IMAD R8, R9, R6, RZ ;  /* 0x0000000609085224 */ /* 0x001fc600078e02ff */
[----:B------:R-:W-:Y:S02]  /*2410*/  @P3 LOP3.LUT R4, R4, 0x80000000, RZ, 0xfc, !PT ;  /* 0x8000000004043812 */ /* 0x000fe400078efcff */
[----:B------:R-:W-:Y:S01]  /*2420*/  @P5 MOV R9, R41 ;  /* 0x0000002900095202 */ /* 0x000fe20000000f00 */
[----:B------:R-:W-:Y:S01]  /*2430*/  @P5 IMAD R7, R5, R7, R8 ;  /* 0x0000000705075224 */ /* 0x000fe200078e0208 */
[----:B------:R-:W-:Y:S02]  /*2440*/  @P5 MOV R8, R42 ;  /* 0x0000002a00085202 */ /* 0x000fe40000000f00 */
[----:B------:R-:W-:-:S03]  /*2450*/  LOP3.LUT P1, RZ, R4, 0x10000, RZ, 0xc0, !PT ;  /* 0x0001000004ff7812 */ /* 0x000fc6000782c0ff */
[----:B------:R-:W-:-:S05]  /*2460*/  @P5 IMAD.WIDE.U32 R8, R5, R6, R8 ;  /* 0x0000000605085225 */ /* 0x000fca00078e0008 */
[----:B------:R-:W-:Y:S02]  /*2470*/  @P5 IADD3 R7, R9, R7, RZ ;  /* 0x0000000709075210 */ /* 0x000fe40007ffe0ff */
[C---:B------:R-:W-:Y:S02]  /*2480*/  @P5 SHF.L.U32 R5, R8.reuse, 0x1, RZ ;  /* 0x0000000108055819 */ /* 0x040fe400000006ff */
[----:B------:R-:W-:Y:S01]  /*2490*/  @P5 SHF.L.U64.HI R8, R8, 0x1, R7 ;  /* 0x0000000108085819 */ /* 0x000fe20000010207 */
[----:B------:R-:W0:Y:S08]  /*24a0*/  @P1 LDC.64 R64, c[0x0][0x230] ;  /* 0x00008c00ff401b82 */ /* 0x000e300000000a00 */
[----:B------:R-:W1:Y:S01]  /*24b0*/  @P1 LDC.64 R6, c[0x0][0x288] ;  /* 0x0000a200ff061b82 */ /* 0x000e620000000a00 */
[----:B------:R-:W-:-:S04]  /*24c0*/  @P5 IADD3 R60, P0, R5, R60, RZ ;  /* 0x0000003c053c5210 */ /* 0x000fc80007f1e0ff */
[----:B------:R-:W-:Y:S02]  /*24d0*/  @P5 IADD3.X R61, R8, R61, RZ, P0, !PT ;  /* 0x0000003d083d5210 */ /* 0x000fe400007fe4ff */
[----:B---3--:R-:W-:Y:S01]  /*24e0*/  @P5 IADD3 R74, P0, R5, R74, RZ ;  /* 0x0000004a054a5210 */ /* 0x008fe20007f1e0ff */
[----:B------:R-:W2:Y:S01]  /*24f0*/  @P1 LDC.64 R72, c[0x0][0x228] ;  /* 0x00008a00ff481b82 */ /* 0x000ea20000000a00 */
[----:B------:R-:W-:-:S04]  /*2500*/  IADD3 R5, R3, 0x98, RZ ;  /* 0x0000009803057810 */ /* 0x000fc80007ffe0ff */
[----:B------:R-:W-:Y:S02]  /*2510*/  SHF.R.S32.HI R9, RZ, 0x1f, R5 ;  /* 0x0000001fff097819 */ /* 0x000fe40000011405 */
[----:B------:R-:W-:-:S03]  /*2520*/  @P5 IADD3.X R75, R8, R75, RZ, P0, !PT ;  /* 0x0000004b084b5210 */ /* 0x000fc600007fe4ff */
[----:B-1----:R-:W-:Y:S01]  /*2530*/  @P1 IMAD R8, R9, R6, RZ ;  /* 0x0000000609081224 */ /* 0x002fe200078e02ff */
[----:B------:R-:W-:-:S03]  /*2540*/  @P1 MOV R9, R41 ;  /* 0x0000002900091202 */ /* 0x000fc60000000f00 */
[----:B------:R-:W-:Y:S01]  /*2550*/  @P1 IMAD R7, R5, R7, R8 ;  /* 0x0000000705071224 */ /* 0x000fe200078e0208 */
[----:B------:R-:W-:Y:S02]  /*2560*/  @P1 MOV R8, R42 ;  /* 0x0000002a00081202 */ /* 0x000fe40000000f00 */
[----:B------:R-:W-:-:S03]  /*2570*/  LOP3.LUT P3, RZ, R4, 0x8000, RZ, 0xc0, !PT ;  /* 0x0000800004ff7812 */ /* 0x000fc6000786c0ff */
[----:B------:R-:W-:-:S05]  /*2580*/  @P1 IMAD.WIDE.U32 R8, R5, R6, R8 ;  /* 0x0000000605081225 */ /* 0x000fca00078e0008 */
[----:B------:R-:W-:Y:S02]  /*2590*/  @P1 IADD3 R7, R9, R7, RZ ;  /* 0x0000000709071210 */ /* 0x000fe40007ffe0ff */
[C---:B------:R-:W-:Y:S02]  /*25a0*/  @P1 SHF.L.U32 R5, R8.reuse, 0x1, RZ ;  /* 0x0000000108051819 */ /* 0x040fe400000006ff */
[----:B------:R-:W-:Y:S01]  /*25b0*/  @P1 SHF.L.U64.HI R8, R8, 0x1, R7 ;  /* 0x0000000108081819 */ /* 0x000fe20000010207 */
[----:B------:R-:W1:Y:S08]  /*25c0*/  @P3 LDC.64 R66, c[0x0][0x230] ;  /* 0x00008c00ff423b82 */ /* 0x000e700000000a00 */
[----:B------:R-:W3:Y:S01]  /*25d0*/  @P3 LDC.64 R6, c[0x0][0x288] ;  /* 0x0000a200ff063b82 */ /* 0x000ee20000000a00 */
[----:B0-----:R-:W-:-:S04]  /*25e0*/  @P1 IADD3 R64, P0, R5, R64, RZ ;  /* 0x0000004005401210 */ /* 0x001fc80007f1e0ff */
[----:B------:R-:W-:Y:S02]  /*25f0*/  @P1 IADD3.X R65, R8, R65, RZ, P0, !PT ;  /* 0x0000004108411210 */ /* 0x000fe400007fe4ff */
[----:B--2---:R-:W-:Y:S01]  /*2600*/  @P1 IADD3 R72, P0, R5, R72, RZ ;  /* 0x0000004805481210 */ /* 0x004fe20007f1e0ff */
[----:B------:R-:W0:Y:S01]  /*2610*/  @P3 LDC.64 R70, c[0x0][0x228] ;  /* 0x00008a00ff463b82 */ /* 0x000e220000000a00 */
[----:B------:R-:W-:-:S04]  /*2620*/  IADD3 R5, R3, 0xa0, RZ ;  /* 0x000000a003057810 */ /* 0x000fc80007ffe0ff */
[----:B------:R-:W-:Y:S02]  /*2630*/  SHF.R.S32.HI R9, RZ, 0x1f, R5 ;  /* 0x0000001fff097819 */ /* 0x000fe40000011405 */
[----:B------:R-:W-:Y:S02]  /*2640*/  @P1 IADD3.X R73, R8, R73, RZ, P0, !PT ;  /* 0x0000004908491210 */ /* 0x000fe400007fe4ff */
[----:B------:R-:W-:Y:S01]  /*2650*/  LOP3.LUT R76, R76, 0xfffffffe, RZ, 0xc0, !PT ;  /* 0xfffffffe4c4c7812 */ /* 0x000fe200078ec0ff */
[----:B---3--:R-:W-:Y:S01]  /*2660*/  @P3 IMAD R8, R9, R6, RZ ;  /* 0x0000000609083224 */ /* 0x008fe200078e02ff */
[----:B------:R-:W-:-:S03]  /*2670*/  @P3 MOV R9, R41 ;  /* 0x0000002900093202 */ /* 0x000fc60000000f00 */
[C---:B------:R-:W-:Y:S01]  /*2680*/  @P3 IMAD R7, R5.reuse, R7, R8 ;  /* 0x0000000705073224 */ /* 0x040fe200078e0208 */
[----:B------:R-:W-:Y:S02]  /*2690*/  @P3 MOV R8, R42 ;  /* 0x0000002a00083202 */ /* 0x000fe40000000f00 */
[----:B------:R-:W-:Y:S02]  /*26a0*/  @P2 LOP3.LUT R76, R76, 0x1, RZ, 0xfc, !PT ;  /* 0x000000014c4c2812 */ /* 0x000fe400078efcff */
[----:B------:R-:W-:Y:S01]  /*26b0*/  LOP3.LUT P2, RZ, R4, 0x4000, RZ, 0xc0, !PT ;  /* 0x0000400004ff7812 */ /* 0x000fe2000784c0ff */
[----:B------:R-:W-:-:S05]  /*26c0*/  @P3 IMAD.WIDE.U32 R8, R5, R6, R8 ;  /* 0x0000000605083225 */ /* 0x000fca00078e0008 */
[----:B------:R-:W-:Y:S02]  /*26d0*/  @P3 IADD3 R7, R9, R7, RZ ;  /* 0x0000000709073210 */ /* 0x000fe40007ffe0ff */
[C---:B------:R-:W-:Y:S02]  /*26e0*/  @P3 SHF.L.U32 R5, R8.reuse, 0x1, RZ ;  /* 0x0000000108053819 */ /* 0x040fe400000006ff */
[----:B------:R-:W-:-:S03]  /*26f0*/  @P3 SHF.L.U64.HI R8, R8, 0x1, R7 ;  /* 0x0000000108083819 */ /* 0x000fc60000010207 */
[----:B------:R-:W2:Y:S01]  /*2700*/  @P2 LDC.64 R6, c[0x0][0x288] ;  /* 0x0000a200ff062b82 */ /* 0x000ea20000000a00 */
[----:B-1----:R-:W-:-:S04]  /*2710*/  @P3 IADD3 R66, P0, R5, R66, RZ ;  /* 0x0000004205423210 */ /* 0x002fc80007f1e0ff */
[C---:B------:R-:W-:Y:S02]  /*2720*/  @P3 IADD3.X R67, R8.reuse, R67, RZ, P0, !PT ;  /* 0x0000004308433210 */ /* 0x040fe400007fe4ff */
[----:B0-----:R-:W-:Y:S01]  /*2730*/  @P3 IADD3 R70, P0, R5, R70, RZ ;  /* 0x0000004605463210 */ /* 0x001fe20007f1e0ff */
[----:B------:R-:W0:Y:S01]  /*2740*/  @P2 LDC.64 R68, c[0x0][0x230] ;  /* 0x00008c00ff442b82 */ /* 0x000e220000000a00 */
[----:B------:R-:W-:Y:S02]  /*2750*/  IADD3 R5, R3, 0xa8, RZ ;  /* 0x000000a803057810 */ /* 0x000fe40007ffe0ff */
[----:B------:R-:W-:Y:S02]  /*2760*/  @P3 IADD3.X R71, R8, R71, RZ, P0, !PT ;  /* 0x0000004708473210 */ /* 0x000fe400007fe4ff */
[----:B------:R-:W-:Y:S02]  /*2770*/  SHF.R.S32.HI R8, RZ, 0x1f, R5 ;  /* 0x0000001fff087819 */ /* 0x000fe40000011405 */
[----:B------:R-:W-:Y:S01]  /*2780*/  @P2 MOV R9, R41 ;  /* 0x0000002900092202 */ /* 0x000fe20000000f00 */
[----:B------:R-:W1:Y:S02]  /*2790*/  @P2 LDC.64 R62, c[0x0][0x228] ;  /* 0x00008a00ff3e2b82 */ /* 0x000e640000000a00 */
[----:B--2---:R-:W-:-:S04]  /*27a0*/  @P2 IMAD R8, R8, R6, RZ ;  /* 0x0000000608082224 */ /* 0x004fc800078e02ff */
[----:B------:R-:W-:Y:S01]  /*27b0*/  @P2 IMAD R7, R5, R7, R8 ;  /* 0x0000000705072224 */ /* 0x000fe200078e0208 */
[----:B------:R-:W-:Y:S02]  /*27c0*/  @P2 MOV R8, R42 ;  /* 0x0000002a00082202 */ /* 0x000fe40000000f00 */
[----:B------:R-:W-:-:S03]  /*27d0*/  LOP3.LUT P1, RZ, R4, 0x2000, RZ, 0xc0, !PT ;  /* 0x0000200004ff7812 */ /* 0x000fc6000782c0ff */
[----:B------:R-:W-:-:S05]  /*27e0*/  @P2 IMAD.WIDE.U32 R8, R5, R6, R8 ;  /* 0x0000000605082225 */ /* 0x000fca00078e0008 */
[----:B------:R-:W-:Y:S02]  /*27f0*/  @P2 IADD3 R7, R9, R7, RZ ;  /* 0x0000000709072210 */ /* 0x000fe40007ffe0ff */
[C---:B------:R-:W-:Y:S02]  /*2800*/  @P2 SHF.L.U32 R5, R8.reuse, 0x1, RZ ;  /* 0x0000000108052819 */ /* 0x040fe400000006ff */
[----:B------:R-:W-:Y:S01]  /*2810*/  @P2 SHF.L.U64.HI R8, R8, 0x1, R7 ;  /* 0x0000000108082819 */ /* 0x000fe20000010207 */
[----:B------:R-:W2:Y:S08]  /*2820*/  @P1 LDC.64 R48, c[0x0][0x230] ;  /* 0x00008c00ff301b82 */ /* 0x000eb00000000a00 */
[----:B------:R-:W3:Y:S01]  /*2830*/  @P1 LDC.64 R6, c[0x0][0x288] ;  /* 0x0000a200ff061b82 */ /* 0x000ee20000000a00 */
[----:B0-----:R-:W-:-:S04]  /*2840*/  @P2 IADD3 R68, P0, R5, R68, RZ ;  /* 0x0000004405442210 */ /* 0x001fc80007f1e0ff */
[C---:B------:R-:W-:Y:S02]  /*2850*/  @P2 IADD3.X R69, R8.reuse, R69, RZ, P0, !PT ;  /* 0x0000004508452210 */ /* 0x040fe400007fe4ff */
[----:B-1----:R-:W-:Y:S01]  /*2860*/  @P2 IADD3 R62, P0, R5, R62, RZ ;  /* 0x0000003e053e2210 */ /* 0x002fe20007f1e0ff */
[----:B------:R-:W0:Y:S01]  /*2870*/  @P1 LDC.64 R46, c[0x0][0x228] ;  /* 0x00008a00ff2e1b82 */ /* 0x000e220000000a00 */
[----:B------:R-:W-:Y:S02]  /*2880*/  IADD3 R5, R3, 0xb0, RZ ;  /* 0x000000b003057810 */ /* 0x000fe40007ffe0ff */
[----:B------:R-:W-:Y:S02]  /*2890*/  @P2 IADD3.X R63, R8, R63, RZ, P0, !PT ;  /* 0x0000003f083f2210 */ /* 0x000fe400007fe4ff */
[----:B------:R-:W-:Y:S02]  /*28a0*/  SHF.R.S32.HI R8, RZ, 0x1f, R5 ;  /* 0x0000001fff087819 */ /* 0x000fe40000011405 */
[----:B------:R-:W-:-:S03]  /*28b0*/  @P1 MOV R9, R41 ;  /* 0x0000002900091202 */ /* 0x000fc60000000f00 */
[----:B---3--:R-:W-:-:S04]  /*28c0*/  @P1 IMAD R8, R8, R6, RZ ;  /* 0x0000000608081224 */ /* 0x008fc800078e02ff */
[----:B------:R-:W-:Y:S01]  /*28d0*/  @P1 IMAD R7, R5, R7, R8 ;  /* 0x0000000705071224 */ /* 0x000fe200078e0208 */
[----:B------:R-:W-:-:S05]  /*28e0*/  @P1 MOV R8, R42 ;  /* 0x0000002a00081202 */ /* 0x000fca0000000f00 */
[----:B------:R-:W-:-:S05]  /*28f0*/  @P1 IMAD.WIDE.U32 R8, R5, R6, R8 ;  /* 0x0000000605081225 */ /* 0x000fca00078e0008 */
[----:B------:R-:W-:Y:S02]  /*2900*/  @P1 IADD3 R7, R9, R7, RZ ;  /* 0x0000000709071210 */ /* 0x000fe40007ffe0ff */
[C---:B------:R-:W-:Y:S02]  /*2910*/  @P1 SHF.L.U32 R5, R8.reuse, 0x1, RZ ;  /* 0x0000000108051819 */ /* 0x040fe400000006ff */
[----:B------:R-:W-:Y:S02]  /*2920*/  @P1 SHF.L.U64.HI R8, R8, 0x1, R7 ;  /* 0x0000000108081819 */ /* 0x000fe40000010207 */
[----:B--2---:R-:W-:-:S04]  /*2930*/  @P1 IADD3 R48, P0, R5, R48, RZ ;  /* 0x0000003005301210 */ /* 0x004fc80007f1e0ff */
[C---:B------:R-:W-:Y:S02]  /*2940*/  @P1 IADD3.X R49, R8.reuse, R49, RZ, P0, !PT ;  /* 0x0000003108311210 */ /* 0x040fe400007fe4ff */
[----:B0-----:R-:W-:Y:S02]  /*2950*/  @P1 IADD3 R46, P0, R5, R46, RZ ;  /* 0x0000002e052e1210 */ /* 0x001fe40007f1e0ff */
[----:B------:R-:W-:Y:S02]  /*2960*/  IADD3 R5, R3, 0xc8, RZ ;  /* 0x000000c803057810 */ /* 0x000fe40007ffe0ff */
[----:B------:R-:W-:Y:S02]  /*2970*/  @P1 IADD3.X R47, R8, R47, RZ, P0, !PT ;  /* 0x0000002f082f1210 */ /* 0x000fe400007fe4ff */
[----:B------:R-:W-:Y:S02]  /*2980*/  SHF.R.S32.HI R30, RZ, 0x1f, R5 ;  /* 0x0000001fff1e7819 */ /* 0x000fe40000011405 */
[----:B------:R-:W-:-:S04]  /*2990*/  ISETP.GE.U32.AND P0, PT, R5, UR6, PT ;  /* 0x0000000605007c0c */ /* 0x000fc8000bf06070 */
        /* <DEDUP_REMOVED lines=15> */
[----:B------:R-:W-:Y:S02]  /*2a90*/  CS2R R32, SRZ ;  /* 0x0000000000207805 */ /* 0x000fe4000001ff00 */
[----:B0-----:R-:W-:-:S04]  /*2aa0*/  @P0 IADD3 R8, P1, R5, R8, RZ ;  /* 0x0000000805080210 */ /* 0x001fc80007f3e0ff */
[----:B------:R-:W-:-:S05]  /*2ab0*/  @P0 IADD3.X R9, R30, R9, RZ, P1, !PT ;  /* 0x000000091e090210 */ /* 0x000fca0000ffe4ff */
[----:B------:R0:W2:Y:S01]  /*2ac0*/  @P0 LDG.E R32, desc[UR16][R8.64] ;  /* 0x0000001008200981 */ /* 0x0000a2000c1e1900 */
[----:B------:R-:W-:Y:S02]  /*2ad0*/  CS2R R118, SRZ ;  /* 0x0000000000767805 */ /* 0x000fe4000001ff00 */
[----:B------:R-:W-:-:S04]  /*2ae0*/  IADD3 R5, R3, 0xd0, RZ ;  /* 0x000000d003057810 */ /* 0x000fc80007ffe0ff */
[----:B------:R-:W-:Y:S01]  /*2af0*/  SHF.R.S32.HI R30, RZ, 0x1f, R5 ;  /* 0x0000001fff1e7819 */ /* 0x000fe20000011405 */
[----:B------:R1:W5:Y:S01]  /*2b00*/  @P0 LDG.E R119, desc[UR16][R6.64] ;  /* 0x0000001006770981 */ /* 0x000362000c1e1900 */
[----:B------:R-:W-:-:S04]  /*2b10*/  ISETP.GE.U32.AND P0, PT, R5, UR6, PT ;  /* 0x0000000605007c0c */ /* 0x000fc8000bf06070 */
[----:B------:R-:W-:-:S04]  /*2b20*/  ISETP.GE.AND.EX P0, PT, R30, UR7, PT, P0 ;  /* 0x000000071e007c0c */ /* 0x000fc8000bf06300 */
[----:B------:R-:W-:-:S13]  /*2b30*/  ISETP.LT.U32.AND P0, PT, R0, 0x200, !P0 ;  /* 0x000002000000780c */ /* 0x000fda0004701070 */
[----:B0-----:R-:W0:Y:S01]  /*2b40*/  @P0 LDC.64 R8, c[0x0][0x288] ;  /* 0x0000a200ff080b82 */ /* 0x001e220000000a00 */
[----:B------:R-:W-:-:S07]  /*2b50*/  @P0 MOV R31, R41 ;  /* 0x00000029001f0202 */ /* 0x000fce0000000f00 */
[----:B-1----:R-:W1:Y:S01]  /*2b60*/  @P0 LDC.64 R6, c[0x0][0x230] ;  /* 0x00008c00ff060b82 */ /* 0x002e620000000a00 */
        /* <DEDUP_REMOVED lines=9> */
[----:B------:R-:W-:-:S05]  /*2c00*/  @P0 IADD3.X R7, R30, R7, RZ, P1, !PT ;  /* 0x000000071e070210 */ /* 0x000fca0000ffe4ff */
[----:B------:R-:W3:Y:S01]  /*2c10*/  @P0 LDG.E R33, desc[UR16][R6.64] ;  /* 0x0000001006210981 */ /* 0x000ee2000c1e1900 */
[----:B0-----:R-:W-:-:S04]  /*2c20*/  @P0 IADD3 R8, P1, R5, R8, RZ ;  /* 0x0000000805080210 */ /* 0x001fc80007f3e0ff */
[----:B------:R-:W-:Y:S02]  /*2c30*/  @P0 IADD3.X R9, R30, R9, RZ, P1, !PT ;  /* 0x000000091e090210 */ /* 0x000fe40000ffe4ff */
[----:B------:R-:W-:-:S04]  /*2c40*/  IADD3 R5, R3, 0xd8, RZ ;  /* 0x000000d803057810 */ /* 0x000fc80007ffe0ff */
[----:B------:R-:W-:Y:S02]  /*2c50*/  SHF.R.S32.HI R30, RZ, 0x1f, R5 ;  /* 0x0000001fff1e7819 */ /* 0x000fe40000011405 */
[----:B------:R-:W-:Y:S01]  /*2c60*/  CS2R R124, SRZ ;  /* 0x00000000007c7805 */ /* 0x000fe2000001ff00 */
[----:B--2---:R0:W-:Y:S02]  /*2c70*/  STL [R1+0x8], R32 ;  /* 0x0000082001007387 */ /* 0x0041e40000100800 */
[----:B0-----:R-:W-:-:S10]  /*2c80*/  HFMA2.MMA R32, -RZ, RZ, 0, 0 ;  /* 0x00000000ff207435 */ /* 0x001fd400000001ff */
[----:B------:R0:W2:Y:S01]  /*2c90*/  @P0 LDG.E R32, desc[UR16][R8.64] ;  /* 0x0000001008200981 */ /* 0x0000a2000c1e1900 */
[----:B------:R-:W-:-:S04]  /*2ca0*/  ISETP.GE.U32.AND P0, PT, R5, UR6, PT ;  /* 0x0000000605007c0c */ /* 0x000fc8000bf06070 */
[----:B------:R-:W-:-:S04]  /*2cb0*/  ISETP.GE.AND.EX P0, PT, R30, UR7, PT, P0 ;  /* 0x000000071e007c0c */ /* 0x000fc8000bf06300 */
[----:B------:R-:W-:-:S13]  /*2cc0*/  ISETP.LT.U32.AND P0, PT, R0, 0x200, !P0 ;  /* 0x000002000000780c */ /* 0x000fda0004701070 */
[----:B0-----:R-:W0:Y:S01]  /*2cd0*/  @P0 LDC.64 R8, c[0x0][0x288] ;  /* 0x0000a200ff080b82 */ /* 0x001e220000000a00 */
        /* <DEDUP_REMOVED lines=12> */
[----:B------:R-:W5:Y:S01]  /*2da0*/  @P0 LDG.E R118, desc[UR16][R6.64] ;  /* 0x0000001006760981 */ /* 0x000f62000c1e1900 */
[----:B0-----:R-:W-:Y:S02]  /*2db0*/  @P0 IADD3 R8, P1, R5, R8, RZ ;  /* 0x0000000805080210 */ /* 0x001fe40007f3e0ff */
[----:B------:R-:W-:Y:S02]  /*2dc0*/  IADD3 R5, R3, 0xe0, RZ ;  /* 0x000000e003057810 */ /* 0x000fe40007ffe0ff */
[----:B------:R-:W-:Y:S02]  /*2dd0*/  @P0 IADD3.X R9, R30, R9, RZ, P1, !PT ;  /* 0x000000091e090210 */ /* 0x000fe40000ffe4ff */
[----:B------:R-:W-:-:S03]  /*2de0*/  SHF.R.S32.HI R30, RZ, 0x1f, R5 ;  /* 0x0000001fff1e7819 */ /* 0x000fc60000011405 */
[----:B------:R0:W5:Y:S01]  /*2df0*/  @P0 LDG.E R125, desc[UR16][R8.64] ;  /* 0x00000010087d0981 */ /* 0x000162000c1e1900 */
        /* <DEDUP_REMOVED lines=16> */
[----:B------:R-:W-:-:S03]  /*2f00*/  CS2R R122, SRZ ;  /* 0x00000000007a7805 */ /* 0x000fc6000001ff00 */
        /* <DEDUP_REMOVED lines=21> */
[----:B------:R-:W-:Y:S01]  /*3060*/  @P0 IADD3.X R7, R30, R7, RZ, P1, !PT ;  /* 0x000000071e070210 */ /* 0x000fe20000ffe4ff */
[----:B---3--:R-:W-:Y:S01]  /*3070*/  STL [R1+0x4], R33 ;  /* 0x0000042101007387 */ /* 0x008fe20000100800 */
[----:B0-----:R-:W-:Y:S01]  /*3080*/  @P0 IADD3 R8, P1, R5, R8, RZ ;  /* 0x0000000805080210 */ /* 0x001fe20007f3e0ff */
[----:B------:R-:W-:-:S03]  /*3090*/  HFMA2.MMA R5, -RZ, RZ, 0, 0 ;  /* 0x00000000ff057435 */ /* 0x000fc600000001ff */
[----:B------:R-:W-:Y:S01]  /*30a0*/  @P0 IADD3.X R9, R30, R9, RZ, P1, !PT ;  /* 0x000000091e090210 */ /* 0x000fe20000ffe4ff */
[----:B--2---:R0:W-:Y:S06]  /*30b0*/  STL [R1], R32 ;  /* 0x0000002001007387 */ /* 0x0041ec0000100800 */
[----:B------:R1:W5:Y:S04]  /*30c0*/  @P0 LDG.E R5, desc[UR16][R6.64] ;  /* 0x0000001006050981 */ /* 0x000368000c1e1900 */
[----:B------:R2:W5:Y:S01]  /*30d0*/  @P0 LDG.E R122, desc[UR16][R8.64] ;  /* 0x00000010087a0981 */ /* 0x000562000c1e1900 */
[----:B0-----:R-:W-:-:S04]  /*30e0*/  IADD3 R32, R3, 0xf0, RZ ;  /* 0x000000f003207810 */ /* 0x001fc80007ffe0ff */
[----:B------:R-:W-:Y:S02]  /*30f0*/  SHF.R.S32.HI R30, RZ, 0x1f, R32 ;  /* 0x0000001fff1e7819 */ /* 0x000fe40000011420 */
[----:B------:R-:W-:-:S04]  /*3100*/  ISETP.GE.U32.AND P0, PT, R32, UR6, PT ;  /* 0x0000000620007c0c */ /* 0x000fc8000bf06070 */
[----:B------:R-:W-:-:S04]  /*3110*/  ISETP.GE.AND.EX P0, PT, R30, UR7, PT, P0 ;  /* 0x000000071e007c0c */ /* 0x000fc8000bf06300 */
[----:B------:R-:W-:-:S13]  /*3120*/  ISETP.LT.U32.AND P0, PT, R0, 0x200, !P0 ;  /* 0x000002000000780c */ /* 0x000fda0004701070 */
[----:B-1----:R-:W0:Y:S01]  /*3130*/  @P0 LDC.64 R6, c[0x0][0x288] ;  /* 0x0000a200ff060b82 */ /* 0x002e220000000a00 */
[----:B------:R-:W-:-:S07]  /*3140*/  @P0 MOV R31, R41 ;  /* 0x00000029001f0202 */ /* 0x000fce0000000f00 */
[----:B--2---:R-:W1:Y:S01]  /*3150*/  @P0 LDC.64 R8, c[0x0][0x230] ;  /* 0x00008c00ff080b82 */ /* 0x004e620000000a00 */
        /* <DEDUP_REMOVED lines=10> */
[----:B0-----:R-:W-:Y:S01]  /*3200*/  @P0 IADD3 R30, P1, R6, R30, RZ ;  /* 0x0000001e061e0210 */ /* 0x001fe20007f3e0ff */
[----:B------:R-:W-:-:S10]  /*3210*/  HFMA2.MMA R6, -RZ, RZ, 0, 0 ;  /* 0x00000000ff067435 */ /* 0x000fd400000001ff */
[----:B------:R0:W5:Y:S02]  /*3220*/  @P0 LDG.E R6, desc[UR16][R8.64] ;  /* 0x0000001008060981 */ /* 0x000164000c1e1900 */
[----:B0-----:R-:W0:Y:S01]  /*3230*/  LDC R8, c[0x0][0x2ac] ;  /* 0x0000ab00ff087b82 */ /* 0x001e220000000800 */
[----:B------:R-:W-:Y:S02]  /*3240*/  @P0 IADD3.X R31, R7, R31, RZ, P1, !PT ;  /* 0x0000001f071f0210 */ /* 0x000fe40000ffe4ff */
[----:B------:R-:W-:Y:S02]  /*3250*/  SHF.R.U32.HI R7, RZ, 0x6, R0 ;  /* 0x00000006ff077819 */ /* 0x000fe40000011600 */
[----:B------:R-:W-:-:S06]  /*3260*/  CS2R R120, SRZ ;  /* 0x0000000000787805 */ /* 0x000fcc000001ff00 */
[----:B------:R1:W5:Y:S01]  /*3270*/  @P0 LDG.E R121, desc[UR16][R30.64] ;  /* 0x000000101e790981 */ /* 0x000362000c1e1900 */
[----:B0-----:R-:W-:-:S05]  /*3280*/  IMAD R7, R8, UR18, R7 ;  /* 0x0000001208077c24 */ /* 0x001fca000f8e0207 */
[----:B------:R-:W-:-:S04]  /*3290*/  IADD3 R7, R7, 0xf8, RZ ;  /* 0x000000f807077810 */ /* 0x000fc80007ffe0ff */
[----:B------:R-:W-:Y:S02]  /*32a0*/  SHF.R.S32.HI R8, RZ, 0x1f, R7 ;  /* 0x0000001fff087819 */ /* 0x000fe40000011407 */
[----:B------:R-:W-:-:S04]  /*32b0*/  ISETP.GE.U32.AND P0, PT, R7, UR6, PT ;  /* 0x0000000607007c0c */ /* 0x000fc8000bf06070 */
[----:B------:R-:W-:Y:S01]  /*32c0*/  ISETP.GE.AND.EX P0, PT, R8, UR7, PT, P0 ;  /* 0x0000000708007c0c */ /* 0x000fe2000bf06300 */
[----:B------:R-:W-:-:S03]  /*32d0*/  ULDC.64 UR6, c[0x0][0x248] ;  /* 0x0000920000067ab9 */ /* 0x000fc60000000a00 */
[----:B------:R-:W-:-:S13]  /*32e0*/  ISETP.LT.U32.AND P0, PT, R0, 0x200, !P0 ;  /* 0x000002000000780c */ /* 0x000fda0004701070 */
[----:B-1----:R-:W0:Y:S01]  /*32f0*/  @P0 LDC.64 R30, c[0x0][0x288] ;  /* 0x0000a200ff1e0b82 */ /* 0x002e220000000a00 */
[----:B------:R-:W-:-:S04]  /*3300*/  IADD3 R7, R3, 0xf8, RZ ;  /* 0x000000f803077810 */ /* 0x000fc80007ffe0ff */
[----:B------:R-:W-:Y:S02]  /*3310*/  SHF.R.S32.HI R32, RZ, 0x1f, R7 ;  /* 0x0000001fff207819 */ /* 0x000fe40000011407 */
[----:B------:R-:W-:Y:S01]  /*3320*/  @P0 MOV R33, R41 ;  /* 0x0000002900210202 */ /* 0x000fe20000000f00 */
[----:B------:R-:W1:Y:S02]  /*3330*/  @P0 LDC.64 R8, c[0x0][0x230] ;  /* 0x00008c00ff080b82 */ /* 0x000e640000000a00 */
        /* <DEDUP_REMOVED lines=8> */
[----:B-1----:R-:W-:Y:S02]  /*33c0*/  @P0 IADD3 R8, P1, R7, R8, RZ ;  /* 0x0000000807080210 */ /* 0x002fe40007f3e0ff */
[----:B------:R-:W-:Y:S02]  /*33d0*/  LOP3.LUT P2, RZ, R4, 0x1000, RZ, 0xc0, !PT ;  /* 0x0000100004ff7812 */ /* 0x000fe4000784c0ff */
[----:B------:R-:W-:-:S11]  /*33e0*/  @P0 IADD3.X R9, R32, R9, RZ, P1, !PT ;  /* 0x0000000920090210 */ /* 0x000fd60000ffe4ff */
[----:B------:R-:W1:Y:S01]  /*33f0*/  @P2 LDC.64 R44, c[0x0][0x230] ;  /* 0x00008c00ff2c2b82 */ /* 0x000e620000000a00 */
[----:B0-----:R-:W-:Y:S01]  /*3400*/  @P0 IADD3 R30, P1, R7, R30, RZ ;  /* 0x0000001e071e0210 */ /* 0x001fe20007f3e0ff */
[----:B------:R-:W-:-:S06]  /*3410*/  HFMA2.MMA R7, -RZ, RZ, 0, 0 ;  /* 0x00000000ff077435 */ /* 0x000fcc00000001ff */
[----:B------:R-:W0:Y:S04]  /*3420*/  @P2 LDC.64 R38, c[0x0][0x228] ;  /* 0x00008a00ff262b82 */ /* 0x000e280000000a00 */
[----:B------:R2:W5:Y:S04]  /*3430*/  @P0 LDG.E R7, desc[UR16][R8.64] ;  /* 0x0000001008070981 */ /* 0x000568000c1e1900 */
[----:B--2---:R-:W2:Y:S01]  /*3440*/  @P2 LDC.64 R8, c[0x0][0x288] ;  /* 0x0000a200ff082b82 */ /* 0x004ea20000000a00 */
[----:B------:R-:W-:Y:S02]  /*3450*/  @P0 IADD3.X R31, R32, R31, RZ, P1, !PT ;  /* 0x0000001f201f0210 */ /* 0x000fe40000ffe4ff */
[----:B------:R-:W-:-:S03]  /*3460*/  IADD3 R32, R3, 0xb8, RZ ;  /* 0x000000b803207810 */ /* 0x000fc60007ffe0ff */
[----:B------:R3:W5:Y:S02]  /*3470*/  @P0 LDG.E R120, desc[UR16][R30.64] ;  /* 0x000000101e780981 */ /* 0x000764000c1e1900 */
[----:B---3--:R-:W-:Y:S02]  /*3480*/  SHF.R.S32.HI R30, RZ, 0x1f, R32 ;  /* 0x0000001fff1e7819 */ /* 0x008fe40000011420 */
[----:B------:R-:W-:-:S03]  /*3490*/  @P2 MOV R31, R41 ;  /* 0x00000029001f2202 */ /* 0x000fc60000000f00 */
        /* <DEDUP_REMOVED lines=8> */
[----:B------:R-:W2:Y:S01]  /*3520*/  @P1 LDC.64 R36, c[0x0][0x230] ;  /* 0x00008c00ff241b82 */ /* 0x000ea20000000a00 */
[----:B-1----:R-:W-:-:S04]  /*3530*/  @P2 IADD3 R44, P0, R8, R44, RZ ;  /* 0x0000002c082c2210 */ /* 0x002fc80007f1e0ff */
[----:B------:R-:W-:Y:S02]  /*3540*/  @P2 IADD3.X R45, R30, R45, RZ, P0, !PT ;  /* 0x0000002d1e2d2210 */ /* 0x000fe400007fe4ff */
[----:B0-----:R-:W-:Y:S02]  /*3550*/  @P2 IADD3 R38, P0, R8, R38, RZ ;  /* 0x0000002608262210 */ /* 0x001fe40007f1e0ff */
[----:B------:R-:W0:Y:S01]  /*3560*/  @P1 LDC.64 R8, c[0x0][0x288] ;  /* 0x0000a200ff081b82 */ /* 0x000e220000000a00 */
[----:B------:R-:W-:Y:S02]  /*3570*/  IADD3 R32, R3, 0xc0, RZ ;  /* 0x000000c003207810 */ /* 0x000fe40007ffe0ff */
[----:B------:R-:W-:Y:S02]  /*3580*/  @P2 IADD3.X R39, R30, R39, RZ, P0, !PT ;  /* 0x000000271e272210 */ /* 0x000fe400007fe4ff */
[----:B------:R-:W-:Y:S02]  /*3590*/  SHF.R.S32.HI R30, RZ, 0x1f, R32 ;  /* 0x0000001fff1e7819 */ /* 0x000fe40000011420 */
[----:B------:R-:W-:-:S03]  /*35a0*/  @P1 MOV R31, R41 ;  /* 0x00000029001f1202 */ /* 0x000fc60000000f00 */
        /* <DEDUP_REMOVED lines=8> */
[----:B--2---:R-:W-:-:S04]  /*3630*/  @P1 IADD3 R36, P0, R8, R36, RZ ;  /* 0x0000002408241210 */ /* 0x004fc80007f1e0ff */
[----:B------:R-:W-:Y:S02]  /*3640*/  @P1 IADD3.X R37, R9, R37, RZ, P0, !PT ;  /* 0x0000002509251210 */ /* 0x000fe400007fe4ff */
[----:B0-----:R-:W-:-:S04]  /*3650*/  @P1 IADD3 R30, P0, R8, R30, RZ ;  /* 0x0000001e081e1210 */ /* 0x001fc80007f1e0ff */
[----:B------:R-:W-:Y:S02]  /*3660*/  @P1 IADD3.X R31, R9, R31, RZ, P0, !PT ;  /* 0x0000001f091f1210 */ /* 0x000fe400007fe4ff */
[----:B------:R-:W0:Y:S01]  /*3670*/  @P6 LDC.64 R8, c[0x0][0x288] ;  /* 0x0000a200ff086b82 */ /* 0x000e220000000a00 */
[----:B------:R-:W-:-:S04]  /*3680*/  IADD3 R35, R3, 0x80, RZ ;  /* 0x0000008003237810 */ /* 0x000fc80007ffe0ff */
[----:B------:R-:W-:Y:S02]  /*3690*/  SHF.R.S32.HI R32, RZ, 0x1f, R35 ;  /* 0x0000001fff207819 */ /* 0x000fe40000011423 */
[----:B------:R-:W-:-:S03]  /*36a0*/  @P6 MOV R33, R41 ;  /* 0x0000002900216202 */ /* 0x000fc60000000f00 */
        /* <DEDUP_REMOVED lines=8> */
[----:B------:R-:W1:Y:S01]  /*3730*/  @P6 LDC.64 R34, c[0x0][0x228] ;  /* 0x00008a00ff226b82 */ /* 0x000e620000000a00 */
[----:B------:R-:W-:Y:S01]  /*3740*/  UIMAD.WIDE UR6, UR19, 0x8, UR6 ;  /* 0x00000008130678a5 */ /* 0x000fe2000f8e0206 */
[----:B0-----:R-:W-:-:S04]  /*3750*/  @P6 IADD3 R32, P0, R9, R32, RZ ;  /* 0x0000002009206210 */ /* 0x001fc80007f1e0ff */
[C---:B------:R-:W-:Y:S02]  /*3760*/  @P6 IADD3.X R33, R8.reuse, R33, RZ, P0, !PT ;  /* 0x0000002108216210 */ /* 0x040fe400007fe4ff */
[----:B-1----:R-:W-:Y:S02]  /*3770*/  @P6 IADD3 R34, P0, R9, R34, RZ ;  /* 0x0000002209226210 */ /* 0x002fe40007f1e0ff */
[----:B------:R-:W-:Y:S02]  /*3780*/  MOV R9, UR7 ;  /* 0x0000000700097c02 */ /* 0x000fe40008000f00 */
[----:B------:R-:W-:Y:S02]  /*3790*/  @P6 IADD3.X R35, R8, R35, RZ, P0, !PT ;  /* 0x0000002308236210 */ /* 0x000fe400007fe4ff */
[----:B------:R-:W-:-:S06]  /*37a0*/  MOV R8, UR6 ;  /* 0x0000000600087c02 */ /* 0x000fcc0008000f00 */
[----:B------:R-:W2:Y:S01]  /*37b0*/  LDG.E.64 R8, desc[UR16][R8.64] ;  /* 0x0000001008087981 */ /* 0x000ea2000c1e1b00 */
[----:B------:R-:W-:Y:S02]  /*37c0*/  LOP3.LUT P2, RZ, R4, 0x80, RZ, 0xc0, !PT ;  /* 0x0000008004ff7812 */ /* 0x000fe4000784c0ff */
[----:B------:R-:W-:Y:S02]  /*37d0*/  LOP3.LUT R76, R76, 0xfffffffd, RZ, 0xc0, !PT ;  /* 0xfffffffd4c4c7812 */ /* 0x000fe400078ec0ff */
[C---:B------:R-:W-:Y:S02]  /*37e0*/  LOP3.LUT P3, RZ, R4.reuse, 0x40, RZ, 0xc0, !PT ;  /* 0x0000004004ff7812 */ /* 0x040fe4000786c0ff */
[C---:B------:R-:W-:Y:S02]  /*37f0*/  LOP3.LUT P4, RZ, R4.reuse, 0x20, RZ, 0xc0, !PT ;  /* 0x0000002004ff7812 */ /* 0x040fe4000788c0ff */
[----:B------:R-:W-:-:S05]  /*3800*/  LOP3.LUT P5, RZ, R4, 0x10, RZ, 0xc0, !PT ;  /* 0x0000001004ff7812 */ /* 0x000fca00078ac0ff */
[----:B------:R-:W-:Y:S02]  /*3810*/  @P2 LOP3.LUT R76, R76, 0x2, RZ, 0xfc, !PT ;  /* 0x000000024c4c2812 */ /* 0x000fe400078efcff */
[C---:B------:R-:W-:Y:S02]  /*3820*/  LOP3.LUT P2, RZ, R4.reuse, 0x100, RZ, 0xc0, !PT ;  /* 0x0000010004ff7812 */ /* 0x040fe4000784c0ff */
[----:B------:R-:W-:-:S04]  /*3830*/  LOP3.LUT R4, R4, 0xffbfffff, RZ, 0xc0, !PT ;  /* 0xffbfffff04047812 */ /* 0x000fc800078ec0ff */
[----:B------:R-:W-:-:S04]  /*3840*/  @P1 LOP3.LUT R4, R4, 0x400000, RZ, 0xfc, !PT ;  /* 0x0040000004041812 */ /* 0x000fc800078efcff */
[C---:B------:R-:W-:Y:S02]  /*3850*/  LOP3.LUT P1, RZ, R4.reuse, 0x200, RZ, 0xc0, !PT ;  /* 0x0000020004ff7812 */ /* 0x040fe4000782c0ff */
[----:B------:R-:W-:-:S04]  /*3860*/  LOP3.LUT R4, R4, 0xff7fffff, RZ, 0xc0, !PT ;  /* 0xff7fffff04047812 */ /* 0x000fc800078ec0ff */
[----:B------:R-:W-:-:S04]  /*3870*/  @P6 LOP3.LUT R4, R4, 0x800000, RZ, 0xfc, !PT ;  /* 0x0080000004046812 */ /* 0x000fc800078efcff */
[----:B------:R-:W-:Y:S01]  /*3880*/  LOP3.LUT P6, RZ, R4, 0x400, RZ, 0xc0, !PT ;  /* 0x0000040004ff7812 */ /* 0x000fe200078cc0ff */
[----:B------:R-:W-:Y:S01]  /*3890*/  UMOV UR22, 0x3f800000 ;  /* 0x3f80000000167882 */ /* 0x000fe20000000000 */
[----:B------:R-:W-:Y:S01]  /*38a0*/  HFMA2.MMA R77, -RZ, RZ, 0, 0 ;  /* 0x00000000ff4d7435 */ /* 0x000fe200000001ff */
[----:B--2---:R-:W-:-:S13]  /*38b0*/  R2UR UR21, R8 ;  /* 0x00000000081572ca */ /* 0x004fda00000e0000 */
[----:B------:R-:W-:-:S05]  /*38c0*/  MOV R8, UR21 ;  /* 0x0000001500087c02 */ /* 0x000fca0008000f00 */
[----:B------:R-:W-:-:S05]  /*38d0*/  FFMA.FTZ R8, -R8, UR21, R9 ;  /* 0x0000001508087c23 */ /* 0x000fca0008010109 */
[----:B------:R-:W-:-:S13]  /*38e0*/  FSETP.GTU.FTZ.AND P0, PT, R8, RZ, PT ;  /* 0x000000ff0800720b */ /* 0x000fda0003f1c000 */
[----:B------:R-:W-:Y:S01]  /*38f0*/  VOTEU.ANY UP0, P0 ;  /* 0x00000000003f7886 */ /* 0x000fe20000000100 */
[----:B------:R-:W-:-:S04]  /*3900*/  PLOP3.LUT P0, PT, PT, PT, UP0, 0x80, 0x0 ;  /* 0x000000000000781c */ /* 0x000fc80003f0f008 */
[----:B------:R-:W-:-:S09]  /*3910*/  @UP0 ULDC UR5, c[0x0][0x250] ;  /* 0x0000940000050ab9 */ /* 0x000fd20000000800 */
[----:B------:R-:W-:Y:S01]  /*3920*/  @P0 FADD.FTZ R8, R8, UR5 ;  /* 0x0000000508080e21 */ /* 0x000fe20008010000 */
[----:B------:R-:W-:Y:S01]  /*3930*/  PLOP3.LUT P0, PT, PT, PT, UP0, 0x80, 0x0 ;  /* 0x000000000000781c */ /* 0x000fe20003f0f008 */
[----:B------:R-:W-:-:S12]  /*3940*/  ULDC.U8 UR5, c[0x0][0x2a4] ;  /* 0x0000a90000057ab9 */ /* 0x000fd80000000000 */
[----:B------:R-:W0:Y:S01]  /*3950*/  @P0 MUFU.RSQ R8, R8 ;  /* 0x0000000800080308 */ /* 0x000e220000001400 */
[----:B------:R-:W-:-:S13]  /*3960*/  PLOP3.LUT P0, PT, PT, PT, UP0, 0x80, 0x0 ;  /* 0x000000000000781c */ /* 0x000fda0003f0f008 */
[----:B0-----:R-:W-:Y:S02]  /*3970*/  @P0 R2UR UR22, R8 ;  /* 0x00000000081602ca */ /* 0x001fe400000e0000 */
[----:B------:R-:W-:-:S06]  /*3980*/  CS2R R8, SRZ ;  /* 0x0000000000087805 */ /* 0x000fcc000001ff00 */
[----:B------:R0:W5:Y:S02]  /*3990*/  @P6 LDG.E R9, desc[UR16][R80.64] ;  /* 0x0000001050096981 */ /* 0x000164000c1e1900 */
[----:B0-----:R-:W-:Y:S02]  /*39a0*/  CS2R R80, SRZ ;  /* 0x0000000000507805 */ /* 0x001fe4000001ff00 */
[----:B------:R-:W-:-:S04]  /*39b0*/  LOP3.LUT P0, RZ, R4, 0x200000, RZ, 0xc0, !PT ;  /* 0x0020000004ff7812 */ /* 0x000fc8000780c0ff */
[----:B------:R0:W5:Y:S04]  /*39c0*/  @P6 LDG.E R81, desc[UR16][R10.64] ;  /* 0x000000100a516981 */ /* 0x000168000c1e1900 */
[----:B------:R-:W5:Y:S05]  /*39d0*/  @P1 LDG.E R80, desc[UR16][R112.64] ;  /* 0x0000001070501981 */ /* 0x000f6a000c1e1900 */
[----:B------:R1:W5:Y:S01]  /*39e0*/  @P0 LDG.E R8, desc[UR16][R82.64] ;  /* 0x0000001052080981 */ /* 0x000362000c1e1900 */
[----:B0-----:R-:W-:-:S06]  /*39f0*/  CS2R R10, SRZ ;  /* 0x00000000000a7805 */ /* 0x001fcc000001ff00 */
[----:B------:R0:W5:Y:S01]  /*3a00*/  @P2 LDG.E R11, desc[UR16][R78.64] ;  /* 0x000000104e0b2981 */ /* 0x000162000c1e1900 */
[----:B-1----:R-:W-:Y:S01]  /*3a10*/  HFMA2.MMA R82, -RZ, RZ, 0, 0 ;  /* 0x00000000ff527435 */ /* 0x002fe200000001ff */
[----:B------:R-:W-:Y:S02]  /*3a20*/  LOP3.LUT P6, RZ, R4, 0x4, RZ, 0xc0, !PT ;  /* 0x0000000404ff7812 */ /* 0x000fe400078cc0ff */
[----:B------:R-:W5:Y:S01]  /*3a30*/  @P1 LDG.E R10, desc[UR16][R114.64] ;  /* 0x00000010720a1981 */ /* 0x000f62000c1e1900 */
[----:B0-----:R-:W-:-:S06]  /*3a40*/  MOV R78, RZ ;  /* 0x000000ff004e7202 */ /* 0x001fcc0000000f00 */
[----:B------:R-:W5:Y:S04]  /*3a50*/  @P0 LDG.E R82, desc[UR16][R116.64] ;  /* 0x0000001074520981 */ /* 0x000f68000c1e1900 */
[----:B------:R0:W5:Y:S02]  /*3a60*/  @P2 LDG.E R78, desc[UR16][R12.64] ;  /* 0x000000100c4e2981 */ /* 0x000164000c1e1900 */
[----:B0-----:R-:W-:-:S06]  /*3a70*/  CS2R R12, SRZ ;  /* 0x00000000000c7805 */ /* 0x001fcc000001ff00 */
[----:B------:R0:W5:Y:S01]  /*3a80*/  @P3 LDG.E R13, desc[UR16][R14.64] ;  /* 0x000000100e0d3981 */ /* 0x000162000c1e1900 */
[----:B------:R-:W-:Y:S02]  /*3a90*/  LOP3.LUT P0, RZ, R4, 0x8, RZ, 0xc0, !PT ;  /* 0x0000000804ff7812 */ /* 0x000fe4000780c0ff */
[----:B0-----:R-:W-:-:S06]  /*3aa0*/  CS2R R14, SRZ ;  /* 0x00000000000e7805 */ /* 0x001fcc000001ff00 */
[----:B------:R0:W5:Y:S01]  /*3ab0*/  @P4 LDG.E R14, desc[UR16][R16.64] ;  /* 0x00000010100e4981 */ /* 0x000162000c1e1900 */
[----:B------:R-:W-:Y:S02]  /*3ac0*/  LOP3.LUT P2, RZ, R76, 0x2, RZ, 0xc0, !PT ;  /* 0x000000024cff7812 */ /* 0x000fe4000784c0ff */
[----:B------:R-:W-:Y:S01]  /*3ad0*/  LOP3.LUT P1, RZ, R4, 0x2, RZ, 0xc0, !PT ;  /* 0x0000000204ff7812 */ /* 0x000fe2000782c0ff */
[----:B------:R-:W5:Y:S01]  /*3ae0*/  @P4 LDG.E R15, desc[UR16][R104.64] ;  /* 0x00000010680f4981 */ /* 0x000f62000c1e1900 */
[----:B0-----:R-:W-:-:S09]  /*3af0*/  CS2R R16, SRZ ;  /* 0x0000000000107805 */ /* 0x001fd2000001ff00 */
[----:B------:R-:W5:Y:S04]  /*3b00*/  @P2 LDG.E R12, desc[UR16][R110.64] ;  /* 0x000000106e0c2981 */ /* 0x000f68000c1e1900 */
[----:B------:R0:W5:Y:S04]  /*3b10*/  @P5 LDG.E R16, desc[UR16][R18.64] ;  /* 0x0000001012105981 */ /* 0x000168000c1e1900 */
[----:B------:R-:W5:Y:S01]  /*3b20*/  @P2 LDG.E R77, desc[UR16][R108.64] ;  /* 0x000000106c4d2981 */ /* 0x000f62000c1e1900 */
[----:B------:R-:W-:-:S03]  /*3b30*/  LOP3.LUT P4, RZ, R4, 0x40000000, RZ, 0xc0, !PT ;  /* 0x4000000004ff7812 */ /* 0x000fc6000788c0ff */
[----:B------:R-:W5:Y:S01]  /*3b40*/  @P5 LDG.E R17, desc[UR16][R102.64] ;  /* 0x0000001066115981 */ /* 0x000f62000c1e1900 */
[----:B0-----:R-:W-:-:S06]  /*3b50*/  CS2R R18, SRZ ;  /* 0x0000000000127805 */ /* 0x001fcc000001ff00 */
[----:B------:R0:W5:Y:S01]  /*3b60*/  @P0 LDG.E R18, desc[UR16][R20.64] ;  /* 0x0000001014120981 */ /* 0x000162000c1e1900 */
[----:B------:R-:W-:Y:S02]  /*3b70*/  LOP3.LUT P2, RZ, R76, 0x1, RZ, 0xc0, !PT ;  /* 0x000000014cff7812 */ /* 0x000fe4000784c0ff */
[----:B------:R-:W-:Y:S01]  /*3b80*/  LOP3.LUT P5, RZ, R4, 0x20000000, RZ, 0xc0, !PT ;  /* 0x2000000004ff7812 */ /* 0x000fe200078ac0ff */
[----:B------:R-:W5:Y:S01]  /*3b90*/  @P0 LDG.E R19, desc[UR16][R100.64] ;  /* 0x0000001064130981 */ /* 0x000f62000c1e1900 */
[----:B0-----:R-:W-:Y:S02]  /*3ba0*/  CS2R R20, SRZ ;  /* 0x0000000000147805 */ /* 0x001fe4000001ff00 */
[----:B------:R-:W-:-:S04]  /*3bb0*/  MOV R76, RZ ;  /* 0x000000ff004c7202 */ /* 0x000fc80000000f00 */
[----:B------:R0:W5:Y:S04]  /*3bc0*/  @P6 LDG.E R20, desc[UR16][R22.64] ;  /* 0x0000001016146981 */ /* 0x000168000c1e1900 */
[----:B------:R-:W5:Y:S01]  /*3bd0*/  @P6 LDG.E R21, desc[UR16][R98.64] ;  /* 0x0000001062156981 */ /* 0x000f62000c1e1900 */
[----:B------:R-:W-:-:S03]  /*3be0*/  LOP3.LUT P6, RZ, R4, 0x4000, RZ, 0xc0, !PT ;  /* 0x0000400004ff7812 */ /* 0x000fc600078cc0ff */
[----:B------:R-:W5:Y:S01]  /*3bf0*/  @P3 LDG.E R76, desc[UR16][R106.64] ;  /* 0x000000106a4c3981 */ /* 0x000f62000c1e1900 */
[C---:B------:R-:W-:Y:S02]  /*3c00*/  LOP3.LUT P3, RZ, R4.reuse, 0x80000000, RZ, 0xc0, !PT ;  /* 0x8000000004ff7812 */ /* 0x040fe4000786c0ff */
[----:B------:R-:W-:-:S07]  /*3c10*/  LOP3.LUT R4, R4, 0xfeffffff, RZ, 0xc0, !PT ;  /* 0xfeffffff04047812 */ /* 0x000fce00078ec0ff */
[----:B------:R-:W-:-:S04]  /*3c20*/  @P6 LOP3.LUT R4, R4, 0x1000000, RZ, 0xfc, !PT ;  /* 0x0100000004046812 */ /* 0x000fc800078efcff */
[C---:B------:R-:W-:Y:S02]  /*3c30*/  LOP3.LUT P6, RZ, R4.reuse, 0x8000, RZ, 0xc0, !PT ;  /* 0x0000800004ff7812 */ /* 0x040fe400078cc0ff */
[----:B------:R-:W-:-:S11]  /*3c40*/  LOP3.LUT R4, R4, 0xfdffffff, RZ, 0xc0, !PT ;  /* 0xfdffffff04047812 */ /* 0x000fd600078ec0ff */
[----:B------:R-:W-:-:S04]  /*3c50*/  @P6 LOP3.LUT R4, R4, 0x2000000, RZ, 0xfc, !PT ;  /* 0x0200000004046812 */ /* 0x000fc800078efcff */
[C---:B------:R-:W-:Y:S02]  /*3c60*/  LOP3.LUT P6, RZ, R4.reuse, 0x10000, RZ, 0xc0, !PT ;  /* 0x0001000004ff7812 */ /* 0x040fe400078cc0ff */
[----:B------:R-:W-:Y:S02]  /*3c70*/  LOP3.LUT R4, R4, 0xfbffffff, RZ, 0xc0, !PT ;  /* 0xfbffffff04047812 */ /* 0x000fe400078ec0ff */
[----:B0-----:R-:W-:-:S06]  /*3c80*/  CS2R R22, SRZ ;  /* 0x0000000000167805 */ /* 0x001fcc000001ff00 */
[----:B------:R0:W5:Y:S03]  /*3c90*/  @P1 LDG.E R22, desc[UR16][R24.64] ;  /* 0x0000001018161981 */ /* 0x000166000c1e1900 */
[----:B------:R-:W-:Y:S01]  /*3ca0*/  @P6 LOP3.LUT R4, R4, 0x4000000, RZ, 0xfc, !PT ;  /* 0x0400000004046812 */ /* 0x000fe200078efcff */
[----:B------:R-:W5:Y:S03]  /*3cb0*/  @P1 LDG.E R23, desc[UR16][R96.64] ;  /* 0x0000001060171981 */ /* 0x000f66000c1e1900 */
[C---:B------:R-:W-:Y:S02]  /*3cc0*/  LOP3.LUT P6, RZ, R4.reuse, 0x20000, RZ, 0xc0, !PT ;  /* 0x0002000004ff7812 */ /* 0x040fe400078cc0ff */
[----:B------:R-:W-:Y:S02]  /*3cd0*/  LOP3.LUT R4, R4, 0xf7ffffff, RZ, 0xc0, !PT ;  /* 0xf7ffffff04047812 */ /* 0x000fe400078ec0ff */
[----:B0-----:R-:W-:-:S06]  /*3ce0*/  CS2R R24, SRZ ;  /* 0x0000000000187805 */ /* 0x001fcc000001ff00 */
[----:B------:R0:W5:Y:S03]  /*3cf0*/  @P5 LDG.E R24, desc[UR16][R26.64] ;  /* 0x000000101a185981 */ /* 0x000166000c1e1900 */
[----:B------:R-:W-:Y:S01]  /*3d00*/  @P6 LOP3.LUT R4, R4, 0x8000000, RZ, 0xfc, !PT ;  /* 0x0800000004046812 */ /* 0x000fe200078efcff */
[----:B------:R-:W5:Y:S03]  /*3d10*/  @P5 LDG.E R25, desc[UR16][R94.64] ;  /* 0x000000105e195981 */ /* 0x000f66000c1e1900 */
[C---:B------:R-:W-:Y:S02]  /*3d20*/  LOP3.LUT P6, RZ, R4.reuse, 0x40000, RZ, 0xc0, !PT ;  /* 0x0004000004ff7812 */ /* 0x040fe400078cc0ff */
[----:B0-----:R-:W-:Y:S02]  /*3d30*/  CS2R R26, SRZ ;  /* 0x00000000001a7805 */ /* 0x001fe4000001ff00 */
[----:B------:R-:W-:-:S04]  /*3d40*/  LOP3.LUT R4, R4, 0xefffffff, RZ, 0xc0, !PT ;  /* 0xefffffff04047812 */ /* 0x000fc800078ec0ff */
[----:B------:R0:W5:Y:S04]  /*3d50*/  @P4 LDG.E R26, desc[UR16][R50.64] ;  /* 0x00000010321a4981 */ /* 0x000168000c1e1900 */
[----:B------:R-:W5:Y:S01]  /*3d60*/  @P4 LDG.E R27, desc[UR16][R92.64] ;  /* 0x000000105c1b4981 */ /* 0x000f62000c1e1900 */
[----:B------:R-:W-:Y:S02]  /*3d70*/  @P6 LOP3.LUT R4, R4, 0x10000000, RZ, 0xfc, !PT ;  /* 0x1000000004046812 */ /* 0x000fe400078efcff */
[----:B0-----:R-:W-:Y:S02]  /*3d80*/  CS2R R50, SRZ ;  /* 0x0000000000327805 */ /* 0x001fe4000001ff00 */
[----:B------:R-:W-:-:S04]  /*3d90*/  LOP3.LUT P6, RZ, R4, 0x100000, RZ, 0xc0, !PT ;  /* 0x0010000004ff7812 */ /* 0x000fc800078cc0ff */
[----:B------:R0:W5:Y:S01]  /*3da0*/  @P3 LDG.E R50, desc[UR16][R52.64] ;  /* 0x0000001034323981 */ /* 0x000162000c1e1900 */
[----:B------:R-:W-:-:S03]  /*3db0*/  LOP3.LUT P1, RZ, R4, 0x2000, RZ, 0xc0, !PT ;  /* 0x0000200004ff7812 */ /* 0x000fc6000782c0ff */
[----:B------:R-:W5:Y:S01]  /*3dc0*/  @P3 LDG.E R51, desc[UR16][R90.64] ;  /* 0x000000105a333981 */ /* 0x000f62000c1e1900 */
[----:B0-----:R-:W-:-:S06]  /*3dd0*/  CS2R R52, SRZ ;  /* 0x0000000000347805 */ /* 0x001fcc000001ff00 */
[----:B------:R0:W5:Y:S04]  /*3de0*/  @P2 LDG.E R52, desc[UR16][R54.64] ;  /* 0x0000001036342981 */ /* 0x000168000c1e1900 */
[----:B------:R-:W5:Y:S01]  /*3df0*/  @P2 LDG.E R53, desc[UR16][R88.64] ;  /* 0x0000001058352981 */ /* 0x000f62000c1e1900 */
[----:B0-----:R-:W-:-:S06]  /*3e00*/  CS2R R54, SRZ ;  /* 0x0000000000367805 */ /* 0x001fcc000001ff00 */
[----:B------:R0:W5:Y:S04]  /*3e10*/  @P6 LDG.E R54, desc[UR16][R56.64] ;  /* 0x0000001038366981 */ /* 0x000168000c1e1900 */
[----:B------:R-:W5:Y:S01]  /*3e20*/  @P6 LDG.E R55, desc[UR16][R86.64] ;  /* 0x0000001056376981 */ /* 0x000f62000c1e1900 */
[----:B------:R-:W-:Y:S02]  /*3e30*/  LOP3.LUT P6, RZ, R4, 0x10000000, RZ, 0xc0, !PT ;  /* 0x1000000004ff7812 */ /* 0x000fe400078cc0ff */
[----:B0-----:R-:W-:-:S11]  /*3e40*/  CS2R R56, SRZ ;  /* 0x0000000000387805 */ /* 0x001fd6000001ff00 */
        /* <DEDUP_REMOVED lines=18> */
[----:B0-----:R-:W-:Y:S02]  /*3f70*/  CS2R R68, SRZ ;  /* 0x0000000000447805 */ /* 0x001fe4000001ff00 */
[----:B------:R-:W-:-:S04]  /*3f80*/  LOP3.LUT P6, RZ, R4, 0x800000, RZ, 0xc0, !PT ;  /* 0x0080000004ff7812 */ /* 0x000fc800078cc0ff */
[----:B------:R-:W5:Y:S04]  /*3f90*/  @P1 LDG.E R68, desc[UR16][R48.64] ;  /* 0x0000001030441981 */ /* 0x000f68000c1e1900 */
[----:B------:R0:W5:Y:S01]  /*3fa0*/  @P1 LDG.E R69, desc[UR16][R46.64] ;  /* 0x000000102e451981 */ /* 0x000162000c1e1900 */
[----:B------:R-:W-:Y:S02]  /*3fb0*/  LOP3.LUT P1, RZ, R4, 0x400000, RZ, 0xc0, !PT ;  /* 0x0040000004ff7812 */ /* 0x000fe4000782c0ff */
[----:B------:R-:W-:Y:S02]  /*3fc0*/  CS2R R72, SRZ ;  /* 0x0000000000487805 */ /* 0x000fe4000001ff00 */
[----:B------:R-:W-:-:S06]  /*3fd0*/  CS2R R74, SRZ ;  /* 0x00000000004a7805 */ /* 0x000fcc000001ff00 */
[----:B------:R-:W5:Y:S04]  /*3fe0*/  @P6 LDG.E R74, desc[UR16][R32.64] ;  /* 0x00000010204a6981 */ /* 0x000f68000c1e1900 */
[----:B------:R-:W5:Y:S04]  /*3ff0*/  @P6 LDG.E R75, desc[UR16][R34.64] ;  /* 0x00000010224b6981 */ /* 0x000f68000c1e1900 */
[----:B------:R-:W5:Y:S04]  /*4000*/  @P1 LDG.E R72, desc[UR16][R36.64] ;  /* 0x0000001024481981 */ /* 0x000f68000c1e1900 */
[----:B------:R-:W5:Y:S01]  /*4010*/  @P1 LDG.E R73, desc[UR16][R30.64] ;  /* 0x000000101e491981 */ /* 0x000f62000c1e1900 */
[----:B------:R-:W-:-:S02]  /*4020*/  LOP3.LUT P0, RZ, R4, 0x1000, RZ, 0xc0, !PT ;  /* 0x0000100004ff7812 */ /* 0x000fc4000780c0ff */
[----:B------:R-:W-:-:S11]  /*4030*/  CS2R R70, SRZ ;  /* 0x0000000000467805 */ /* 0x000fd6000001ff00 */
[----:B------:R1:W5:Y:S04]  /*4040*/  @P0 LDG.E R70, desc[UR16][R44.64] ;  /* 0x000000102c460981 */ /* 0x000368000c1e1900 */
[----:B------:R2:W5:Y:S01]  /*4050*/  @P0 LDG.E R71, desc[UR16][R38.64] ;  /* 0x0000001026470981 */ /* 0x000562000c1e1900 */
[----:B------:R-:W-:Y:S01]  /*4060*/  ISETP.GT.U32.AND P0, PT, R0, 0x1ff, PT ;  /* 0x000001ff0000780c */ /* 0x000fe20003f04070 */
[----:B------:R-:W-:Y:S01]  /*4070*/  BSSY B0, `(.L_x_150) ;  /* 0x000000f000007945 */ /* 0x000fe20003800000 */
[----:B0-----:R-:W-:Y:S02]  /*4080*/  CS2R R46, SRZ ;  /* 0x00000000002e7805 */ /* 0x001fe4000001ff00 */
[----:B-1----:R-:W-:-:S09]  /*4090*/  CS2R R44, SRZ ;  /* 0x00000000002c7805 */ /* 0x002fd2000001ff00 */
[----:B--2---:R-:W-:Y:S05]  /*40a0*/  @P0 BRA `(.L_x_151) ;  /* 0x00000000002c0947 */ /* 0x004fea0003800000 */
        /* <DEDUP_REMOVED lines=11> */
.L_x_151:
[----:B------:R-:W-:Y:S05]  /*4160*/  BSYNC B0 ;  /* 0x0000000000007941 */ /* 0x000fea0003800000 */
.L_x_150:
[----:B------:R-:W-:Y:S02]  /*4170*/  ISETP.NE.AND P1, PT, RZ, UR5, PT ;  /* 0x00000005ff007c0c */ /* 0x000fe4000bf25270 */
[C---:B-----5:R-:W-:Y:S02]  /*4180*/  PRMT R28, R8.reuse, 0x7632, R28 ;  /* 0x00007632081c7816 */ /* 0x060fe4000000001c */
[----:B------:R-:W-:Y:S02]  /*4190*/  SHF.L.U32 R29, R8, 0x10, RZ ;  /* 0x00000010081d7819 */ /* 0x000fe400000006ff */
[----:B0-----:R-:W-:Y:S02]  /*41a0*/  SHF.L.U32 R30, R9, 0x10, RZ ;  /* 0x00000010091e7819 */ /* 0x001fe400000006ff */
        /* <DEDUP_REMOVED lines=8> */
[----:B------:R-:W-:Y:S01]  /*4230*/  SHF.L.U32 R35, R82, 0x10, RZ ;  /* 0x0000001052237819 */ /* 0x000fe200000006ff */
[----:B------:R-:W-:Y:S01]  /*4240*/  FMUL.FTZ R33, R30, UR22 ;  /* 0x000000161e217c20 */ /* 0x000fe20008410000 */
[----:B------:R-:W-:Y:S01]  /*4250*/  SHF.L.U32 R34, R81, 0x10, RZ ;  /* 0x0000001051227819 */ /* 0x000fe200000006ff */
[----:B------:R-:W-:Y:S01]  /*4260*/  FMUL.FTZ R28, R28, UR22 ;  /* 0x000000161c1c7c20 */ /* 0x000fe20008410000 */
[----:B------:R-:W-:-:S02]  /*4270*/  SHF.L.U32 R31, R31, 0x10, RZ ;  /* 0x000000101f1f7819 */ /* 0x000fc400000006ff */
[----:B------:R-:W-:Y:S02]  /*4280*/  SHF.L.U32 R36, R36, 0x10, RZ ;  /* 0x0000001024247819 */ /* 0x000fe400000006ff */
        /* <DEDUP_REMOVED lines=20> */
.L_x_152:
[----:B------:R-:W-:Y:S01]  /*43d0*/  FMUL.FTZ R30, R35, R46 ;  /* 0x0000002e231e7220 */ /* 0x000fe20000410000 */
[----:B------:R-:W-:Y:S01]  /*43e0*/  FADD.FTZ R39, R36, -UR21 ;  /* 0x8000001524277e21 */ /* 0x000fe20008010000 */
[----:B------:R-:W-:Y:S01]  /*43f0*/  FFMA.FTZ R36, R29, R35, RZ ;  /* 0x000000231d247223 */ /* 0x000fe200000100ff */
        /* <DEDUP_REMOVED lines=23> */
.L_x_153:
[----:B------:R-:W-:Y:S01]  /*4570*/  FADD.FTZ R39, RZ, R35 ;  /* 0x00000023ff277221 */ /* 0x000fe20000010000 */
[----:B------:R-:W-:Y:S01]  /*4580*/  FFMA.FTZ R48, R28, R37, R29 ;  /* 0x000000251c307223 */ /* 0x000fe2000001001d */
[----:B------:R-:W-:Y:S01]  /*4590*/  FFMA.FTZ R29, R33, R34, R36 ;  /* 0x00000022211d7223 */ /* 0x000fe20000010024 */
[----:B------:R-:W-:Y:S01]  /*45a0*/  FMUL.FTZ R35, R34, R46 ;  /* 0x0000002e22237220 */ /* 0x000fe20000410000 */
[----:B------:R-:W-:Y:S01]  /*45b0*/  FADD.FTZ R34, R39, R34 ;  /* 0x0000002227227221 */ /* 0x000fe20000010000 */
[----:B------:R-:W-:Y:S01]  /*45c0*/  FFMA.FTZ R39, R28, R31, RZ ;  /* 0x0000001f1c277223 */ /* 0x000fe200000100ff */
[----:B------:R-:W-:Y:S01]  /*45d0*/  FADD.FTZ R31, RZ, R31 ;  /* 0x0000001fff1f7221 */ /* 0x000fe20000010000 */
[----:B------:R-:W-:Y:S01]  /*45e0*/  PRMT R36, R10, 0x7632, R36 ;  /* 0x000076320a247816 */ /* 0x000fe20000000024 */
[----:B------:R-:W-:Y:S01]  /*45f0*/  FADD.FTZ R38, R37, R38 ;  /* 0x0000002625267221 */ /* 0x000fe20000010000 */
[----:B------:R-:W-:Y:S01]  /*4600*/  FFMA.FTZ R37, R33, R35, R48 ;  /* 0x0000002321257223 */ /* 0x000fe20000010030 */
[----:B------:R-:W-:Y:S01]  /*4610*/  FFMA.FTZ R28, R30, R32, R39 ;  /* 0x000000201e1c7223 */ /* 0x000fe20000010027 */
[----:B------:R-:W-:Y:S01]  /*4620*/  FADD.FTZ R31, R31, R32 ;  /* 0x000000201f1f7221 */ /* 0x000fe20000010000 */
[----:B------:R-:W-:Y:S01]  /*4630*/  FMUL.FTZ R33, R32, R47 ;  /* 0x0000002f20217220 */ /* 0x000fe20000410000 */
[----:B------:R-:W-:Y:S01]  /*4640*/  SHF.L.U32 R32, R10, 0x10, RZ ;  /* 0x000000100a207819 */ /* 0x000fe200000006ff */
[----:B------:R-:W-:Y:S01]  /*4650*/  FADD.FTZ R38, R38, R35 ;  /* 0x0000002326267221 */ /* 0x000fe20000010000 */
[----:B------:R-:W-:Y:S01]  /*4660*/  SHF.L.U32 R36, R36, 0x10, RZ ;  /* 0x0000001024247819 */ /* 0x000fe200000006ff */
[----:B------:R-:W-:Y:S01]  /*4670*/  FFMA.FTZ R35, R30, R33, R37 ;  /* 0x000000211e237223 */ /* 0x000fe20000010025 */
[----:B------:R-:W-:Y:S01]  /*4680*/  PRMT R30, R80, 0x7632, R30 ;  /* 0x00007632501e7816 */ /* 0x000fe2000000001e */
[----:B------:R-:W-:Y:S01]  /*4690*/  FADD.FTZ R39, R32, -UR21 ;  /* 0x8000001520277e21 */ /* 0x000fe20008010000 */
[----:B------:R-:W-:Y:S01]  /*46a0*/  SHF.L.U32 R37, R80, 0x10, RZ ;  /* 0x0000001050257819 */ /* 0x000fe200000006ff */
[----:B------:R-:W-:Y:S01]  /*46b0*/  FADD.FTZ R48, R36, -UR21 ;  /* 0x8000001524307e21 */ /* 0x000fe20008010000 */
[----:B------:R-:W-:Y:S01]  /*46c0*/  SHF.L.U32 R32, R30, 0x10, RZ ;  /* 0x000000101e207819 */ /* 0x000fe200000006ff */
[----:B------:R-:W-:-:S02]  /*46d0*/  FMUL.FTZ R36, R39, UR22 ;  /* 0x0000001627247c20 */ /* 0x000fc40008410000 */
        /* <DEDUP_REMOVED lines=20> */
.L_x_154:
[----:B------:R-:W-:Y:S01]  /*4820*/  FMUL.FTZ R48, R37, R46 ;  /* 0x0000002e25307220 */ /* 0x000fe20000410000 */
[C---:B------:R-:W-:Y:S01]  /*4830*/  FFMA.FTZ R29, R36.reuse, R37, R29 ;  /* 0x00000025241d7223 */ /* 0x040fe2000001001d */
[----:B------:R-:W-:Y:S01]  /*4840*/  FADD.FTZ R39, R33, R38 ;  /* 0x0000002621277221 */ /* 0x000fe20000010000 */
[----:B------:R-:W-:Y:S01]  /*4850*/  FADD.FTZ R31, R31, R32 ;  /* 0x000000201f1f7221 */ /* 0x000fe20000010000 */
[----:B------:R-:W-:Y:S01]  /*4860*/  FFMA.FTZ R35, R36, R48, R35 ;  /* 0x0000003024237223 */ /* 0x000fe20000010023 */
[C---:B------:R-:W-:Y:S01]  /*4870*/  PRMT R36, R11.reuse, 0x7632, R36 ;  /* 0x000076320b247816 */ /* 0x040fe20000000024 */
[----:B------:R-:W-:Y:S01]  /*4880*/  FFMA.FTZ R28, R30, R32, R28 ;  /* 0x000000201e1c7223 */ /* 0x000fe2000001001c */
[----:B------:R-:W-:Y:S01]  /*4890*/  FMUL.FTZ R33, R32, R47 ;  /* 0x0000002f20217220 */ /* 0x000fe20000410000 */
[----:B------:R-:W-:Y:S01]  /*48a0*/  SHF.L.U32 R32, R11, 0x10, RZ ;  /* 0x000000100b207819 */ /* 0x000fe200000006ff */
[----:B------:R-:W-:Y:S01]  /*48b0*/  FADD.FTZ R48, R39, R48 ;  /* 0x0000003027307221 */ /* 0x000fe20000010000 */
        /* <DEDUP_REMOVED lines=29> */
.L_x_155:
[----:B------:R-:W-:Y:S01]  /*4a90*/  FMUL.FTZ R38, R37, R46 ;  /* 0x0000002e25267220 */ /* 0x000fe20000410000 */
[C---:B------:R-:W-:Y:S01]  /*4aa0*/  FFMA.FTZ R29, R36.reuse, R37, R29 ;  /* 0x00000025241d7223 */ /* 0x040fe2000001001d */
[----:B------:R-:W-:Y:S01]  /*4ab0*/  FADD.FTZ R39, R33, R48 ;  /* 0x0000003021277221 */ /* 0x000fe20000010000 */
[----:B------:R-:W-:Y:S01]  /*4ac0*/  FADD.FTZ R31, R31, R32 ;  /* 0x000000201f1f7221 */ /* 0x000fe20000010000 */
[----:B------:R-:W-:Y:S01]  /*4ad0*/  FFMA.FTZ R35, R36, R38, R35 ;  /* 0x0000002624237223 */ /* 0x000fe20000010023 */
[----:B------:R-:W-:Y:S01]  /*4ae0*/  PRMT R36, R12, 0x7632, R36 ;  /* 0x000076320c247816 */ /* 0x000fe20000000024 */
        /* <DEDUP_REMOVED lines=33> */
.L_x_156:
        /* <DEDUP_REMOVED lines=39> */
.L_x_157:
        /* <DEDUP_REMOVED lines=39> */
.L_x_158:
        /* <DEDUP_REMOVED lines=12> */
[C---:B------:R-:W-:Y:S01]  /*52a0*/  PRMT R30, R17.reuse, 0x7632, R30 ;  /* 0x00007632111e7816 */ /* 0x040fe2000000001e */
        /* <DEDUP_REMOVED lines=26> */
.L_x_159:
        /* <DEDUP_REMOVED lines=39> */
.L_x_160:
        /* <DEDUP_REMOVED lines=39> */
.L_x_161:
        /* <DEDUP_REMOVED lines=39> */
.L_x_162:
        /* <DEDUP_REMOVED lines=39> */
.L_x_163:
        /* <DEDUP_REMOVED lines=39> */
.L_x_164:
        /* <DEDUP_REMOVED lines=39> */
.L_x_165:
        /* <DEDUP_REMOVED lines=39> */
.L_x_166:
        /* <DEDUP_REMOVED lines=39> */
.L_x_167:
        /* <DEDUP_REMOVED lines=39> */
.L_x_168:
        /* <DEDUP_REMOVED lines=39> */
.L_x_169:
        /* <DEDUP_REMOVED lines=39> */
.L_x_170:
        /* <DEDUP_REMOVED lines=39> */
.L_x_171:
[----:B------:R-:W-:Y:S01]  /*7190*/  FMUL.FTZ R38, R37, R46 ;  /* 0x0000002e25267220 */ /* 0x000fe20000410000 */
[----:B------:R-:W-:Y:S01]  /*71a0*/  FADD.FTZ R34, R34, R37 ;  /* 0x0000002522227221 */ /* 0x000fe20000010000 */
[C---:B------:R-:W-:Y:S01]  /*71b0*/  FFMA.FTZ R29, R36.reuse, R37, R29 ;  /* 0x00000025241d7223 */ /* 0x040fe2000001001d */
[----:B------:R-:W-:Y:S01]  /*71c0*/  FADD.FTZ R39, R33, R48 ;  /* 0x0000003021277221 */ /* 0x000fe20000010000 */
[----:B------:R-:W-:Y:S01]  /*71d0*/  FFMA.FTZ R37, R36, R38, R35 ;  /* 0x0000002624257223 */ /* 0x000fe20000010023 */
[----:B------:R-:W-:Y:S01]  /*71e0*/  PRMT R36, R64, 0x7632, R36 ;  /* 0x0000763240247816 */ /* 0x000fe20000000024 */
[----:B------:R-:W-:Y:S01]  /*71f0*/  FADD.FTZ R31, R31, R32 ;  /* 0x000000201f1f7221 */ /* 0x000fe20000010000 */
[----:B------:R-:W-:Y:S01]  /*7200*/  FFMA.FTZ R33, R30, R32, R28 ;  /* 0x000000201e217223 */ /* 0x000fe2000001001c */
[----:B------:R-:W-:Y:S01]  /*7210*/  FMUL.FTZ R35, R32, R47 ;  /* 0x0000002f20237220 */ /* 0x000fe20000410000 */
[----:B------:R-:W-:Y:S01]  /*7220*/  SHF.L.U32 R32, R64, 0x10, RZ ;  /* 0x0000001040207819 */ /* 0x000fe200000006ff */
[----:B------:R-:W-:Y:S01]  /*7230*/  FADD.FTZ R38, R39, R38 ;  /* 0x0000002627267221 */ /* 0x000fe20000010000 */
[----:B------:R-:W-:Y:S01]  /*7240*/  SHF.L.U32 R36, R36, 0x10, RZ ;  /* 0x0000001024247819 */ /* 0x000fe200000006ff */
[----:B------:R-:W-:Y:S01]  /*7250*/  FFMA.FTZ R28, R30, R35, R37 ;  /* 0x000000231e1c7223 */ /* 0x000fe20000010025 */
[----:B------:R-:W-:Y:S01]  /*7260*/  PRMT R48, R65, 0x7632, R48 ;  /* 0x0000763241307816 */ /* 0x000fe20000000030 */
[----:B------:R-:W-:-:S02]  /*7270*/  FADD.FTZ R32, R32, -UR21 ;  /* 0x8000001520207e21 */ /* 0x000fc40008010000 */
        /* <DEDUP_REMOVED lines=24> */
.L_x_172:
[----:B------:R-:W-:Y:S01]  /*7400*/  FMUL.FTZ R39, R36, R46 ;  /* 0x0000002e24277220 */ /* 0x000fe20000410000 */
[----:B------:R-:W-:Y:S01]  /*7410*/  FADD.FTZ R32, R34, R36 ;  /* 0x0000002422207221 */ /* 0x000fe20000010000 */
[----:B------:R-:W-:Y:S01]  /*7420*/  FFMA.FTZ R36, R37, R36, R29 ;  /* 0x0000002425247223 */ /* 0x000fe2000001001d */
[----:B------:R-:W-:Y:S01]  /*7430*/  FADD.FTZ R62, R35, R38 ;  /* 0x00000026233e7221 */ /* 0x000fe20000010000 */
[----:B------:R-:W-:Y:S01]  /*7440*/  FFMA.FTZ R37, R37, R39, R28 ;  /* 0x0000002725257223 */ /* 0x000fe2000001001c */
[----:B------:R-:W-:Y:S01]  /*7450*/  FADD.FTZ R28, R31, R48 ;  /* 0x000000301f1c7221 */ /* 0x000fe20000010000 */
[----:B------:R-:W-:Y:S01]  /*7460*/  FMUL.FTZ R38, R48, R47 ;  /* 0x0000002f30267220 */ /* 0x000fe20000410000 */
[----:B------:R-:W-:Y:S01]  /*7470*/  PRMT R31, R66, 0x7632, R31 ;  /* 0x00007632421f7816 */ /* 0x000fe2000000001f */
[----:B------:R-:W-:Y:S01]  /*7480*/  FFMA.FTZ R29, R30, R48, R33 ;  /* 0x000000301e1d7223 */ /* 0x000fe20000010021 */
[----:B------:R-:W-:Y:S01]  /*7490*/  FADD.FTZ R33, R62, R39 ;  /* 0x000000273e217221 */ /* 0x000fe20000010000 */
[----:B------:R-:W-:Y:S01]  /*74a0*/  FFMA.FTZ R34, R30, R38, R37 ;  /* 0x000000261e227223 */ /* 0x000fe20000010025 */
[----:B------:R-:W-:-:S02]  /*74b0*/  SHF.L.U32 R30, R66, 0x10, RZ ;  /* 0x00000010421e7819 */ /* 0x000fc400000006ff */
[----:B------:R-:W-:Y:S01]  /*74c0*/  SHF.L.U32 R31, R31, 0x10, RZ ;  /* 0x000000101f1f7819 */ /* 0x000fe200000006ff */
[----:B------:R-:W-:Y:S01]  /*74d0*/  FADD.FTZ R33, R38, R33 ;  /* 0x0000002126217221 */ /* 0x000fe20000010000 */
[C---:B------:R-:W-:Y:S01]  /*74e0*/  PRMT R38, R67.reuse, 0x7632, R38 ;  /* 0x0000763243267816 */ /* 0x040fe20000000026 */
[----:B------:R-:W-:Y:S01]  /*74f0*/  FADD.FTZ R39, R30, -UR21 ;  /* 0x800000151e277e21 */ /* 0x000fe20008010000 */
[----:B------:R-:W-:Y:S01]  /*7500*/  SHF.L.U32 R37, R67, 0x10, RZ ;  /* 0x0000001043257819 */ /* 0x000fe200000006ff */
[----:B------:R-:W-:Y:S01]  /*7510*/  FADD.FTZ R31, R31, -UR21 ;  /* 0x800000151f1f7e21 */ /* 0x000fe20008010000 */
        /* <DEDUP_REMOVED lines=23> */
.L_x_173:
[----:B------:R-:W-:Y:S01]  /*7690*/  FMUL.FTZ R49, R37, R46 ;  /* 0x0000002e25317220 */ /* 0x000fe20000410000 */
[----:B------:R-:W-:Y:S01]  /*76a0*/  FADD.FTZ R32, R32, R37 ;  /* 0x0000002520207221 */ /* 0x000fe20000010000 */
[C---:B------:R-:W-:Y:S01]  /*76b0*/  FFMA.FTZ R36, R39.reuse, R37, R36 ;  /* 0x0000002527247223 */ /* 0x040fe20000010024 */
[----:B------:R-:W-:Y:S01]  /*76c0*/  SHF.L.U32 R37, R68, 0x10, RZ ;  /* 0x0000001044257819 */ /* 0x000fe200000006ff */
[----:B------:R-:W-:Y:S01]  /*76d0*/  FFMA.FTZ R34, R39, R49, R34 ;  /* 0x0000003127227223 */ /* 0x000fe20000010022 */
[----:B------:R-:W-:Y:S01]  /*76e0*/  SHF.L.U32 R35, R35, 0x10, RZ ;  /* 0x0000001023237819 */ /* 0x000fe200000006ff */
[----:B------:R-:W-:Y:S01]  /*76f0*/  FADD.FTZ R33, R33, R49 ;  /* 0x0000003121217221 */ /* 0x000fe20000010000 */
[----:B------:R-:W-:Y:S01]  /*7700*/  PRMT R38, R69, 0x7632, R38 ;  /* 0x0000763245267816 */ /* 0x000fe20000000026 */
[----:B------:R-:W-:Y:S01]  /*7710*/  FADD.FTZ R39, R37, -UR21 ;  /* 0x8000001525277e21 */ /* 0x000fe20008010000 */
[----:B------:R-:W-:Y:S01]  /*7720*/  SHF.L.U32 R37, R69, 0x10, RZ ;  /* 0x0000001045257819 */ /* 0x000fe200000006ff */
[----:B------:R-:W-:Y:S01]  /*7730*/  FADD.FTZ R35, R35, -UR21 ;  /* 0x8000001523237e21 */ /* 0x000fe20008010000 */
[----:B------:R-:W-:Y:S01]  /*7740*/  SHF.L.U32 R38, R38, 0x10, RZ ;  /* 0x0000001026267819 */ /* 0x000fe200000006ff */
[----:B------:R-:W-:Y:S01]  /*7750*/  FMUL.FTZ R39, R39, UR22 ;  /* 0x0000001627277c20 */ /* 0x000fe20008410000 */
[----:B------:R-:W-:Y:S01]  /*7760*/  FMUL.FTZ R62, R30, R47 ;  /* 0x0000002f1e3e7220 */ /* 0x000fe20000410000 */
[----:B------:R-:W-:Y:S01]  /*7770*/  FMUL.FTZ R48, R35, UR22 ;  /* 0x0000001623307c20 */ /* 0x000fe20008410000 */
[----:B------:R-:W-:Y:S06]  /*7780*/  @!P1 BRA `(.L_x_174) ;  /* 0x0000000000489947 */ /* 0x000fec0003800000 */
[----:B------:R-:W-:Y:S01]  /*7790*/  FFMA.FTZ R49, R39, R46, R44 ;  /* 0x0000002e27317223 */ /* 0x000fe2000001002c */
[----:B------:R-:W-:-:S03]  /*77a0*/  FFMA.FTZ R35, R48, R47, R45 ;  /* 0x0000002f30237223 */ /* 0x000fc6000001002d */
[----:B------:R-:W-:Y:S01]  /*77b0*/  FMUL.FTZ R79, R49, -1.4426950216293334961 ;  /* 0xbfb8aa3b314f7820 */ /* 0x000fe20000410000 */
[----:B------:R-:W-:-:S04]  /*77c0*/  FMUL.FTZ R85, R35, -1.4426950216293334961 ;  /* 0xbfb8aa3b23557820 */ /* 0x000fc80000410000 */
        /* <DEDUP_REMOVED lines=14> */
.L_x_174:
        /* <DEDUP_REMOVED lines=13> */
[----:B------:R-:W-:Y:S01]  /*7980*/  PRMT R88, R72, 0x7632, R88 ;  /* 0x0000763248587816 */ /* 0x000fe20000000058 */
[----:B------:R-:W-:Y:S01]  /*7990*/  FMUL.FTZ R62, R38, R47 ;  /* 0x0000002f263e7220 */ /* 0x000fe20000410000 */
        /* <DEDUP_REMOVED lines=10> */
[----:B------:R-:W-:Y:S01]  /*7a40*/  FFMA.FTZ R63, R35, R63, 1 ;  /* 0x3f800000233f7423 */ /* 0x000fe2000001003f */
[----:B------:R-:W-:-:S03]  /*7a50*/  FFMA.FTZ R35, R84, R47, R45 ;  /* 0x0000002f54237223 */ /* 0x000fc6000001002d */
[----:B------:R-:W-:Y:S01]  /*7a60*/  FMUL.FTZ R49, R49, R63 ;  /* 0x0000003f31317220 */ /* 0x000fe20000410000 */
        /* <DEDUP_REMOVED lines=8> */
.L_x_175:
[----:B------:R-:W-:Y:S01]  /*7af0*/  SHF.L.U32 R87, R72, 0x10, RZ ;  /* 0x0000001048577819 */ /* 0x000fe200000006ff */
[----:B------:R-:W-:Y:S01]  /*7b00*/  FFMA.FTZ R33, R48, R62, R33 ;  /* 0x0000003e30217223 */ /* 0x000fe20000010021 */
[----:B------:R-:W-:Y:S01]  /*7b10*/  SHF.L.U32 R88, R88, 0x10, RZ ;  /* 0x0000001058587819 */ /* 0x000fe200000006ff */
[----:B------:R-:W-:Y:S01]  /*7b20*/  FMUL.FTZ R35, R49, R46 ;  /* 0x0000002e31237220 */ /* 0x000fe20000410000 */
[----:B------:R-:W-:Y:S01]  /*7b30*/  FADD.FTZ R34, R62, R34 ;  /* 0x000000223e227221 */ /* 0x000fe20000010000 */
[----:B------:R-:W-:Y:S01]  /*7b40*/  PRMT R86, R73, 0x7632, R86 ;  /* 0x0000763249567816 */ /* 0x000fe20000000056 */
[----:B------:R-:W-:Y:S01]  /*7b50*/  FADD.FTZ R87, R87, -UR21 ;  /* 0x8000001557577e21 */ /* 0x000fe20008010000 */
[----:B------:R-:W-:Y:S01]  /*7b60*/  FADD.FTZ R88, R88, -UR21 ;  /* 0x8000001558587e21 */ /* 0x000fe20008010000 */
[----:B------:R-:W-:Y:S01]  /*7b70*/  FFMA.FTZ R33, R83, R35, R33 ;  /* 0x0000002353217223 */ /* 0x000fe20000010021 */
[----:B------:R-:W-:Y:S01]  /*7b80*/  FADD.FTZ R35, R34, R35 ;  /* 0x0000002322237221 */ /* 0x000fe20000010000 */
[----:B------:R-:W-:Y:S01]  /*7b90*/  SHF.L.U32 R85, R73, 0x10, RZ ;  /* 0x0000001049557819 */ /* 0x000fe200000006ff */
[----:B------:R-:W-:Y:S01]  /*7ba0*/  FMUL.FTZ R87, R87, UR22 ;  /* 0x0000001657577c20 */ /* 0x000fe20008410000 */
[----:B------:R-:W-:Y:S01]  /*7bb0*/  SHF.L.U32 R86, R86, 0x10, RZ ;  /* 0x0000001056567819 */ /* 0x000fe200000006ff */
[----:B------:R-:W-:Y:S01]  /*7bc0*/  FMUL.FTZ R62, R79, R47 ;  /* 0x0000002f4f3e7220 */ /* 0x000fe20000410000 */
        /* <DEDUP_REMOVED lines=20> */
.L_x_176:
[----:B------:R-:W2:Y:S04]  /*7d10*/  LDL R63, [R1+0x8] ;  /* 0x00000800013f7983 */ /* 0x000ea80000100800 */
[----:B------:R-:W3:Y:S01]  /*7d20*/  LDL R93, [R1+0x4] ;  /* 0x00000400015d7983 */ /* 0x000ee20000100800 */
[C---:B------:R-:W-:Y:S01]  /*7d30*/  PRMT R92, R119.reuse, 0x7632, R92 ;  /* 0x00007632775c7816 */ /* 0x040fe2000000005c */
[----:B------:R-:W-:Y:S01]  /*7d40*/  FFMA.FTZ R33, R84, R62, R33 ;  /* 0x0000003e54217223 */ /* 0x000fe20000010021 */
[----:B------:R-:W-:Y:S01]  /*7d50*/  SHF.L.U32 R91, R119, 0x10, RZ ;  /* 0x00000010775b7819 */ /* 0x000fe200000006ff */
[----:B------:R-:W-:Y:S01]  /*7d60*/  FMUL.FTZ R34, R85, R46 ;  /* 0x0000002e55227220 */ /* 0x000fe20000410000 */
[----:B------:R-:W-:Y:S01]  /*7d70*/  SHF.L.U32 R92, R92, 0x10, RZ ;  /* 0x000000105c5c7819 */ /* 0x000fe200000006ff */
[----:B------:R-:W-:Y:S01]  /*7d80*/  FADD.FTZ R35, R62, R35 ;  /* 0x000000233e237221 */ /* 0x000fe20000010000 */
[----:B------:R-:W-:Y:S01]  /*7d90*/  FMUL.FTZ R62, R86, R47 ;  /* 0x0000002f563e7220 */ /* 0x000fe20000410000 */
[----:B------:R-:W-:Y:S01]  /*7da0*/  FADD.FTZ R91, R91, -UR21 ;  /* 0x800000155b5b7e21 */ /* 0x000fe20008010000 */
[----:B------:R-:W-:Y:S01]  /*7db0*/  FFMA.FTZ R33, R87, R34, R33 ;  /* 0x0000002257217223 */ /* 0x000fe20000010021 */
[----:B------:R-:W-:Y:S01]  /*7dc0*/  FADD.FTZ R92, R92, -UR21 ;  /* 0x800000155c5c7e21 */ /* 0x000fe20008010000 */
[----:B------:R-:W-:Y:S01]  /*7dd0*/  FADD.FTZ R34, R35, R34 ;  /* 0x0000002223227221 */ /* 0x000fe20000010000 */
[----:B------:R-:W-:-:S02]  /*7de0*/  FMUL.FTZ R91, R91, UR22 ;  /* 0x000000165b5b7c20 */ /* 0x000fc40008410000 */
[----:B------:R-:W-:Y:S01]  /*7df0*/  FMUL.FTZ R92, R92, UR22 ;  /* 0x000000165c5c7c20 */ /* 0x000fe20008410000 */
[C---:B--2---:R-:W-:Y:S02]  /*7e00*/  PRMT R90, R63.reuse, 0x7632, R90 ;  /* 0x000076323f5a7816 */ /* 0x044fe4000000005a */
[----:B------:R-:W-:Y:S02]  /*7e10*/  SHF.L.U32 R89, R63, 0x10, RZ ;  /* 0x000000103f597819 */ /* 0x000fe400000006ff */
[----:B---3--:R-:W-:Y:S02]  /*7e20*/  PRMT R96, R93, 0x7632, R96 ;  /* 0x000076325d607816 */ /* 0x008fe40000000060 */
[----:B------:R-:W-:Y:S01]  /*7e30*/  SHF.L.U32 R90, R90, 0x10, RZ ;  /* 0x000000105a5a7819 */ /* 0x000fe200000006ff */
        /* <DEDUP_REMOVED lines=19> */
.L_x_177:
[----:B------:R-:W2:Y:S01]  /*7f70*/  LDL R63, [R1] ;  /* 0x00000000013f7983 */ /* 0x000ea20000100800 */
[----:B------:R-:W-:Y:S01]  /*7f80*/  SHF.L.U32 R95, R93, 0x10, RZ ;  /* 0x000000105d5f7819 */ /* 0x000fe200000006ff */
[----:B------:R-:W-:Y:S01]  /*7f90*/  FFMA.FTZ R33, R88, R62, R33 ;  /* 0x0000003e58217223 */ /* 0x000fe20000010021 */
[----:B------:R-:W-:Y:S01]  /*7fa0*/  SHF.L.U32 R96, R96, 0x10, RZ ;  /* 0x0000001060607819 */ /* 0x000fe200000006ff */
[----:B------:R-:W-:Y:S01]  /*7fb0*/  FMUL.FTZ R35, R89, R46 ;  /* 0x0000002e59237220 */ /* 0x000fe20000410000 */
[----:B------:R-:W-:Y:S01]  /*7fc0*/  FADD.FTZ R34, R62, R34 ;  /* 0x000000223e227221 */ /* 0x000fe20000010000 */
[----:B------:R-:W-:Y:S01]  /*7fd0*/  FADD.FTZ R95, R95, -UR21 ;  /* 0x800000155f5f7e21 */ /* 0x000fe20008010000 */
[----:B------:R-:W-:Y:S01]  /*7fe0*/  FMUL.FTZ R62, R90, R47 ;  /* 0x0000002f5a3e7220 */ /* 0x000fe20000410000 */
[----:B------:R-:W-:Y:S01]  /*7ff0*/  FADD.FTZ R96, R96, -UR21 ;  /* 0x8000001560607e21 */ /* 0x000fe20008010000 */
[----:B------:R-:W-:Y:S01]  /*8000*/  FFMA.FTZ R33, R91, R35, R33 ;  /* 0x000000235b217223 */ /* 0x000fe20000010021 */
[----:B------:R-:W-:Y:S01]  /*8010*/  FADD.FTZ R35, R34, R35 ;  /* 0x0000002322237221 */ /* 0x000fe20000010000 */
[----:B------:R-:W-:Y:S01]  /*8020*/  FMUL.FTZ R95, R95, UR22 ;  /* 0x000000165f5f7c20 */ /* 0x000fe20008410000 */
[----:B------:R-:W-:Y:S01]  /*8030*/  FMUL.FTZ R96, R96, UR22 ;  /* 0x0000001660607c20 */ /* 0x000fe20008410000 */
[----:B--2---:R-:W-:-:S02]  /*8040*/  PRMT R94, R63, 0x7632, R94 ;  /* 0x000076323f5e7816 */ /* 0x004fc4000000005e */
[----:B------:R-:W-:Y:S02]  /*8050*/  SHF.L.U32 R93, R63, 0x10, RZ ;  /* 0x000000103f5d7819 */ /* 0x000fe400000006ff */
        /* <DEDUP_REMOVED lines=20> */
.L_x_178:
[----:B------:R-:W-:Y:S01]  /*81a0*/  PRMT R100, R118, 0x7632, R100 ;  /* 0x0000763276647816 */ /* 0x000fe20000000064 */
[----:B------:R-:W-:Y:S01]  /*81b0*/  FFMA.FTZ R33, R92, R62, R33 ;  /* 0x0000003e5c217223 */ /* 0x000fe20000010021 */
[----:B------:R-:W-:Y:S01]  /*81c0*/  SHF.L.U32 R99, R118, 0x10, RZ ;  /* 0x0000001076637819 */ /* 0x000fe200000006ff */
[----:B------:R-:W-:Y:S01]  /*81d0*/  FMUL.FTZ R34, R93, R46 ;  /* 0x0000002e5d227220 */ /* 0x000fe20000410000 */
[----:B------:R-:W-:Y:S01]  /*81e0*/  SHF.L.U32 R100, R100, 0x10, RZ ;  /* 0x0000001064647819 */ /* 0x000fe200000006ff */
[----:B------:R-:W-:Y:S01]  /*81f0*/  FADD.FTZ R35, R62, R35 ;  /* 0x000000233e237221 */ /* 0x000fe20000010000 */
[----:B------:R-:W-:Y:S01]  /*8200*/  PRMT R98, R125, 0x7632, R98 ;  /* 0x000076327d627816 */ /* 0x000fe20000000062 */
[----:B------:R-:W-:Y:S01]  /*8210*/  FADD.FTZ R99, R99, -UR21 ;  /* 0x8000001563637e21 */ /* 0x000fe20008010000 */
[----:B------:R-:W-:Y:S01]  /*8220*/  FFMA.FTZ R33, R95, R34, R33 ;  /* 0x000000225f217223 */ /* 0x000fe20000010021 */
[----:B------:R-:W-:Y:S01]  /*8230*/  FADD.FTZ R100, R100, -UR21 ;  /* 0x8000001564647e21 */ /* 0x000fe20008010000 */
[----:B------:R-:W-:Y:S01]  /*8240*/  FADD.FTZ R34, R35, R34 ;  /* 0x0000002223227221 */ /* 0x000fe20000010000 */
        /* <DEDUP_REMOVED lines=25> */
.L_x_179:
        /* <DEDUP_REMOVED lines=34> */
.L_x_180:
[----:B------:R-:W-:Y:S01]  /*8600*/  PRMT R108, R5, 0x7632, R108 ;  /* 0x00007632056c7816 */ /* 0x000fe2000000006c */
[----:B------:R-:W-:Y:S01]  /*8610*/  FFMA.FTZ R33, R100, R34, R33 ;  /* 0x0000002264217223 */ /* 0x000fe20000010021 */
[----:B------:R-:W-:Y:S01]  /*8620*/  FMUL.FTZ R35, R101, R46 ;  /* 0x0000002e65237220 */ /* 0x000fe20000410000 */
[----:B------:R-:W-:Y:S01]  /*8630*/  SHF.L.U32 R107, R5, 0x10, RZ ;  /* 0x00000010056b7819 */ /* 0x000fe200000006ff */
[----:B------:R-:W-:Y:S01]  /*8640*/  FADD.FTZ R62, R34, R62 ;  /* 0x0000003e223e7221 */ /* 0x000fe20000010000 */
[----:B------:R-:W-:Y:S01]  /*8650*/  SHF.L.U32 R108, R108, 0x10, RZ ;  /* 0x000000106c6c7819 */ /* 0x000fe200000006ff */
[----:B------:R-:W-:Y:S01]  /*8660*/  FMUL.FTZ R34, R102, R47 ;  /* 0x0000002f66227220 */ /* 0x000fe20000410000 */
[----:B------:R-:W-:Y:S01]  /*8670*/  FFMA.FTZ R33, R103, R35, R33 ;  /* 0x0000002367217223 */ /* 0x000fe20000010021 */
        /* <DEDUP_REMOVED lines=29> */
.L_x_181:
[C---:B------:R-:W-:Y:S01]  /*8850*/  PRMT R111, R6.reuse, 0x7632, R111 ;  /* 0x00007632066f7816 */ /* 0x040fe2000000006f */
[----:B------:R-:W-:Y:S01]  /*8860*/  FMUL.FTZ R35, R105, R46 ;  /* 0x0000002e69237220 */ /* 0x000fe20000410000 */
[----:B------:R-:W-:Y:S02]  /*8870*/  SHF.L.U32 R110, R6, 0x10, RZ ;  /* 0x00000010066e7819 */ /* 0x000fe400000006ff */
[----:B------:R-:W-:Y:S01]  /*8880*/  SHF.L.U32 R111, R111, 0x10, RZ ;  /* 0x000000106f6f7819 */ /* 0x000fe200000006ff */
[----:B------:R-:W-:Y:S01]  /*8890*/  FFMA.FTZ R33, R107, R35, R33 ;  /* 0x000000236b217223 */ /* 0x000fe20000010021 */
[----:B------:R-:W-:Y:S01]  /*88a0*/  FADD.FTZ R34, R34, R35 ;  /* 0x0000002322227221 */ /* 0x000fe20000010000 */
[----:B------:R-:W-:Y:S01]  /*88b0*/  FMUL.FTZ R35, R106, R47 ;  /* 0x0000002f6a237220 */ /* 0x000fe20000410000 */
[----:B------:R-:W-:Y:S01]  /*88c0*/  FADD.FTZ R110, R110, -UR21 ;  /* 0x800000156e6e7e21 */ /* 0x000fe20008010000 */
[----:B------:R-:W-:Y:S01]  /*88d0*/  PRMT R109, R121, 0x7632, R109 ;  /* 0x00007632796d7816 */ /* 0x000fe2000000006d */
[----:B------:R-:W-:Y:S01]  /*88e0*/  FADD.FTZ R111, R111, -UR21 ;  /* 0x800000156f6f7e21 */ /* 0x000fe20008010000 */
[----:B------:R-:W-:Y:S01]  /*88f0*/  FFMA.FTZ R33, R108, R35, R33 ;  /* 0x000000236c217223 */ /* 0x000fe20000010021 */
[----:B------:R-:W-:Y:S01]  /*8900*/  FADD.FTZ R34, R35, R34 ;  /* 0x0000002223227221 */ /* 0x000fe20000010000 */
[----:B------:R-:W-:Y:S01]  /*8910*/  SHF.L.U32 R109, R109, 0x10, RZ ;  /* 0x000000106d6d7819 */ /* 0x000fe200000006ff */
[----:B------:R-:W-:Y:S01]  /*8920*/  FMUL.FTZ R110, R110, UR22 ;  /* 0x000000166e6e7c20 */ /* 0x000fe20008410000 */
[----:B------:R-:W-:Y:S01]  /*8930*/  FMUL.FTZ R111, R111, UR22 ;  /* 0x000000166f6f7c20 */ /* 0x000fe20008410000 */
        /* <DEDUP_REMOVED lines=20> */
.L_x_182:
[----:B------:R-:W-:Y:S01]  /*8a80*/  FMUL.FTZ R35, R112, R46 ;  /* 0x0000002e70237220 */ /* 0x000fe20000410000 */
[----:B------:R-:W-:Y:S01]  /*8a90*/  FMUL.FTZ R63, R109, R47 ;  /* 0x0000002f6d3f7220 */ /* 0x000fe20000410000 */
[----:B------:R-:W-:Y:S02]  /*8aa0*/  SHF.L.U32 R113, R7, 0x10, RZ ;  /* 0x0000001007717819 */ /* 0x000fe400000006ff */
[----:B------:R-:W-:Y:S01]  /*8ab0*/  FFMA.FTZ R33, R110, R35, R33 ;  /* 0x000000236e217223 */ /* 0x000fe20000010021 */
[--C-:B------:R-:W-:Y:S01]  /*8ac0*/  FADD.FTZ R34, R34, R35.reuse ;  /* 0x0000002322227221 */ /* 0x100fe20000010000 */
[----:B------:R-:W-:Y:S01]  /*8ad0*/  PRMT R35, R120, 0x7632, R35 ;  /* 0x0000763278237816 */ /* 0x000fe20000000023 */
[----:B------:R-:W-:Y:S01]  /*8ae0*/  FADD.FTZ R113, R113, -UR21 ;  /* 0x8000001571717e21 */ /* 0x000fe20008010000 */
[--C-:B------:R-:W-:Y:S01]  /*8af0*/  FFMA.FTZ R62, R111, R63, R33.reuse ;  /* 0x0000003f6f3e7223 */ /* 0x100fe20000010021 */
[----:B------:R-:W-:Y:S01]  /*8b00*/  PRMT R33, R7, 0x7632, R33 ;  /* 0x0000763207217816 */ /* 0x000fe20000000021 */
[----:B------:R-:W-:Y:S01]  /*8b10*/  FADD.FTZ R63, R63, R34 ;  /* 0x000000223f3f7221 */ /* 0x000fe20000010000 */
[----:B------:R-:W-:Y:S01]  /*8b20*/  SHF.L.U32 R35, R35, 0x10, RZ ;  /* 0x0000001023237819 */ /* 0x000fe200000006ff */
[----:B------:R-:W-:Y:S01]  /*8b30*/  FMUL.FTZ R113, R113, UR22 ;  /* 0x0000001671717c20 */ /* 0x000fe20008410000 */
[----:B------:R-:W-:-:S02]  /*8b40*/  SHF.L.U32 R33, R33, 0x10, RZ ;  /* 0x0000001021217819 */ /* 0x000fc400000006ff */
[----:B------:R-:W-:-:S03]  /*8b50*/  SHF.L.U32 R34, R120, 0x10, RZ ;  /* 0x0000001078227819 */ /* 0x000fc600000006ff */
[----:B------:R-:W-:-:S04]  /*8b60*/  FADD.FTZ R33, R33, -UR21 ;  /* 0x8000001521217e21 */ /* 0x000fc80008010000 */
        /* <DEDUP_REMOVED lines=20> */
.L_x_183:
[----:B------:R-:W2:Y:S01]  /*8cb0*/  LDL R116, [R1+0x80] ;  /* 0x0000800001747983 */ /* 0x000ea20000100800 */
[----:B------:R-:W-:Y:S01]  /*8cc0*/  FMUL.FTZ R114, R34, R46 ;  /* 0x0000002e22727220 */ /* 0x000fe20000410000 */
[----:B------:R-:W-:Y:S01]  /*8cd0*/  FFMA.FTZ R29, R31, R30, R29 ;  /* 0x0000001e1f1d7223 */ /* 0x000fe2000001001d */
[----:B------:R-:W-:Y:S01]  /*8ce0*/  FADD.FTZ R28, R28, R30 ;  /* 0x0000001e1c1c7221 */ /* 0x000fe20000010000 */
[----:B------:R-:W0:Y:S01]  /*8cf0*/  S2R R117, SR_LANEID ;  /* 0x0000000000757919 */ /* 0x000e220000000000 */
        /* <DEDUP_REMOVED lines=11> */
[----:B------:R-:W1:Y:S01]  /*8db0*/  SHFL.DOWN PT, R114, R62, 0x1, 0x1f ;  /* 0x08201f003e727f89 */ /* 0x000e6200000e0000 */
[----:B------:R-:W-:Y:S01]  /*8dc0*/  FADD.FTZ R32, R32, R49 ;  /* 0x0000003120207221 */ /* 0x000fe20000010000 */
[----:B------:R-:W-:Y:S01]  /*8dd0*/  FADD.FTZ R28, R28, R79 ;  /* 0x0000004f1c1c7221 */ /* 0x000fe20000010000 */
[----:B------:R-:W3:Y:S01]  /*8de0*/  S2UR UR7, SR_CgaCtaId ;  /* 0x00000000000779c3 */ /* 0x000ee20000008800 */
[----:B------:R-:W4:Y:S01]  /*8df0*/  SHFL.DOWN PT, R115, R63, 0x1, 0x1f ;  /* 0x08201f003f737f89 */ /* 0x000f2200000e0000 */
[----:B------:R-:W-:Y:S01]  /*8e00*/  FFMA.FTZ R36, R87, R85, R36 ;  /* 0x0000005557247223 */ /* 0x000fe20000010024 */
[----:B------:R-:W-:Y:S01]  /*8e10*/  FFMA.FTZ R29, R88, R86, R29 ;  /* 0x00000056581d7223 */ /* 0x000fe2000001001d */
[----:B------:R-:W-:Y:S01]  /*8e20*/  FADD.FTZ R32, R32, R85 ;  /* 0x0000005520207221 */ /* 0x000fe20000010000 */
[----:B------:R-:W-:Y:S01]  /*8e30*/  FADD.FTZ R28, R28, R86 ;  /* 0x000000561c1c7221 */ /* 0x000fe20000010000 */
        /* <DEDUP_REMOVED lines=11> */
[----:B0-----:R-:W-:Y:S01]  /*8ef0*/  ISETP.GT.AND P0, PT, R117, 0x1e, PT ;  /* 0x0000001e7500780c */ /* 0x001fe20003f04270 */
[----:B------:R-:W-:Y:S01]  /*8f00*/  FADD.FTZ R28, R28, R98 ;  /* 0x000000621c1c7221 */ /* 0x000fe20000010000 */
[----:B------:R-:W-:Y:S01]  /*8f10*/  FFMA.FTZ R36, R103, R101, R36 ;  /* 0x0000006567247223 */ /* 0x000fe20000010024 */
[----:B------:R-:W-:Y:S01]  /*8f20*/  FFMA.FTZ R29, R104, R102, R29 ;  /* 0x00000066681d7223 */ /* 0x000fe2000001001d */
[----:B------:R-:W-:Y:S01]  /*8f30*/  FADD.FTZ R32, R32, R101 ;  /* 0x0000006520207221 */ /* 0x000fe20000010000 */
[----:B------:R-:W-:Y:S01]  /*8f40*/  FADD.FTZ R31, R28, R102 ;  /* 0x000000661c1f7221 */ /* 0x000fe20000010000 */
[----:B------:R-:W-:Y:S01]  /*8f50*/  UMOV UR6, 0x400 ;  /* 0x0000040000067882 */ /* 0x000fe20000000000 */
[----:B------:R-:W-:Y:S01]  /*8f60*/  FFMA.FTZ R107, R107, R105, R36 ;  /* 0x000000696b6b7223 */ /* 0x000fe20000010024 */
[----:B------:R-:W-:Y:S01]  /*8f70*/  UIADD3 UR5, UR6, 0xa0, URZ ;  /* 0x000000a006057890 */ /* 0x000fe2000fffe03f */
[----:B------:R-:W-:Y:S01]  /*8f80*/  FFMA.FTZ R108, R108, R106, R29 ;  /* 0x0000006a6c6c7223 */ /* 0x000fe2000001001d */
[----:B------:R-:W-:Y:S01]  /*8f90*/  FADD.FTZ R105, R32, R105 ;  /* 0x0000006920697221 */ /* 0x000fe20000010000 */
[----:B------:R-:W-:Y:S01]  /*8fa0*/  FADD.FTZ R106, R31, R106 ;  /* 0x0000006a1f6a7221 */ /* 0x000fe20000010000 */
[----:B---3--:R-:W-:Y:S01]  /*8fb0*/  ULEA UR5, UR7, UR5, 0x18 ;  /* 0x0000000507057291 */ /* 0x008fe2000f8ec03f */
[----:B-1----:R-:W-:Y:S01]  /*8fc0*/  @!P0 FADD.FTZ R62, R62, R114 ;  /* 0x000000723e3e8221 */ /* 0x002fe20000010000 */
[----:B----4-:R-:W-:Y:S01]  /*8fd0*/  @!P0 FADD.FTZ R63, R63, R115 ;  /* 0x000000733f3f8221 */ /* 0x010fe20000010000 */
[----:B------:R-:W-:Y:S01]  /*8fe0*/  ISETP.GT.AND P0, PT, R117, 0x1d, PT ;  /* 0x0000001d7500780c */ /* 0x000fe20003f04270 */
[----:B------:R-:W-:Y:S01]  /*8ff0*/  FFMA.FTZ R32, R110, R112, R107 ;  /* 0x000000706e207223 */ /* 0x000fe2000001006b */
[----:B------:R-:W-:Y:S01]  /*9000*/  FFMA.FTZ R108, R111, R109, R108 ;  /* 0x0000006d6f6c7223 */ /* 0x000fe2000001006c */
[----:B------:R-:W0:Y:S01]  /*9010*/  SHFL.DOWN PT, R114, R62, 0x2, 0x1f ;  /* 0x08401f003e727f89 */ /* 0x000e2200000e0000 */
[----:B------:R-:W-:Y:S01]  /*9020*/  FADD.FTZ R105, R105, R112 ;  /* 0x0000007069697221 */ /* 0x000fe20000010000 */
[----:B------:R-:W-:Y:S01]  /*9030*/  FADD.FTZ R106, R106, R109 ;  /* 0x0000006d6a6a7221 */ /* 0x000fe20000010000 */
[----:B------:R-:W1:Y:S01]  /*9040*/  LDC.64 R48, c[0x0][0x268] ;  /* 0x00009a00ff307b82 */ /* 0x000e620000000a00 */
[----:B------:R-:W3:Y:S01]  /*9050*/  SHFL.DOWN PT, R115, R63, 0x2, 0x1f ;  /* 0x08401f003f737f89 */ /* 0x000ee200000e0000 */
[----:B------:R-:W-:Y:S01]  /*9060*/  FFMA.FTZ R32, R113, R34, R32 ;  /* 0x0000002271207223 */ /* 0x000fe20000010020 */
[----:B------:R-:W-:Y:S01]  /*9070*/  FFMA.FTZ R33, R33, R35, R108 ;  /* 0x0000002321217223 */ /* 0x000fe2000001006c */
[----:B------:R-:W-:Y:S01]  /*9080*/  FADD.FTZ R34, R105, R34 ;  /* 0x0000002269227221 */ /* 0x000fe20000010000 */
[----:B------:R-:W-:Y:S01]  /*9090*/  FADD.FTZ R35, R106, R35 ;  /* 0x000000236a237221 */ /* 0x000fe20000010000 */
[----:B------:R-:W-:Y:S01]  /*90a0*/  LEA R79, R0, UR5, 0x4 ;  /* 0x00000005004f7c11 */ /* 0x000fe2000f8e20ff */
[----:B------:R-:W-:Y:S01]  /*90b0*/  BSSY B0, `(.L_x_184) ;  /* 0x0000043000007945 */ /* 0x000fe20003800000 */
[----:B------:R-:W-:-:S02]  /*90c0*/  MOV R29, UR12 ;  /* 0x0000000c001d7c02 */ /* 0x000fc40008000f00 */
[----:B------:R-:W-:Y:S01]  /*90d0*/  PRMT R103, R8, 0x7632, R103 ;  /* 0x0000763208677816 */ /* 0x000fe20000000067 */
[----:B------:R-:W-:Y:S01]  /*90e0*/  STS.128 [R79], R32 ;  /* 0x000000204f007388 */ /* 0x000fe20000000c00 */
[----:B------:R-:W-:Y:S01]  /*90f0*/  LEA R29, R29, R0, 0x6 ;  /* 0x000000001d1d7211 */ /* 0x000fe200078e30ff */
[----:B0-----:R-:W-:-:S04]  /*9100*/  @!P0 FADD.FTZ R62, R62, R114 ;  /* 0x000000723e3e8221 */ /* 0x001fc80000010000 */
[----:B-1----:R-:W-:-:S04]  /*9110*/  IMAD.WIDE R48, R29, 0x4, R48 ;  /* 0x000000041d307825 */ /* 0x002fc800078e0230 */
[----:B---3--:R-:W-:Y:S01]  /*9120*/  @!P0 FADD.FTZ R63, R63, R115 ;  /* 0x000000733f3f8221 */ /* 0x008fe20000010000 */
        /* <DEDUP_REMOVED lines=15> */
[----:B------:R-:W-:-:S13]  /*9220*/  ISETP.NE.AND P0, PT, R117, RZ, PT ;  /* 0x000000ff7500720c */ /* 0x000fda0003f05270 */
[----:B--2---:R0:W-:Y:S01]  /*9230*/  @!P0 STS.64 [R116+0x10], R62 ;  /* 0x0000103e74008388 */ /* 0x0041e20000000a00 */
[----:B------:R-:W-:Y:S01]  /*9240*/  BAR.SYNC.DEFER_BLOCKING 0x0 ;  /* 0x0000000000007b1d */ /* 0x000fe20000010000 */
[----:B------:R-:W-:-:S13]  /*9250*/  ISETP.NE.AND P0, PT, R0, RZ, PT ;  /* 0x000000ff0000720c */ /* 0x000fda0003f05270 */
[----:B0-----:R-:W-:Y:S05]  /*9260*/  @P0 BRA `(.L_x_185) ;  /* 0x00000000009c0947 */ /* 0x001fea0003800000 */
[----:B------:R-:W-:-:S09]  /*9270*/  ULEA UR5, UR7, UR6, 0x18 ;  /* 0x0000000607057291 */ /* 0x000fd2000f8ec03f */
[----:B------:R-:W0:Y:S04]  /*9280*/  LDS.64 R28, [UR5+0x18] ;  /* 0x00001805ff1c7984 */ /* 0x000e280008000a00 */
[----:B------:R-:W1:Y:S01]  /*9290*/  LDS.128 R36, [UR5+0x20] ;  /* 0x00002005ff247984 */ /* 0x000e620008000c00 */
        /* <DEDUP_REMOVED lines=8> */
[----:B0-----:R-:W-:Y:S01]  /*9320*/  FADD.FTZ R63, R63, R28 ;  /* 0x0000001c3f3f7221 */ /* 0x001fe20000010000 */
[----:B------:R-:W-:-:S03]  /*9330*/  FADD.FTZ R62, R62, R29 ;  /* 0x0000001d3e3e7221 */ /* 0x000fc60000010000 */
[----:B------:R-:W-:Y:S01]  /*9340*/  FADD.FTZ R63, R63, R30 ;  /* 0x0000001e3f3f7221 */ /* 0x000fe20000010000 */
[----:B------:R-:W-:Y:S02]  /*9350*/  FADD.FTZ R62, R62, R31 ;  /* 0x0000001f3e3e7221 */ /* 0x000fe40000010000 */
[----:B------:R-:W0:Y:S01]  /*9360*/  LDS.128 R28, [UR5+0x50] ;  /* 0x00005005ff1c7984 */ /* 0x000e220008000c00 */
[----:B-1----:R-:W-:Y:S01]  /*9370*/  FADD.FTZ R63, R63, R36 ;  /* 0x000000243f3f7221 */ /* 0x002fe20000010000 */
[----:B------:R-:W-:-:S03]  /*9380*/  FADD.FTZ R62, R62, R37 ;  /* 0x000000253e3e7221 */ /* 0x000fc60000010000 */
        /* <DEDUP_REMOVED lines=21> */
.L_x_185:
[----:B------:R-:W-:Y:S05]  /*94e0*/  BSYNC B0 ;  /* 0x0000000000007941 */ /* 0x000fea0003800000 */
.L_x_184:
[----:B------:R-:W-:Y:S01]  /*94f0*/  BAR.SYNC.DEFER_BLOCKING 0x0 ;  /* 0x0000000000007b1d */ /* 0x000fe20000010000 */
[----:B------:R-:W-:Y:S02]  /*9500*/  ISETP.GT.U32.AND P6, PT, R0, 0x3f, PT ;  /* 0x0000003f0000780c */ /* 0x000fe40003fc4070 */
[----:B------:R-:W-:-:S03]  /*9510*/  LOP3.LUT R4, R4, 0xfffffffe, RZ, 0xc0, !PT ;  /* 0xfffffffe04047812 */ /* 0x000fc600078ec0ff */
[----:B------:R-:W-:Y:S08]  /*9520*/  BSSY B0, `(.L_x_186) ;  /* 0x0000026000007945 */ /* 0x000ff00003800000 */
[----:B------:R-:W-:Y:S01]  /*9530*/  @P6 LOP3.LUT R4, R4, 0x1, RZ, 0xfc, !PT ;  /* 0x0000000104046812 */ /* 0x000fe200078efcff */
[----:B------:R-:W-:Y:S06]  /*9540*/  @P6 BRA `(.L_x_187) ;  /* 0x00000000008c6947 */ /* 0x000fec0003800000 */
[----:B------:R-:W0:Y:S04]  /*9550*/  LDS.128 R28, [R79+0x400] ;  /* 0x000400004f1c7984 */ /* 0x000e280000000c00 */
[----:B------:R-:W1:Y:S01]  /*9560*/  LDS.128 R36, [R79+0x800] ;  /* 0x000800004f247984 */ /* 0x000e620000000c00 */
[----:B0-----:R-:W-:Y:S01]  /*9570*/  FADD.FTZ R28, R32, R28 ;  /* 0x0000001c201c7221 */ /* 0x001fe20000010000 */
[----:B------:R-:W-:Y:S01]  /*9580*/  FADD.FTZ R33, R33, R29 ;  /* 0x0000001d21217221 */ /* 0x000fe20000010000 */
[----:B------:R-:W-:Y:S01]  /*9590*/  FADD.FTZ R34, R34, R30 ;  /* 0x0000001e22227221 */ /* 0x000fe20000010000 */
[----:B------:R-:W-:Y:S01]  /*95a0*/  FADD.FTZ R35, R35, R31 ;  /* 0x0000001f23237221 */ /* 0x000fe20000010000 */
[----:B-1----:R-:W-:Y:S01]  /*95b0*/  FADD.FTZ R36, R28, R36 ;  /* 0x000000241c247221 */ /* 0x002fe20000010000 */
[----:B------:R-:W-:Y:S01]  /*95c0*/  FADD.FTZ R37, R33, R37 ;  /* 0x0000002521257221 */ /* 0x000fe20000010000 */
[----:B------:R-:W0:Y:S01]  /*95d0*/  LDS.128 R28, [R79+0xc00] ;  /* 0x000c00004f1c7984 */ /* 0x000e220000000c00 */
[----:B------:R-:W-:Y:S01]  /*95e0*/  FADD.FTZ R38, R34, R38 ;  /* 0x0000002622267221 */ /* 0x000fe20000010000 */
[----:B------:R-:W-:-:S02]  /*95f0*/  FADD.FTZ R39, R35, R39 ;  /* 0x0000002723277221 */ /* 0x000fc40000010000 */
[----:B------:R-:W1:Y:S01]  /*9600*/  LDS.128 R32, [R79+0x1000] ;  /* 0x001000004f207984 */ /* 0x000e620000000c00 */
[----:B0-----:R-:W-:Y:S01]  /*9610*/  FADD.FTZ R28, R36, R28 ;  /* 0x0000001c241c7221 */ /* 0x001fe20000010000 */
[----:B------:R-:W-:Y:S01]  /*9620*/  FADD.FTZ R36, R39, R31 ;  /* 0x0000001f27247221 */ /* 0x000fe20000010000 */
[----:B------:R-:W-:Y:S01]  /*9630*/  FADD.FTZ R37, R37, R29 ;  /* 0x0000001d25257221 */ /* 0x000fe20000010000 */
[----:B------:R-:W-:Y:S01]  /*9640*/  FADD.FTZ R38, R38, R30 ;  /* 0x0000001e26267221 */ /* 0x000fe20000010000 */
[----:B-1----:R-:W-:Y:S02]  /*9650*/  FADD.FTZ R39, R28, R32 ;  /* 0x000000201c277221 */ /* 0x002fe40000010000 */
[----:B------:R-:W0:Y:S01]  /*9660*/  LDS.128 R28, [R79+0x1400] ;  /* 0x001400004f1c7984 */ /* 0x000e220000000c00 */
[----:B------:R-:W-:Y:S01]  /*9670*/  FADD.FTZ R32, R37, R33 ;  /* 0x0000002125207221 */ /* 0x000fe20000010000 */
[----:B------:R-:W-:Y:S01]  /*9680*/  FADD.FTZ R33, R38, R34 ;  /* 0x0000002226217221 */ /* 0x000fe20000010000 */
[----:B------:R-:W-:Y:S01]  /*9690*/  FADD.FTZ R38, R36, R35 ;  /* 0x0000002324267221 */ /* 0x000fe20000010000 */
[----:B0-----:R-:W-:Y:S01]  /*96a0*/  FADD.FTZ R37, R39, R28 ;  /* 0x0000001c27257221 */ /* 0x001fe20000010000 */
[----:B------:R-:W-:Y:S01]  /*96b0*/  FADD.FTZ R36, R32, R29 ;  /* 0x0000001d20247221 */ /* 0x000fe20000010000 */
[----:B------:R-:W-:Y:S01]  /*96c0*/  FADD.FTZ R39, R33, R30 ;  /* 0x0000001e21277221 */ /* 0x000fe20000010000 */
[----:B------:R-:W-:Y:S01]  /*96d0*/  FADD.FTZ R38, R38, R31 ;  /* 0x0000001f26267221 */ /* 0x000fe20000010000 */
[----:B------:R-:W-:Y:S04]  /*96e0*/  LDS.128 R32, [R79+0x1c00] ;  /* 0x001c00004f207984 */ /* 0x000fe80000000c00 */
[----:B------:R-:W0:Y:S02]  /*96f0*/  LDS.128 R28, [R79+0x1800] ;  /* 0x001800004f1c7984 */ /* 0x000e240000000c00 */
[----:B0-----:R-:W-:Y:S01]  /*9700*/  FADD.FTZ R37, R37, R28 ;  /* 0x0000001c25257221 */ /* 0x001fe20000010000 */
[----:B------:R-:W-:Y:S01]  /*9710*/  FADD.FTZ R36, R36, R29 ;  /* 0x0000001d24247221 */ /* 0x000fe20000010000 */
[----:B------:R-:W-:Y:S01]  /*9720*/  FADD.FTZ R39, R39, R30 ;  /* 0x0000001e27277221 */ /* 0x000fe20000010000 */
[----:B------:R-:W-:Y:S01]  /*9730*/  FADD.FTZ R38, R38, R31 ;  /* 0x0000001f26267221 */ /* 0x000fe20000010000 */
[----:B------:R-:W-:Y:S01]  /*9740*/  FADD.FTZ R32, R37, R32 ;  /* 0x0000002025207221 */ /* 0x000fe20000010000 */
[----:B------:R-:W-:Y:S01]  /*9750*/  FADD.FTZ R33, R36, R33 ;  /* 0x0000002124217221 */ /* 0x000fe20000010000 */
[----:B------:R-:W-:Y:S01]  /*9760*/  FADD.FTZ R34, R39, R34 ;  /* 0x0000002227227221 */ /* 0x000fe20000010000 */
[----:B------:R-:W-:-:S07]  /*9770*/  FADD.FTZ R35, R38, R35 ;  /* 0x0000002326237221 */ /* 0x000fce0000010000 */
.L_x_187:
[----:B------:R-:W-:Y:S05]  /*9780*/  BSYNC B0 ;  /* 0x0000000000007941 */ /* 0x000fea0003800000 */
.L_x_186:
[----:B------:R-:W-:Y:S01]  /*9790*/  ULDC UR12, c[0x0][0xc] ;  /* 0x00000300000c7ab9 */ /* 0x000fe20000000800 */
[----:B------:R-:W-:Y:S04]  /*97a0*/  BSSY B0, `(.L_x_188) ;  /* 0x000000f000007945 */ /* 0x000fe80003800000 */
[----:B------:R-:W-:Y:S05]  /*97b0*/  @P6 BRA `(.L_x_189) ;  /* 0x0000000000346947 */ /* 0x000fea0003800000 */
[----:B------:R-:W0:Y:S01]  /*97c0*/  LDC.64 R30, c[0x0][0x288] ;  /* 0x0000a200ff1e7b82 */ /* 0x000e220000000a00 */
[----:B------:R-:W-:Y:S01]  /*97d0*/  MOV R37, UR9 ;  /* 0x0000000900257c02 */ /* 0x000fe20008000f00 */
[----:B------:R1:W-:Y:S01]  /*97e0*/  REDG.E.ADD.F32.FTZ.RN.STRONG.GPU desc[UR16][R48.64], R32 ;  /* 0x00000020300079a6 */ /* 0x0003e2000c10f390 */
[----:B0-----:R-:W-:-:S04]  /*97f0*/  LEA R28, P6, R30, R48, 0x2 ;  /* 0x000000301e1c7211 */ /* 0x001fc800078c10ff */
[----:B------:R-:W-:Y:S02]  /*9800*/  LEA.HI.X R29, R30, R49, R31, 0x2, P6 ;  /* 0x000000311e1d7211 */ /* 0x000fe400030f141f */
[----:B------:R-:W-:-:S04]  /*9810*/  MOV R31, UR8 ;  /* 0x00000008001f7c02 */ /* 0x000fc80008000f00 */
[----:B------:R-:W-:-:S04]  /*9820*/  LEA R30, P6, R31, R48, 0x2 ;  /* 0x000000301f1e7211 */ /* 0x000fc800078c10ff */
[----:B------:R-:W-:Y:S02]  /*9830*/  IADD3.X R31, R49, UR10, RZ, P6, !PT ;  /* 0x0000000a311f7c10 */ /* 0x000fe4000b7fe4ff */
[----:B------:R-:W-:-:S03]  /*9840*/  LEA R36, P6, R37, R48, 0x2 ;  /* 0x0000003025247211 */ /* 0x000fc600078c10ff */
[----:B------:R1:W-:Y:S01]  /*9850*/  REDG.E.ADD.F32.FTZ.RN.STRONG.GPU desc[UR16][R30.64], R33 ;  /* 0x000000211e0079a6 */ /* 0x0003e2000c10f390 */
[----:B------:R-:W-:-:S03]  /*9860*/  IADD3.X R37, R49, UR11, RZ, P6, !PT ;  /* 0x0000000b31257c10 */ /* 0x000fc6000b7fe4ff */
[----:B------:R1:W-:Y:S04]  /*9870*/  REDG.E.ADD.F32.FTZ.RN.STRONG.GPU desc[UR16][R28.64], R34 ;  /* 0x000000221c0079a6 */ /* 0x0003e8000c10f390 */
[----:B------:R1:W-:Y:S02]  /*9880*/  REDG.E.ADD.F32.FTZ.RN.STRONG.GPU desc[UR16][R36.64], R35 ;  /* 0x00000023240079a6 */ /* 0x0003e4000c10f390 */
.L_x_189:
[----:B------:R-:W-:Y:S05]  /*9890*/  BSYNC B0 ;  /* 0x0000000000007941 */ /* 0x000fea0003800000 */
.L_x_188:
[----:B------:R-:W-:Y:S01]  /*98a0*/  UISETP.GE.U32.AND UP0, UPT, UR12, 0x2, UPT ;  /* 0x000000020c00788c */ /* 0x000fe2000bf06070 */
[----:B-1----:R-:W-:Y:S02]  /*98b0*/  PRMT R32, R82, 0x7632, R32 ;  /* 0x0000763252207816 */ /* 0x002fe40000000020 */
[----:B------:R-:W-:Y:S02]  /*98c0*/  PRMT R34, R9, 0x7632, R34 ;  /* 0x0000763209227816 */ /* 0x000fe40000000022 */
[----:B------:R-:W-:Y:S02]  /*98d0*/  PRMT R33, R81, 0x7632, R33 ;  /* 0x0000763251217816 */ /* 0x000fe40000000021 */
[----:B------:R-:W-:Y:S02]  /*98e0*/  PLOP3.LUT P6, PT, PT, PT, UP0, 0x40, 0x0 ;  /* 0x000000000000781c */ /* 0x000fe40003fce808 */
        /* <DEDUP_REMOVED lines=27> */
[----:B------:R-:W-:Y:S01]  /*9aa0*/  PRMT R79, R55, 0x7632, R79 ;  /* 0x00007632374f7816 */ /* 0x000fe2000000004f */
[----:B------:R-:W-:Y:S06]  /*9ab0*/  @P6 BRA `(.L_x_190) ;  /* 0x0000001400ec6947 */ /* 0x000fec0003800000 */
[----:B------:R-:W0:Y:S01]  /*9ac0*/  LDC.64 R30, c[0x0][0x258] ;  /* 0x00009600ff1e7b82 */ /* 0x000e220000000a00 */
[----:B------:R-:W-:Y:S01]  /*9ad0*/  ULOP3.LUT UR5, UR4, 0x1, URZ, 0xc0, !UPT ;  /* 0x0000000104057892 */ /* 0x000fe2000f8ec03f */
[----:B------:R-:W-:-:S03]  /*9ae0*/  ULDC.64 UR6, c[0x0][0x260] ;  /* 0x0000980000067ab9 */ /* 0x000fc60000000a00 */
[----:B------:R-:W-:-:S06]  /*9af0*/  UIMAD UR5, UR5, UR20, URZ ;  /* 0x00000014050572a4 */ /* 0x000fcc000f8e023f */
[----:B------:R-:W-:Y:S01]  /*9b00*/  IADD3 R28, R2, UR5, RZ ;  /* 0x00000005021c7c10 */ /* 0x000fe2000fffe0ff */
[----:B------:R-:W-:-:S04]  /*9b10*/  UIMAD UR5, UR5, UR12, URZ ;  /* 0x0000000c050572a4 */ /* 0x000fc8000f8e023f */
[----:B------:R-:W-:-:S04]  /*9b20*/  USHF.L.U32 UR5, UR5, 0x1, URZ ;  /* 0x0000000105057899 */ /* 0x000fc8000800063f */
[----:B------:R-:W-:Y:S01]  /*9b30*/  UIMAD.WIDE UR6, UR5, 0x4, UR6 ;  /* 0x00000004050678a5 */ /* 0x000fe2000f8e0206 */
[----:B0-----:R-:W-:Y:S01]  /*9b40*/  IMAD.WIDE.U32 R28, R28, 0x4, R30 ;  /* 0x000000041c1c7825 */ /* 0x001fe200078e001e */
[----:B------:R-:W-:Y:S10]  /*9b50*/  @P0 BRA `(.L_x_191) ;  /* 0x00000000007c0947 */ /* 0x000ff40003800000 */
[----:B------:R-:W0:Y:S01]  /*9b60*/  S2UR UR5, SR_CTAID.Y ;  /* 0x00000000000579c3 */ /* 0x000e220000002600 */
[----:B------:R-:W1:Y:S01]  /*9b70*/  S2R R104, SR_LANEID ;  /* 0x0000000000687919 */ /* 0x000e620000000000 */
[----:B------:R-:W-:Y:S01]  /*9b80*/  VOTEU.ANY UR13, UPT, PT ;  /* 0x00000000000d7886 */ /* 0x000fe200038e0100 */
[----:B------:R-:W-:Y:S01]  /*9b90*/  ULOP3.LUT UP0, URZ, UR4, 0x2, URZ, 0xc0, !UPT ;  /* 0x00000002043f7892 */ /* 0x000fe2000f80c03f */
[----:B0-----:R-:W-:Y:S01]  /*9ba0*/  MOV R2, UR5 ;  /* 0x0000000500027c02 */ /* 0x001fe20008000f00 */
[----:B------:R-:W-:Y:S02]  /*9bb0*/  UMOV UR5, 0x1 ;  /* 0x0000000100057882 */ /* 0x000fe40000000000 */
[----:B------:R-:W-:Y:S01]  /*9bc0*/  USEL UR5, UR5, 0xffffffff, !UP0 ;  /* 0xffffffff05057887 */ /* 0x000fe2000c000000 */
[----:B------:R-:W-:-:S13]  /*9bd0*/  R2UR UR14, R2 ;  /* 0x00000000020e72ca */ /* 0x000fda00000e0000 */
[----:B------:R-:W-:-:S04]  /*9be0*/  UIMAD UR14, UR18, UR20, UR14 ;  /* 0x00000014120e72a4 */ /* 0x000fc8000f8e020e */
[----:B------:R-:W-:-:S06]  /*9bf0*/  UIMAD.WIDE.U32 UR14, UR14, 0x8, UR6 ;  /* 0x000000080e0e78a5 */ /* 0x000fcc000f8e0006 */
[----:B------:R-:W-:Y:S01]  /*9c00*/  MOV R30, UR14 ;  /* 0x0000000e001e7c02 */ /* 0x000fe20008000f00 */
[----:B------:R-:W-:Y:S01]  /*9c10*/  UPOPC UR14, UR13 ;  /* 0x0000000d000e72bf */ /* 0x000fe20008000000 */
[----:B------:R-:W-:Y:S01]  /*9c20*/  MOV R31, UR15 ;  /* 0x0000000f001f7c02 */ /* 0x000fe20008000f00 */
[----:B------:R-:W-:Y:S02]  /*9c30*/  UFLO.U32 UR13, UR13 ;  /* 0x0000000d000d72bd */ /* 0x000fe400080e0000 */
[----:B------:R-:W-:Y:S02]  /*9c40*/  UIMAD UR5, UR5, UR14, URZ ;  /* 0x0000000e050572a4 */ /* 0x000fe4000f8e023f */
[----:B------:R0:W-:Y:S02]  /*9c50*/  STG.E.64 desc[UR16][R30.64], R62 ;  /* 0x0000003e1e007986 */ /* 0x0001e4000c101b10 */
[----:B-1----:R-:W-:Y:S02]  /*9c60*/  ISETP.EQ.U32.AND P6, PT, R104, UR13, PT ;  /* 0x0000000d68007c0c */ /* 0x002fe4000bfc2070 */
[----:B0-----:R-:W-:-:S11]  /*9c70*/  MOV R30, UR5 ;  /* 0x00000005001e7c02 */ /* 0x001fd60008000f00 */
[----:B------:R-:W-:Y:S06]  /*9c80*/  @P6 MEMBAR.ALL.GPU ;  /* 0x0000000000006992 */ /* 0x000fec000000a000 */
[----:B------:R-:W-:-:S00]  /*9c90*/  @P6 ERRBAR ;  /* 0x00000000000069ab */ /* 0x000fc00000000000 */
[----:B------:R-:W-:Y:S06]  /*9ca0*/  @P6 CGAERRBAR ;  /* 0x00000000000065ab */ /* 0x000fec0000000000 */
[----:B------:R0:W-:Y:S01]  /*9cb0*/  @P6 REDG.E.ADD.S32.STRONG.GPU desc[UR16][R28.64], R30 ;  /* 0x0000001e1c00698e */ /* 0x0001e2000c10e390 */
[----:B------:R-:W-:-:S04]  /*9cc0*/  PLOP3.LUT P6, PT, PT, PT, UP0, 0x40, 0x0 ;  /* 0x000000000000781c */ /* 0x000fc80003fce808 */
[----:B0-----:R-:W-:-:S04]  /*9cd0*/  SEL R30, RZ, UR12, !P6 ;  /* 0x0000000cff1e7c07 */ /* 0x001fc8000f000000 */
[----:B------:R-:W-:-:S13]  /*9ce0*/  ISETP.NE.AND P6, PT, R30, -0x1, PT ;  /* 0xffffffff1e00780c */ /* 0x000fda0003fc5270 */
[----:B------:R-:W-:Y:S05]  /*9cf0*/  @!P6 BRA `(.L_x_191) ;  /* 0x000000000014e947 */ /* 0x000fea0003800000 */
.L_x_192:
[----:B------:R-:W2:Y:S04]  /*9d00*/  LDG.E.STRONG.GPU R31, desc[UR16][R28.64] ;  /* 0x000000101c1f7981 */ /* 0x000ea8000c1ef900 */
[----:B--2---:R-:W-:Y:S01]  /*9d10*/  CCTL.IVALL ;  /* 0x00000000ff00798f */ /* 0x004fe20002000000 */
[----:B------:R-:W-:Y:S05]  /*9d20*/  YIELD ;  /* 0x0000000000007946 */ /* 0x000fea0003800000 */
[----:B------:R-:W-:-:S13]  /*9d30*/  ISETP.NE.AND P6, PT, R31, R30, PT ;  /* 0x0000001e1f00720c */ /* 0x000fda0003fc5270 */
[----:B------:R-:W-:Y:S05]  /*9d40*/  @P6 BRA `(.L_x_192) ;  /* 0xfffffffc00ec6947 */ /* 0x000fea000383ffff */
.L_x_191:
[----:B------:R-:W-:Y:S01]  /*9d50*/  ISETP.NE.AND P6, PT, RZ, UR12, PT ;  /* 0x0000000cff007c0c */ /* 0x000fe2000bfc5270 */
[----:B------:R-:W-:Y:S05]  /*9d60*/  WARPSYNC.ALL ;  /* 0x0000000000007948 */ /* 0x000fea0003800000 */
[----:B------:R-:W-:Y:S07]  /*9d70*/  BAR.SYNC.DEFER_BLOCKING 0x0 ;  /* 0x0000000000007b1d */ /* 0x000fee0000010000 */
[----:B------:R-:W-:Y:S05]  /*9d80*/  @!P6 BRA `(.L_x_190) ;  /* 0x000000140038e947 */ /* 0x000fea0003800000 */
[----:B------:R-:W-:-:S04]  /*9d90*/  UIADD3 UR5, UR12, -0x1, URZ ;  /* 0xffffffff0c057890 */ /* 0x000fc8000fffe03f */
[----:B------:R-:W-:-:S03]  /*9da0*/  UISETP.GE.U32.AND UP0, UPT, UR5, 0x3, UPT ;  /* 0x000000030500788c */ /* 0x000fc6000bf06070 */
[----:B------:R-:W-:-:S03]  /*9db0*/  UMOV UR5, URZ ;  /* 0x0000003f00057c82 */ /* 0x000fc60008000000 */
[----:B------:R-:W-:-:S13]  /*9dc0*/  PLOP3.LUT P6, PT, PT, PT, UP0, 0x40, 0x0 ;  /* 0x000000000000781c */ /* 0x000fda0003fce808 */
[----:B------:R-:W-:Y:S05]  /*9dd0*/  @P6 BRA `(.L_x_193) ;  /* 0x00000010008c6947 */ /* 0x000fea0003800000 */
[----:B------:R-:W-:-:S04]  /*9de0*/  ULOP3.LUT UR5, UR12, 0x3, URZ, 0xc0, !UPT ;  /* 0x000000030c057892 */ /* 0x000fc8000f8ec03f */
[----:B------:R-:W-:-:S03]  /*9df0*/  UIADD3 UR13, -UR5, UR12, URZ ;  /* 0x0000000c050d7290 */ /* 0x000fc6000fffe13f */
[----:B------:R-:W-:-:S03]  /*9e00*/  UMOV UR5, URZ ;  /* 0x0000003f00057c82 */ /* 0x000fc60008000000 */
[----:B------:R-:W-:-:S13]  /*9e10*/  ISETP.LT.AND P6, PT, RZ, UR13, PT ;  /* 0x0000000dff007c0c */ /* 0x000fda000bfc1270 */
[----:B------:R-:W-:Y:S05]  /*9e20*/  @!P6 BRA `(.L_x_194) ;  /* 0x0000000c00d4e947 */ /* 0x000fea0003800000 */
[----:B------:R-:W-:Y:S01]  /*9e30*/  LOP3.LUT R4, R4, 0xffbfffff, RZ, 0xc0, !PT ;  /* 0xffbfffff04047812 */ /* 0x000fe200078ec0ff */
[----:B------:R-:W-:-:S03]  /*9e40*/  UISETP.GT.AND UP0, UPT, UR13, 0xc, UPT ;  /* 0x0000000c0d00788c */ /* 0x000fc6000bf04270 */
[----:B------:R-:W-:Y:S02]  /*9e50*/  @P0 LOP3.LUT R4, R4, 0x400000, RZ, 0xfc, !PT ;  /* 0x0040000004040812 */ /* 0x000fe400078efcff */
[----:B------:R-:W-:Y:S02]  /*9e60*/  PLOP3.LUT P0, PT, PT, PT, PT, 0x80, 0x0 ;  /* 0x000000000000781c */ /* 0x000fe40003f0f070 */
[----:B------:R-:W-:Y:S02]  /*9e70*/  PLOP3.LUT P6, PT, PT, PT, UP0, 0x40, 0x0 ;  /* 0x000000000000781c */ /* 0x000fe40003fce808 */
[----:B------:R-:W-:-:S09]  /*9e80*/  LOP3.LUT R4, R4, 0xfffffffe, RZ, 0xc0, !PT ;  /* 0xfffffffe04047812 */ /* 0x000fd200078ec0ff */
[----:B------:R-:W-:-:S04]  /*9e90*/  @P0 LOP3.LUT R4, R4, 0x1, RZ, 0xfc, !PT ;  /* 0x0000000104040812 */ /* 0x000fc800078efcff */
[----:B------:R-:W-:Y:S01]  /*9ea0*/  LOP3.LUT P0, RZ, R4, 0x400000, RZ, 0xc0, !PT ;  /* 0x0040000004ff7812 */ /* 0x000fe2000780c0ff */
[----:B------:R-:W-:-:S12]  /*9eb0*/  @P6 BRA `(.L_x_195) ;  /* 0x0000000800606947 */ /* 0x000fd80003800000 */
[----:B------:R-:W-:Y:S02]  /*9ec0*/  PLOP3.LUT P6, PT, PT, PT, PT, 0x8, 0x0 ;  /* 0x000000000000781c */ /* 0x000fe40003fce170 */
[----:B------:R-:W-:-:S11]  /*9ed0*/  LOP3.LUT R4, R4, 0xfffffffe, RZ, 0xc0, !PT ;  /* 0xfffffffe04047812 */ /* 0x000fd600078ec0ff */
[----:B------:R-:W-:-:S07]  /*9ee0*/  @P6 LOP3.LUT R4, R4, 0x1, RZ, 0xfc, !PT ;  /* 0x0000000104046812 */ /* 0x000fce00078efcff */
.L_x_196:
[----:B------:R-:W0:Y:S01]  /*9ef0*/  S2R R28, SR_CTAID.X ;  /* 0x00000000001c7919 */ /* 0x000e220000002500 */
[----:B------:R-:W-:Y:S01]  /*9f00*/  HFMA2.MMA R31, -RZ, RZ, 0, 4.76837158203125e-07 ;  /* 0x00000008ff1f7435 */ /* 0x000fe200000001ff */
[----:B------:R-:W-:Y:S02]  /*9f10*/  MOV R30, UR20 ;  /* 0x00000014001e7c02 */ /* 0x000fe40008000f00 */
[----:B0-----:R-:W-:-:S13]  /*9f20*/  ISETP.EQ.OR P6, PT, R28, UR5, P0 ;  /* 0x000000051c007c0c */ /* 0x001fda00087c2670 */
[----:B------:R-:W-:-:S04]  /*9f30*/  @!P6 IMAD R30, R30, UR5, R2 ;  /* 0x000000051e1eec24 */ /* 0x000fc8000f8e0202 */
[----:B------:R-:W-:-:S06]  /*9f40*/  @!P6 IMAD.WIDE.U32 R30, R30, R31, UR6 ;  /* 0x000000061e1eee25 */ /* 0x000fcc000f8e001f */
[----:B------:R-:W2:Y:S01]  /*9f50*/  @!P6 LDG.E.64 R30, desc[UR16][R30.64] ;  /* 0x000000101e1ee981 */ /* 0x000ea2000c1e1b00 */
[----:B------:R-:W-:Y:S01]  /*9f60*/  UIADD3 UR14, UR5, 0x1, URZ ;  /* 0x00000001050e7890 */ /* 0x000fe2000fffe03f */
[----:B--2---:R-:W-:Y:S01]  /*9f70*/  @!P6 FADD.FTZ R62, R62, R30 ;  /* 0x0000001e3e3ee221 */ /* 0x004fe20000010000 */
[----:B------:R-:W-:-:S04]  /*9f80*/  @!P6 FADD.FTZ R63, R63, R31 ;  /* 0x0000001f3f3fe221 */ /* 0x000fc80000010000 */
[----:B------:R-:W-:Y:S02]  /*9f90*/  ISETP.EQ.OR P6, PT, R28, UR14, P0 ;  /* 0x0000000e1c007c0c */ /* 0x000fe400087c2670 */
[----:B------:R-:W-:Y:S02]  /*9fa0*/  MOV R30, UR20 ;  /* 0x00000014001e7c02 */ /* 0x000fe40008000f00 */
[----:B------:R-:W-:-:S09]  /*9fb0*/  MOV R31, 0x8 ;  /* 0x00000008001f7802 */ /* 0x000fd20000000f00 */
[----:B------:R-:W-:-:S04]  /*9fc0*/  @!P6 IMAD R30, R30, UR14, R2 ;  /* 0x0000000e1e1eec24 */ /* 0x000fc8000f8e0202 */
[----:B------:R-:W-:-:S06]  /*9fd0*/  @!P6 IMAD.WIDE.U32 R30, R30, R31, UR6 ;  /* 0x000000061e1eee25 */ /* 0x000fcc000f8e001f */
[----:B------:R-:W2:Y:S01]  /*9fe0*/  @!P6 LDG.E.64 R30, desc[UR16][R30.64] ;  /* 0x000000101e1ee981 */ /* 0x000ea2000c1e1b00 */
[----:B------:R-:W-:Y:S01]  /*9ff0*/  UIADD3 UR14, UR5, 0x2, URZ ;  /* 0x00000002050e7890 */ /* 0x000fe2000fffe03f */
[----:B--2---:R-:W-:Y:S01]  /*a000*/  @!P6 FADD.FTZ R62, R62, R30 ;  /* 0x0000001e3e3ee221 */ /* 0x004fe20000010000 */
[----:B------:R-:W-:-:S04]  /*a010*/  @!P6 FADD.FTZ R63, R63, R31 ;  /* 0x0000001f3f3fe221 */ /* 0x000fc80000010000 */
[----:B------:R-:W-:Y:S01]  /*a020*/  ISETP.EQ.OR P6, PT, R28, UR14, P0 ;  /* 0x0000000e1c007c0c */ /* 0x000fe200087c2670 */
[----:B------:R-:W-:Y:S01]  /*a030*/  HFMA2.MMA R31, -RZ, RZ, 0, 4.76837158203125e-07 ;  /* 0x00000008ff1f7435 */ /* 0x000fe200000001ff */
[----:B------:R-:W-:-:S11]  /*a040*/  MOV R30, UR20 ;  /* 0x00000014001e7c02 */ /* 0x000fd60008000f00 */
        /* <DEDUP_REMOVED lines=112> */
[----:B------:R-:W-:Y:S01]  /*a750*/  MOV R29, UR20 ;  /* 0x00000014001d7c02 */ /* 0x000fe20008000f00 */
[----:B--2---:R-:W-:Y:S01]  /*a760*/  @!P6 FADD.FTZ R62, R62, R30 ;  /* 0x0000001e3e3ee221 */ /* 0x004fe20000010000 */
[----:B------:R-:W-:-:S03]  /*a770*/  @!P6 FADD.FTZ R63, R63, R31 ;  /* 0x0000001f3f3fe221 */ /* 0x000fc60000010000 */
[----:B------:R-:W-:Y:S02]  /*a780*/  ISETP.EQ.OR P6, PT, R28, UR14, P0 ;  /* 0x0000000e1c007c0c */ /* 0x000fe400087c2670 */
[----:B------:R-:W-:-:S11]  /*a790*/  MOV R28, 0x8 ;  /* 0x00000008001c7802 */ /* 0x000fd60000000f00 */
[----:B------:R-:W-:-:S04]  /*a7a0*/  @!P6 IMAD R29, R29, UR14, R2 ;  /* 0x0000000e1d1dec24 */ /* 0x000fc8000f8e0202 */
[----:B------:R-:W-:-:S06]  /*a7b0*/  @!P6 IMAD.WIDE.U32 R28, R29, R28, UR6 ;  /* 0x000000061d1cee25 */ /* 0x000fcc000f8e001c */
[----:B------:R-:W2:Y:S01]  /*a7c0*/  @!P6 LDG.E.64 R28, desc[UR16][R28.64] ;  /* 0x000000101c1ce981 */ /* 0x000ea2000c1e1b00 */
[----:B------:R-:W-:Y:S02]  /*a7d0*/  UIADD3 UR13, UR13, -0x10, URZ ;  /* 0xfffffff00d0d7890 */ /* 0x000fe4000fffe03f */
[----:B------:R-:W-:Y:S02]  /*a7e0*/  UIADD3 UR5, UR5, 0x10, URZ ;  /* 0x0000001005057890 */ /* 0x000fe4000fffe03f */
[----:B------:R-:W-:Y:S01]  /*a7f0*/  UISETP.GT.AND UP0, UPT, UR13, 0xc, UPT ;  /* 0x0000000c0d00788c */ /* 0x000fe2000bf04270 */
[----:B--2---:R-:W-:Y:S01]  /*a800*/  @!P6 FADD.FTZ R62, R62, R28 ;  /* 0x0000001c3e3ee221 */ /* 0x004fe20000010000 */
[----:B------:R-:W-:-:S04]  /*a810*/  @!P6 FADD.FTZ R63, R63, R29 ;  /* 0x0000001d3f3fe221 */ /* 0x000fc80000010000 */
[----:B------:R-:W-:-:S13]  /*a820*/  PLOP3.LUT P6, PT, PT, PT, UP0, 0x80, 0x0 ;  /* 0x000000000000781c */ /* 0x000fda0003fcf008 */
[----:B------:R-:W-:Y:S05]  /*a830*/  @P6 BRA `(.L_x_196) ;  /* 0xfffffff400ac6947 */ /* 0x000fea000383ffff */
.L_x_195:
[----:B------:R-:W-:-:S06]  /*a840*/  UISETP.GT.AND UP0, UPT, UR13, 0x4, UPT ;  /* 0x000000040d00788c */ /* 0x000fcc000bf04270 */
[----:B------:R-:W-:-:S13]  /*a850*/  PLOP3.LUT P6, PT, PT, PT, UP0, 0x40, 0x0 ;  /* 0x000000000000781c */ /* 0x000fda0003fce808 */
[----:B------:R-:W-:Y:S05]  /*a860*/  @P6 BRA `(.L_x_197) ;  /* 0x0000000400386947 */ /* 0x000fea0003800000 */
        /* <DEDUP_REMOVED lines=70> */
[----:B------:R-:W-:Y:S01]  /*acd0*/  LOP3.LUT R4, R4, 0xfffffffe, RZ, 0xc0, !PT ;  /* 0xfffffffe04047812 */ /* 0x000fe200078ec0ff */
[----:B------:R-:W-:Y:S02]  /*ace0*/  UIADD3 UR13, UR13, -0x4, URZ ;  /* 0xfffffffc0d0d7890 */ /* 0x000fe4000fffe03f */
[----:B------:R-:W-:Y:S02]  /*acf0*/  UIADD3 UR5, UR5, 0x4, URZ ;  /* 0x0000000405057890 */ /* 0x000fe4000fffe03f */
[----:B------:R-:W-:Y:S01]  /*ad00*/  UIADD3 UR13, UR13, -0x4, URZ ;  /* 0xfffffffc0d0d7890 */ /* 0x000fe2000fffe03f */
[----:B--2---:R-:W-:Y:S01]  /*ad10*/  @!P6 FADD.FTZ R62, R62, R28 ;  /* 0x0000001c3e3ee221 */ /* 0x004fe20000010000 */
[----:B------:R-:W-:Y:S01]  /*ad20*/  @!P6 FADD.FTZ R63, R63, R29 ;  /* 0x0000001d3f3fe221 */ /* 0x000fe20000010000 */
[----:B------:R-:W-:-:S13]  /*ad30*/  PLOP3.LUT P6, PT, PT, PT, PT, 0x8, 0x0 ;  /* 0x000000000000781c */ /* 0x000fda0003fce170 */
[----:B------:R-:W-:-:S07]  /*ad40*/  @P6 LOP3.LUT R4, R4, 0x1, RZ, 0xfc, !PT ;  /* 0x0000000104046812 */ /* 0x000fce00078efcff */
.L_x_197:
[----:B------:R-:W-:-:S04]  /*ad50*/  LOP3.LUT P6, RZ, R4, 0x1, RZ, 0xc0, !PT ;  /* 0x0000000104ff7812 */ /* 0x000fc800078cc0ff */
[----:B------:R-:W-:-:S13]  /*ad60*/  ISETP.NE.OR P6, PT, RZ, UR13, P6 ;  /* 0x0000000dff007c0c */ /* 0x000fda000b7c5670 */
[----:B------:R-:W-:Y:S05]  /*ad70*/  @!P6 BRA `(.L_x_193) ;  /* 0x0000000000a4e947 */ /* 0x000fea0003800000 */
.L_x_194:
        /* <DEDUP_REMOVED lines=34> */
[----:B------:R-:W-:Y:S02]  /*afa0*/  UIADD3 UR13, UR13, -0x4, URZ ;  /* 0xfffffffc0d0d7890 */ /* 0x000fe4000fffe03f */
[----:B------:R-:W-:Y:S02]  /*afb0*/  UIADD3 UR5, UR5, 0x4, URZ ;  /* 0x0000000405057890 */ /* 0x000fe4000fffe03f */
[----:B------:R-:W-:Y:S01]  /*afc0*/  UISETP.NE.AND UP0, UPT, UR13, URZ, UPT ;  /* 0x0000003f0d00728c */ /* 0x000fe2000bf05270 */
[----:B--2---:R-:W-:Y:S01]  /*afd0*/  @!P6 FADD.FTZ R62, R62, R28 ;  /* 0x0000001c3e3ee221 */ /* 0x004fe20000010000 */
[----:B------:R-:W-:-:S04]  /*afe0*/  @!P6 FADD.FTZ R63, R63, R29 ;  /* 0x0000001d3f3fe221 */ /* 0x000fc80000010000 */
[----:B------:R-:W-:-:S13]  /*aff0*/  PLOP3.LUT P6, PT, PT, PT, UP0, 0x80, 0x0 ;  /* 0x000000000000781c */ /* 0x000fda0003fcf008 */
[----:B------:R-:W-:Y:S05]  /*b000*/  @P6 BRA `(.L_x_194) ;  /* 0xfffffffc005c6947 */ /* 0x000fea000383ffff */
.L_x_193:
[----:B------:R-:W-:-:S06]  /*b010*/  ULOP3.LUT UP0, UR12, UR12, 0x3, URZ, 0xc0, !UPT ;  /* 0x000000030c0c7892 */ /* 0x000fcc000f80c03f */
[----:B------:R-:W-:-:S13]  /*b020*/  PLOP3.LUT P6, PT, PT, PT, UP0, 0x40, 0x0 ;  /* 0x000000000000781c */ /* 0x000fda0003fce808 */
[----:B------:R-:W-:Y:S05]  /*b030*/  @P6 BRA `(.L_x_190) ;  /* 0x00000000008c6947 */ /* 0x000fea0003800000 */
[----:B------:R-:W0:Y:S01]  /*b040*/  S2R R30, SR_CTAID.X ;  /* 0x00000000001e7919 */ /* 0x000e220000002500 */
[----:B------:R-:W-:Y:S01]  /*b050*/  BSSY B0, `(.L_x_198) ;  /* 0x000000a000007945 */ /* 0x000fe20003800000 */
[----:B0-----:R-:W-:-:S13]  /*b060*/  ISETP.EQ.OR P6, PT, R30, UR5, P0 ;  /* 0x000000051e007c0c */ /* 0x001fda00087c2670 */
[----:B------:R-:W-:Y:S05]  /*b070*/  @P6 BRA `(.L_x_199) ;  /* 0x00000000001c6947 */ /* 0x000fea0003800000 */
[----:B------:R-:W-:Y:S01]  /*b080*/  HFMA2.MMA R29, -RZ, RZ, 0, 4.76837158203125e-07 ;  /* 0x00000008ff1d7435 */ /* 0x000fe200000001ff */
[----:B------:R-:W-:-:S05]  /*b090*/  MOV R28, UR20 ;  /* 0x00000014001c7c02 */ /* 0x000fca0008000f00 */
[----:B------:R-:W-:-:S04]  /*b0a0*/  IMAD R28, R28, UR5, R2 ;  /* 0x000000051c1c7c24 */ /* 0x000fc8000f8e0202 */
[----:B------:R-:W-:-:S06]  /*b0b0*/  IMAD.WIDE.U32 R28, R28, R29, UR6 ;  /* 0x000000061c1c7e25 */ /* 0x000fcc000f8e001d */
[----:B------:R-:W2:Y:S02]  /*b0c0*/  LDG.E.64 R28, desc[UR16][R28.64] ;  /* 0x000000101c1c7981 */ /* 0x000ea4000c1e1b00 */
[----:B--2---:R-:W-:Y:S01]  /*b0d0*/  FADD.FTZ R62, R62, R28 ;  /* 0x0000001c3e3e7221 */ /* 0x004fe20000010000 */
[----:B------:R-:W-:-:S07]  /*b0e0*/  FADD.FTZ R63, R63, R29 ;  /* 0x0000001d3f3f7221 */ /* 0x000fce0000010000 */
.L_x_199:
[----:B------:R-:W-:Y:S05]  /*b0f0*/  BSYNC B0 ;  /* 0x0000000000007941 */ /* 0x000fea0003800000 */
.L_x_198:
[----:B------:R-:W-:-:S06]  /*b100*/  UISETP.NE.AND UP0, UPT, UR12, 0x1, UPT ;  /* 0x000000010c00788c */ /* 0x000fcc000bf05270 */
[----:B------:R-:W-:-:S13]  /*b110*/  PLOP3.LUT P6, PT, PT, PT, UP0, 0x40, 0x0 ;  /* 0x000000000000781c */ /* 0x000fda0003fce808 */
[----:B------:R-:W-:Y:S05]  /*b120*/  @P6 BRA `(.L_x_190) ;  /* 0x0000000000506947 */ /* 0x000fea0003800000 */
[----:B------:R-:W-:Y:S01]  /*b130*/  UIADD3 UR13, UR5, 0x1, URZ ;  /* 0x00000001050d7890 */ /* 0x000fe2000fffe03f */
[----:B------:R-:W-:-:S05]  /*b140*/  MOV R29, 0x8 ;  /* 0x00000008001d7802 */ /* 0x000fca0000000f00 */
[----:B------:R-:W-:Y:S02]  /*b150*/  ISETP.EQ.OR P6, PT, R30, UR13, P0 ;  /* 0x0000000d1e007c0c */ /* 0x000fe400087c2670 */
[----:B------:R-:W-:-:S11]  /*b160*/  MOV R28, UR13 ;  /* 0x0000000d001c7c02 */ /* 0x000fd60008000f00 */
[----:B------:R-:W-:-:S04]  /*b170*/  @!P6 IMAD R28, R28, UR20, R2 ;  /* 0x000000141c1cec24 */ /* 0x000fc8000f8e0202 */
[----:B------:R-:W-:-:S06]  /*b180*/  @!P6 IMAD.WIDE.U32 R28, R28, R29, UR6 ;  /* 0x000000061c1cee25 */ /* 0x000fcc000f8e001d */
[----:B------:R-:W2:Y:S01]  /*b190*/  @!P6 LDG.E.64 R28, desc[UR16][R28.64] ;  /* 0x000000101c1ce981 */ /* 0x000ea2000c1e1b00 */
[----:B------:R-:W-:Y:S01]  /*b1a0*/  UIADD3 UR5, UR5, 0x2, URZ ;  /* 0x0000000205057890 */ /* 0x000fe2000fffe03f */
[----:B--2---:R-:W-:Y:S01]  /*b1b0*/  @!P6 FADD.FTZ R62, R62, R28 ;  /* 0x0000001c3e3ee221 */ /* 0x004fe20000010000 */
[----:B------:R-:W-:Y:S01]  /*b1c0*/  @!P6 FADD.FTZ R63, R63, R29 ;  /* 0x0000001d3f3fe221 */ /* 0x000fe20000010000 */
[----:B------:R-:W-:Y:S01]  /*b1d0*/  MOV R28, UR12 ;  /* 0x0000000c001c7c02 */ /* 0x000fe20008000f00 */
[----:B------:R-:W-:Y:S02]  /*b1e0*/  HFMA2.MMA R29, -RZ, RZ, 0, 4.76837158203125e-07 ;  /* 0x00000008ff1d7435 */ /* 0x000fe400000001ff */
[----:B------:R-:W-:-:S04]  /*b1f0*/  ISETP.EQ.OR P6, PT, R30, UR5, P0 ;  /* 0x000000051e007c0c */ /* 0x000fc800087c2670 */
[----:B------:R-:W-:Y:S02]  /*b200*/  ISETP.EQ.OR P6, PT, R28, 0x2, P6 ;  /* 0x000000021c00780c */ /* 0x000fe400037c2670 */
[----:B------:R-:W-:-:S11]  /*b210*/  MOV R28, UR5 ;  /* 0x00000005001c7c02 */ /* 0x000fd60008000f00 */
[----:B------:R-:W-:-:S04]  /*b220*/  @!P6 IMAD R28, R28, UR20, R2 ;  /* 0x000000141c1cec24 */ /* 0x000fc8000f8e0202 */
[----:B------:R-:W-:-:S06]  /*b230*/  @!P6 IMAD.WIDE.U32 R28, R28, R29, UR6 ;  /* 0x000000061c1cee25 */ /* 0x000fcc000f8e001d */
[----:B------:R-:W2:Y:S02]  /*b240*/  @!P6 LDG.E.64 R28, desc[UR16][R28.64] ;  /* 0x000000101c1ce981 */ /* 0x000ea4000c1e1b00 */
[----:B--2---:R-:W-:Y:S01]  /*b250*/  @!P6 FADD.FTZ R62, R62, R28 ;  /* 0x0000001c3e3ee221 */ /* 0x004fe20000010000 */
[----:B------:R-:W-:-:S07]  /*b260*/  @!P6 FADD.FTZ R63, R63, R29 ;  /* 0x0000001d3f3fe221 */ /* 0x000fce0000010000 */
.L_x_190:
[----:B------:R-:W0:Y:S01]  /*b270*/  S2UR UR6, SR_CgaCtaId ;  /* 0x00000000000679c3 */ /* 0x000e220000008800 */
[----:B------:R-:W-:Y:S01]  /*b280*/  UMOV UR5, 0x400 ;  /* 0x0000040000057882 */ /* 0x000fe20000000000 */
[----:B------:R-:W-:Y:S02]  /*b290*/  SHF.L.U32 R82, R82, 0x10, RZ ;  /* 0x0000001052527819 */ /* 0x000fe400000006ff */
[----:B------:R-:W-:Y:S01]  /*b2a0*/  SHF.L.U32 R32, R32, 0x10, RZ ;  /* 0x0000001020207819 */ /* 0x000fe200000006ff */
[----:B0-----:R-:W-:-:S03]  /*b2b0*/  ULEA UR5, UR6, UR5, 0x18 ;  /* 0x0000000506057291 */ /* 0x001fc6000f8ec03f */
[----:B------:R-:W-:-:S06]  /*b2c0*/  ULDC UR6, c[0x0][0x2bc] ;  /* 0x0000af0000067ab9 */ /* 0x000fcc0000000800 */
[----:B------:R-:W-:Y:S01]  /*b2d0*/  @!P0 STS.64 [UR5+0x98], R62 ;  /* 0x0000983eff008988 */ /* 0x000fe20008000a05 */
[----:B------:R-:W-:Y:S06]  /*b2e0*/  BAR.SYNC.DEFER_BLOCKING 0x0 ;  /* 0x0000000000007b1d */ /* 0x000fec0000010000 */
[----:B------:R-:W0:Y:S02]  /*b2f0*/  LDS.64 R28, [UR5+0x98] ;  /* 0x00009805ff1c7984 */ /* 0x000e240008000a00 */
[----:B0-----:R-:W-:Y:S01]  /*b300*/  FMUL.FTZ R28, R28, UR6 ;  /* 0x000000061c1c7c20 */ /* 0x001fe20008410000 */
[----:B------:R-:W-:-:S04]  /*b310*/  FMUL.FTZ R29, R29, UR6 ;  /* 0x000000061d1d7c20 */ /* 0x000fc80008410000 */
[----:B------:R-:W-:Y:S02]  /*b320*/  R2UR UR5, R28 ;  /* 0x000000001c0572ca */ /* 0x000fe400000e0000 */
[----:B------:R-:W-:Y:S02]  /*b330*/  SHF.L.U32 R28, R8, 0x10, RZ ;  /* 0x00000010081c7819 */ /* 0x000fe400000006ff */
[----:B------:R-:W-:Y:S02]  /*b340*/  SHF.L.U32 R8, R103, 0x10, RZ ;  /* 0x0000001067087819 */ /* 0x000fe400000006ff */
[----:B------:R-:W-:Y:S01]  /*b350*/  R2UR UR6, R29 ;  /* 0x000000001d0672ca */ /* 0x000fe200000e0000 */
[----:B------:R-:W-:Y:S02]  /*b360*/  FADD.FTZ R28, R28, -UR21 ;  /* 0x800000151c1c7e21 */ /* 0x000fe40008010000 */
[----:B------:R-:W-:Y:S02]  /*b370*/  FADD.FTZ R8, R8, -UR21 ;  /* 0x8000001508087e21 */ /* 0x000fe40008010000 */
[----:B------:R-:W-:-:S02]  /*b380*/  FMUL.FTZ R28, R28, UR22 ;  /* 0x000000161c1c7c20 */ /* 0x000fc40008410000 */
[----:B------:R-:W-:Y:S01]  /*b390*/  FMUL.FTZ R8, R8, UR22 ;  /* 0x0000001608087c20 */ /* 0x000fe20008410000 */
[----:B------:R-:W-:Y:S07]  /*b3a0*/  @!P1 BRA `(.L_x_200) ;  /* 0x0000000000489947 */ /* 0x000fee0003800000 */
        /* <DEDUP_REMOVED lines=18> */
.L_x_200:
[----:B------:R-:W-:Y:S01]  /*b4d0*/  LOP3.LUT P0, RZ, R4, 0x200000, RZ, 0xc0, !PT ;  /* 0x0020000004ff7812 */ /* 0x000fe2000780c0ff */
[----:B------:R-:W-:-:S12]  /*b4e0*/  BSSY B0, `(.L_x_201) ;  /* 0x0000017000007945 */ /* 0x000fd80003800000 */
[----:B------:R-:W-:Y:S05]  /*b4f0*/  @!P0 BRA `(.L_x_202) ;  /* 0x0000000000548947 */ /* 0x000fea0003800000 */
[----:B------:R-:W2:Y:S01]  /*b500*/  LDL R30, [R1+0x7c] ;  /* 0x00007c00011e7983 */ /* 0x000ea20000100800 */
[----:B------:R-:W-:Y:S01]  /*b510*/  MOV R29, UR5 ;  /* 0x00000005001d7c02 */ /* 0x000fe20008000f00 */
[----:B------:R-:W-:-:S04]  /*b520*/  ULDC.64 UR12, c[0x0][0x288] ;  /* 0x0000a200000c7ab9 */ /* 0x000fc80000000a00 */
[----:B------:R-:W-:Y:S01]  /*b530*/  FFMA.FTZ R29, R28, R29, UR6 ;  /* 0x000000061c1d7e23 */ /* 0x000fe2000801001d */
[----:B------:R-:W-:-:S03]  /*b540*/  MOV R28, UR5 ;  /* 0x00000005001c7c02 */ /* 0x000fc60008000f00 */
[----:B------:R-:W-:Y:S02]  /*b550*/  FFMA.FTZ R29, R82, R46, -R29 ;  /* 0x0000002e521d7223 */ /* 0x000fe4000001081d */
[----:B------:R-:W-:Y:S02]  /*b560*/  FFMA.FTZ R28, R8, R28, UR6 ;  /* 0x00000006081c7e23 */ /* 0x000fe4000801001c */
[----:B------:R-:W-:Y:S01]  /*b570*/  FMUL.FTZ R8, R29, UR22 ;  /* 0x000000161d087c20 */ /* 0x000fe20008410000 */
[----:B------:R-:W-:Y:S01]  /*b580*/  MOV R29, R41 ;  /* 0x00000029001d7202 */ /* 0x000fe20000000f00 */
[----:B------:R-:W-:-:S04]  /*b590*/  FFMA.FTZ R28, R32, R47, -R28 ;  /* 0x0000002f201c7223 */ /* 0x000fc8000001081c */
[----:B------:R-:W-:-:S05]  /*b5a0*/  FMUL.FTZ R28, R28, UR22 ;  /* 0x000000161c1c7c20 */ /* 0x000fca0008410000 */
[----:B------:R-:W-:Y:S02]  /*b5b0*/  F2FP.BF16.F32.PACK_AB R8, R28, R8 ;  /* 0x000000081c08723e */ /* 0x000fe400000010ff */
[----:B------:R-:W-:-:S05]  /*b5c0*/  MOV R28, R42 ;  /* 0x0000002a001c7202 */ /* 0x000fca0000000f00 */
[----:B------:R-:W-:-:S04]  /*b5d0*/  IMAD.WIDE.U32 R28, R3, UR12, R28 ;  /* 0x0000000c031c7c25 */ /* 0x000fc8000f8e001c */
[----:B--2---:R-:W-:-:S04]  /*b5e0*/  IMAD R30, R30, UR12, RZ ;  /* 0x0000000c1e1e7c24 */ /* 0x004fc8000f8e02ff */
[----:B------:R-:W-:Y:S01]  /*b5f0*/  IMAD R30, R3, UR13, R30 ;  /* 0x0000000d031e7c24 */ /* 0x000fe2000f8e021e */
[----:B------:R-:W-:-:S04]  /*b600*/  ULDC.64 UR12, c[0x0][0x210] ;  /* 0x00008400000c7ab9 */ /* 0x000fc80000000a00 */
[----:B------:R-:W-:Y:S02]  /*b610*/  IADD3 R29, R29, R30, RZ ;  /* 0x0000001e1d1d7210 */ /* 0x000fe40007ffe0ff */
[----:B------:R-:W-:-:S04]  /*b620*/  LEA R30, P0, R28, UR12, 0x1 ;  /* 0x0000000c1c1e7c11 */ /* 0x000fc8000f8008ff */
[----:B------:R-:W-:-:S05]  /*b630*/  LEA.HI.X R31, R28, UR13, R29, 0x1, P0 ;  /* 0x0000000d1c1f7c11 */ /* 0x000fca00080f0c1d */
[----:B------:R0:W-:Y:S04]  /*b640*/  STG.E desc[UR16][R30.64], R8 ;  /* 0x000000081e007986 */ /* 0x0001e8000c101910 */
.L_x_202:
[----:B------:R-:W-:Y:S05]  /*b650*/  BSYNC B0 ;  /* 0x0000000000007941 */ /* 0x000fea0003800000 */
.L_x_201:
[----:B------:R-:W-:Y:S02]  /*b660*/  SHF.L.U32 R9, R9, 0x10, RZ ;  /* 0x0000001009097819 */ /* 0x000fe400000006ff */
[----:B0-----:R-:W-:Y:S02]  /*b670*/  SHF.L.U32 R8, R34, 0x10, RZ ;  /* 0x0000001022087819 */ /* 0x001fe400000006ff */
[----:B------:R-:W-:Y:S01]  /*b680*/  SHF.L.U32 R81, R81, 0x10, RZ ;  /* 0x0000001051517819 */ /* 0x000fe200000006ff */
[----:B------:R-:W-:Y:S01]  /*b690*/  FADD.FTZ R9, R9, -UR21 ;  /* 0x8000001509097e21 */ /* 0x000fe20008010000 */
[----:B------:R-:W-:Y:S01]  /*b6a0*/  SHF.L.U32 R33, R33, 0x10, RZ ;  /* 0x0000001021217819 */ /* 0x000fe200000006ff */
[----:B------:R-:W-:Y:S02]  /*b6b0*/  FADD.FTZ R8, R8, -UR21 ;  /* 0x8000001508087e21 */ /* 0x000fe40008010000 */
[----:B------:R-:W-:Y:S02]  /*b6c0*/  FMUL.FTZ R9, R9, UR22 ;  /* 0x0000001609097c20 */ /* 0x000fe40008410000 */
        /* <DEDUP_REMOVED lines=20> */
.L_x_203:
[----:B------:R-:W-:Y:S01]  /*b810*/  LOP3.LUT P0, RZ, R4, 0x400, RZ, 0xc0, !PT ;  /* 0x0000040004ff7812 */ /* 0x000fe2000780c0ff */
[----:B------:R-:W-:-:S12]  /*b820*/  BSSY B0, `(.L_x_204) ;  /* 0x0000018000007945 */ /* 0x000fd80003800000 */
[----:B------:R-:W-:Y:S05]  /*b830*/  @!P0 BRA `(.L_x_205) ;  /* 0x0000000000588947 */ /* 0x000fea0003800000 */
[----:B------:R-:W2:Y:S04]  /*b840*/  LDL R31, [R1+0x78] ;  /* 0x00007800011f7983 */ /* 0x000ea80000100800 */
[----:B------:R-:W3:Y:S01]  /*b850*/  LDL R29, [R1+0x3c] ;  /* 0x00003c00011d7983 */ /* 0x000ee20000100800 */
[----:B------:R-:W-:Y:S01]  /*b860*/  MOV R28, UR5 ;  /* 0x00000005001c7c02 */ /* 0x000fe20008000f00 */
[----:B------:R-:W-:-:S04]  /*b870*/  ULDC.64 UR12, c[0x0][0x288] ;  /* 0x0000a200000c7ab9 */ /* 0x000fc80000000a00 */
[----:B------:R-:W-:Y:S01]  /*b880*/  FFMA.FTZ R28, R9, R28, UR6 ;  /* 0x00000006091c7e23 */ /* 0x000fe2000801001c */
[----:B------:R-:W-:-:S03]  /*b890*/  MOV R9, UR5 ;  /* 0x0000000500097c02 */ /* 0x000fc60008000f00 */
[----:B------:R-:W-:Y:S02]  /*b8a0*/  FFMA.FTZ R28, R81, R46, -R28 ;  /* 0x0000002e511c7223 */ /* 0x000fe4000001081c */
[----:B------:R-:W-:Y:S01]  /*b8b0*/  FFMA.FTZ R9, R8, R9, UR6 ;  /* 0x0000000608097e23 */ /* 0x000fe20008010009 */
[----:B------:R-:W-:Y:S01]  /*b8c0*/  MOV R8, R42 ;  /* 0x0000002a00087202 */ /* 0x000fe20000000f00 */
[----:B------:R-:W-:Y:S02]  /*b8d0*/  FMUL.FTZ R28, R28, UR22 ;  /* 0x000000161c1c7c20 */ /* 0x000fe40008410000 */
[----:B------:R-:W-:-:S04]  /*b8e0*/  FFMA.FTZ R9, R33, R47, -R9 ;  /* 0x0000002f21097223 */ /* 0x000fc80000010809 */
[----:B------:R-:W-:-:S05]  /*b8f0*/  FMUL.FTZ R9, R9, UR22 ;  /* 0x0000001609097c20 */ /* 0x000fca0008410000 */
[----:B------:R-:W-:Y:S02]  /*b900*/  F2FP.BF16.F32.PACK_AB R30, R9, R28 ;  /* 0x0000001c091e723e */ /* 0x000fe400000010ff */
[----:B------:R-:W-:Y:S01]  /*b910*/  MOV R9, R41 ;  /* 0x0000002900097202 */ /* 0x000fe20000000f00 */
[----:B--2---:R-:W-:Y:S02]  /*b920*/  IMAD R28, R31, UR12, RZ ;  /* 0x0000000c1f1c7c24 */ /* 0x004fe4000f8e02ff */
[----:B---3--:R-:W-:-:S04]  /*b930*/  IMAD.WIDE.U32 R8, R29, UR12, R8 ;  /* 0x0000000c1d087c25 */ /* 0x008fc8000f8e0008 */
[----:B------:R-:W-:Y:S01]  /*b940*/  IMAD R28, R29, UR13, R28 ;  /* 0x0000000d1d1c7c24 */ /* 0x000fe2000f8e021c */
[----:B------:R-:W-:-:S04]  /*b950*/  ULDC.64 UR12, c[0x0][0x210] ;  /* 0x00008400000c7ab9 */ /* 0x000fc80000000a00 */
[----:B------:R-:W-:Y:S02]  /*b960*/  IADD3 R9, R9, R28, RZ ;  /* 0x0000001c09097210 */ /* 0x000fe40007ffe0ff */
[----:B------:R-:W-:-:S04]  /*b970*/  LEA R28, P0, R8, UR12, 0x1 ;  /* 0x0000000c081c7c11 */ /* 0x000fc8000f8008ff */
[----:B------:R-:W-:-:S05]  /*b980*/  LEA.HI.X R29, R8, UR13, R9, 0x1, P0 ;  /* 0x0000000d081d7c11 */ /* 0x000fca00080f0c09 */
[----:B------:R0:W-:Y:S04]  /*b990*/  STG.E desc[UR16][R28.64], R30 ;  /* 0x0000001e1c007986 */ /* 0x0001e8000c101910 */
.L_x_205:
[----:B------:R-:W-:Y:S05]  /*b9a0*/  BSYNC B0 ;  /* 0x0000000000007941 */ /* 0x000fea0003800000 */
.L_x_204:
[----:B0-----:R-:W0:Y:S01]  /*b9b0*/  LDC R30, c[0x0][0x2ac] ;  /* 0x0000ab00ff1e7b82 */ /* 0x001e220000000800 */
[----:B------:R-:W-:Y:S02]  /*b9c0*/  SHF.L.U32 R9, R10, 0x10, RZ ;  /* 0x000000100a097819 */ /* 0x000fe400000006ff */
[----:B------:R-:W-:Y:S02]  /*b9d0*/  SHF.L.U32 R8, R36, 0x10, RZ ;  /* 0x0000001024087819 */ /* 0x000fe400000006ff */
[----:B------:R-:W-:Y:S01]  /*b9e0*/  SHF.L.U32 R80, R80, 0x10, RZ ;  /* 0x0000001050507819 */ /* 0x000fe200000006ff */
[----:B------:R-:W-:Y:S01]  /*b9f0*/  FADD.FTZ R9, R9, -UR21 ;  /* 0x8000001509097e21 */ /* 0x000fe20008010000 */
[----:B------:R-:W-:Y:S01]  /*ba00*/  SHF.L.U32 R35, R35, 0x10, RZ ;  /* 0x0000001023237819 */ /* 0x000fe200000006ff */
[----:B------:R-:W-:Y:S02]  /*ba10*/  FADD.FTZ R8, R8, -UR21 ;  /* 0x8000001508087e21 */ /* 0x000fe40008010000 */
[----:B------:R-:W-:-:S02]  /*ba20*/  FMUL.FTZ R9, R9, UR22 ;  /* 0x0000001609097c20 */ /* 0x000fc40008410000 */
[----:B------:R-:W-:Y:S01]  /*ba30*/  FMUL.FTZ R8, R8, UR22 ;  /* 0x0000001608087c20 */ /* 0x000fe20008410000 */
[----:B------:R-:W-:Y:S06]  /*ba40*/  @!P1 BRA `(.L_x_206) ;  /* 0x0000000000489947 */ /* 0x000fec0003800000 */
[----:B------:R-:W-:-:S04]  /*ba50*/  FFMA.FTZ R10, R9, R46, R44 ;  /* 0x0000002e090a7223 */ /* 0x000fc8000001002c */
[----:B------:R-:W-:-:S06]  /*ba60*/  FMUL.FTZ R28, R10, -1.4426950216293334961 ;  /* 0xbfb8aa3b0a1c7820 */ /* 0x000fcc0000410000 */
[----:B------:R-:W1:Y:S02]  /*ba70*/  MUFU.EX2 R28, R28 ;  /* 0x0000001c001c7308 */ /* 0x000e640000000800 */
[----:B-1----:R-:W-:-:S06]  /*ba80*/  FADD.FTZ R28, R28, 1 ;  /* 0x3f8000001c1c7421 */ /* 0x002fcc0000010000 */
[----:B------:R-:W1:Y:S02]  /*ba90*/  MUFU.RCP R28, R28 ;  /* 0x0000001c001c7308 */ /* 0x000e640000001000 */
[----:B-1----:R-:W-:Y:S01]  /*baa0*/  FMUL.FTZ R80, R80, R28 ;  /* 0x0000001c50507220 */ /* 0x002fe20000410000 */
[----:B------:R-:W-:-:S04]  /*bab0*/  FADD.FTZ R28, -R28, 1 ;  /* 0x3f8000001c1c7421 */ /* 0x000fc80000010100 */
[----:B------:R-:W-:Y:S01]  /*bac0*/  FFMA.FTZ R28, R10, R28, 1 ;  /* 0x3f8000000a1c7423 */ /* 0x000fe2000001001c */
[----:B------:R-:W-:-:S03]  /*bad0*/  FFMA.FTZ R10, R8, R47, R45 ;  /* 0x0000002f080a7223 */ /* 0x000fc6000001002d */
[----:B------:R-:W-:Y:S01]  /*bae0*/  FMUL.FTZ R80, R80, R28 ;  /* 0x0000001c50507220 */ /* 0x000fe20000410000 */
[----:B------:R-:W-:-:S06]  /*baf0*/  FMUL.FTZ R28, R10, -1.4426950216293334961 ;  /* 0xbfb8aa3b0a1c7820 */ /* 0x000fcc0000410000 */
[----:B------:R-:W1:Y:S02]  /*bb00*/  MUFU.EX2 R28, R28 ;  /* 0x0000001c001c7308 */ /* 0x000e640000000800 */
[----:B-1----:R-:W-:-:S06]  /*bb10*/  FADD.FTZ R28, R28, 1 ;  /* 0x3f8000001c1c7421 */ /* 0x002fcc0000010000 */
[----:B------:R-:W1:Y:S02]  /*bb20*/  MUFU.RCP R28, R28 ;  /* 0x0000001c001c7308 */ /* 0x000e640000001000 */
[----:B-1----:R-:W-:Y:S01]  /*bb30*/  FMUL.FTZ R35, R35, R28 ;  /* 0x0000001c23237220 */ /* 0x002fe20000410000 */
[----:B------:R-:W-:-:S04]  /*bb40*/  FADD.FTZ R28, -R28, 1 ;  /* 0x3f8000001c1c7421 */ /* 0x000fc80000010100 */
[----:B------:R-:W-:-:S04]  /*bb50*/  FFMA.FTZ R28, R10, R28, 1 ;  /* 0x3f8000000a1c7423 */ /* 0x000fc8000001001c */
[----:B------:R-:W-:-:S07]  /*bb60*/  FMUL.FTZ R35, R35, R28 ;  /* 0x0000001c23237220 */ /* 0x000fce0000410000 */
.L_x_206:
        /* <DEDUP_REMOVED lines=25> */
.L_x_208:
[----:B------:R-:W-:Y:S05]  /*bd00*/  BSYNC B0 ;  /* 0x0000000000007941 */ /* 0x000fea0003800000 */
.L_x_207:
        /* <DEDUP_REMOVED lines=10> */
[----:B------:R-:W-:Y:S06]  /*bdb0*/  @!P1 BRA `(.L_x_209) ;  /* 0x0000000000489947 */ /* 0x000fec0003800000 */
[----:B------:R-:W-:-:S04]  /*bdc0*/  FFMA.FTZ R8, R11, R46, R44 ;  /* 0x0000002e0b087223 */ /* 0x000fc8000001002c */
[----:B------:R-:W-:-:S06]  /*bdd0*/  FMUL.FTZ R9, R8, -1.4426950216293334961 ;  /* 0xbfb8aa3b08097820 */ /* 0x000fcc0000410000 */
[----:B------:R-:W2:Y:S02]  /*bde0*/  MUFU.EX2 R9, R9 ;  /* 0x0000000900097308 */ /* 0x000ea40000000800 */
[----:B--2---:R-:W-:-:S06]  /*bdf0*/  FADD.FTZ R9, R9, 1 ;  /* 0x3f80000009097421 */ /* 0x004fcc0000010000 */
[----:B------:R-:W2:Y:S02]  /*be00*/  MUFU.RCP R9, R9 ;  /* 0x0000000900097308 */ /* 0x000ea40000001000 */
[----:B--2---:R-:W-:Y:S01]  /*be10*/  FMUL.FTZ R78, R78, R9 ;  /* 0x000000094e4e7220 */ /* 0x004fe20000410000 */
[----:B------:R-:W-:-:S04]  /*be20*/  FADD.FTZ R9, -R9, 1 ;  /* 0x3f80000009097421 */ /* 0x000fc80000010100 */
[----:B------:R-:W-:Y:S01]  /*be30*/  FFMA.FTZ R9, R8, R9, 1 ;  /* 0x3f80000008097423 */ /* 0x000fe20000010009 */
[----:B------:R-:W-:-:S03]  /*be40*/  FFMA.FTZ R8, R39, R47, R45 ;  /* 0x0000002f27087223 */ /* 0x000fc6000001002d */
[----:B------:R-:W-:Y:S01]  /*be50*/  FMUL.FTZ R78, R78, R9 ;  /* 0x000000094e4e7220 */ /* 0x000fe20000410000 */
[----:B------:R-:W-:-:S06]  /*be60*/  FMUL.FTZ R9, R8, -1.4426950216293334961 ;  /* 0xbfb8aa3b08097820 */ /* 0x000fcc0000410000 */
[----:B------:R-:W2:Y:S02]  /*be70*/  MUFU.EX2 R9, R9 ;  /* 0x0000000900097308 */ /* 0x000ea40000000800 */
[----:B--2---:R-:W-:-:S06]  /*be80*/  FADD.FTZ R9, R9, 1 ;  /* 0x3f80000009097421 */ /* 0x004fcc0000010000 */
[----:B------:R-:W2:Y:S02]  /*be90*/  MUFU.RCP R9, R9 ;  /* 0x0000000900097308 */ /* 0x000ea40000001000 */
[----:B--2---:R-:W-:Y:S01]  /*bea0*/  FMUL.FTZ R38, R38, R9 ;  /* 0x0000000926267220 */ /* 0x004fe20000410000 */
[----:B------:R-:W-:-:S04]  /*beb0*/  FADD.FTZ R9, -R9, 1 ;  /* 0x3f80000009097421 */ /* 0x000fc80000010100 */
[----:B------:R-:W-:-:S04]  /*bec0*/  FFMA.FTZ R9, R8, R9, 1 ;  /* 0x3f80000008097423 */ /* 0x000fc80000010009 */
[----:B------:R-:W-:-:S07]  /*bed0*/  FMUL.FTZ R38, R38, R9 ;  /* 0x0000000926267220 */ /* 0x000fce0000410000 */
.L_x_209:
[----:B------:R-:W-:Y:S01]  /*bee0*/  LOP3.LUT P0, RZ, R4, 0x100, RZ, 0xc0, !PT ;  /* 0x0000010004ff7812 */ /* 0x000fe2000780c0ff */
[----:B------:R-:W-:-:S12]  /*bef0*/  BSSY B0, `(.L_x_210) ;  /* 0x0000018000007945 */ /* 0x000fd80003800000 */
[----:B------:R-:W-:Y:S05]  /*bf00*/  @!P0 BRA `(.L_x_211) ;  /* 0x0000000000588947 */ /* 0x000fea0003800000 */
[----:B-1----:R-:W2:Y:S04]  /*bf10*/  LDL R10, [R1+0x70] ;  /* 0x00007000010a7983 */ /* 0x002ea80000100800 */
[----:B------:R-:W3:Y:S01]  /*bf20*/  LDL R29, [R1+0x34] ;  /* 0x00003400011d7983 */ /* 0x000ee20000100800 */
[----:B------:R-:W-:Y:S01]  /*bf30*/  MOV R8, UR5 ;  /* 0x0000000500087c02 */ /* 0x000fe20008000f00 */
[----:B------:R-:W-:Y:S01]  /*bf40*/  ULDC.64 UR12, c[0x0][0x288] ;  /* 0x0000a200000c7ab9 */ /* 0x000fe20000000a00 */
[----:B------:R-:W-:-:S03]  /*bf50*/  MOV R9, UR5 ;  /* 0x0000000500097c02 */ /* 0x000fc60008000f00 */
[----:B------:R-:W-:Y:S02]  /*bf60*/  FFMA.FTZ R8, R11, R8, UR6 ;  /* 0x000000060b087e23 */ /* 0x000fe40008010008 */
[----:B------:R-:W-:Y:S02]  /*bf70*/  FFMA.FTZ R9, R39, R9, UR6 ;  /* 0x0000000627097e23 */ /* 0x000fe40008010009 */
[----:B------:R-:W-:Y:S02]  /*bf80*/  FFMA.FTZ R8, R78, R46, -R8 ;  /* 0x0000002e4e087223 */ /* 0x000fe40000010808 */
[----:B------:R-:W-:Y:S02]  /*bf90*/  FFMA.FTZ R9, R38, R47, -R9 ;  /* 0x0000002f26097223 */ /* 0x000fe40000010809 */
[----:B------:R-:W-:Y:S02]  /*bfa0*/  FMUL.FTZ R8, R8, UR22 ;  /* 0x0000001608087c20 */ /* 0x000fe40008410000 */
[----:B------:R-:W-:-:S05]  /*bfb0*/  FMUL.FTZ R9, R9, UR22 ;  /* 0x0000001609097c20 */ /* 0x000fca0008410000 */
[----:B------:R-:W-:Y:S02]  /*bfc0*/  F2FP.BF16.F32.PACK_AB R28, R9, R8 ;  /* 0x00000008091c723e */ /* 0x000fe400000010ff */
[----:B------:R-:W-:Y:S02]  /*bfd0*/  MOV R8, R42 ;  /* 0x0000002a00087202 */ /* 0x000fe40000000f00 */
        /* <DEDUP_REMOVED lines=9> */
.L_x_211:
[----:B------:R-:W-:Y:S05]  /*c070*/  BSYNC B0 ;  /* 0x0000000000007941 */ /* 0x000fea0003800000 */
.L_x_210:
[----:B------:R-:W-:Y:S01]  /*c080*/  FADD.FTZ R12, R12, -UR21 ;  /* 0x800000150c0c7e21 */ /* 0x000fe20008010000 */
[----:B------:R-:W-:Y:S01]  /*c090*/  FADD.FTZ R37, R37, -UR21 ;  /* 0x8000001525257e21 */ /* 0x000fe20008010000 */
[----:B------:R-:W-:Y:S02]  /*c0a0*/  SHF.L.U32 R77, R77, 0x10, RZ ;  /* 0x000000104d4d7819 */ /* 0x000fe400000006ff */
[----:B-12---:R-:W-:Y:S01]  /*c0b0*/  SHF.L.U32 R28, R49, 0x10, RZ ;  /* 0x00000010311c7819 */ /* 0x006fe200000006ff */
[----:B------:R-:W-:Y:S01]  /*c0c0*/  FMUL.FTZ R12, R12, UR22 ;  /* 0x000000160c0c7c20 */ /* 0x000fe20008410000 */
[----:B------:R-:W-:Y:S01]  /*c0d0*/  SHF.L.U32 R13, R13, 0x10, RZ ;  /* 0x000000100d0d7819 */ /* 0x000fe200000006ff */
[----:B------:R-:W-:Y:S01]  /*c0e0*/  FMUL.FTZ R37, R37, UR22 ;  /* 0x0000001625257c20 */ /* 0x000fe20008410000 */
[----:B------:R-:W-:Y:S01]  /*c0f0*/  SHF.L.U32 R48, R48, 0x10, RZ ;  /* 0x0000001030307819 */ /* 0x000fe200000006ff */
        /* <DEDUP_REMOVED lines=19> */
.L_x_212:
[----:B------:R-:W-:Y:S01]  /*c230*/  LOP3.LUT P0, RZ, R4, 0x80, RZ, 0xc0, !PT ;  /* 0x0000008004ff7812 */ /* 0x000fe2000780c0ff */
[----:B------:R-:W-:-:S12]  /*c240*/  BSSY B0, `(.L_x_213) ;  /* 0x0000018000007945 */ /* 0x000fd80003800000 */
[----:B------:R-:W-:Y:S05]  /*c250*/  @!P0 BRA `(.L_x_214) ;  /* 0x0000000000588947 */ /* 0x000fea0003800000 */
[----:B------:R-:W2:Y:S04]  /*c260*/  LDL R10, [R1+0x6c] ;  /* 0x00006c00010a7983 */ /* 0x000ea80000100800 */
[----:B------:R-:W3:Y:S01]  /*c270*/  LDL R11, [R1+0x30] ;  /* 0x00003000010b7983 */ /* 0x000ee20000100800 */
[----:B------:R-:W-:Y:S01]  /*c280*/  MOV R9, UR5 ;  /* 0x0000000500097c02 */ /* 0x000fe20008000f00 */
[----:B------:R-:W-:Y:S01]  /*c290*/  ULDC.64 UR12, c[0x0][0x288] ;  /* 0x0000a200000c7ab9 */ /* 0x000fe20000000a00 */
[----:B------:R-:W-:-:S03]  /*c2a0*/  MOV R8, UR5 ;  /* 0x0000000500087c02 */ /* 0x000fc60008000f00 */
[----:B------:R-:W-:Y:S01]  /*c2b0*/  FFMA.FTZ R12, R12, R9, UR6 ;  /* 0x000000060c0c7e23 */ /* 0x000fe20008010009 */
[----:B------:R-:W-:Y:S01]  /*c2c0*/  MOV R9, R41 ;  /* 0x0000002900097202 */ /* 0x000fe20000000f00 */
[----:B------:R-:W-:Y:S01]  /*c2d0*/  FFMA.FTZ R37, R37, R8, UR6 ;  /* 0x0000000625257e23 */ /* 0x000fe20008010008 */
[----:B------:R-:W-:Y:S01]  /*c2e0*/  MOV R8, R42 ;  /* 0x0000002a00087202 */ /* 0x000fe20000000f00 */
[----:B------:R-:W-:Y:S02]  /*c2f0*/  FFMA.FTZ R12, R77, R46, -R12 ;  /* 0x0000002e4d0c7223 */ /* 0x000fe4000001080c */
[----:B------:R-:W-:-:S04]  /*c300*/  FFMA.FTZ R28, R28, R47, -R37 ;  /* 0x0000002f1c1c7223 */ /* 0x000fc80000010825 */
[----:B------:R-:W-:Y:S01]  /*c310*/  FMUL.FTZ R28, R28, UR22 ;  /* 0x000000161c1c7c20 */ /* 0x000fe20008410000 */
[----:B--2---:R-:W-:Y:S02]  /*c320*/  IMAD R10, R10, UR12, RZ ;  /* 0x0000000c0a0a7c24 */ /* 0x004fe4000f8e02ff */
[----:B---3--:R-:W-:-:S04]  /*c330*/  IMAD.WIDE.U32 R8, R11, UR12, R8 ;  /* 0x0000000c0b087c25 */ /* 0x008fc8000f8e0008 */
[----:B------:R-:W-:Y:S01]  /*c340*/  IMAD R11, R11, UR13, R10 ;  /* 0x0000000d0b0b7c24 */ /* 0x000fe2000f8e020a */
[----:B------:R-:W-:Y:S02]  /*c350*/  ULDC.64 UR12, c[0x0][0x210] ;  /* 0x00008400000c7ab9 */ /* 0x000fe40000000a00 */
[----:B------:R-:W-:Y:S02]  /*c360*/  LEA R10, P0, R8, UR12, 0x1 ;  /* 0x0000000c080a7c11 */ /* 0x000fe4000f8008ff */
[----:B------:R-:W-:-:S04]  /*c370*/  IADD3 R9, R9, R11, RZ ;  /* 0x0000000b09097210 */ /* 0x000fc80007ffe0ff */
[----:B------:R-:W-:Y:S01]  /*c380*/  LEA.HI.X R11, R8, UR13, R9, 0x1, P0 ;  /* 0x0000000d080b7c11 */ /* 0x000fe200080f0c09 */
[----:B------:R-:W-:-:S05]  /*c390*/  FMUL.FTZ R9, R12, UR22 ;  /* 0x000000160c097c20 */ /* 0x000fca0008410000 */
[----:B------:R-:W-:-:S05]  /*c3a0*/  F2FP.BF16.F32.PACK_AB R9, R28, R9 ;  /* 0x000000091c09723e */ /* 0x000fca00000010ff */
[----:B------:R1:W-:Y:S02]  /*c3b0*/  STG.E desc[UR16][R10.64], R9 ;  /* 0x000000090a007986 */ /* 0x0003e4000c101910 */
.L_x_214:
[----:B------:R-:W-:Y:S05]  /*c3c0*/  BSYNC B0 ;  /* 0x0000000000007941 */ /* 0x000fea0003800000 */
.L_x_213:
        /* <DEDUP_REMOVED lines=9> */
[----:B-1----:R-:W-:Y:S01]  /*c460*/  FFMA.FTZ R9, R12, R46, R44 ;  /* 0x0000002e0c097223 */ /* 0x002fe2000001002c */
[----:B------:R-:W-:-:S03]  /*c470*/  FFMA.FTZ R8, R13, R47, R45 ;  /* 0x0000002f0d087223 */ /* 0x000fc6000001002d */
[----:B------:R-:W-:Y:S01]  /*c480*/  FMUL.FTZ R28, R9, -1.4426950216293334961 ;  /* 0xbfb8aa3b091c7820 */ /* 0x000fe20000410000 */
[----:B------:R-:W-:-:S04]  /*c490*/  FMUL.FTZ R31, R8, -1.4426950216293334961 ;  /* 0xbfb8aa3b081f7820 */ /* 0x000fc80000410000 */
[----:B------:R-:W1:Y:S08]  /*c4a0*/  MUFU.EX2 R10, R31 ;  /* 0x0000001f000a7308 */ /* 0x000e700000000800 */
[----:B------:R-:W2:Y:S01]  /*c4b0*/  MUFU.EX2 R28, R28 ;  /* 0x0000001c001c7308 */ /* 0x000ea20000000800 */
[----:B-1----:R-:W-:-:S07]  /*c4c0*/  FADD.FTZ R29, R10, 1 ;  /* 0x3f8000000a1d7421 */ /* 0x002fce0000010000 */
[----:B------:R-:W1:Y:S01]  /*c4d0*/  MUFU.RCP R29, R29 ;  /* 0x0000001d001d7308 */ /* 0x000e620000001000 */
[----:B--2---:R-:W-:-:S07]  /*c4e0*/  FADD.FTZ R11, R28, 1 ;  /* 0x3f8000001c0b7421 */ /* 0x004fce0000010000 */
[----:B------:R-:W2:Y:S01]  /*c4f0*/  MUFU.RCP R11, R11 ;  /* 0x0000000b000b7308 */ /* 0x000ea20000001000 */
[----:B-1----:R-:W-:Y:S01]  /*c500*/  FADD.FTZ R33, -R29, 1 ;  /* 0x3f8000001d217421 */ /* 0x002fe20000010100 */
[----:B------:R-:W-:-:S03]  /*c510*/  FMUL.FTZ R84, R84, R29 ;  /* 0x0000001d54547220 */ /* 0x000fc60000410000 */
[----:B------:R-:W-:Y:S01]  /*c520*/  FFMA.FTZ R33, R8, R33, 1 ;  /* 0x3f80000008217423 */ /* 0x000fe20000010021 */
[----:B--2---:R-:W-:Y:S01]  /*c530*/  FADD.FTZ R10, -R11, 1 ;  /* 0x3f8000000b0a7421 */ /* 0x004fe20000010100 */
[----:B------:R-:W-:Y:S02]  /*c540*/  FMUL.FTZ R76, R76, R11 ;  /* 0x0000000b4c4c7220 */ /* 0x000fe40000410000 */
[----:B------:R-:W-:Y:S01]  /*c550*/  FMUL.FTZ R84, R84, R33 ;  /* 0x0000002154547220 */ /* 0x000fe20000410000 */
[----:B------:R-:W-:-:S04]  /*c560*/  FFMA.FTZ R9, R9, R10, 1 ;  /* 0x3f80000009097423 */ /* 0x000fc8000001000a */
[----:B------:R-:W-:-:S07]  /*c570*/  FMUL.FTZ R76, R76, R9 ;  /* 0x000000094c4c7220 */ /* 0x000fce0000410000 */
.L_x_215:
[----:B------:R-:W-:Y:S01]  /*c580*/  LOP3.LUT P0, RZ, R4, 0x40, RZ, 0xc0, !PT ;  /* 0x0000004004ff7812 */ /* 0x000fe2000780c0ff */
[----:B------:R-:W-:-:S12]  /*c590*/  BSSY B0, `(.L_x_216) ;  /* 0x0000018000007945 */ /* 0x000fd80003800000 */
[----:B------:R-:W-:Y:S05]  /*c5a0*/  @!P0 BRA `(.L_x_217) ;  /* 0x0000000000588947 */ /* 0x000fea0003800000 */
[----:B------:R-:W2:Y:S01]  /*c5b0*/  LDL R8, [R1+0x68] ;  /* 0x0000680001087983 */ /* 0x000ea20000100800 */
[----:B------:R-:W-:-:S03]  /*c5c0*/  ULDC.64 UR12, c[0x0][0x288] ;  /* 0x0000a200000c7ab9 */ /* 0x000fc60000000a00 */
[----:B-1----:R-:W3:Y:S01]  /*c5d0*/  LDL R11, [R1+0x2c] ;  /* 0x00002c00010b7983 */ /* 0x002ee20000100800 */
[----:B------:R-:W-:Y:S01]  /*c5e0*/  MOV R9, R41 ;  /* 0x0000002900097202 */ /* 0x000fe20000000f00 */
[----:B--2---:R-:W-:Y:S01]  /*c5f0*/  IMAD R10, R8, UR12, RZ ;  /* 0x0000000c080a7c24 */ /* 0x004fe2000f8e02ff */
[----:B------:R-:W-:-:S05]  /*c600*/  MOV R8, R42 ;  /* 0x0000002a00087202 */ /* 0x000fca0000000f00 */
[----:B---3--:R-:W-:-:S04]  /*c610*/  IMAD.WIDE.U32 R8, R11, UR12, R8 ;  /* 0x0000000c0b087c25 */ /* 0x008fc8000f8e0008 */
[----:B------:R-:W-:Y:S01]  /*c620*/  IMAD R11, R11, UR13, R10 ;  /* 0x0000000d0b0b7c24 */ /* 0x000fe2000f8e020a */
[----:B------:R-:W-:Y:S02]  /*c630*/  ULDC.64 UR12, c[0x0][0x210] ;  /* 0x00008400000c7ab9 */ /* 0x000fe40000000a00 */
[C---:B------:R-:W-:Y:S02]  /*c640*/  LEA R10, P0, R8.reuse, UR12, 0x1 ;  /* 0x0000000c080a7c11 */ /* 0x040fe4000f8008ff */
[----:B------:R-:W-:Y:S02]  /*c650*/  IADD3 R11, R9, R11, RZ ;  /* 0x0000000b090b7210 */ /* 0x000fe40007ffe0ff */
[----:B------:R-:W-:Y:S02]  /*c660*/  MOV R9, UR5 ;  /* 0x0000000500097c02 */ /* 0x000fe40008000f00 */
[----:B------:R-:W-:Y:S02]  /*c670*/  LEA.HI.X R11, R8, UR13, R11, 0x1, P0 ;  /* 0x0000000d080b7c11 */ /* 0x000fe400080f0c0b */
[----:B------:R-:W-:Y:S01]  /*c680*/  MOV R8, UR5 ;  /* 0x0000000500087c02 */ /* 0x000fe20008000f00 */
[----:B------:R-:W-:-:S04]  /*c690*/  FFMA.FTZ R9, R12, R9, UR6 ;  /* 0x000000060c097e23 */ /* 0x000fc80008010009 */
[----:B------:R-:W-:Y:S01]  /*c6a0*/  FFMA.FTZ R13, R13, R8, UR6 ;  /* 0x000000060d0d7e23 */ /* 0x000fe20008010008 */
[----:B------:R-:W-:-:S03]  /*c6b0*/  FFMA.FTZ R9, R76, R46, -R9 ;  /* 0x0000002e4c097223 */ /* 0x000fc60000010809 */
[----:B------:R-:W-:Y:S01]  /*c6c0*/  FFMA.FTZ R8, R84, R47, -R13 ;  /* 0x0000002f54087223 */ /* 0x000fe2000001080d */
[----:B------:R-:W-:-:S03]  /*c6d0*/  FMUL.FTZ R9, R9, UR22 ;  /* 0x0000001609097c20 */ /* 0x000fc60008410000 */
[----:B------:R-:W-:-:S05]  /*c6e0*/  FMUL.FTZ R8, R8, UR22 ;  /* 0x0000001608087c20 */ /* 0x000fca0008410000 */
[----:B------:R-:W-:-:S05]  /*c6f0*/  F2FP.BF16.F32.PACK_AB R9, R8, R9 ;  /* 0x000000090809723e */ /* 0x000fca00000010ff */
[----:B------:R2:W-:Y:S02]  /*c700*/  STG.E desc[UR16][R10.64], R9 ;  /* 0x000000090a007986 */ /* 0x0005e4000c101910 */
.L_x_217:
[----:B------:R-:W-:Y:S05]  /*c710*/  BSYNC B0 ;  /* 0x0000000000007941 */ /* 0x000fea0003800000 */
.L_x_216:
        /* <DEDUP_REMOVED lines=9> */
[----:B-12---:R-:W-:Y:S01]  /*c7b0*/  FFMA.FTZ R9, R12, R47, R45 ;  /* 0x0000002f0c097223 */ /* 0x006fe2000001002d */
[----:B------:R-:W-:-:S03]  /*c7c0*/  FFMA.FTZ R8, R13, R46, R44 ;  /* 0x0000002e0d087223 */ /* 0x000fc6000001002c */
[----:B------:R-:W-:Y:S01]  /*c7d0*/  FMUL.FTZ R28, R9, -1.4426950216293334961 ;  /* 0xbfb8aa3b091c7820 */ /* 0x000fe20000410000 */
[----:B------:R-:W-:-:S05]  /*c7e0*/  FMUL.FTZ R10, R8, -1.4426950216293334961 ;  /* 0xbfb8aa3b080a7820 */ /* 0x000fca0000410000 */
        /* <DEDUP_REMOVED lines=14> */
.L_x_218:
[----:B------:R-:W-:Y:S01]  /*c8d0*/  LOP3.LUT P0, RZ, R4, 0x20, RZ, 0xc0, !PT ;  /* 0x0000002004ff7812 */ /* 0x000fe2000780c0ff */
[----:B------:R-:W-:-:S12]  /*c8e0*/  BSSY B0, `(.L_x_219) ;  /* 0x0000018000007945 */ /* 0x000fd80003800000 */
[----:B------:R-:W-:Y:S05]  /*c8f0*/  @!P0 BRA `(.L_x_220) ;  /* 0x0000000000588947 */ /* 0x000fea0003800000 */
[----:B------:R-:W3:Y:S01]  /*c900*/  LDL R8, [R1+0x64] ;  /* 0x0000640001087983 */ /* 0x000ee20000100800 */
[----:B------:R-:W-:-:S03]  /*c910*/  ULDC.64 UR12, c[0x0][0x288] ;  /* 0x0000a200000c7ab9 */ /* 0x000fc60000000a00 */
[----:B-12---:R-:W2:Y:S01]  /*c920*/  LDL R11, [R1+0x28] ;  /* 0x00002800010b7983 */ /* 0x006ea20000100800 */
[----:B------:R-:W-:Y:S01]  /*c930*/  MOV R9, R41 ;  /* 0x0000002900097202 */ /* 0x000fe20000000f00 */
[----:B---3--:R-:W-:Y:S01]  /*c940*/  IMAD R10, R8, UR12, RZ ;  /* 0x0000000c080a7c24 */ /* 0x008fe2000f8e02ff */
[----:B------:R-:W-:-:S05]  /*c950*/  MOV R8, R42 ;  /* 0x0000002a00087202 */ /* 0x000fca0000000f00 */
[----:B--2---:R-:W-:-:S04]  /*c960*/  IMAD.WIDE.U32 R8, R11, UR12, R8 ;  /* 0x0000000c0b087c25 */ /* 0x004fc8000f8e0008 */
        /* <DEDUP_REMOVED lines=10> */
[----:B------:R-:W-:-:S04]  /*ca10*/  FFMA.FTZ R8, R15, R46, -R8 ;  /* 0x0000002e0f087223 */ /* 0x000fc80000010808 */
[----:B------:R-:W-:Y:S01]  /*ca20*/  FMUL.FTZ R9, R8, UR22 ;  /* 0x0000001608097c20 */ /* 0x000fe20008410000 */
[----:B------:R-:W-:-:S05]  /*ca30*/  FMUL.FTZ R8, R88, UR22 ;  /* 0x0000001658087c20 */ /* 0x000fca0008410000 */
[----:B------:R-:W-:-:S05]  /*ca40*/  F2FP.BF16.F32.PACK_AB R9, R8, R9 ;  /* 0x000000090809723e */ /* 0x000fca00000010ff */
[----:B------:R3:W-:Y:S02]  /*ca50*/  STG.E desc[UR16][R10.64], R9 ;  /* 0x000000090a007986 */ /* 0x0007e4000c101910 */
.L_x_220:
[----:B------:R-:W-:Y:S05]  /*ca60*/  BSYNC B0 ;  /* 0x0000000000007941 */ /* 0x000fea0003800000 */
.L_x_219:
        /* <DEDUP_REMOVED lines=9> */
[----:B-123--:R-:W-:Y:S01]  /*cb00*/  FFMA.FTZ R9, R13, R46, R44 ;  /* 0x0000002e0d097223 */ /* 0x00efe2000001002c */
        /* <DEDUP_REMOVED lines=9> */
[----:B-1----:R-:W-:Y:S01]  /*cba0*/  FMUL.FTZ R17, R17, R14 ;  /* 0x0000000e11117220 */ /* 0x002fe20000410000 */
[----:B------:R-:W-:-:S04]  /*cbb0*/  FADD.FTZ R14, -R14, 1 ;  /* 0x3f8000000e0e7421 */ /* 0x000fc80000010100 */
[----:B------:R-:W-:Y:S01]  /*cbc0*/  FFMA.FTZ R14, R9, R14, 1 ;  /* 0x3f800000090e7423 */ /* 0x000fe2000001000e */
[----:B--2---:R-:W-:Y:S01]  /*cbd0*/  FADD.FTZ R31, -R29, 1 ;  /* 0x3f8000001d1f7421 */ /* 0x004fe20000010100 */
[----:B------:R-:W-:Y:S02]  /*cbe0*/  FMUL.FTZ R92, R92, R29 ;  /* 0x0000001d5c5c7220 */ /* 0x000fe40000410000 */
[----:B------:R-:W-:Y:S01]  /*cbf0*/  FMUL.FTZ R17, R17, R14 ;  /* 0x0000000e11117220 */ /* 0x000fe20000410000 */
[----:B------:R-:W-:-:S04]  /*cc00*/  FFMA.FTZ R31, R8, R31, 1 ;  /* 0x3f800000081f7423 */ /* 0x000fc8000001001f */
[----:B------:R-:W-:-:S07]  /*cc10*/  FMUL.FTZ R92, R92, R31 ;  /* 0x0000001f5c5c7220 */ /* 0x000fce0000410000 */
.L_x_221:
[----:B------:R-:W-:Y:S01]  /*cc20*/  LOP3.LUT P0, RZ, R4, 0x10, RZ, 0xc0, !PT ;  /* 0x0000001004ff7812 */ /* 0x000fe2000780c0ff */
[----:B------:R-:W-:-:S12]  /*cc30*/  BSSY B0, `(.L_x_222) ;  /* 0x0000018000007945 */ /* 0x000fd80003800000 */
[----:B------:R-:W-:Y:S05]  /*cc40*/  @!P0 BRA `(.L_x_223) ;  /* 0x0000000000588947 */ /* 0x000fea0003800000 */
[----:B------:R-:W4:Y:S01]  /*cc50*/  LDL R8, [R1+0x60] ;  /* 0x0000600001087983 */ /* 0x000f220000100800 */
[----:B------:R-:W-:-:S03]  /*cc60*/  ULDC.64 UR12, c[0x0][0x288] ;  /* 0x0000a200000c7ab9 */ /* 0x000fc60000000a00 */
[----:B-123--:R-:W2:Y:S01]  /*cc70*/  LDL R11, [R1+0x24] ;  /* 0x00002400010b7983 */ /* 0x00eea20000100800 */
[----:B------:R-:W-:Y:S01]  /*cc80*/  MOV R9, R41 ;  /* 0x0000002900097202 */ /* 0x000fe20000000f00 */
[----:B----4-:R-:W-:Y:S01]  /*cc90*/  IMAD R10, R8, UR12, RZ ;  /* 0x0000000c080a7c24 */ /* 0x010fe2000f8e02ff */
        /* <DEDUP_REMOVED lines=17> */
.L_x_223:
[----:B------:R-:W-:Y:S05]  /*cdb0*/  BSYNC B0 ;  /* 0x0000000000007941 */ /* 0x000fea0003800000 */
.L_x_222:
        /* <DEDUP_REMOVED lines=10> */
[----:B-1234-:R-:W-:-:S03]  /*ce60*/  FFMA.FTZ R9, R12, R47, R45 ;  /* 0x0000002f0c097223 */ /* 0x01efc6000001002d */
        /* <DEDUP_REMOVED lines=16> */
.L_x_224:
[----:B------:R-:W-:Y:S01]  /*cf70*/  LOP3.LUT P0, RZ, R4, 0x8, RZ, 0xc0, !PT ;  /* 0x0000000804ff7812 */ /* 0x000fe2000780c0ff */
[----:B------:R-:W-:-:S12]  /*cf80*/  BSSY B0, `(.L_x_225) ;  /* 0x0000018000007945 */ /* 0x000fd80003800000 */
[----:B------:R-:W-:Y:S05]  /*cf90*/  @!P0 BRA `(.L_x_226) ;  /* 0x0000000000588947 */ /* 0x000fea0003800000 */
[----:B------:R-:W5:Y:S01]  /*cfa0*/  LDL R8, [R1+0x5c] ;  /* 0x00005c0001087983 */ /* 0x000f620000100800 */
[----:B------:R-:W-:-:S03]  /*cfb0*/  ULDC.64 UR12, c[0x0][0x288] ;  /* 0x0000a200000c7ab9 */ /* 0x000fc60000000a00 */
[----:B-1234-:R-:W2:Y:S01]  /*cfc0*/  LDL R11, [R1+0x20] ;  /* 0x00002000010b7983 */ /* 0x01eea20000100800 */
[----:B------:R-:W-:Y:S01]  /*cfd0*/  MOV R9, R41 ;  /* 0x0000002900097202 */ /* 0x000fe20000000f00 */
[----:B-----5:R-:W-:Y:S01]  /*cfe0*/  IMAD R10, R8, UR12, RZ ;  /* 0x0000000c080a7c24 */ /* 0x020fe2000f8e02ff */
        /* <DEDUP_REMOVED lines=17> */
.L_x_226:
[----:B------:R-:W-:Y:S05]  /*d100*/  BSYNC B0 ;  /* 0x0000000000007941 */ /* 0x000fea0003800000 */
.L_x_225:
        /* <DEDUP_REMOVED lines=27> */
.L_x_227:
        /* <DEDUP_REMOVED lines=25> */
.L_x_229:
[----:B------:R-:W-:Y:S05]  /*d450*/  BSYNC B0 ;  /* 0x0000000000007941 */ /* 0x000fea0003800000 */
.L_x_228:
        /* <DEDUP_REMOVED lines=27> */
.L_x_230:
        /* <DEDUP_REMOVED lines=25> */
.L_x_232:
[----:B------:R-:W-:Y:S05]  /*d7a0*/  BSYNC B0 ;  /* 0x0000000000007941 */ /* 0x000fea0003800000 */
.L_x_231:
        /* <DEDUP_REMOVED lines=27> */
.L_x_233:
[----:B------:R-:W-:Y:S04]  /*d960*/  BSSY B0, `(.L_x_234) ;  /* 0x0000018000007945 */ /* 0x000fe80003800000 */
        /* <DEDUP_REMOVED lines=23> */
.L_x_235:
[----:B------:R-:W-:Y:S05]  /*dae0*/  BSYNC B0 ;  /* 0x0000000000007941 */ /* 0x000fea0003800000 */
.L_x_234:
        /* <DEDUP_REMOVED lines=27> */
.L_x_236:
        /* <DEDUP_REMOVED lines=24> */
.L_x_238:
[----:B------:R-:W-:Y:S05]  /*de20*/  BSYNC B0 ;  /* 0x0000000000007941 */ /* 0x000fea0003800000 */
.L_x_237:
        /* <DEDUP_REMOVED lines=27> */
.L_x_239:
        /* <DEDUP_REMOVED lines=24> */
.L_x_241:
[----:B------:R-:W-:Y:S05]  /*e160*/  BSYNC B0 ;  /* 0x0000000000007941 */ /* 0x000fea0003800000 */
.L_x_240:
[----:B------:R-:W-:Y:S01]  /*e170*/  FADD.FTZ R52, R52, -UR21 ;  /* 0x8000001534347e21 */ /* 0x000fe20008010000 */
[----:B------:R-:W-:Y:S01]  /*e180*/  FADD.FTZ R89, R89, -UR21 ;  /* 0x8000001559597e21 */ /* 0x000fe20008010000 */
[----:B------:R-:W-:Y:S02]  /*e190*/  SHF.L.U32 R53, R53, 0x10, RZ ;  /* 0x0000001035357819 */ /* 0x000fe400000006ff */
[----:B------:R-:W-:Y:S01]  /*e1a0*/  SHF.L.U32 R86, R86, 0x10, RZ ;  /* 0x0000001056567819 */ /* 0x000fe200000006ff */
[----:B------:R-:W-:Y:S01]  /*e1b0*/  FMUL.FTZ R19, R52, UR22 ;  /* 0x0000001634137c20 */ /* 0x000fe20008410000 */
[----:B------:R-:W-:Y:S01]  /*e1c0*/  SHF.L.U32 R54, R54, 0x10, RZ ;  /* 0x0000001036367819 */ /* 0x000fe200000006ff */
[----:B------:R-:W-:Y:S01]  /*e1d0*/  FMUL.FTZ R18, R89, UR22 ;  /* 0x0000001659127c20 */ /* 0x000fe20008410000 */
        /* <DEDUP_REMOVED lines=19> */
.L_x_242:
        /* <DEDUP_REMOVED lines=24> */
.L_x_244:
[----:B------:R-:W-:Y:S05]  /*e490*/  BSYNC B0 ;  /* 0x0000000000007941 */ /* 0x000fea0003800000 */
.L_x_243:
[----:B------:R-:W-:Y:S01]  /*e4a0*/  SHF.L.U32 R85, R85, 0x10, RZ ;  /* 0x0000001055557819 */ /* 0x000fe200000006ff */
[----:B------:R-:W-:Y:S01]  /*e4b0*/  FADD.FTZ R54, R54, -UR21 ;  /* 0x8000001536367e21 */ /* 0x000fe20008010000 */
[----:B------:R-:W-:Y:S02]  /*e4c0*/  PRMT R18, R74, 0x7632, R18 ;  /* 0x000076324a127816 */ /* 0x000fe40000000012 */
[----:B------:R-:W-:Y:S01]  /*e4d0*/  SHF.L.U32 R55, R55, 0x10, RZ ;  /* 0x0000001037377819 */ /* 0x000fe200000006ff */
[----:B------:R-:W-:Y:S01]  /*e4e0*/  FADD.FTZ R85, R85, -UR21 ;  /* 0x8000001555557e21 */ /* 0x000fe20008010000 */
[----:B------:R-:W-:Y:S01]  /*e4f0*/  SHF.L.U32 R12, R79, 0x10, RZ ;  /* 0x000000104f0c7819 */ /* 0x000fe200000006ff */
[----:B------:R-:W-:Y:S01]  /*e500*/  FMUL.FTZ R19, R54, UR22 ;  /* 0x0000001636137c20 */ /* 0x000fe20008410000 */
[----:B------:R-:W-:Y:S01]  /*e510*/  SHF.L.U32 R74, R74, 0x10, RZ ;  /* 0x000000104a4a7819 */ /* 0x000fe200000006ff */
[----:B------:R-:W-:Y:S01]  /*e520*/  FMUL.FTZ R20, R85, UR22 ;  /* 0x0000001655147c20 */ /* 0x000fe20008410000 */
[----:B------:R-:W-:Y:S01]  /*e530*/  SHF.L.U32 R18, R18, 0x10, RZ ;  /* 0x0000001012127819 */ /* 0x000fe200000006ff */
[----:B------:R-:W-:Y:S06]  /*e540*/  @!P1 BRA `(.L_x_245) ;  /* 0x0000000000489947 */ /* 0x000fec0003800000 */
[----:B-1234-:R-:W-:Y:S01]  /*e550*/  FFMA.FTZ R9, R20, R47, R45 ;  /* 0x0000002f14097223 */ /* 0x01efe2000001002d */
        /* <DEDUP_REMOVED lines=17> */
.L_x_245:
[----:B------:R-:W-:Y:S01]  /*e670*/  LOP3.LUT P0, RZ, R4, 0x100000, RZ, 0xc0, !PT ;  /* 0x0010000004ff7812 */ /* 0x000fe2000780c0ff */
[----:B------:R-:W-:-:S12]  /*e680*/  BSSY B0, `(.L_x_246) ;  /* 0x0000018000007945 */ /* 0x000fd80003800000 */
[----:B------:R-:W-:Y:S05]  /*e690*/  @!P0 BRA `(.L_x_247) ;  /* 0x0000000000588947 */ /* 0x000fea0003800000 */
[----:B-1234-:R-:W-:Y:S01]  /*e6a0*/  IADD3 R11, R3, 0x78, RZ ;  /* 0x00000078030b7810 */ /* 0x01efe20007ffe0ff */
        /* <DEDUP_REMOVED lines=21> */
.L_x_247:
[----:B------:R-:W-:Y:S05]  /*e800*/  BSYNC B0 ;  /* 0x0000000000007941 */ /* 0x000fea0003800000 */
.L_x_246:
[C---:B------:R-:W-:Y:S01]  /*e810*/  PRMT R12, R75.reuse, 0x7632, R12 ;  /* 0x000076324b0c7816 */ /* 0x040fe2000000000c */
[----:B------:R-:W-:Y:S01]  /*e820*/  FADD.FTZ R74, R74, -UR21 ;  /* 0x800000154a4a7e21 */ /* 0x000fe20008010000 */
[----:B------:R-:W-:Y:S01]  /*e830*/  FADD.FTZ R18, R18, -UR21 ;  /* 0x8000001512127e21 */ /* 0x000fe20008010000 */
[----:B------:R-:W-:Y:S02]  /*e840*/  SHF.L.U32 R75, R75, 0x10, RZ ;  /* 0x000000104b4b7819 */ /* 0x000fe400000006ff */
[----:B------:R-:W-:Y:S01]  /*e850*/  PRMT R20, R56, 0x7632, R20 ;  /* 0x0000763238147816 */ /* 0x000fe20000000014 */
[----:B------:R-:W-:Y:S01]  /*e860*/  FMUL.FTZ R19, R74, UR22 ;  /* 0x000000164a137c20 */ /* 0x000fe20008410000 */
[----:B------:R-:W-:Y:S01]  /*e870*/  SHF.L.U32 R12, R12, 0x10, RZ ;  /* 0x000000100c0c7819 */ /* 0x000fe200000006ff */
[----:B------:R-:W-:Y:S01]  /*e880*/  FMUL.FTZ R18, R18, UR22 ;  /* 0x0000001612127c20 */ /* 0x000fe20008410000 */
        /* <DEDUP_REMOVED lines=19> */
.L_x_248:
        /* <DEDUP_REMOVED lines=25> */
.L_x_250:
[----:B------:R-:W-:Y:S05]  /*eb50*/  BSYNC B0 ;  /* 0x0000000000007941 */ /* 0x000fea0003800000 */
.L_x_249:
[----:B------:R-:W-:Y:S02]  /*eb60*/  SHF.L.U32 R56, R56, 0x10, RZ ;  /* 0x0000001038387819 */ /* 0x000fe400000006ff */
[----:B------:R-:W-:Y:S02]  /*eb70*/  SHF.L.U32 R8, R20, 0x10, RZ ;  /* 0x0000001014087819 */ /* 0x000fe400000006ff */
[C---:B------:R-:W-:Y:S01]  /*eb80*/  PRMT R12, R57.reuse, 0x7632, R12 ;  /* 0x00007632390c7816 */ /* 0x040fe2000000000c */
[----:B------:R-:W-:Y:S01]  /*eb90*/  FADD.FTZ R56, R56, -UR21 ;  /* 0x8000001538387e21 */ /* 0x000fe20008010000 */
[----:B------:R-:W-:Y:S01]  /*eba0*/  PRMT R18, R58, 0x7632, R18 ;  /* 0x000076323a127816 */ /* 0x000fe20000000012 */
[----:B------:R-:W-:Y:S01]  /*ebb0*/  FADD.FTZ R8, R8, -UR21 ;  /* 0x8000001508087e21 */ /* 0x000fe20008010000 */
[----:B------:R-:W-:Y:S01]  /*ebc0*/  SHF.L.U32 R57, R57, 0x10, RZ ;  /* 0x0000001039397819 */ /* 0x000fe200000006ff */
[----:B------:R-:W-:Y:S01]  /*ebd0*/  FMUL.FTZ R19, R56, UR22 ;  /* 0x0000001638137c20 */ /* 0x000fe20008410000 */
[----:B------:R-:W-:Y:S01]  /*ebe0*/  SHF.L.U32 R58, R58, 0x10, RZ ;  /* 0x000000103a3a7819 */ /* 0x000fe200000006ff */
[----:B------:R-:W-:Y:S01]  /*ebf0*/  FMUL.FTZ R20, R8, UR22 ;  /* 0x0000001608147c20 */ /* 0x000fe20008410000 */
[----:B------:R-:W-:-:S02]  /*ec00*/  SHF.L.U32 R12, R12, 0x10, RZ ;  /* 0x000000100c0c7819 */ /* 0x000fc400000006ff */
        /* <DEDUP_REMOVED lines=20> */
.L_x_251:
        /* <DEDUP_REMOVED lines=25> */
.L_x_253:
[----:B------:R-:W-:Y:S05]  /*eee0*/  BSYNC B0 ;  /* 0x0000000000007941 */ /* 0x000fea0003800000 */
.L_x_252:
        /* <DEDUP_REMOVED lines=27> */
.L_x_254:
        /* <DEDUP_REMOVED lines=25> */
.L_x_256:
[----:B------:R-:W-:Y:S05]  /*f230*/  BSYNC B0 ;  /* 0x0000000000007941 */ /* 0x000fea0003800000 */
.L_x_255:
        /* <DEDUP_REMOVED lines=31> */
.L_x_257:
        /* <DEDUP_REMOVED lines=25> */
.L_x_259:
[----:B------:R-:W-:Y:S05]  /*f5c0*/  BSYNC B0 ;  /* 0x0000000000007941 */ /* 0x000fea0003800000 */
.L_x_258:
        /* <DEDUP_REMOVED lines=27> */
.L_x_260:
        /* <DEDUP_REMOVED lines=25> */
.L_x_262:
[----:B------:R-:W-:Y:S05]  /*f910*/  BSYNC B0 ;  /* 0x0000000000007941 */ /* 0x000fea0003800000 */
.L_x_261:
        /* <DEDUP_REMOVED lines=31> */
.L_x_263:
        /* <DEDUP_REMOVED lines=25> */
.L_x_265:
[----:B------:R-:W-:Y:S05]  /*fca0*/  BSYNC B0 ;  /* 0x0000000000007941 */ /* 0x000fea0003800000 */
.L_x_264:
        /* <DEDUP_REMOVED lines=27> */
.L_x_266:
        /* <DEDUP_REMOVED lines=25> */
.L_x_268:
[----:B------:R-:W-:Y:S05]  /*fff0*/  BSYNC B0 ;  /* 0x0000000000007941 */ /* 0x000fea0003800000 */
.L_x_267:
[----:B------:R-:W-:Y:S02]  /*10000*/  SHF.L.U32 R70, R70, 0x10, RZ ;  /* 0x0000001046467819 */ /* 0x000fe400000006ff */
[----:B-1----:R-:W-:Y:S02]  /*10010*/  SHF.L.U32 R8, R20, 0x10, RZ ;  /* 0x0000001014087819 */ /* 0x002fe400000006ff */
        /* <DEDUP_REMOVED lines=11> */
[----:B--234-:R-:W-:Y:S01]  /*100d0*/  FFMA.FTZ R9, R20, R47, R45 ;  /* 0x0000002f14097223 */ /* 0x01cfe2000001002d */
        /* <DEDUP_REMOVED lines=17> */
.L_x_269:
[----:B------:R-:W-:Y:S01]  /*101f0*/  LOP3.LUT P0, RZ, R4, 0x1000, RZ, 0xc0, !PT ;  /* 0x0000100004ff7812 */ /* 0x000fe2000780c0ff */
[----:B------:R-:W-:-:S12]  /*10200*/  BSSY B0, `(.L_x_270) ;  /* 0x0000018000007945 */ /* 0x000fd80003800000 */
[----:B------:R-:W-:Y:S05]  /*10210*/  @!P0 BRA `(.L_x_271) ;  /* 0x0000000000588947 */ /* 0x000fea0003800000 */
[----:B--234-:R-:W-:Y:S01]  /*10220*/  IADD3 R9, R3, 0xb8, RZ ;  /* 0x000000b803097810 */ /* 0x01cfe20007ffe0ff */
        /* <DEDUP_REMOVED lines=21> */
.L_x_271:
[----:B------:R-:W-:Y:S05]  /*10380*/  BSYNC B0 ;  /* 0x0000000000007941 */ /* 0x000fea0003800000 */
.L_x_270:
        /* <DEDUP_REMOVED lines=27> */
.L_x_272:
        /* <DEDUP_REMOVED lines=25> */
.L_x_274:
[----:B------:R-:W-:Y:S05]  /*106d0*/  BSYNC B0 ;  /* 0x0000000000007941 */ /* 0x000fea0003800000 */
.L_x_273:
[----:B-1234-:R-:W2:Y:S01]  /*106e0*/  LDL.LU R9, [R1+0x8] ;  /* 0x0000080001097983 */ /* 0x01eea20000300800 */
[----:B------:R-:W-:Y:S01]  /*106f0*/  SHF.L.U32 R119, R119, 0x10, RZ ;  /* 0x0000001077777819 */ /* 0x000fe200000006ff */
[----:B------:R-:W-:Y:S01]  /*10700*/  ULDC.64 UR12, c[0x0][0x290] ;  /* 0x0000a400000c7ab9 */ /* 0x000fe20000000a00 */
[----:B------:R-:W-:Y:S02]  /*10710*/  SHF.L.U32 R8, R20, 0x10, RZ ;  /* 0x0000001014087819 */ /* 0x000fe400000006ff */
[----:B------:R-:W-:Y:S01]  /*10720*/  IADD3 R21, R3, 0xc8, RZ ;  /* 0x000000c803157810 */ /* 0x000fe20007ffe0ff */
[----:B------:R-:W-:Y:S02]  /*10730*/  FADD.FTZ R119, R119, -UR21 ;  /* 0x8000001577777e21 */ /* 0x000fe40008010000 */
[----:B------:R-:W-:Y:S01]  /*10740*/  FADD.FTZ R8, R8, -UR21 ;  /* 0x8000001508087e21 */ /* 0x000fe20008010000 */
[----:B------:R-:W-:Y:S01]  /*10750*/  SHF.R.S32.HI R22, RZ, 0x1f, R21 ;  /* 0x0000001fff167819 */ /* 0x000fe20000011415 */
[----:B------:R-:W-:-:S02]  /*10760*/  FMUL.FTZ R119, R119, UR22 ;  /* 0x0000001677777c20 */ /* 0x000fc40008410000 */
[----:B------:R-:W-:Y:S01]  /*10770*/  FMUL.FTZ R20, R8, UR22 ;  /* 0x0000001608147c20 */ /* 0x000fe20008410000 */
[C---:B--2---:R-:W-:Y:S02]  /*10780*/  PRMT R12, R9.reuse, 0x7632, R12 ;  /* 0x00007632090c7816 */ /* 0x044fe4000000000c */
[----:B------:R-:W-:Y:S02]  /*10790*/  SHF.L.U32 R13, R9, 0x10, RZ ;  /* 0x00000010090d7819 */ /* 0x000fe400000006ff */
[----:B------:R-:W-:Y:S01]  /*107a0*/  SHF.L.U32 R12, R12, 0x10, RZ ;  /* 0x000000100c0c7819 */ /* 0x000fe200000006ff */
[----:B------:R-:W-:Y:S06]  /*107b0*/  @!P1 BRA `(.L_x_275) ;  /* 0x0000000000489947 */ /* 0x000fec0003800000 */
[----:B------:R-:W-:Y:S01]  /*107c0*/  FFMA.FTZ R8, R119, R46, R44 ;  /* 0x0000002e77087223 */ /* 0x000fe2000001002c */
        /* <DEDUP_REMOVED lines=17> */
.L_x_275:
[----:B------:R-:W2:Y:S01]  /*108e0*/  LDL R15, [R1+0x4] ;  /* 0x00000400010f7983 */ /* 0x000ea20000100800 */
[----:B------:R-:W-:Y:S01]  /*108f0*/  ISETP.GE.U32.AND P0, PT, R21, UR12, PT ;  /* 0x0000000c15007c0c */ /* 0x000fe2000bf06070 */
[----:B------:R-:W-:Y:S03]  /*10900*/  BSSY B0, `(.L_x_276) ;  /* 0x0000019000007945 */ /* 0x000fe60003800000 */
[----:B------:R-:W-:-:S04]  /*10910*/  ISETP.GE.AND.EX P0, PT, R22, UR13, PT, P0 ;  /* 0x0000000d16007c0c */ /* 0x000fc8000bf06300 */
[----:B------:R-:W-:Y:S02]  /*10920*/  ISETP.LT.U32.AND P0, PT, R0, 0x200, !P0 ;  /* 0x000002000000780c */ /* 0x000fe40004701070 */
[----:B--2---:R-:W-:-:S11]  /*10930*/  PRMT R14, R15, 0x7632, R14 ;  /* 0x000076320f0e7816 */ /* 0x004fd6000000000e */
        /* <DEDUP_REMOVED lines=8> */
[----:B------:R-:W-:Y:S02]  /*109c0*/  IADD3 R9, R11, R9, RZ ;  /* 0x000000090b097210 */ /* 0x000fe40007ffe0ff */
[C---:B------:R-:W-:Y:S02]  /*109d0*/  LEA R8, P0, R10.reuse, UR14, 0x1 ;  /* 0x0000000e0a087c11 */ /* 0x040fe4000f8008ff */
        /* <DEDUP_REMOVED lines=11> */
.L_x_277:
[----:B------:R-:W-:Y:S05]  /*10a90*/  BSYNC B0 ;  /* 0x0000000000007941 */ /* 0x000fea0003800000 */
.L_x_276:
[----:B------:R-:W2:Y:S01]  /*10aa0*/  LDL.LU R10, [R1] ;  /* 0x00000000010a7983 */ /* 0x000ea20000300800 */
[----:B-1----:R-:W-:Y:S02]  /*10ab0*/  SHF.L.U32 R9, R15, 0x10, RZ ;  /* 0x000000100f097819 */ /* 0x002fe400000006ff */
        /* <DEDUP_REMOVED lines=29> */
.L_x_278:
[----:B------:R-:W-:Y:S01]  /*10c90*/  ISETP.GE.U32.AND P0, PT, R23, UR12, PT ;  /* 0x0000000c17007c0c */ /* 0x000fe2000bf06070 */
[----:B------:R-:W-:Y:S01]  /*10ca0*/  BSSY B0, `(.L_x_279) ;  /* 0x0000019000007945 */ /* 0x000fe20003800000 */
[----:B------:R-:W-:Y:S02]  /*10cb0*/  PRMT R15, R118, 0x7632, R15 ;  /* 0x00007632760f7816 */ /* 0x000fe4000000000f */
[----:B------:R-:W-:-:S04]  /*10cc0*/  ISETP.GE.AND.EX P0, PT, R22, UR13, PT, P0 ;  /* 0x0000000d16007c0c */ /* 0x000fc8000bf06300 */
[----:B------:R-:W-:-:S13]  /*10cd0*/  ISETP.LT.U32.AND P0, PT, R0, 0x200, !P0 ;  /* 0x000002000000780c */ /* 0x000fda0004701070 */
[----:B------:R-:W-:Y:S05]  /*10ce0*/  @!P0 BRA `(.L_x_280) ;  /* 0x0000000000508947 */ /* 0x000fea0003800000 */
[----:B------:R-:W-:Y:S01]  /*10cf0*/  ULDC.64 UR14, c[0x0][0x288] ;  /* 0x0000a200000e7ab9 */ /* 0x000fe20000000a00 */
[----:B------:R-:W-:Y:S01]  /*10d00*/  MOV R8, R42 ;  /* 0x0000002a00087202 */ /* 0x000fe20000000f00 */
[----:B------:R-:W-:Y:S01]  /*10d10*/  IMAD R14, R22, UR14, RZ ;  /* 0x0000000e160e7c24 */ /* 0x000fe2000f8e02ff */
[----:B------:R-:W-:-:S03]  /*10d20*/  MOV R9, R41 ;  /* 0x0000002900097202 */ /* 0x000fc60000000f00 */
        /* <DEDUP_REMOVED lines=16> */
.L_x_280:
[----:B------:R-:W-:Y:S05]  /*10e30*/  BSYNC B0 ;  /* 0x0000000000007941 */ /* 0x000fea0003800000 */
.L_x_279:
[----:B------:R-:W-:Y:S02]  /*10e40*/  SHF.L.U32 R118, R118, 0x10, RZ ;  /* 0x0000001076767819 */ /* 0x000fe400000006ff */
[----:B-1----:R-:W-:Y:S02]  /*10e50*/  SHF.L.U32 R8, R15, 0x10, RZ ;  /* 0x000000100f087819 */ /* 0x002fe400000006ff */
[----:B------:R-:W-:Y:S01]  /*10e60*/  PRMT R12, R125, 0x7632, R12 ;  /* 0x000076327d0c7816 */ /* 0x000fe2000000000c */
[----:B------:R-:W-:Y:S01]  /*10e70*/  FADD.FTZ R118, R118, -UR21 ;  /* 0x8000001576767e21 */ /* 0x000fe20008010000 */
[----:B------:R-:W-:Y:S01]  /*10e80*/  IADD3 R20, R3, 0xd8, RZ ;  /* 0x000000d803147810 */ /* 0x000fe20007ffe0ff */
[----:B------:R-:W-:Y:S01]  /*10e90*/  FADD.FTZ R8, R8, -UR21 ;  /* 0x8000001508087e21 */ /* 0x000fe20008010000 */
[----:B------:R-:W-:Y:S01]  /*10ea0*/  SHF.L.U32 R125, R125, 0x10, RZ ;  /* 0x000000107d7d7819 */ /* 0x000fe200000006ff */
[----:B------:R-:W-:Y:S01]  /*10eb0*/  FMUL.FTZ R19, R118, UR22 ;  /* 0x0000001676137c20 */ /* 0x000fe20008410000 */
[----:B------:R-:W-:Y:S01]  /*10ec0*/  SHF.L.U32 R12, R12, 0x10, RZ ;  /* 0x000000100c0c7819 */ /* 0x000fe200000006ff */
[----:B------:R-:W-:Y:S01]  /*10ed0*/  FMUL.FTZ R18, R8, UR22 ;  /* 0x0000001608127c20 */ /* 0x000fe20008410000 */
[----:B------:R-:W-:Y:S01]  /*10ee0*/  SHF.R.S32.HI R21, RZ, 0x1f, R20 ;  /* 0x0000001fff157819 */ /* 0x000fe20000011414 */
        /* <DEDUP_REMOVED lines=19> */
.L_x_281:
        /* <DEDUP_REMOVED lines=26> */
.L_x_283:
[----:B------:R-:W-:Y:S05]  /*111c0*/  BSYNC B0 ;  /* 0x0000000000007941 */ /* 0x000fea0003800000 */
.L_x_282:
        /* <DEDUP_REMOVED lines=30> */
.L_x_284:
        /* <DEDUP_REMOVED lines=26> */
.L_x_286:
[----:B------:R-:W-:Y:S05]  /*11550*/  BSYNC B0 ;  /* 0x0000000000007941 */ /* 0x000fea0003800000 */
.L_x_285:
[----:B-1----:R-:W-:Y:S02]  /*11560*/  SHF.L.U32 R8, R5, 0x10, RZ ;  /* 0x0000001005087819 */ /* 0x002fe400000006ff */
[----:B------:R-:W-:Y:S02]  /*11570*/  SHF.L.U32 R5, R14, 0x10, RZ ;  /* 0x000000100e057819 */ /* 0x000fe400000006ff */
        /* <DEDUP_REMOVED lines=28> */
.L_x_287:
        /* <DEDUP_REMOVED lines=14> */
[----:B------:R-:W-:-:S04]  /*11820*/  LEA R8, P0, R10, UR14, 0x1 ;  /* 0x0000000e0a087c11 */ /* 0x000fc8000f8008ff */
[----:B------:R-:W-:Y:S02]  /*11830*/  LEA.HI.X R9, R10, UR15, R5, 0x1, P0 ;  /* 0x0000000f0a097c11 */ /* 0x000fe400080f0c05 */
[----:B------:R-:W-:Y:S02]  /*11840*/  MOV R10, UR5 ;  /* 0x00000005000a7c02 */ /* 0x000fe40008000f00 */
[----:B------:R-:W-:-:S03]  /*11850*/  MOV R5, UR5 ;  /* 0x0000000500057c02 */ /* 0x000fc60008000f00 */
[----:B------:R-:W-:Y:S02]  /*11860*/  FFMA.FTZ R10, R19, R10, UR6 ;  /* 0x00000006130a7e23 */ /* 0x000fe4000801000a */
[----:B------:R-:W-:Y:S02]  /*11870*/  FFMA.FTZ R5, R18, R5, UR6 ;  /* 0x0000000612057e23 */ /* 0x000fe40008010005 */
[----:B------:R-:W-:Y:S02]  /*11880*/  FFMA.FTZ R10, R13, R46, -R10 ;  /* 0x0000002e0d0a7223 */ /* 0x000fe4000001080a */
[----:B------:R-:W-:Y:S02]  /*11890*/  FFMA.FTZ R5, R12, R47, -R5 ;  /* 0x0000002f0c057223 */ /* 0x000fe40000010805 */
[----:B------:R-:W-:Y:S02]  /*118a0*/  FMUL.FTZ R10, R10, UR22 ;  /* 0x000000160a0a7c20 */ /* 0x000fe40008410000 */
[----:B------:R-:W-:-:S05]  /*118b0*/  FMUL.FTZ R5, R5, UR22 ;  /* 0x0000001605057c20 */ /* 0x000fca0008410000 */
[----:B------:R-:W-:-:S05]  /*118c0*/  F2FP.BF16.F32.PACK_AB R5, R5, R10 ;  /* 0x0000000a0505723e */ /* 0x000fca00000010ff */
[----:B------:R1:W-:Y:S02]  /*118d0*/  STG.E desc[UR16][R8.64], R5 ;  /* 0x0000000508007986 */ /* 0x0003e4000c101910 */
.L_x_289:
[----:B------:R-:W-:Y:S05]  /*118e0*/  BSYNC B0 ;  /* 0x0000000000007941 */ /* 0x000fea0003800000 */
.L_x_288:
        /* <DEDUP_REMOVED lines=30> */
.L_x_290:
[----:B------:R-:W-:Y:S01]  /*11ad0*/  ISETP.GE.U32.AND P0, PT, R18, UR12, PT ;  /* 0x0000000c12007c0c */ /* 0x000fe2000bf06070 */
[----:B------:R-:W-:Y:S01]  /*11ae0*/  BSSY B0, `(.L_x_291) ;  /* 0x000001a000007945 */ /* 0x000fe20003800000 */
[----:B------:R-:W-:Y:S02]  /*11af0*/  PRMT R12, R7, 0x7632, R12 ;  /* 0x00007632070c7816 */ /* 0x000fe4000000000c */
[----:B------:R-:W-:Y:S02]  /*11b00*/  ISETP.GE.AND.EX P0, PT, R19, UR13, PT, P0 ;  /* 0x0000000d13007c0c */ /* 0x000fe4000bf06300 */
[----:B------:R-:W-:Y:S02]  /*11b10*/  SHF.R.U32.HI R13, RZ, 0x6, R0 ;  /* 0x00000006ff0d7819 */ /* 0x000fe40000011600 */
        /* <DEDUP_REMOVED lines=22> */
.L_x_292:
[----:B------:R-:W-:Y:S05]  /*11c80*/  BSYNC B0 ;  /* 0x0000000000007941 */ /* 0x000fea0003800000 */
.L_x_291:
[----:B------:R-:W-:Y:S01]  /*11c90*/  SHF.L.U32 R7, R7, 0x10, RZ ;  /* 0x0000001007077819 */ /* 0x000fe200000006ff */
[----:B0-----:R-:W-:Y:S01]  /*11ca0*/  IMAD R13, R30, UR18, R13 ;  /* 0x000000121e0d7c24 */ /* 0x001fe2000f8e020d */
[----:B-1----:R-:W-:Y:S02]  /*11cb0*/  SHF.L.U32 R5, R12, 0x10, RZ ;  /* 0x000000100c057819 */ /* 0x002fe400000006ff */
[C---:B------:R-:W-:Y:S01]  /*11cc0*/  PRMT R8, R120.reuse, 0x7632, R8 ;  /* 0x0000763278087816 */ /* 0x040fe20000000008 */
        /* <DEDUP_REMOVED lines=27> */
.L_x_293:
[----:B------:R-:W-:Y:S01]  /*11e80*/  ISETP.GE.U32.AND P0, PT, R16, UR12, PT ;  /* 0x0000000c10007c0c */ /* 0x000fe2000bf06070 */
[----:B------:R-:W-:Y:S03]  /*11e90*/  BSSY B0, `(.L_x_294) ;  /* 0x0000019000007945 */ /* 0x000fe60003800000 */
[----:B------:R-:W-:-:S04]  /*11ea0*/  ISETP.GE.AND.EX P0, PT, R17, UR13, PT, P0 ;  /* 0x0000000d11007c0c */ /* 0x000fc8000bf06300 */
[----:B------:R-:W-:-:S13]  /*11eb0*/  ISETP.LT.U32.AND P0, PT, R0, 0x200, !P0 ;  /* 0x000002000000780c */ /* 0x000fda0004701070 */
[----:B------:R-:W-:Y:S05]  /*11ec0*/  @!P0 BRA `(.L_x_295) ;  /* 0x0000000000548947 */ /* 0x000fea0003800000 */
[----:B------:R-:W-:Y:S01]  /*11ed0*/  IADD3 R6, R3, 0xf8, RZ ;  /* 0x000000f803067810 */ /* 0x000fe20007ffe0ff */
[----:B------:R-:W-:Y:S01]  /*11ee0*/  ULDC.64 UR12, c[0x0][0x288] ;  /* 0x0000a200000c7ab9 */ /* 0x000fe20000000a00 */
[----:B------:R-:W-:Y:S02]  /*11ef0*/  MOV R40, R42 ;  /* 0x0000002a00287202 */ /* 0x000fe40000000f00 */
[----:B------:R-:W-:Y:S02]  /*11f00*/  SHF.R.S32.HI R5, RZ, 0x1f, R6 ;  /* 0x0000001fff057819 */ /* 0x000fe40000011406 */
[----:B------:R-:W-:Y:S01]  /*11f10*/  MOV R10, UR5 ;  /* 0x00000005000a7c02 */ /* 0x000fe20008000f00 */
[----:B------:R-:W-:-:S04]  /*11f20*/  IMAD.WIDE.U32 R40, R6, UR12, R40 ;  /* 0x0000000c06287c25 */ /* 0x000fc8000f8e0028 */
[----:B------:R-:W-:Y:S02]  /*11f30*/  IMAD R5, R5, UR12, RZ ;  /* 0x0000000c05057c24 */ /* 0x000fe4000f8e02ff */
[----:B------:R-:W-:Y:S02]  /*11f40*/  FFMA.FTZ R10, R15, R10, UR6 ;  /* 0x000000060f0a7e23 */ /* 0x000fe4000801000a */
[----:B------:R-:W-:Y:S01]  /*11f50*/  IMAD R5, R6, UR13, R5 ;  /* 0x0000000d06057c24 */ /* 0x000fe2000f8e0205 */
[----:B------:R-:W-:Y:S01]  /*11f60*/  ULDC.64 UR12, c[0x0][0x210] ;  /* 0x00008400000c7ab9 */ /* 0x000fe20000000a00 */
[----:B------:R-:W-:Y:S01]  /*11f70*/  FFMA.FTZ R10, R9, R46, -R10 ;  /* 0x0000002e090a7223 */ /* 0x000fe2000001080a */
[----:B------:R-:W-:Y:S02]  /*11f80*/  LEA R6, P0, R40, UR12, 0x1 ;  /* 0x0000000c28067c11 */ /* 0x000fe4000f8008ff */
[----:B------:R-:W-:Y:S01]  /*11f90*/  IADD3 R5, R41, R5, RZ ;  /* 0x0000000529057210 */ /* 0x000fe20007ffe0ff */
[----:B------:R-:W-:-:S03]  /*11fa0*/  FMUL.FTZ R10, R10, UR22 ;  /* 0x000000160a0a7c20 */ /* 0x000fc60008410000 */
[----:B------:R-:W-:Y:S02]  /*11fb0*/  LEA.HI.X R7, R40, UR13, R5, 0x1, P0 ;  /* 0x0000000d28077c11 */ /* 0x000fe400080f0c05 */
[----:B------:R-:W-:-:S05]  /*11fc0*/  MOV R5, UR5 ;  /* 0x0000000500057c02 */ /* 0x000fca0008000f00 */
[----:B------:R-:W-:-:S04]  /*11fd0*/  FFMA.FTZ R5, R14, R5, UR6 ;  /* 0x000000060e057e23 */ /* 0x000fc80008010005 */
[----:B------:R-:W-:-:S04]  /*11fe0*/  FFMA.FTZ R5, R8, R47, -R5 ;  /* 0x0000002f08057223 */ /* 0x000fc80000010805 */
[----:B------:R-:W-:-:S05]  /*11ff0*/  FMUL.FTZ R5, R5, UR22 ;  /* 0x0000001605057c20 */ /* 0x000fca0008410000 */
[----:B------:R-:W-:-:S05]  /*12000*/  F2FP.BF16.F32.PACK_AB R5, R5, R10 ;  /* 0x0000000a0505723e */ /* 0x000fca00000010ff */
[----:B------:R0:W-:Y:S02]  /*12010*/  STG.E desc[UR16][R6.64], R5 ;  /* 0x0000000506007986 */ /* 0x0001e4000c101910 */
.L_x_295:
[----:B------:R-:W-:Y:S05]  /*12020*/  BSYNC B0 ;  /* 0x0000000000007941 */ /* 0x000fea0003800000 */
.L_x_294:
[----:B------:R-:W-:Y:S01]  /*12030*/  ULDC UR5, c[0x0][0x2a0] ;  /* 0x0000a80000057ab9 */ /* 0x000fe20000000800 */
[----:B------:R-:W-:Y:S01]  /*12040*/  ULDC UR6, c[0x0][0x270] ;  /* 0x00009c0000067ab9 */ /* 0x000fe20000000800 */
[----:B------:R-:W-:Y:S02]  /*12050*/  UIADD3 UR19, UR20, UR19, URZ ;  /* 0x0000001314137290 */ /* 0x000fe4000fffe03f */
[----:B------:R-:W-:Y:S02]  /*12060*/  UIMAD UR5, UR5, UR6, URZ ;  /* 0x00000006050572a4 */ /* 0x000fe4000f8e023f */
[----:B------:R-:W-:Y:S02]  /*12070*/  UIADD3 UR4, UR4, 0x1, URZ ;  /* 0x0000000104047890 */ /* 0x000fe4000fffe03f */
[----:B------:R-:W-:-:S06]  /*12080*/  UISETP.GE.AND UP0, UPT, UR19, UR5, UPT ;  /* 0x000000051300728c */ /* 0x000fcc000bf06270 */
[----:B------:R-:W-:-:S13]  /*12090*/  PLOP3.LUT P0, PT, PT, PT, UP0, 0x40, 0x0 ;  /* 0x000000000000781c */ /* 0x000fda0003f0e808 */
[----:B------:R-:W-:Y:S05]  /*120a0*/  @P0 BRA `(.L_x_296) ;  /* 0xfffffeec00240947 */ /* 0x000fea000383ffff */
.L_x_149:
[----:B0-----:R-:W0:Y:S01]  /*120b0*/  LDC R6, c[0x0][0xc] ;  /* 0x00000300ff067b82 */ /* 0x001e220000000800 */
[----:B------:R-:W-:Y:S01]  /*120c0*/  ISETP.NE.AND P2, PT, R0, RZ, PT ;  /* 0x000000ff0000720c */ /* 0x000fe20003f45270 */
[----:B------:R-:W-:Y:S06]  /*120d0*/  BSSY B0, `(.L_x_297) ;  /* 0x0000015000007945 */ /* 0x000fec0003800000 */
[----:B------:R-:W1:Y:S08]  /*120e0*/  LDC R9, c[0x0][0x10] ;  /* 0x00000400ff097b82 */ /* 0x000e700000000800 */
[----:B------:R-:W2:Y:S01]  /*120f0*/  LDC.64 R4, c[0x0][0x258] ;  /* 0x00009600ff047b82 */ /* 0x000ea20000000a00 */
[----:B0-----:R-:W-:-:S02]  /*12100*/  IADD3 R3, R6, -0x1, RZ ;  /* 0xffffffff06037810 */ /* 0x001fc40007ffe0ff */
[----:B------:R-:W-:Y:S02]  /*12110*/  ISETP.NE.AND P1, PT, R6, 0x1, PT ;  /* 0x000000010600780c */ /* 0x000fe40003f25270 */
[----:B------:R-:W-:Y:S02]  /*12120*/  ISETP.NE.AND P0, PT, R3, UR18, PT ;  /* 0x0000001203007c0c */ /* 0x000fe4000bf05270 */
[C---:B-1----:R-:W-:Y:S02]  /*12130*/  SHF.L.U32 R3, R9.reuse, 0x1, RZ ;  /* 0x0000000109037819 */ /* 0x042fe400000006ff */
[----:B------:R-:W-:Y:S02]  /*12140*/  IADD3 R7, R9, -0x1, RZ ;  /* 0xffffffff09077810 */ /* 0x000fe40007ffe0ff */
[----:B------:R-:W-:Y:S02]  /*12150*/  SEL R3, R3, RZ, P1 ;  /* 0x000000ff03037207 */ /* 0x000fe40000800000 */
[----:B------:R-:W-:-:S03]  /*12160*/  ISETP.NE.OR P0, PT, R2, R7, P0 ;  /* 0x000000070200720c */ /* 0x000fc60000705670 */
[----:B--2---:R-:W-:Y:S01]  /*12170*/  IMAD.WIDE.U32 R2, R3, 0x4, R4 ;  /* 0x0000000403027825 */ /* 0x004fe200078e0004 */
[----:B------:R-:W-:Y:S09]  /*12180*/  @P2 BRA `(.L_x_298) ;  /* 0x0000000000242947 */ /* 0x000ff20003800000 */
[----:B------:R-:W0:Y:S01]  /*12190*/  S2R R4, SR_LANEID ;  /* 0x0000000000047919 */ /* 0x000e220000000000 */
[----:B------:R-:W-:Y:S02]  /*121a0*/  VOTEU.ANY UR4, UPT, PT ;  /* 0x0000000000047886 */ /* 0x000fe400038e0100 */
[----:B------:R-:W-:Y:S02]  /*121b0*/  UFLO.U32 UR5, UR4 ;  /* 0x00000004000572bd */ /* 0x000fe400080e0000 */
[----:B------:R-:W1:Y:S04]  /*121c0*/  POPC R5, UR4 ;  /* 0x0000000400057d09 */ /* 0x000e680008000000 */
[----:B0-----:R-:W-:-:S13]  /*121d0*/  ISETP.EQ.U32.AND P1, PT, R4, UR5, PT ;  /* 0x0000000504007c0c */ /* 0x001fda000bf22070 */
[----:B------:R-:W-:Y:S06]  /*121e0*/  @P1 MEMBAR.ALL.GPU ;  /* 0x0000000000001992 */ /* 0x000fec000000a000 */
[----:B------:R-:W-:-:S00]  /*121f0*/  @P1 ERRBAR ;  /* 0x00000000000019ab */ /* 0x000fc00000000000 */
[----:B------:R-:W-:Y:S06]  /*12200*/  @P1 CGAERRBAR ;  /* 0x00000000000015ab */ /* 0x000fec0000000000 */
[----:B-1----:R0:W-:Y:S02]  /*12210*/  @P1 REDG.E.ADD.S32.STRONG.GPU desc[UR16][R2.64], R5 ;  /* 0x000000050200198e */ /* 0x0021e4000c10e390 */
.L_x_298:
[----:B------:R-:W-:Y:S05]  /*12220*/  BSYNC B0 ;  /* 0x0000000000007941 */ /* 0x000fea0003800000 */
.L_x_297:
[----:B------:R-:W-:Y:S05]  /*12230*/  @P0 EXIT ;  /* 0x000000000000094d */ /* 0x000fea0003800000 */
[----:B------:R-:W-:Y:S05]  /*12240*/  @P2 BRA `(.L_x_299) ;  /* 0x0000000000202947 */ /* 0x000fea0003800000 */
[----:B------:R-:W-:-:S05]  /*12250*/  IMAD R4, R6, R9, RZ ;  /* 0x0000000906047224 */ /* 0x000fca00078e02ff */
[----:B------:R-:W-:-:S13]  /*12260*/  ISETP.NE.AND P0, PT, R4, -0x1, PT ;  /* 0xffffffff0400780c */ /* 0x000fda0003f05270 */
[----:B------:R-:W-:Y:S05]  /*12270*/  @!P0 BRA `(.L_x_299) ;  /* 0x0000000000148947 */ /* 0x000fea0003800000 */
.L_x_300:
[----:B0-----:R-:W2:Y:S04]  /*12280*/  LDG.E.STRONG.GPU R5, desc[UR16][R2.64] ;  /* 0x0000001002057981 */ /* 0x001ea8000c1ef900 */
[----:B--2---:R-:W-:Y:S01]  /*12290*/  CCTL.IVALL ;  /* 0x00000000ff00798f */ /* 0x004fe20002000000 */
[----:B------:R-:W-:Y:S05]  /*122a0*/  YIELD ;  /* 0x0000000000007946 */ /* 0x000fea0003800000 */
[----:B------:R-:W-:-:S13]  /*122b0*/  ISETP.NE.AND P0, PT, R5, R4, PT ;  /* 0x000000040500720c */ /* 0x000fda0003f05270 */
[----:B------:R-:W-:Y:S05]  /*122c0*/  @P0 BRA `(.L_x_300) ;  /* 0xfffffffc00ec0947 */ /* 0x000fea000383ffff */
.L_x_299:
[----:B------:R-:W-:Y:S05]  /*122d0*/  WARPSYNC.ALL ;  /* 0x0000000000007948 */ /* 0x000fea0003800000 */
[----:B------:R-:W0:Y:S01]  /*122e0*/  LDC.64 R22, c[0x0][0x288] ;  /* 0x0000a200ff167b82 */ /* 0x000e220000000a00 */
[----:B------:R-:W-:-:S07]  /*122f0*/  SHF.R.S32.HI R4, RZ, 0x1f, R0 ;  /* 0x0000001fff047819 */ /* 0x000fce0000011400 */
[----:B------:R-:W-:Y:S01]  /*12300*/  BAR.SYNC.DEFER_BLOCKING 0x0 ;  /* 0x0000000000007b1d */ /* 0x000fe20000010000 */
[----:B0-----:R-:W-:-:S04]  /*12310*/  LEA.HI R2, P0, R23, R22, RZ, 0x1 ;  /* 0x0000001617027211 */ /* 0x001fc800078108ff */
[----:B------:R-:W-:-:S04]  /*12320*/  IADD3.X R3, RZ, R23, RZ, P0, !PT ;  /* 0x00000017ff037210 */ /* 0x000fc800007fe4ff */
[--C-:B------:R-:W-:Y:S02]  /*12330*/  SHF.R.S64 R25, R2, 0x1, R3.reuse ;  /* 0x0000000102197819 */ /* 0x100fe40000001003 */
[----:B------:R-:W-:Y:S02]  /*12340*/  SHF.R.S32.HI R24, RZ, 0x1, R3 ;  /* 0x00000001ff187819 */ /* 0x000fe40000011403 */
[----:B------:R-:W-:-:S04]  /*12350*/  ISETP.GT.U32.AND P0, PT, R25, R0, PT ;  /* 0x000000001900720c */ /* 0x000fc80003f04070 */
[----:B------:R-:W-:-:S13]  /*12360*/  ISETP.GT.AND.EX P0, PT, R24, R4, PT, P0 ;  /* 0x000000041800720c */ /* 0x000fda0003f04300 */
[----:B------:R-:W-:Y:S05]  /*12370*/  @!P0 EXIT ;  /* 0x000000000000894d */ /* 0x000fea0003800000 */
[C---:B------:R-:W-:Y:S01]  /*12380*/  IMAD.WIDE.U32 R2, R22.reuse, 0x3, RZ ;  /* 0x0000000316027825 */ /* 0x040fe200078e00ff */
[----:B------:R-:W-:Y:S01]  /*12390*/  LEA R5, R23, R23, 0x1 ;  /* 0x0000001717057211 */ /* 0x000fe200078e08ff */
[----:B------:R-:W0:Y:S01]  /*123a0*/  LDC.64 R14, c[0x0][0x218] ;  /* 0x00008600ff0e7b82 */ /* 0x000e220000000a00 */
[----:B------:R-:W-:Y:S01]  /*123b0*/  MOV R7, R4 ;  /* 0x0000000400077202 */ /* 0x000fe20000000f00 */
[----:B------:R-:W-:Y:S01]  /*123c0*/  ULDC.64 UR4, c[0x0][0x268] ;  /* 0x00009a0000047ab9 */ /* 0x000fe20000000a00 */
[----:B------:R-:W-:Y:S02]  /*123d0*/  IADD3 R5, R3, R5, RZ ;  /* 0x0000000503057210 */ /* 0x000fe40007ffe0ff */
[----:B------:R-:W-:Y:S02]  /*123e0*/  SHF.L.U64.HI R23, R22, 0x2, R23 ;  /* 0x0000000216177819 */ /* 0x000fe40000010217 */
[----:B------:R-:W-:Y:S01]  /*123f0*/  LEA.HI R2, P0, R5, R2, RZ, 0x1 ;  /* 0x0000000205027211 */ /* 0x000fe200078108ff */
[----:B------:R-:W1:Y:S01]  /*12400*/  LDC.64 R16, c[0x0][0x220] ;  /* 0x00008800ff107b82 */ /* 0x000e620000000a00 */
[----:B------:R-:W-:-:S02]  /*12410*/  SHF.L.U64.HI R31, R25, 0x2, R24 ;  /* 0x00000002191f7819 */ /* 0x000fc40000010218 */
[----:B------:R-:W-:-:S04]  /*12420*/  IADD3.X R5, RZ, R5, RZ, P0, !PT ;  /* 0x00000005ff057210 */ /* 0x000fc800007fe4ff */
[--C-:B------:R-:W-:Y:S02]  /*12430*/  SHF.R.S64 R27, R2, 0x1, R5.reuse ;  /* 0x00000001021b7819 */ /* 0x100fe40000001005 */
[----:B------:R-:W-:-:S04]  /*12440*/  SHF.R.S32.HI R2, RZ, 0x1, R5 ;  /* 0x00000001ff027819 */ /* 0x000fc80000011405 */
[----:B------:R-:W-:-:S07]  /*12450*/  SHF.L.U64.HI R29, R27, 0x2, R2 ;  /* 0x000000021b1d7819 */ /* 0x000fce0000010202 */
.L_x_301:
[----:B------:R-:W-:-:S04]  /*12460*/  LEA R6, P0, R0, UR4, 0x2 ;  /* 0x0000000400067c11 */ /* 0x000fc8000f8010ff */
[----:B------:R-:W-:Y:S02]  /*12470*/  LEA.HI.X R7, R0, UR5, R7, 0x2, P0 ;  /* 0x0000000500077c11 */ /* 0x000fe400080f1407 */
[-C--:B------:R-:W-:Y:S02]  /*12480*/  LEA R8, P0, R25, R6.reuse, 0x2 ;  /* 0x0000000619087211 */ /* 0x080fe400078010ff */
[-C--:B------:R-:W-:Y:S01]  /*12490*/  LEA R12, P1, R22, R6.reuse, 0x2 ;  /* 0x00000006160c7211 */ /* 0x080fe200078210ff */
[----:B--2---:R2:W3:Y:S01]  /*124a0*/  LDG.E R18, desc[UR16][R6.64] ;  /* 0x0000001006127981 */ /* 0x0044e2000c1e1900 */
        /* <DEDUP_REMOVED lines=9> */
[----:B0-----:R-:W-:-:S04]  /*12540*/  IMAD.WIDE R2, R5, 0x4, R14 ;  /* 0x0000000405027825 */ /* 0x001fc800078e020e */
[----:B-1----:R-:W-:Y:S01]  /*12550*/  IMAD.WIDE R4, R5, 0x4, R16 ;  /* 0x0000000405047825 */ /* 0x002fe200078e0210 */
[----:B------:R-:W-:Y:S02]  /*12560*/  ISETP.GT.U32.AND P0, PT, R25, R0, PT ;  /* 0x000000001900720c */ /* 0x000fe40003f04070 */
[----:B--2---:R-:W-:-:S04]  /*12570*/  SHF.R.S32.HI R7, RZ, 0x1f, R0 ;  /* 0x0000001fff077819 */ /* 0x004fc80000011400 */
[----:B------:R-:W-:Y:S01]  /*12580*/  ISETP.GT.AND.EX P0, PT, R24, R7, PT, P0 ;  /* 0x000000071800720c */ /* 0x000fe20003f04300 */
[----:B---3--:R2:W-:Y:S04]  /*12590*/  STG.E.64 desc[UR16][R2.64], R18 ;  /* 0x0000001202007986 */ /* 0x0085e8000c101b10 */
[----:B----4-:R2:W-:Y:S08]  /*125a0*/  STG.E.64 desc[UR16][R4.64], R20 ;  /* 0x0000001404007986 */ /* 0x0105f0000c101b10 */
[----:B------:R-:W-:Y:S05]  /*125b0*/  @P0 BRA `(.L_x_301) ;  /* 0xfffffffc00a80947 */ /* 0x000fea000383ffff */
[----:B------:R-:W-:Y:S05]  /*125c0*/  EXIT ;  /* 0x000000000000794d */ /* 0x000fea0003800000 */
.L_x_302:
        /* <DEDUP_REMOVED lines=11> */
.L_x_5662:


//--------------------- .text._Z35group_norm_nhwc_bwd_one_pass_kernelI11Bf16IOFp32WLi512ELi128ELi512EEv26Group_norm_nhwc_bwd_params --------------------------
	.section	.text._Z35group_norm_nhwc_bwd_one_pass_kernelI11Bf16IOFp32WLi512ELi128ELi512EEv26Group_norm_nhwc_bwd_params,"ax",@progbits
	.align	128
        .global         _Z35group_norm_nhwc_bwd_one_pass_kernelI11Bf16IOFp32WLi512ELi128ELi512EEv26Group_norm_nhwc_bwd_params
        .type           _Z35group_norm_nhwc_bwd_one_pass_kernelI11Bf16IOFp32WLi512ELi128ELi512EEv26Group_norm_nhwc_bwd_params,@function
        .size           _Z35group_norm_nhwc_bwd_one_pass_kernelI11Bf16IOFp32WLi512ELi128ELi512EEv26Group_norm_nhwc_bwd_params,(.L_x_5663 - _Z35group_norm_nhwc_bwd_one_pass_kernelI11Bf16IOFp32WLi512ELi128ELi512EEv26Group_norm_nhwc_bwd_params)
        .other          _Z35group_norm_nhwc_bwd_one_pass_kernelI11Bf16IOFp32WLi512ELi128ELi512EEv26Group_norm_nhwc_bwd_params,@"STO_CUDA_ENTRY STV_DEFAULT"
_Z35group_norm_nhwc_bwd_one_pass_kernelI11Bf16IOFp32WLi512ELi128ELi512EEv26Group_norm_nhwc_bwd_params:
.text._Z35group_norm_nhwc_bwd_one_pass_kernelI11Bf16IOFp32WLi512ELi128ELi512EEv26Group_norm_nhwc_bwd_params:
[----:B------:R-:W0:Y:S01]  /*0000*/  LDC R1, c[0x0][0x28] ;  /* 0x00000a00ff017b82 */ /* 0x000e220000000800 */
[----:B------:R-:W1:Y:S07]  /*0010*/  S2R R2, SR_TID.X ;  /* 0x0000000000027919 */ /* 0x000e6e0000002100 */
[----:B------:R-:W2:Y:S01]  /*0020*/  S2UR UR6, SR_CTAID.Y ;  /* 0x00000000000679c3 */ /* 0x000ea20000002600 */
[----:B------:R-:W-:Y:S01]  /*0030*/  ULDC UR4, c[0x0][0x2a0] ;  /* 0x0000a80000047ab9 */ /* 0x000fe20000000800 */
[----:B------:R-:W-:Y:S01]  /*0040*/  ULDC UR5, c[0x0][0x270] ;  /* 0x00009c0000057ab9 */ /* 0x000fe20000000800 */
[----:B0-----:R-:W-:Y:S01]  /*0050*/  IADD3 R1, R1, -0x950, RZ ;  /* 0xfffff6b001017810 */ /* 0x001fe20007ffe0ff */
[----:B------:R-:W-:Y:S01]  /*0060*/  UIMAD UR4, UR4, UR5, URZ ;  /* 0x00000005040472a4 */ /* 0x000fe2000f8e023f */
[----:B------:R-:W-:-:S02]  /*0070*/  ULDC.64 UR10, c[0x0][0x208] ;  /* 0x00008200000a7ab9 */ /* 0x000fc40000000a00 */
[----:B------:R-:W-:Y:S01]  /*0080*/  R2UR UR14, R1 ;  /* 0x00000000010e72ca */ /* 0x000fe200000e0000 */
[----:B--2---:R-:W-:-:S06]  /*0090*/  UISETP.GE.AND UP0, UPT, UR6, UR4, UPT ;  /* 0x000000040600728c */ /* 0x004fcc000bf06270 */
[----:B------:R-:W-:Y:S01]  /*00a0*/  PLOP3.LUT P0, PT, PT, PT, UP0, 0x80, 0x0 ;  /* 0x000000000000781c */ /* 0x000fe20003f0f008 */
[----:B-1----:R0:W-:-:S12]  /*00b0*/  STL [R1+0x600], R2 ;  /* 0x0006000201007387 */ /* 0x0021d80000100800 */
[----:B0-----:R-:W-:Y:S05]  /*00c0*/  @P0 BRA `(.L_x_303) ;  /* 0x000001a800780947 */ /* 0x001fea0003800000 */
[----:B------:R-:W0:Y:S01]  /*00d0*/  S2UR UR5, SR_CgaCtaId ;  /* 0x00000000000579c3 */ /* 0x000e220000008800 */
[----:B------:R-:W-:Y:S01]  /*00e0*/  SHF.R.S32.HI R0, RZ, 0x1f, R2 ;  /* 0x0000001fff007819 */ /* 0x000fe20000011402 */
[----:B------:R-:W-:Y:S01]  /*00f0*/  UMOV UR4, 0x400 ;  /* 0x0000040000047882 */ /* 0x000fe20000000000 */
[----:B------:R-:W-:Y:S02]  /*0100*/  ULDC.U8 UR15, c[0x0][0x2a4] ;  /* 0x0000a900000f7ab9 */ /* 0x000fe40000000000 */
[----:B------:R-:W-:-:S04]  /*0110*/  LEA.HI R0, R0, R2, RZ, 0x5 ;  /* 0x0000000200007211 */ /* 0x000fc800078f28ff */
[----:B------:R-:W-:Y:S01]  /*0120*/  SHF.R.S32.HI R0, RZ, 0x5, R0 ;  /* 0x00000005ff007819 */ /* 0x000fe20000011400 */
[----:B0-----:R-:W-:-:S03]  /*0130*/  ULEA UR4, UR5, UR4, 0x18 ;  /* 0x0000000405047291 */ /* 0x001fc6000f8ec03f */
[----:B------:R-:W-:-:S03]  /*0140*/  UMOV UR5, UR6 ;  /* 0x0000000600057c82 */ /* 0x000fc60008000000 */
[----:B------:R-:W-:Y:S01]  /*0150*/  LEA R0, R0, UR4, 0x3 ;  /* 0x0000000400007c11 */ /* 0x000fe2000f8e18ff */
[----:B------:R-:W-:-:S04]  /*0160*/  UMOV UR4, URZ ;  /* 0x0000003f00047c82 */ /* 0x000fc80008000000 */
[----:B------:R0:W-:Y:S02]  /*0170*/  STL [R1+0x698], R0 ;  /* 0x0006980001007387 */ /* 0x0001e40000100800 */
.L_x_391:
[----:B------:R-:W2:Y:S01]  /*0180*/  LDL R4, [R1+0x600] ;  /* 0x0006000001047983 */ /* 0x000ea20000100800 */
[----:B------:R-:W-:Y:S01]  /*0190*/  ULDC UR13, c[0x0][0x2a0] ;  /* 0x0000a800000d7ab9 */ /* 0x000fe20000000800 */
[----:B------:R-:W-:Y:S01]  /*01a0*/  UMOV UR6, URZ ;  /* 0x0000003f00067c82 */ /* 0x000fe20008000000 */
[----:B0-----:R-:W-:Y:S01]  /*01b0*/  MOV R0, UR13 ;  /* 0x0000000d00007c02 */ /* 0x001fe20008000f00 */
[----:B------:R-:W-:Y:S01]  /*01c0*/  ULDC.64 UR18, c[0x0][0x290] ;  /* 0x0000a40000127ab9 */ /* 0x000fe20000000a00 */
[----:B------:R-:W-:Y:S01]  /*01d0*/  IABS R3, UR5 ;  /* 0x0000000500037c13 */ /* 0x000fe20008000000 */
[----:B------:R-:W-:Y:S01]  /*01e0*/  UISETP.GE.AND UP4, UPT, UR5, URZ, UPT ;  /* 0x0000003f0500728c */ /* 0x000fe2000bf86270 */
[----:B------:R-:W-:Y:S01]  /*01f0*/  IABS R0, R0 ;  /* 0x0000000000007213 */ /* 0x000fe20000000000 */
[----:B------:R-:W-:Y:S01]  /*0200*/  UISETP.NE.AND UP0, UPT, UR13, URZ, UPT ;  /* 0x0000003f0d00728c */ /* 0x000fe2000bf05270 */
[----:B------:R-:W-:Y:S02]  /*0210*/  R2UR UR12, R3 ;  /* 0x00000000030c72ca */ /* 0x000fe400000e0000 */
[----:B------:R-:W-:-:S02]  /*0220*/  R2UR UR16, R0 ;  /* 0x00000000001072ca */ /* 0x000fc400000e0000 */
[----:B------:R-:W-:Y:S02]  /*0230*/  LOP3.LUT R6, R6, 0xfdffffff, RZ, 0xc0, !PT ;  /* 0xfdffffff06067812 */ /* 0x000fe400078ec0ff */
[----:B------:R-:W-:-:S09]  /*0240*/  LOP3.LUT R10, R10, 0x7fffffff, RZ, 0xc0, !PT ;  /* 0x7fffffff0a0a7812 */ /* 0x000fd200078ec0ff */
[----:B------:R-:W0:Y:S08]  /*0250*/  I2F.RP R0, UR16 ;  /* 0x0000001000007d06 */ /* 0x000e300008209400 */
[----:B0-----:R-:W0:Y:S02]  /*0260*/  MUFU.RCP R0, R0 ;  /* 0x0000000000007308 */ /* 0x001e240000001000 */
[----:B0-----:R-:W-:-:S02]  /*0270*/  IADD3 R2, R0, 0xffffffe, RZ ;  /* 0x0ffffffe00027810 */ /* 0x001fc40007ffe0ff */
[----:B------:R-:W0:Y:S04]  /*0280*/  LDC R0, c[0x0][0x2ac] ;  /* 0x0000ab00ff007b82 */ /* 0x000e280000000800 */
[----:B------:R-:W1:Y:S02]  /*0290*/  F2I.FTZ.U32.TRUNC.NTZ R2, R2 ;  /* 0x0000000200027305 */ /* 0x000e64000021f000 */
[----:B-1----:R-:W-:-:S13]  /*02a0*/  R2UR UR7, R2 ;  /* 0x00000000020772ca */ /* 0x002fda00000e0000 */
[----:B------:R-:W-:-:S04]  /*02b0*/  UIADD3 UR8, URZ, -UR7, URZ ;  /* 0x800000073f087290 */ /* 0x000fc8000fffe03f */
[----:B------:R-:W-:-:S04]  /*02c0*/  UIMAD UR8, UR8, UR16, URZ ;  /* 0x00000010080872a4 */ /* 0x000fc8000f8e023f */
[----:B------:R-:W-:-:S04]  /*02d0*/  UIMAD.WIDE.U32 UR6, UR7, UR8, UR6 ;  /* 0x00000008070672a5 */ /* 0x000fc8000f8e0006 */
[----:B------:R-:W-:Y:S02]  /*02e0*/  UIMAD.WIDE.U32 UR8, UR7, UR12, URZ ;  /* 0x0000000c070872a5 */ /* 0x000fe4000f8e003f */
[----:B------:R-:W-:Y:S02]  /*02f0*/  ULOP3.LUT UR8, UR5, UR13, URZ, 0x3c, !UPT ;  /* 0x0000000d05087292 */ /* 0x000fe4000f8e3c3f */
[----:B------:R-:W-:Y:S02]  /*0300*/  UIADD3 UR7, -UR9, URZ, URZ ;  /* 0x0000003f09077290 */ /* 0x000fe4000fffe13f */
[----:B------:R-:W-:Y:S01]  /*0310*/  UISETP.GE.AND UP5, UPT, UR8, URZ, UPT ;  /* 0x0000003f0800728c */ /* 0x000fe2000bfa6270 */
[----:B------:R-:W0:Y:S01]  /*0320*/  S2UR UR6, SR_CTAID.X ;  /* 0x00000000000679c3 */ /* 0x000e220000002500 */
[----:B------:R-:W-:-:S04]  /*0330*/  UIMAD UR7, UR16, UR7, UR12 ;  /* 0x00000007100772a4 */ /* 0x000fc8000f8e020c */
[----:B------:R-:W-:-:S11]  /*0340*/  UISETP.GT.U32.AND UP2, UPT, UR16, UR7, UPT ;  /* 0x000000071000728c */ /* 0x000fd6000bf44070 */
[----:B------:R-:W-:Y:S02]  /*0350*/  @!UP2 UIADD3 UR7, UR7, -UR16, URZ ;  /* 0x800000100707a290 */ /* 0x000fe4000fffe03f */
[----:B------:R-:W-:Y:S02]  /*0360*/  @!UP2 UIADD3 UR9, UR9, 0x1, URZ ;  /* 0x000000010909a890 */ /* 0x000fe4000fffe03f */
[----:B------:R-:W-:Y:S02]  /*0370*/  UISETP.GE.U32.AND UP1, UPT, UR7, UR16, UPT ;  /* 0x000000100700728c */ /* 0x000fe4000bf26070 */
[----:B------:R-:W-:Y:S02]  /*0380*/  UIADD3 UR8, UR7, -UR16, URZ ;  /* 0x8000001007087290 */ /* 0x000fe4000fffe03f */
[----:B------:R-:W-:-:S03]  /*0390*/  UISETP.GT.U32.AND UP3, UPT, UR16, UR7, UPT ;  /* 0x000000071000728c */ /* 0x000fc6000bf64070 */
[----:B------:R-:W-:Y:S01]  /*03a0*/  ULDC.64 UR16, c[0x0][0x298] ;  /* 0x0000a60000107ab9 */ /* 0x000fe20000000a00 */
[----:B------:R-:W-:Y:S01]  /*03b0*/  USEL UR7, UR8, UR7, !UP3 ;  /* 0x0000000708077287 */ /* 0x000fe2000d800000 */
[----:B------:R-:W-:Y:S01]  /*03c0*/  MOV R35, UR16 ;  /* 0x0000001000237c02 */ /* 0x000fe20008000f00 */
[----:B------:R-:W-:Y:S02]  /*03d0*/  ULOP3.LUT UR8, URZ, UR13, URZ, 0x33, !UPT ;  /* 0x0000000d3f087292 */ /* 0x000fe4000f8e333f */
[----:B------:R-:W-:Y:S02]  /*03e0*/  @!UP4 UIADD3 UR7, -UR7, URZ, URZ ;  /* 0x0000003f0707c290 */ /* 0x000fe4000fffe13f */
[----:B------:R-:W-:Y:S02]  /*03f0*/  @UP1 UIADD3 UR9, UR9, 0x1, URZ ;  /* 0x0000000109091890 */ /* 0x000fe4000fffe03f */
[----:B------:R-:W-:Y:S02]  /*0400*/  USEL UR12, UR8, UR7, !UP0 ;  /* 0x00000007080c7287 */ /* 0x000fe4000c000000 */
[----:B------:R-:W-:-:S04]  /*0410*/  @!UP5 UIADD3 UR9, -UR9, URZ, URZ ;  /* 0x0000003f0909d290 */ /* 0x000fc8000fffe13f */
[----:B------:R-:W-:Y:S01]  /*0420*/  USEL UR8, UR8, UR9, !UP0 ;  /* 0x0000000908087287 */ /* 0x000fe2000c000000 */
[----:B------:R-:W-:-:S03]  /*0430*/  MOV R31, UR12 ;  /* 0x0000000c001f7c02 */ /* 0x000fc60008000f00 */
[----:B------:R-:W-:-:S04]  /*0440*/  USHF.R.S32.HI UR7, URZ, 0x1f, UR8 ;  /* 0x0000001f3f077899 */ /* 0x000fc80008011408 */
[----:B------:R-:W-:-:S04]  /*0450*/  UIMAD UR7, UR7, UR16, URZ ;  /* 0x00000010070772a4 */ /* 0x000fc8000f8e023f */
[----:B------:R-:W-:Y:S01]  /*0460*/  UIMAD UR7, UR8, UR17, UR7 ;  /* 0x00000011080772a4 */ /* 0x000fe2000f8e0207 */
[----:B--2---:R-:W-:Y:S02]  /*0470*/  SHF.R.U32.HI R7, RZ, 0x6, R4 ;  /* 0x00000006ff077819 */ /* 0x004fe40000011604 */
[----:B------:R-:W-:-:S03]  /*0480*/  ISETP.GT.U32.AND P5, PT, R4, 0x1ff, PT ;  /* 0x000001ff0400780c */ /* 0x000fc60003fa4070 */
[----:B0-----:R-:W-:Y:S01]  /*0490*/  IMAD R7, R0, UR6, R7 ;  /* 0x0000000600077c24 */ /* 0x001fe2000f8e0207 */
[----:B------:R-:W-:-:S04]  /*04a0*/  SHF.L.U32 R0, R4, 0x1, RZ ;  /* 0x0000000104007819 */ /* 0x000fc800000006ff */
[C---:B------:R-:W-:Y:S01]  /*04b0*/  ISETP.GE.U32.AND P0, PT, R7.reuse, UR18, PT ;  /* 0x0000001207007c0c */ /* 0x040fe2000bf06070 */
[----:B------:R-:W-:Y:S01]  /*04c0*/  STL [R1+0x6c8], R7 ;  /* 0x0006c80701007387 */ /* 0x000fe20000100800 */
[----:B------:R-:W-:Y:S02]  /*04d0*/  SHF.R.S32.HI R5, RZ, 0x1f, R7 ;  /* 0x0000001fff057819 */ /* 0x000fe40000011407 */
[----:B------:R-:W-:Y:S01]  /*04e0*/  IADD3 R29, R7, 0x8, RZ ;  /* 0x00000008071d7810 */ /* 0x000fe20007ffe0ff */
[----:B------:R-:W-:Y:S01]  /*04f0*/  STL [R1+0x700], R7 ;  /* 0x0007000701007387 */ /* 0x000fe20000100800 */
[----:B------:R-:W-:Y:S02]  /*0500*/  ISETP.GE.OR.EX P2, PT, R5, UR19, P5, P0 ;  /* 0x0000001305007c0c */ /* 0x000fe4000af46700 */
[----:B------:R-:W-:Y:S02]  /*0510*/  ISETP.GE.U32.AND P0, PT, R29, UR18, PT ;  /* 0x000000121d007c0c */ /* 0x000fe4000bf06070 */
[----:B------:R-:W-:-:S02]  /*0520*/  SHF.R.S32.HI R17, RZ, 0x1f, R29 ;  /* 0x0000001fff117819 */ /* 0x000fc4000001141d */
[----:B------:R-:W-:Y:S02]  /*0530*/  LOP3.LUT R0, R0, 0x7e, RZ, 0xc0, !PT ;  /* 0x0000007e00007812 */ /* 0x000fe400078ec0ff */
[----:B------:R-:W-:Y:S02]  /*0540*/  ISETP.GE.OR.EX P6, PT, R17, UR19, P5, P0 ;  /* 0x0000001311007c0c */ /* 0x000fe4000afc6700 */
[----:B------:R-:W-:Y:S02]  /*0550*/  IADD3 R14, R7, 0x10, RZ ;  /* 0x00000010070e7810 */ /* 0x000fe40007ffe0ff */
[----:B------:R-:W-:Y:S01]  /*0560*/  LEA R30, R31, R0, 0x7 ;  /* 0x000000001f1e7211 */ /* 0x000fe200078e38ff */
[----:B------:R-:W0:Y:S01]  /*0570*/  @!P2 LDC.64 R12, c[0x0][0x288] ;  /* 0x0000a200ff0cab82 */ /* 0x000e220000000a00 */
[----:B------:R-:W-:Y:S02]  /*0580*/  ISETP.GE.U32.AND P0, PT, R14, UR18, PT ;  /* 0x000000120e007c0c */ /* 0x000fe4000bf06070 */
[----:B------:R-:W-:-:S02]  /*0590*/  SHF.R.S32.HI R15, RZ, 0x1f, R14 ;  /* 0x0000001fff0f7819 */ /* 0x000fc4000001140e */
[----:B------:R-:W-:Y:S02]  /*05a0*/  @P2 LOP3.LUT R6, R6, 0x2000000, RZ, 0xfc, !PT ;  /* 0x0200000006062812 */ /* 0x000fe400078efcff */
[--C-:B------:R-:W-:Y:S01]  /*05b0*/  SHF.R.S32.HI R31, RZ, 0x1f, R30.reuse ;  /* 0x0000001fff1f7819 */ /* 0x100fe2000001141e */
[----:B------:R-:W1:Y:S01]  /*05c0*/  @!P6 LDC.64 R2, c[0x0][0x288] ;  /* 0x0000a200ff02eb82 */ /* 0x000e620000000a00 */
[----:B------:R-:W-:Y:S02]  /*05d0*/  ISETP.GE.OR.EX P4, PT, R15, UR19, P5, P0 ;  /* 0x000000130f007c0c */ /* 0x000fe4000af86700 */
[----:B------:R-:W-:Y:S01]  /*05e0*/  IADD3 R8, R7, 0x18, RZ ;  /* 0x0000001807087810 */ /* 0x000fe20007ffe0ff */
[----:B------:R-:W-:Y:S01]  /*05f0*/  IMAD.WIDE.U32 R34, R35, UR8, R30 ;  /* 0x0000000823227c25 */ /* 0x000fe2000f8e001e */
[----:B------:R-:W-:Y:S01]  /*0600*/  LOP3.LUT R6, R6, 0xff7fffff, RZ, 0xc0, !PT ;  /* 0xff7fffff06067812 */ /* 0x000fe200078ec0ff */
[----:B------:R-:W-:Y:S01]  /*0610*/  STL.64 [R1+0x6a0], R30 ;  /* 0x0006a01e01007387 */ /* 0x000fe20000100a00 */
[----:B------:R-:W-:Y:S01]  /*0620*/  ISETP.GE.U32.AND P0, PT, R8, UR18, PT ;  /* 0x0000001208007c0c */ /* 0x000fe2000bf06070 */
[----:B------:R-:W2:Y:S01]  /*0630*/  @!P2 LDC.64 R20, c[0x0][0x230] ;  /* 0x00008c00ff14ab82 */ /* 0x000ea20000000a00 */
[----:B------:R-:W-:Y:S01]  /*0640*/  SHF.R.S32.HI R11, RZ, 0x1f, R8 ;  /* 0x0000001fff0b7819 */ /* 0x000fe20000011408 */
[----:B------:R-:W-:Y:S01]  /*0650*/  ULDC.64 UR8, c[0x0][0x248] ;  /* 0x0000920000087ab9 */ /* 0x000fe20000000a00 */
[----:B------:R-:W-:-:S02]  /*0660*/  @P6 LOP3.LUT R6, R6, 0x800000, RZ, 0xfc, !PT ;  /* 0x0080000006066812 */ /* 0x000fc400078efcff */
[----:B------:R-:W-:Y:S02]  /*0670*/  ISETP.GE.OR.EX P3, PT, R11, UR19, P5, P0 ;  /* 0x000000130b007c0c */ /* 0x000fe4000af66700 */
[----:B------:R-:W-:Y:S01]  /*0680*/  IADD3 R33, R35, UR7, RZ ;  /* 0x0000000723217c10 */ /* 0x000fe2000fffe0ff */
[----:B0-----:R-:W-:Y:S01]  /*0690*/  @!P2 IMAD R0, R5, R12, RZ ;  /* 0x0000000c0500a224 */ /* 0x001fe200078e02ff */
[----:B------:R-:W-:Y:S01]  /*06a0*/  LOP3.LUT R6, R6, 0xffbfffff, RZ, 0xc0, !PT ;  /* 0xffbfffff06067812 */ /* 0x000fe200078ec0ff */
[----:B------:R-:W0:Y:S01]  /*06b0*/  @!P2 LDC.64 R18, c[0x0][0x228] ;  /* 0x00008a00ff12ab82 */ /* 0x000e220000000a00 */
[----:B------:R-:W-:Y:S01]  /*06c0*/  @!P2 MOV R32, R34 ;  /* 0x000000220020a202 */ /* 0x000fe20000000f00 */
[C---:B------:R-:W-:Y:S01]  /*06d0*/  @!P2 IMAD R9, R7.reuse, R13, R0 ;  /* 0x0000000d0709a224 */ /* 0x040fe200078e0200 */
[----:B------:R-:W-:Y:S02]  /*06e0*/  @P4 LOP3.LUT R6, R6, 0x400000, RZ, 0xfc, !PT ;  /* 0x0040000006064812 */ /* 0x000fe400078efcff */
[C---:B------:R-:W-:Y:S01]  /*06f0*/  IADD3 R0, R7.reuse, 0x20, RZ ;  /* 0x0000002007007810 */ /* 0x040fe20007ffe0ff */
[----:B------:R-:W-:Y:S01]  /*0700*/  @!P2 IMAD.WIDE.U32 R4, R7, R12, R32 ;  /* 0x0000000c0704a225 */ /* 0x000fe200078e0020 */
[----:B------:R-:W-:Y:S01]  /*0710*/  LOP3.LUT R6, R6, 0xffdfffff, RZ, 0xc0, !PT ;  /* 0xffdfffff06067812 */ /* 0x000fe200078ec0ff */
[----:B------:R-:W3:Y:S01]  /*0720*/  @!P6 LDC.64 R24, c[0x0][0x230] ;  /* 0x00008c00ff18eb82 */ /* 0x000ee20000000a00 */
[----:B------:R-:W-:Y:S01]  /*0730*/  ISETP.GE.U32.AND P1, PT, R0, UR18, PT ;  /* 0x0000001200007c0c */ /* 0x000fe2000bf26070 */
[----:B-1----:R-:W-:Y:S01]  /*0740*/  @!P6 IMAD R26, R17, R2, RZ ;  /* 0x00000002111ae224 */ /* 0x002fe200078e02ff */
[----:B------:R-:W-:-:S02]  /*0750*/  @!P2 IADD3 R5, R5, R9, RZ ;  /* 0x000000090505a210 */ /* 0x000fc40007ffe0ff */
[----:B------:R-:W-:Y:S01]  /*0760*/  @!P2 SHF.L.U32 R17, R4, 0x1, RZ ;  /* 0x000000010411a819 */ /* 0x000fe200000006ff */
[----:B------:R-:W-:Y:S01]  /*0770*/  @!P6 IMAD R27, R29, R3, R26 ;  /* 0x000000031d1be224 */ /* 0x000fe200078e021a */
[----:B------:R-:W-:Y:S01]  /*0780*/  SHF.R.S32.HI R9, RZ, 0x1f, R0 ;  /* 0x0000001fff097819 */ /* 0x000fe20000011400 */
[----:B------:R-:W1:Y:S01]  /*0790*/  @!P6 LDC.64 R22, c[0x0][0x228] ;  /* 0x00008a00ff16eb82 */ /* 0x000e620000000a00 */
[----:B------:R-:W-:Y:S02]  /*07a0*/  @P3 LOP3.LUT R6, R6, 0x200000, RZ, 0xfc, !PT ;  /* 0x0020000006063812 */ /* 0x000fe400078efcff */
[----:B------:R-:W-:Y:S02]  /*07b0*/  @!P2 SHF.L.U64.HI R16, R4, 0x1, R5 ;  /* 0x000000010410a819 */ /* 0x000fe40000010205 */
[----:B--2---:R-:W-:Y:S02]  /*07c0*/  @!P2 IADD3 R20, P0, R17, R20, RZ ;  /* 0x000000141114a210 */ /* 0x004fe40007f1e0ff */
[----:B------:R-:W-:Y:S01]  /*07d0*/  ISETP.GE.OR.EX P2, PT, R9, UR19, P5, P1 ;  /* 0x0000001309007c0c */ /* 0x000fe2000af46710 */
[----:B------:R-:W2:Y:S01]  /*07e0*/  @!P4 LDC.64 R12, c[0x0][0x288] ;  /* 0x0000a200ff0ccb82 */ /* 0x000ea20000000a00 */
[----:B------:R-:W-:-:S02]  /*07f0*/  LOP3.LUT P1, RZ, R6, 0x2000000, RZ, 0xc0, !PT ;  /* 0x0200000006ff7812 */ /* 0x000fc4000782c0ff */
[----:B------:R-:W-:Y:S02]  /*0800*/  @!P6 MOV R4, R34 ;  /* 0x000000220004e202 */ /* 0x000fe40000000f00 */
[----:B------:R-:W-:Y:S02]  /*0810*/  @!P6 MOV R5, R33 ;  /* 0x000000210005e202 */ /* 0x000fe40000000f00 */
[----:B------:R-:W-:Y:S01]  /*0820*/  LOP3.LUT R6, R6, 0xffefffff, RZ, 0xc0, !PT ;  /* 0xffefffff06067812 */ /* 0x000fe200078ec0ff */
[----:B------:R-:W4:Y:S01]  /*0830*/  @!P3 LDC.64 R38, c[0x0][0x230] ;  /* 0x00008c00ff26bb82 */ /* 0x000f220000000a00 */
[----:B------:R-:W-:-:S03]  /*0840*/  @!P6 IMAD.WIDE.U32 R2, R29, R2, R4 ;  /* 0x000000021d02e225 */ /* 0x000fc600078e0004 */
[----:B------:R-:W-:Y:S02]  /*0850*/  @P2 LOP3.LUT R6, R6, 0x100000, RZ, 0xfc, !PT ;  /* 0x0010000006062812 */ /* 0x000fe400078efcff */
[----:B------:R-:W-:Y:S02]  /*0860*/  @!P1 IADD3.X R21, R16, R21, RZ, P0, !PT ;  /* 0x0000001510159210 */ /* 0x000fe400007fe4ff */
[----:B------:R-:W4:Y:S01]  /*0870*/  @!P3 LDC.64 R4, c[0x0][0x288] ;  /* 0x0000a200ff04bb82 */ /* 0x000f220000000a00 */
[----:B0-----:R-:W-:Y:S02]  /*0880*/  @!P1 IADD3 R18, P0, R17, R18, RZ ;  /* 0x0000001211129210 */ /* 0x001fe40007f1e0ff */
[----:B------:R-:W-:Y:S01]  /*0890*/  @!P6 IADD3 R3, R3, R27, RZ ;  /* 0x0000001b0303e210 */ /* 0x000fe20007ffe0ff */
[----:B------:R-:W-:Y:S01]  /*08a0*/  STL.64 [R1+0x938], R20 ;  /* 0x0009381401007387 */ /* 0x000fe20000100a00 */
[----:B------:R-:W-:Y:S02]  /*08b0*/  @!P6 SHF.L.U32 R17, R2, 0x1, RZ ;  /* 0x000000010211e819 */ /* 0x000fe400000006ff */
[----:B------:R-:W-:Y:S01]  /*08c0*/  @!P1 IADD3.X R19, R16, R19, RZ, P0, !PT ;  /* 0x0000001310139210 */ /* 0x000fe200007fe4ff */
[----:B------:R-:W0:Y:S01]  /*08d0*/  @!P4 LDC.64 R28, c[0x0][0x230] ;  /* 0x00008c00ff1ccb82 */ /* 0x000e220000000a00 */
[----:B------:R-:W-:Y:S01]  /*08e0*/  @!P6 SHF.L.U64.HI R36, R2, 0x1, R3 ;  /* 0x000000010224e819 */ /* 0x000fe20000010203 */
[----:B--2---:R-:W-:Y:S01]  /*08f0*/  @!P4 IMAD R15, R15, R12, RZ ;  /* 0x0000000c0f0fc224 */ /* 0x004fe200078e02ff */
[C---:B---3--:R-:W-:Y:S01]  /*0900*/  @!P6 IADD3 R24, P0, R17.reuse, R24, RZ ;  /* 0x000000181118e210 */ /* 0x048fe20007f1e0ff */
[----:B------:R-:W-:Y:S01]  /*0910*/  STL.64 [R1+0x940], R18 ;  /* 0x0009401201007387 */ /* 0x000fe20000100a00 */
[----:B------:R-:W-:Y:S01]  /*0920*/  @!P4 MOV R16, R34 ;  /* 0x000000220010c202 */ /* 0x000fe20000000f00 */
[----:B------:R-:W-:Y:S01]  /*0930*/  @!P4 IMAD R15, R14, R13, R15 ;  /* 0x0000000d0e0fc224 */ /* 0x000fe200078e020f */
[----:B------:R-:W-:Y:S01]  /*0940*/  @!P6 IADD3.X R25, R36, R25, RZ, P0, !PT ;  /* 0x000000192419e210 */ /* 0x000fe200007fe4ff */
[----:B------:R-:W2:Y:S01]  /*0950*/  @!P4 LDC.64 R26, c[0x0][0x228] ;  /* 0x00008a00ff1acb82 */ /* 0x000ea20000000a00 */
[----:B-1----:R-:W-:Y:S01]  /*0960*/  @!P6 IADD3 R22, P0, R17, R22, RZ ;  /* 0x000000161116e210 */ /* 0x002fe20007f1e0ff */
[----:B------:R-:W-:Y:S01]  /*0970*/  STL.64 [R1+0x6a8], R32 ;  /* 0x0006a82001007387 */ /* 0x000fe20000100a00 */
[----:B------:R-:W-:-:S02]  /*0980*/  @!P4 MOV R17, R33 ;  /* 0x000000210011c202 */ /* 0x000fc40000000f00 */
[----:B------:R-:W-:Y:S01]  /*0990*/  @!P6 IADD3.X R23, R36, R23, RZ, P0, !PT ;  /* 0x000000172417e210 */ /* 0x000fe200007fe4ff */
[----:B------:R-:W-:Y:S01]  /*09a0*/  UIMAD.WIDE UR8, UR5, 0x8, UR8 ;  /* 0x00000008050878a5 */ /* 0x000fe2000f8e0208 */
[----:B------:R-:W-:Y:S01]  /*09b0*/  LOP3.LUT R6, R6, 0xfff7ffff, RZ, 0xc0, !PT ;  /* 0xfff7ffff06067812 */ /* 0x000fe200078ec0ff */
[----:B------:R-:W1:Y:S01]  /*09c0*/  @!P2 LDC.64 R2, c[0x0][0x288] ;  /* 0x0000a200ff02ab82 */ /* 0x000e620000000a00 */
[----:B------:R-:W-:Y:S01]  /*09d0*/  @!P4 IMAD.WIDE.U32 R12, R14, R12, R16 ;  /* 0x0000000c0e0cc225 */ /* 0x000fe200078e0010 */
[----:B------:R-:W-:Y:S04]  /*09e0*/  STL.64 [R1+0x6b0], R34 ;  /* 0x0006b02201007387 */ /* 0x000fe80000100a00 */
[----:B------:R-:W-:Y:S01]  /*09f0*/  @!P4 IADD3 R13, R13, R15, RZ ;  /* 0x0000000f0d0dc210 */ /* 0x000fe20007ffe0ff */
[----:B----4-:R-:W-:Y:S01]  /*0a00*/  @!P3 IMAD R15, R11, R4, RZ ;  /* 0x000000040b0fb224 */ /* 0x010fe200078e02ff */
[C---:B------:R-:W-:Y:S01]  /*0a10*/  @!P4 SHF.L.U32 R11, R12.reuse, 0x1, RZ ;  /* 0x000000010c0bc819 */ /* 0x040fe200000006ff */
[----:B------:R-:W3:Y:S01]  /*0a20*/  @!P3 LDC.64 R36, c[0x0][0x228] ;  /* 0x00008a00ff24bb82 */ /* 0x000ee20000000a00 */
[----:B------:R-:W-:Y:S01]  /*0a30*/  @!P4 SHF.L.U64.HI R14, R12, 0x1, R13 ;  /* 0x000000010c0ec819 */ /* 0x000fe2000001020d */
[----:B------:R-:W-:Y:S01]  /*0a40*/  @!P3 IMAD R15, R8, R5, R15 ;  /* 0x00000005080fb224 */ /* 0x000fe200078e020f */
[----:B------:R-:W-:Y:S01]  /*0a50*/  @!P3 MOV R12, R34 ;  /* 0x00000022000cb202 */ /* 0x000fe20000000f00 */
[----:B------:R-:W-:Y:S01]  /*0a60*/  STL [R1+0x6e8], R34 ;  /* 0x0006e82201007387 */ /* 0x000fe20000100800 */
[----:B------:R-:W-:-:S02]  /*0a70*/  @!P3 MOV R13, R33 ;  /* 0x00000021000db202 */ /* 0x000fc40000000f00 */
[C---:B0-----:R-:W-:Y:S01]  /*0a80*/  @!P4 IADD3 R28, P0, R11.reuse, R28, RZ ;  /* 0x0000001c0b1cc210 */ /* 0x041fe20007f1e0ff */
[----:B------:R-:W0:Y:S01]  /*0a90*/  @!P2 LDC.64 R42, c[0x0][0x230] ;  /* 0x00008c00ff2aab82 */ /* 0x000e220000000a00 */
[----:B------:R4:W-:Y:S01]  /*0aa0*/  STL [R1+0x930], R24 ;  /* 0x0009301801007387 */ /* 0x0009e20000100800 */
[----:B------:R-:W-:Y:S01]  /*0ab0*/  @!P3 IMAD.WIDE.U32 R4, R8, R4, R12 ;  /* 0x000000040804b225 */ /* 0x000fe200078e000c */
[----:B------:R-:W-:Y:S02]  /*0ac0*/  @!P4 IADD3.X R29, R14, R29, RZ, P0, !PT ;  /* 0x0000001d0e1dc210 */ /* 0x000fe400007fe4ff */
[----:B--2---:R-:W-:Y:S01]  /*0ad0*/  @!P4 IADD3 R26, P0, R11, R26, RZ ;  /* 0x0000001a0b1ac210 */ /* 0x004fe20007f1e0ff */
[----:B------:R2:W-:Y:S01]  /*0ae0*/  STL [R1+0x92c], R25 ;  /* 0x00092c1901007387 */ /* 0x0005e20000100800 */
[----:B------:R-:W-:Y:S01]  /*0af0*/  @!P3 IADD3 R5, R5, R15, RZ ;  /* 0x0000000f0505b210 */ /* 0x000fe20007ffe0ff */
[----:B------:R-:W4:Y:S01]  /*0b00*/  @!P2 LDC.64 R40, c[0x0][0x228] ;  /* 0x00008a00ff28ab82 */ /* 0x000f220000000a00 */
[----:B-1----:R-:W-:Y:S01]  /*0b10*/  @!P2 IMAD R11, R9, R2, RZ ;  /* 0x00000002090ba224 */ /* 0x002fe200078e02ff */
[C---:B------:R-:W-:Y:S01]  /*0b20*/  @!P3 SHF.L.U32 R9, R4.reuse, 0x1, RZ ;  /* 0x000000010409b819 */ /* 0x040fe200000006ff */
[----:B------:R1:W-:Y:S01]  /*0b30*/  STL [R1+0x928], R28 ;  /* 0x0009281c01007387 */ /* 0x0003e20000100800 */
[----:B------:R-:W-:Y:S01]  /*0b40*/  @!P3 SHF.L.U64.HI R8, R4, 0x1, R5 ;  /* 0x000000010408b819 */ /* 0x000fe20000010205 */
[----:B------:R-:W-:Y:S01]  /*0b50*/  @!P2 IMAD R11, R0, R3, R11 ;  /* 0x00000003000ba224 */ /* 0x000fe200078e020b */
[----:B------:R-:W-:Y:S01]  /*0b60*/  @!P2 MOV R4, R34 ;  /* 0x000000220004a202 */ /* 0x000fe20000000f00 */
[----:B------:R1:W-:Y:S01]  /*0b70*/  STL [R1+0x924], R29 ;  /* 0x0009241d01007387 */ /* 0x0003e20000100800 */
[----:B------:R-:W-:-:S02]  /*0b80*/  @!P2 MOV R5, R33 ;  /* 0x000000210005a202 */ /* 0x000fc40000000f00 */
[----:B------:R-:W-:Y:S02]  /*0b90*/  @!P4 IADD3.X R27, R14, R27, RZ, P0, !PT ;  /* 0x0000001b0e1bc210 */ /* 0x000fe400007fe4ff */
[----:B------:R-:W-:Y:S01]  /*0ba0*/  @!P3 IADD3 R38, P0, R9, R38, RZ ;  /* 0x000000260926b210 */ /* 0x000fe20007f1e0ff */
[----:B------:R-:W-:-:S03]  /*0bb0*/  @!P2 IMAD.WIDE.U32 R2, R0, R2, R4 ;  /* 0x000000020002a225 */ /* 0x000fc600078e0004 */
[----:B------:R-:W-:Y:S01]  /*0bc0*/  @!P3 IADD3.X R39, R8, R39, RZ, P0, !PT ;  /* 0x000000270827b210 */ /* 0x000fe200007fe4ff */
[----:B------:R1:W-:Y:S01]  /*0bd0*/  STL [R1+0x920], R38 ;  /* 0x0009202601007387 */ /* 0x0003e20000100800 */
[----:B------:R-:W-:Y:S01]  /*0be0*/  @!P2 IADD3 R5, R3, R11, RZ ;  /* 0x0000000b0305a210 */ /* 0x000fe20007ffe0ff */
[C---:B------:R-:W-:Y:S01]  /*0bf0*/  @!P2 IMAD.SHL.U32 R3, R2.reuse, 0x2, RZ ;  /* 0x000000020203a824 */ /* 0x040fe200078e00ff */
[----:B---3--:R-:W-:Y:S01]  /*0c00*/  @!P3 IADD3 R36, P0, R9, R36, RZ ;  /* 0x000000240924b210 */ /* 0x008fe20007f1e0ff */
[----:B------:R3:W-:Y:S01]  /*0c10*/  STL [R1+0x91c], R39 ;  /* 0x00091c2701007387 */ /* 0x0007e20000100800 */
[----:B------:R-:W-:Y:S02]  /*0c20*/  @!P2 SHF.L.U64.HI R2, R2, 0x1, R5 ;  /* 0x000000010202a819 */ /* 0x000fe40000010205 */
[----:B------:R-:W-:Y:S02]  /*0c30*/  @!P3 IADD3.X R37, R8, R37, RZ, P0, !PT ;  /* 0x000000250825b210 */ /* 0x000fe400007fe4ff */
[----:B0-----:R-:W-:-:S02]  /*0c40*/  @!P2 IADD3 R42, P0, R3, R42, RZ ;  /* 0x0000002a032aa210 */ /* 0x001fc40007f1e0ff */
[----:B------:R-:W-:Y:S02]  /*0c50*/  IADD3 R9, R7, 0x28, RZ ;  /* 0x0000002807097810 */ /* 0x000fe40007ffe0ff */
[C---:B------:R-:W-:Y:S01]  /*0c60*/  @!P2 IADD3.X R43, R2.reuse, R43, RZ, P0, !PT ;  /* 0x0000002b022ba210 */ /* 0x040fe200007fe4ff */
[----:B------:R-:W-:Y:S01]  /*0c70*/  STL [R1+0x918], R42 ;  /* 0x0009182a01007387 */ /* 0x000fe20000100800 */
[----:B----4-:R-:W-:Y:S02]  /*0c80*/  @!P2 IADD3 R40, P0, R3, R40, RZ ;  /* 0x000000280328a210 */ /* 0x010fe40007f1e0ff */
[----:B------:R-:W-:Y:S01]  /*0c90*/  SHF.R.S32.HI R3, RZ, 0x1f, R9 ;  /* 0x0000001fff037819 */ /* 0x000fe20000011409 */
[----:B------:R-:W-:Y:S01]  /*0ca0*/  STL [R1+0x914], R43 ;  /* 0x0009142b01007387 */ /* 0x000fe20000100800 */
[----:B------:R-:W-:Y:S02]  /*0cb0*/  @!P2 IADD3.X R41, R2, R41, RZ, P0, !PT ;  /* 0x000000290229a210 */ /* 0x000fe400007fe4ff */
[----:B------:R-:W-:-:S02]  /*0cc0*/  ISETP.GE.U32.AND P0, PT, R9, UR18, PT ;  /* 0x0000001209007c0c */ /* 0x000fc4000bf06070 */
[----:B------:R-:W-:Y:S02]  /*0cd0*/  IADD3 R11, R7, 0x38, RZ ;  /* 0x00000038070b7810 */ /* 0x000fe40007ffe0ff */
[----:B------:R-:W-:-:S13]  /*0ce0*/  ISETP.GE.OR.EX P1, PT, R3, UR19, P5, P0 ;  /* 0x0000001303007c0c */ /* 0x000fda000af26700 */
[----:B------:R-:W0:Y:S01]  /*0cf0*/  @!P1 LDC.64 R4, c[0x0][0x288] ;  /* 0x0000a200ff049b82 */ /* 0x000e220000000a00 */
[----:B------:R-:W-:Y:S02]  /*0d00*/  @!P1 MOV R2, R34 ;  /* 0x0000002200029202 */ /* 0x000fe40000000f00 */
[----:B------:R-:W-:-:S04]  /*0d10*/  @P1 LOP3.LUT R6, R6, 0x80000, RZ, 0xfc, !PT ;  /* 0x0008000006061812 */ /* 0x000fc800078efcff */
[----:B------:R-:W-:Y:S01]  /*0d20*/  LOP3.LUT R6, R6, 0xfffbffff, RZ, 0xc0, !PT ;  /* 0xfffbffff06067812 */ /* 0x000fe200078ec0ff */
[----:B------:R-:W4:Y:S01]  /*0d30*/  @!P1 LDC.64 R46, c[0x0][0x230] ;  /* 0x00008c00ff2e9b82 */ /* 0x000f220000000a00 */
[----:B0-----:R-:W-:Y:S01]  /*0d40*/  @!P1 IMAD R0, R3, R4, RZ ;  /* 0x0000000403009224 */ /* 0x001fe200078e02ff */
[----:B------:R-:W-:-:S03]  /*0d50*/  @!P1 MOV R3, R33 ;  /* 0x0000002100039202 */ /* 0x000fc60000000f00 */
[C---:B------:R-:W-:Y:S02]  /*0d60*/  @!P1 IMAD R5, R9.reuse, R5, R0 ;  /* 0x0000000509059224 */ /* 0x040fe400078e0200 */
[----:B------:R-:W-:Y:S01]  /*0d70*/  @!P1 IMAD.WIDE.U32 R2, R9, R4, R2 ;  /* 0x0000000409029225 */ /* 0x000fe200078e0002 */
[----:B------:R-:W-:-:S04]  /*0d80*/  IADD3 R9, R7, 0x30, RZ ;  /* 0x0000003007097810 */ /* 0x000fc80007ffe0ff */
[----:B------:R-:W-:Y:S02]  /*0d90*/  @!P1 IADD3 R3, R3, R5, RZ ;  /* 0x0000000503039210 */ /* 0x000fe40007ffe0ff */
[----:B------:R-:W0:Y:S01]  /*0da0*/  @!P1 LDC.64 R4, c[0x0][0x228] ;  /* 0x00008a00ff049b82 */ /* 0x000e220000000a00 */
[C---:B------:R-:W-:Y:S02]  /*0db0*/  @!P1 SHF.L.U32 R45, R2.reuse, 0x1, RZ ;  /* 0x00000001022d9819 */ /* 0x040fe400000006ff */
[----:B------:R-:W-:Y:S02]  /*0dc0*/  @!P1 SHF.L.U64.HI R2, R2, 0x1, R3 ;  /* 0x0000000102029819 */ /* 0x000fe40000010203 */
[----:B----4-:R-:W-:Y:S02]  /*0dd0*/  @!P1 IADD3 R46, P0, R45, R46, RZ ;  /* 0x0000002e2d2e9210 */ /* 0x010fe40007f1e0ff */
[----:B------:R-:W-:Y:S02]  /*0de0*/  SHF.R.S32.HI R3, RZ, 0x1f, R9 ;  /* 0x0000001fff037819 */ /* 0x000fe40000011409 */
[----:B------:R-:W-:Y:S01]  /*0df0*/  @!P1 IADD3.X R47, R2, R47, RZ, P0, !PT ;  /* 0x0000002f022f9210 */ /* 0x000fe200007fe4ff */
[----:B------:R-:W-:Y:S01]  /*0e00*/  STL [R1+0x910], R46 ;  /* 0x0009102e01007387 */ /* 0x000fe20000100800 */
[----:B------:R-:W-:-:S02]  /*0e10*/  PRMT R24, RZ, 0x7610, R24 ;  /* 0x00007610ff187816 */ /* 0x000fc40000000018 */
[----:B--2---:R-:W-:Y:S01]  /*0e20*/  PRMT R25, RZ, 0x7610, R25 ;  /* 0x00007610ff197816 */ /* 0x004fe20000000019 */
[----:B------:R-:W-:Y:S01]  /*0e30*/  STL [R1+0x90c], R47 ;  /* 0x00090c2f01007387 */ /* 0x000fe20000100800 */
[----:B0-----:R-:W-:-:S04]  /*0e40*/  @!P1 IADD3 R44, P0, R45, R4, RZ ;  /* 0x000000042d2c9210 */ /* 0x001fc80007f1e0ff */
[----:B------:R-:W-:Y:S02]  /*0e50*/  @!P1 IADD3.X R45, R2, R5, RZ, P0, !PT ;  /* 0x00000005022d9210 */ /* 0x000fe400007fe4ff */
[----:B------:R-:W-:-:S04]  /*0e60*/  ISETP.GE.U32.AND P0, PT, R9, UR18, PT ;  /* 0x0000001209007c0c */ /* 0x000fc8000bf06070 */
[----:B------:R-:W-:-:S13]  /*0e70*/  ISETP.GE.OR.EX P1, PT, R3, UR19, P5, P0 ;  /* 0x0000001303007c0c */ /* 0x000fda000af26700 */
[----:B------:R-:W0:Y:S01]  /*0e80*/  @!P1 LDC.64 R4, c[0x0][0x288] ;  /* 0x0000a200ff049b82 */ /* 0x000e220000000a00 */
[----:B------:R-:W-:Y:S02]  /*0e90*/  @!P1 MOV R2, R34 ;  /* 0x0000002200029202 */ /* 0x000fe40000000f00 */
[----:B------:R-:W-:-:S04]  /*0ea0*/  @P1 LOP3.LUT R6, R6, 0x40000, RZ, 0xfc, !PT ;  /* 0x0004000006061812 */ /* 0x000fc800078efcff */
[----:B------:R-:W-:Y:S01]  /*0eb0*/  LOP3.LUT R6, R6, 0xfffdffff, RZ, 0xc0, !PT ;  /* 0xfffdffff06067812 */ /* 0x000fe200078ec0ff */
[----:B------:R-:W2:Y:S01]  /*0ec0*/  @!P1 LDC.64 R50, c[0x0][0x230] ;  /* 0x00008c00ff329b82 */ /* 0x000ea20000000a00 */
[----:B0-----:R-:W-:Y:S01]  /*0ed0*/  @!P1 IMAD R0, R3, R4, RZ ;  /* 0x0000000403009224 */ /* 0x001fe200078e02ff */
[----:B------:R-:W-:-:S03]  /*0ee0*/  @!P1 MOV R3, R33 ;  /* 0x0000002100039202 */ /* 0x000fc60000000f00 */
[C---:B------:R-:W-:Y:S02]  /*0ef0*/  @!P1 IMAD R5, R9.reuse, R5, R0 ;  /* 0x0000000509059224 */ /* 0x040fe400078e0200 */
[----:B------:R-:W-:-:S05]  /*0f00*/  @!P1 IMAD.WIDE.U32 R2, R9, R4, R2 ;  /* 0x0000000409029225 */ /* 0x000fca00078e0002 */
[----:B------:R-:W-:Y:S02]  /*0f10*/  @!P1 IADD3 R3, R3, R5, RZ ;  /* 0x0000000503039210 */ /* 0x000fe40007ffe0ff */
[----:B------:R-:W0:Y:S01]  /*0f20*/  @!P1 LDC.64 R4, c[0x0][0x228] ;  /* 0x00008a00ff049b82 */ /* 0x000e220000000a00 */
[C---:B------:R-:W-:Y:S02]  /*0f30*/  @!P1 SHF.L.U32 R49, R2.reuse, 0x1, RZ ;  /* 0x0000000102319819 */ /* 0x040fe400000006ff */
[----:B------:R-:W-:Y:S02]  /*0f40*/  @!P1 SHF.L.U64.HI R2, R2, 0x1, R3 ;  /* 0x0000000102029819 */ /* 0x000fe40000010203 */
[----:B--2---:R-:W-:-:S04]  /*0f50*/  @!P1 IADD3 R50, P0, R49, R50, RZ ;  /* 0x0000003231329210 */ /* 0x004fc80007f1e0ff */
[----:B------:R-:W-:Y:S01]  /*0f60*/  @!P1 IADD3.X R51, R2, R51, RZ, P0, !PT ;  /* 0x0000003302339210 */ /* 0x000fe200007fe4ff */
[----:B------:R-:W-:Y:S01]  /*0f70*/  STL [R1+0x904], R50 ;  /* 0x0009043201007387 */ /* 0x000fe20000100800 */
[----:B-1----:R-:W-:Y:S02]  /*0f80*/  PRMT R28, RZ, 0x7610, R28 ;  /* 0x00007610ff1c7816 */ /* 0x002fe4000000001c */
[----:B------:R-:W-:Y:S01]  /*0f90*/  PRMT R29, RZ, 0x7610, R29 ;  /* 0x00007610ff1d7816 */ /* 0x000fe2000000001d */
[----:B------:R-:W-:Y:S01]  /*0fa0*/  STL [R1+0x908], R50 ;  /* 0x0009083201007387 */ /* 0x000fe20000100800 */
[----:B------:R-:W-:Y:S02]  /*0fb0*/  PRMT R38, RZ, 0x7610, R38 ;  /* 0x00007610ff267816 */ /* 0x000fe40000000026 */
[----:B---3--:R-:W-:Y:S01]  /*0fc0*/  PRMT R39, RZ, 0x7610, R39 ;  /* 0x00007610ff277816 */ /* 0x008fe20000000027 */
[----:B------:R-:W-:Y:S01]  /*0fd0*/  STL [R1+0x900], R51 ;  /* 0x0009003301007387 */ /* 0x000fe20000100800 */
[----:B0-----:R-:W-:-:S04]  /*0fe0*/  @!P1 IADD3 R48, P0, R49, R4, RZ ;  /* 0x0000000431309210 */ /* 0x001fc80007f1e0ff */
[----:B------:R-:W-:Y:S02]  /*0ff0*/  @!P1 IADD3.X R49, R2, R5, RZ, P0, !PT ;  /* 0x0000000502319210 */ /* 0x000fe400007fe4ff */
[----:B------:R-:W-:Y:S02]  /*1000*/  SHF.R.S32.HI R5, RZ, 0x1f, R11 ;  /* 0x0000001fff057819 */ /* 0x000fe4000001140b */
[----:B------:R-:W-:-:S04]  /*1010*/  ISETP.GE.U32.AND P0, PT, R11, UR18, PT ;  /* 0x000000120b007c0c */ /* 0x000fc8000bf06070 */
[----:B------:R-:W-:-:S13]  /*1020*/  ISETP.GE.OR.EX P1, PT, R5, UR19, P5, P0 ;  /* 0x0000001305007c0c */ /* 0x000fda000af26700 */
[----:B------:R-:W0:Y:S01]  /*1030*/  @!P1 LDC.64 R2, c[0x0][0x288] ;  /* 0x0000a200ff029b82 */ /* 0x000e220000000a00 */
[----:B------:R-:W-:Y:S02]  /*1040*/  @!P1 MOV R4, R34 ;  /* 0x0000002200049202 */ /* 0x000fe40000000f00 */
[----:B------:R-:W-:-:S04]  /*1050*/  @P1 LOP3.LUT R6, R6, 0x20000, RZ, 0xfc, !PT ;  /* 0x0002000006061812 */ /* 0x000fc800078efcff */
[----:B------:R-:W-:Y:S01]  /*1060*/  LOP3.LUT R6, R6, 0xfffeffff, RZ, 0xc0, !PT ;  /* 0xfffeffff06067812 */ /* 0x000fe200078ec0ff */
[----:B------:R-:W1:Y:S01]  /*1070*/  @!P1 LDC.64 R54, c[0x0][0x230] ;  /* 0x00008c00ff369b82 */ /* 0x000e620000000a00 */
[----:B0-----:R-:W-:Y:S01]  /*1080*/  @!P1 IMAD R0, R5, R2, RZ ;  /* 0x0000000205009224 */ /* 0x001fe200078e02ff */
[----:B------:R-:W-:-:S03]  /*1090*/  @!P1 MOV R5, R33 ;  /* 0x0000002100059202 */ /* 0x000fc60000000f00 */
[C---:B------:R-:W-:Y:S02]  /*10a0*/  @!P1 IMAD R9, R11.reuse, R3, R0 ;  /* 0x000000030b099224 */ /* 0x040fe400078e0200 */
[----:B------:R-:W-:Y:S01]  /*10b0*/  @!P1 IMAD.WIDE.U32 R2, R11, R2, R4 ;  /* 0x000000020b029225 */ /* 0x000fe200078e0004 */
[----:B------:R-:W-:Y:S01]  /*10c0*/  IADD3 R11, R7, 0x40, RZ ;  /* 0x00000040070b7810 */ /* 0x000fe20007ffe0ff */
[----:B------:R-:W0:Y:S03]  /*10d0*/  @!P1 LDC.64 R4, c[0x0][0x228] ;  /* 0x00008a00ff049b82 */ /* 0x000e260000000a00 */
[----:B------:R-:W-:Y:S02]  /*10e0*/  @!P1 IADD3 R3, R3, R9, RZ ;  /* 0x0000000903039210 */ /* 0x000fe40007ffe0ff */
[C---:B------:R-:W-:Y:S02]  /*10f0*/  @!P1 SHF.L.U32 R53, R2.reuse, 0x1, RZ ;  /* 0x0000000102359819 */ /* 0x040fe400000006ff */
[----:B------:R-:W-:-:S02]  /*1100*/  @!P1 SHF.L.U64.HI R2, R2, 0x1, R3 ;  /* 0x0000000102029819 */ /* 0x000fc40000010203 */
[----:B-1----:R-:W-:-:S04]  /*1110*/  @!P1 IADD3 R54, P0, R53, R54, RZ ;  /* 0x0000003635369210 */ /* 0x002fc80007f1e0ff */
[----:B------:R-:W-:Y:S02]  /*1120*/  @!P1 IADD3.X R55, R2, R55, RZ, P0, !PT ;  /* 0x0000003702379210 */ /* 0x000fe400007fe4ff */
        /* <DEDUP_REMOVED lines=9> */
[----:B------:R-:W1:Y:S08]  /*11c0*/  @!P1 LDC.64 R14, c[0x0][0x230] ;  /* 0x00008c00ff0e9b82 */ /* 0x000e700000000a00 */
[----:B------:R-:W2:Y:S01]  /*11d0*/  @!P1 LDC.64 R16, c[0x0][0x228] ;  /* 0x00008a00ff109b82 */ /* 0x000ea20000000a00 */
[----:B0-----:R-:W-:Y:S01]  /*11e0*/  @!P1 IMAD R0, R5, R2, RZ ;  /* 0x0000000205009224 */ /* 0x001fe200078e02ff */
[----:B------:R-:W-:-:S03]  /*11f0*/  @!P1 MOV R5, R33 ;  /* 0x0000002100059202 */ /* 0x000fc60000000f00 */
[C---:B------:R-:W-:Y:S02]  /*1200*/  @!P1 IMAD R9, R11.reuse, R3, R0 ;  /* 0x000000030b099224 */ /* 0x040fe400078e0200 */
[----:B------:R-:W-:Y:S01]  /*1210*/  @!P1 IMAD.WIDE.U32 R2, R11, R2, R4 ;  /* 0x000000020b029225 */ /* 0x000fe200078e0004 */
[----:B------:R-:W-:-:S04]  /*1220*/  IADD3 R11, R7, 0x48, RZ ;  /* 0x00000048070b7810 */ /* 0x000fc80007ffe0ff */
[----:B------:R-:W-:Y:S02]  /*1230*/  @!P1 IADD3 R5, R3, R9, RZ ;  /* 0x0000000903059210 */ /* 0x000fe40007ffe0ff */
[C---:B------:R-:W-:Y:S02]  /*1240*/  @!P1 SHF.L.U32 R3, R2.reuse, 0x1, RZ ;  /* 0x0000000102039819 */ /* 0x040fe400000006ff */
[----:B------:R-:W-:Y:S02]  /*1250*/  @!P1 SHF.L.U64.HI R2, R2, 0x1, R5 ;  /* 0x0000000102029819 */ /* 0x000fe40000010205 */
[----:B-1----:R-:W-:Y:S02]  /*1260*/  @!P1 IADD3 R14, P0, R3, R14, RZ ;  /* 0x0000000e030e9210 */ /* 0x002fe40007f1e0ff */
[----:B------:R-:W-:Y:S02]  /*1270*/  SHF.R.S32.HI R5, RZ, 0x1f, R11 ;  /* 0x0000001fff057819 */ /* 0x000fe4000001140b */
[----:B------:R-:W-:-:S02]  /*1280*/  @!P1 IADD3.X R15, R2, R15, RZ, P0, !PT ;  /* 0x0000000f020f9210 */ /* 0x000fc400007fe4ff */
[----:B--2---:R-:W-:-:S04]  /*1290*/  @!P1 IADD3 R16, P0, R3, R16, RZ ;  /* 0x0000001003109210 */ /* 0x004fc80007f1e0ff */
[----:B------:R-:W-:Y:S02]  /*12a0*/  @!P1 IADD3.X R17, R2, R17, RZ, P0, !PT ;  /* 0x0000001102119210 */ /* 0x000fe400007fe4ff */
        /* <DEDUP_REMOVED lines=17> */
[----:B------:R-:W-:-:S03]  /*13c0*/  SHF.R.S32.HI R57, RZ, 0x1f, R11 ;  /* 0x0000001fff397819 */ /* 0x000fc6000001140b */
[----:B------:R-:W-:Y:S01]  /*13d0*/  @!P1 IMAD.X R9, R4, 0x1, R9, P0 ;  /* 0x0000000104099824 */ /* 0x000fe200000e0609 */
        /* <DEDUP_REMOVED lines=13> */
[----:B------:R-:W-:-:S05]  /*14b0*/  @!P1 IMAD.WIDE.U32 R56, R11, R2, R56 ;  /* 0x000000020b389225 */ /* 0x000fca00078e0038 */
[----:B------:R-:W-:Y:S02]  /*14c0*/  @!P1 IADD3 R3, R57, R3, RZ ;  /* 0x0000000339039210 */ /* 0x000fe40007ffe0ff */
[C---:B------:R-:W-:Y:S02]  /*14d0*/  @!P1 SHF.L.U32 R0, R56.reuse, 0x1, RZ ;  /* 0x0000000138009819 */ /* 0x040fe400000006ff */
[----:B------:R-:W-:Y:S02]  /*14e0*/  @!P1 SHF.L.U64.HI R56, R56, 0x1, R3 ;  /* 0x0000000138389819 */ /* 0x000fe40000010203 */
[----:B-1----:R-:W-:-:S04]  /*14f0*/  @!P1 IADD3 R4, P0, R0, R4, RZ ;  /* 0x0000000400049210 */ /* 0x002fc80007f1e0ff */
[----:B------:R-:W-:Y:S02]  /*1500*/  @!P1 IADD3.X R5, R56, R5, RZ, P0, !PT ;  /* 0x0000000538059210 */ /* 0x000fe400007fe4ff */
[----:B--2---:R-:W-:Y:S02]  /*1510*/  @!P1 IADD3 R60, P0, R0, R60, RZ ;  /* 0x0000003c003c9210 */ /* 0x004fe40007f1e0ff */
[----:B------:R-:W-:Y:S02]  /*1520*/  IADD3 R0, R7, 0x58, RZ ;  /* 0x0000005807007810 */ /* 0x000fe40007ffe0ff */
[----:B------:R-:W-:Y:S02]  /*1530*/  @!P1 IADD3.X R61, R56, R61, RZ, P0, !PT ;  /* 0x0000003d383d9210 */ /* 0x000fe400007fe4ff */
[----:B------:R-:W-:Y:S02]  /*1540*/  SHF.R.S32.HI R11, RZ, 0x1f, R0 ;  /* 0x0000001fff0b7819 */ /* 0x000fe40000011400 */
[----:B------:R-:W-:-:S04]  /*1550*/  ISETP.GE.U32.AND P0, PT, R0, UR18, PT ;  /* 0x0000001200007c0c */ /* 0x000fc8000bf06070 */
[----:B------:R-:W-:-:S13]  /*1560*/  ISETP.GE.OR.EX P1, PT, R11, UR19, P5, P0 ;  /* 0x000000130b007c0c */ /* 0x000fda000af26700 */
[----:B------:R-:W0:Y:S01]  /*1570*/  @!P1 LDC.64 R2, c[0x0][0x288] ;  /* 0x0000a200ff029b82 */ /* 0x000e220000000a00 */
[----:B------:R-:W-:Y:S02]  /*1580*/  @!P1 MOV R58, R34 ;  /* 0x00000022003a9202 */ /* 0x000fe40000000f00 */
[----:B------:R-:W-:Y:S02]  /*1590*/  @!P1 MOV R59, R33 ;  /* 0x00000021003b9202 */ /* 0x000fe40000000f00 */
[----:B------:R-:W-:-:S03]  /*15a0*/  @P1 LOP3.LUT R6, R6, 0x2000, RZ, 0xfc, !PT ;  /* 0x0000200006061812 */ /* 0x000fc600078efcff */
[----:B------:R-:W1:Y:S01]  /*15b0*/  @!P1 LDC.64 R56, c[0x0][0x230] ;  /* 0x00008c00ff389b82 */ /* 0x000e620000000a00 */
[----:B------:R-:W-:Y:S01]  /*15c0*/  LOP3.LUT R6, R6, 0xffffefff, RZ, 0xc0, !PT ;  /* 0xffffefff06067812 */ /* 0x000fe200078ec0ff */
[-C--:B0-----:R-:W-:Y:S02]  /*15d0*/  @!P1 IMAD R11, R11, R2.reuse, RZ ;  /* 0x000000020b0b9224 */ /* 0x081fe400078e02ff */
[----:B------:R-:W-:-:S04]  /*15e0*/  @!P1 IMAD.WIDE.U32 R58, R0, R2, R58 ;  /* 0x00000002003a9225 */ /* 0x000fc800078e003a */
[----:B------:R-:W-:Y:S01]  /*15f0*/  @!P1 IMAD R3, R0, R3, R11 ;  /* 0x0000000300039224 */ /* 0x000fe200078e020b */
[----:B------:R-:W-:-:S04]  /*1600*/  @!P1 SHF.L.U32 R0, R58, 0x1, RZ ;  /* 0x000000013a009819 */ /* 0x000fc800000006ff */
[----:B------:R-:W-:Y:S02]  /*1610*/  @!P1 IADD3 R3, R59, R3, RZ ;  /* 0x000000033b039210 */ /* 0x000fe40007ffe0ff */
[----:B-1----:R-:W-:Y:S02]  /*1620*/  @!P1 IADD3 R30, P0, R0, R56, RZ ;  /* 0x00000038001e9210 */ /* 0x002fe40007f1e0ff */
[----:B------:R-:W-:Y:S02]  /*1630*/  @!P1 SHF.L.U64.HI R58, R58, 0x1, R3 ;  /* 0x000000013a3a9819 */ /* 0x000fe40000010203 */
[----:B------:R-:W0:Y:S02]  /*1640*/  @!P1 LDC.64 R2, c[0x0][0x228] ;  /* 0x00008a00ff029b82 */ /* 0x000e240000000a00 */
[----:B------:R-:W-:-:S05]  /*1650*/  @!P1 IADD3.X R31, R58, R57, RZ, P0, !PT ;  /* 0x000000393a1f9210 */ /* 0x000fca00007fe4ff */
[----:B------:R-:W-:Y:S01]  /*1660*/  @!P1 STL.64 [R1+0x5f8], R30 ;  /* 0x0005f81e01009387 */ /* 0x000fe20000100a00 */
[----:B0-----:R-:W-:Y:S02]  /*1670*/  @!P1 IADD3 R18, P0, R0, R2, RZ ;  /* 0x0000000200129210 */ /* 0x001fe40007f1e0ff */
[----:B------:R-:W-:Y:S02]  /*1680*/  IADD3 R0, R7, 0x60, RZ ;  /* 0x0000006007007810 */ /* 0x000fe40007ffe0ff */
[----:B------:R-:W-:Y:S02]  /*1690*/  @!P1 IADD3.X R19, R58, R3, RZ, P0, !PT ;  /* 0x000000033a139210 */ /* 0x000fe400007fe4ff */
[----:B------:R-:W-:Y:S02]  /*16a0*/  SHF.R.S32.HI R11, RZ, 0x1f, R0 ;  /* 0x0000001fff0b7819 */ /* 0x000fe40000011400 */
[----:B------:R-:W-:Y:S01]  /*16b0*/  ISETP.GE.U32.AND P0, PT, R0, UR18, PT ;  /* 0x0000001200007c0c */ /* 0x000fe2000bf06070 */
[----:B------:R0:W-:Y:S03]  /*16c0*/  @!P1 STL.64 [R1+0x5e0], R18 ;  /* 0x0005e01201009387 */ /* 0x0001e60000100a00 */
[----:B------:R-:W-:-:S13]  /*16d0*/  ISETP.GE.OR.EX P1, PT, R11, UR19, P5, P0 ;  /* 0x000000130b007c0c */ /* 0x000fda000af26700 */
[----:B------:R-:W1:Y:S01]  /*16e0*/  @!P1 LDC.64 R2, c[0x0][0x288] ;  /* 0x0000a200ff029b82 */ /* 0x000e620000000a00 */
[----:B------:R-:W-:Y:S02]  /*16f0*/  @!P1 MOV R58, R34 ;  /* 0x00000022003a9202 */ /* 0x000fe40000000f00 */
[----:B------:R-:W-:Y:S02]  /*1700*/  @!P1 MOV R59, R33 ;  /* 0x00000021003b9202 */ /* 0x000fe40000000f00 */
[----:B------:R-:W-:-:S03]  /*1710*/  @P1 LOP3.LUT R6, R6, 0x1000, RZ, 0xfc, !PT ;  /* 0x0000100006061812 */ /* 0x000fc600078efcff */
[----:B------:R-:W0:Y:S01]  /*1720*/  @!P1 LDC.64 R56, c[0x0][0x230] ;  /* 0x00008c00ff389b82 */ /* 0x000e220000000a00 */
[----:B------:R-:W-:Y:S01]  /*1730*/  LOP3.LUT R6, R6, 0xfffff7ff, RZ, 0xc0, !PT ;  /* 0xfffff7ff06067812 */ /* 0x000fe200078ec0ff */
[-C--:B-1----:R-:W-:Y:S02]  /*1740*/  @!P1 IMAD R11, R11, R2.reuse, RZ ;  /* 0x000000020b0b9224 */ /* 0x082fe400078e02ff */
[----:B------:R-:W-:-:S04]  /*1750*/  @!P1 IMAD.WIDE.U32 R58, R0, R2, R58 ;  /* 0x00000002003a9225 */ /* 0x000fc800078e003a */
[----:B------:R-:W-:Y:S01]  /*1760*/  @!P1 IMAD R3, R0, R3, R11 ;  /* 0x0000000300039224 */ /* 0x000fe200078e020b */
[----:B------:R-:W-:-:S04]  /*1770*/  @!P1 SHF.L.U32 R0, R58, 0x1, RZ ;  /* 0x000000013a009819 */ /* 0x000fc800000006ff */
[----:B------:R-:W-:Y:S02]  /*1780*/  @!P1 IADD3 R3, R59, R3, RZ ;  /* 0x000000033b039210 */ /* 0x000fe40007ffe0ff */
[----:B0-----:R-:W-:Y:S02]  /*1790*/  @!P1 IADD3 R18, P0, R0, R56, RZ ;  /* 0x0000003800129210 */ /* 0x001fe40007f1e0ff */
[----:B------:R-:W-:Y:S02]  /*17a0*/  @!P1 SHF.L.U64.HI R58, R58, 0x1, R3 ;  /* 0x000000013a3a9819 */ /* 0x000fe40000010203 */
[----:B------:R-:W0:Y:S02]  /*17b0*/  @!P1 LDC.64 R2, c[0x0][0x228] ;  /* 0x00008a00ff029b82 */ /* 0x000e240000000a00 */
[----:B------:R-:W-:-:S05]  /*17c0*/  @!P1 IADD3.X R19, R58, R57, RZ, P0, !PT ;  /* 0x000000393a139210 */ /* 0x000fca00007fe4ff */
[----:B------:R0:W-:Y:S02]  /*17d0*/  @!P1 STL.64 [R1+0x5e8], R18 ;  /* 0x0005e81201009387 */ /* 0x0001e40000100a00 */
        /* <DEDUP_REMOVED lines=46> */
[----:B0-----:R-:W-:Y:S01]  /*1ac0*/  @!P1 IADD3 R18, P0, R0, R2, RZ ;  /* 0x0000000200129210 */ /* 0x001fe20007f1e0ff */
[----:B------:R-:W-:-:S03]  /*1ad0*/  VIADD R0, R7, 0x78 ;  /* 0x0000007807007836 */ /* 0x000fc60000000000 */
        /* <DEDUP_REMOVED lines=121> */
[----:B------:R-:W-:Y:S01]  /*2270*/  @!P1 MOV R58, R34 ;  /* 0x00000022003a9202 */ /* 0x000fe20000000f00 */
[----:B------:R-:W-:Y:S01]  /*2280*/  @!P1 IMAD.MOV.U32 R59, RZ, RZ, R33 ;  /* 0x000000ffff3b9224 */ /* 0x000fe200078e0021 */
[----:B------:R-:W-:-:S04]  /*2290*/  @P1 LOP3.LUT R6, R6, 0x10, RZ, 0xfc, !PT ;  /* 0x0000001006061812 */ /* 0x000fc800078efcff */
[----:B------:R-:W-:Y:S01]  /*22a0*/  LOP3.LUT R6, R6, 0xfffffff7, RZ, 0xc0, !PT ;  /* 0xfffffff706067812 */ /* 0x000fe200078ec0ff */
[----:B------:R-:W0:Y:S01]  /*22b0*/  @!P1 LDC.64 R56, c[0x0][0x230] ;  /* 0x00008c00ff389b82 */ /* 0x000e220000000a00 */
        /* <DEDUP_REMOVED lines=117> */
[----:B------:R-:W-:Y:S02]  /*2a10*/  @!P1 IMAD R3, R0, R3, R11 ;  /* 0x0000000300039224 */ /* 0x000fe400078e020b */
[----:B------:R-:W-:-:S03]  /*2a20*/  @!P1 IMAD.SHL.U32 R0, R58, 0x2, RZ ;  /* 0x000000023a009824 */ /* 0x000fc600078e00ff */
        /* <DEDUP_REMOVED lines=122> */
[----:B------:R-:W-:-:S03]  /*31d0*/  IADD3 R0, R7, 0xf8, RZ ;  /* 0x000000f807007810 */ /* 0x000fc60007ffe0ff */
[----:B------:R-:W-:Y:S01]  /*31e0*/  @!P1 IMAD.X R19, R58, 0x1, R3, P0 ;  /* 0x000000013a139824 */ /* 0x000fe200000e0603 */
[----:B------:R-:W-:Y:S02]  /*31f0*/  SHF.R.S32.HI R11, RZ, 0x1f, R0 ;  /* 0x0000001fff0b7819 */ /* 0x000fe40000011400 */
[----:B------:R-:W-:Y:S02]  /*3200*/  ISETP.GE.U32.AND P0, PT, R0, UR18, PT ;  /* 0x0000001200007c0c */ /* 0x000fe4000bf06070 */
[----:B------:R0:W-:Y:S02]  /*3210*/  @!P1 STL.64 [R1+0x4b8], R18 ;  /* 0x0004b81201009387 */ /* 0x0001e40000100a00 */
        /* <DEDUP_REMOVED lines=240> */
[----:B------:R-:W-:-:S03]  /*4120*/  @!P1 SHF.L.U32 R0, R58, 0x1, RZ ;  /* 0x000000013a009819 */ /* 0x000fc600000006ff */
[----:B------:R-:W-:Y:S01]  /*4130*/  @!P1 IMAD.IADD R3, R59, 0x1, R3 ;  /* 0x000000013b039824 */ /* 0x000fe200078e0203 */
[----:B0-----:R-:W-:-:S04]  /*4140*/  @!P1 IADD3 R18, P0, R0, R56, RZ ;  /* 0x0000003800129210 */ /* 0x001fc80007f1e0ff */
        /* <DEDUP_REMOVED lines=116> */
[----:B------:R-:W0:Y:S03]  /*4890*/  @!P1 LDC.64 R2, c[0x0][0x228] ;  /* 0x00008a00ff029b82 */ /* 0x000e260000000a00 */
[----:B------:R-:W-:-:S05]  /*48a0*/  @!P1 IMAD.X R19, R58, 0x1, R57, P0 ;  /* 0x000000013a139824 */ /* 0x000fca00000e0639 */
        /* <DEDUP_REMOVED lines=219> */
[----:B------:R-:W0:Y:S02]  /*5660*/  @!P1 LDC.64 R56, c[0x0][0x230] ;  /* 0x00008c00ff389b82 */ /* 0x000e240000000a00 */
[----:B------:R-:W-:Y:S04]  /*5670*/  STL [R1+0x898], R10 ;  /* 0x0008980a01007387 */ /* 0x000fe80000100800 */
[----:B------:R-:W-:Y:S04]  /*5680*/  STL [R1+0x8a8], R10 ;  /* 0x0008a80a01007387 */ /* 0x000fe80000100800 */
[----:B------:R-:W-:Y:S04]  /*5690*/  STL [R1+0x8b8], R10 ;  /* 0x0008b80a01007387 */ /* 0x000fe80000100800 */
[----:B------:R-:W-:Y:S01]  /*56a0*/  STL [R1+0x8c8], R10 ;  /* 0x0008c80a01007387 */ /* 0x000fe20000100800 */
[----:B-1----:R-:W-:-:S02]  /*56b0*/  @!P1 IMAD R11, R11, R2, RZ ;  /* 0x000000020b0b9224 */ /* 0x002fc400078e02ff */
[C---:B------:R-:W-:Y:S01]  /*56c0*/  @!P1 IMAD.WIDE.U32 R58, R0.reuse, R2, R58 ;  /* 0x00000002003a9225 */ /* 0x040fe200078e003a */
[----:B------:R-:W-:Y:S03]  /*56d0*/  STL [R1+0x8d8], R10 ;  /* 0x0008d80a01007387 */ /* 0x000fe60000100800 */
        /* <DEDUP_REMOVED lines=81> */
[----:B------:R0:W-:Y:S01]  /*5bf0*/  @!P4 STL.64 [R1+0x2a8], R18 ;  /* 0x0002a8120100c387 */ /* 0x0001e20000100a00 */
[----:B------:R-:W-:-:S02]  /*5c00*/  LOP3.LUT P4, RZ, R6, 0x2000000, RZ, 0xc0, !PT ;  /* 0x0200000006ff7812 */ /* 0x000fc4000788c0ff */
[----:B------:R-:W-:Y:S02]  /*5c10*/  ISETP.GE.OR.EX P3, PT, R11, UR19, P5, P3 ;  /* 0x000000130b007c0c */ /* 0x000fe4000af66730 */
[----:B------:R-:W-:-:S11]  /*5c20*/  LOP3.LUT R6, R6, 0xefffffff, RZ, 0xc0, !PT ;  /* 0xefffffff06067812 */ /* 0x000fd600078ec0ff */
        /* <DEDUP_REMOVED lines=27> */
[----:B------:R-:W2:Y:S01]  /*5de0*/  @!P2 LDC.64 R56, c[0x0][0x230] ;  /* 0x00008c00ff38ab82 */ /* 0x000ea20000000a00 */
[----:B------:R-:W-:Y:S01]  /*5df0*/  LOP3.LUT R6, R6, 0xbfffffff, RZ, 0xc0, !PT ;  /* 0xbfffffff06067812 */ /* 0x000fe200078ec0ff */
[-C--:B-1----:R-:W-:Y:S02]  /*5e00*/  @!P2 IMAD R11, R11, R2.reuse, RZ ;  /* 0x000000020b0ba224 */ /* 0x082fe400078e02ff */
[----:B------:R-:W-:-:S04]  /*5e10*/  @!P2 IMAD.WIDE.U32 R58, R0, R2, R58 ;  /* 0x00000002003aa225 */ /* 0x000fc800078e003a */
[----:B------:R-:W-:Y:S01]  /*5e20*/  @!P2 IMAD R3, R0, R3, R11 ;  /* 0x000000030003a224 */ /* 0x000fe200078e020b */
[----:B------:R-:W-:-:S04]  /*5e30*/  @!P2 SHF.L.U32 R0, R58, 0x1, RZ ;  /* 0x000000013a00a819 */ /* 0x000fc800000006ff */
[----:B------:R-:W-:Y:S02]  /*5e40*/  @!P2 IADD3 R3, R59, R3, RZ ;  /* 0x000000033b03a210 */ /* 0x000fe40007ffe0ff */
[----:B--2---:R-:W-:Y:S02]  /*5e50*/  @!P2 IADD3 R20, P0, R0, R56, RZ ;  /* 0x000000380014a210 */ /* 0x004fe40007f1e0ff */
[----:B------:R-:W-:Y:S02]  /*5e60*/  @!P2 SHF.L.U64.HI R58, R58, 0x1, R3 ;  /* 0x000000013a3aa819 */ /* 0x000fe40000010203 */
[----:B------:R-:W0:Y:S02]  /*5e70*/  @!P2 LDC.64 R2, c[0x0][0x228] ;  /* 0x00008a00ff02ab82 */ /* 0x000e240000000a00 */
[----:B------:R-:W-:Y:S02]  /*5e80*/  @!P2 IADD3.X R21, R58, R57, RZ, P0, !PT ;  /* 0x000000393a15a210 */ /* 0x000fe400007fe4ff */
[----:B0-----:R-:W-:-:S02]  /*5e90*/  @!P2 IADD3 R18, P0, R0, R2, RZ ;  /* 0x000000020012a210 */ /* 0x001fc40007f1e0ff */
        /* <DEDUP_REMOVED lines=8> */
[----:B------:R-:W-:Y:S02]  /*5f20*/  MOV R32, R20 ;  /* 0x0000001400207202 */ /* 0x000fe40000000f00 */
[----:B------:R-:W-:Y:S01]  /*5f30*/  MOV R35, R19 ;  /* 0x0000001300237202 */ /* 0x000fe20000000f00 */
[----:B------:R-:W1:Y:S01]  /*5f40*/  @!P1 LDC.64 R56, c[0x0][0x230] ;  /* 0x00008c00ff389b82 */ /* 0x000e620000000a00 */
[----:B------:R-:W-:Y:S01]  /*5f50*/  @P1 LOP3.LUT R6, R6, 0x40000000, RZ, 0xfc, !PT ;  /* 0x4000000006061812 */ /* 0x000fe200078efcff */
[----:B0-----:R-:W-:-:S02]  /*5f60*/  @!P1 IMAD R11, R11, R2, RZ ;  /* 0x000000020b0b9224 */ /* 0x001fc400078e02ff */
[----:B------:R-:W-:-:S04]  /*5f70*/  @!P1 IMAD.WIDE.U32 R58, R0, R2, R58 ;  /* 0x00000002003a9225 */ /* 0x000fc800078e003a */
[----:B------:R-:W-:Y:S02]  /*5f80*/  @!P1 IMAD R3, R0, R3, R11 ;  /* 0x0000000300039224 */ /* 0x000fe400078e020b */
[----:B------:R-:W-:-:S03]  /*5f90*/  @!P1 IMAD.SHL.U32 R0, R58, 0x2, RZ ;  /* 0x000000023a009824 */ /* 0x000fc600078e00ff */
[----:B------:R-:W-:Y:S02]  /*5fa0*/  @!P1 IADD3 R3, R59, R3, RZ ;  /* 0x000000033b039210 */ /* 0x000fe40007ffe0ff */
[----:B-1----:R-:W-:Y:S02]  /*5fb0*/  @!P1 IADD3 R30, P0, R0, R56, RZ ;  /* 0x00000038001e9210 */ /* 0x002fe40007f1e0ff */
[----:B------:R-:W-:Y:S02]  /*5fc0*/  @!P1 SHF.L.U64.HI R58, R58, 0x1, R3 ;  /* 0x000000013a3a9819 */ /* 0x000fe40000010203 */
[----:B------:R-:W0:Y:S02]  /*5fd0*/  @!P1 LDC.64 R2, c[0x0][0x228] ;  /* 0x00008a00ff029b82 */ /* 0x000e240000000a00 */
[----:B------:R-:W-:-:S05]  /*5fe0*/  @!P1 IADD3.X R31, R58, R57, RZ, P0, !PT ;  /* 0x000000393a1f9210 */ /* 0x000fca00007fe4ff */
[----:B------:R0:W-:Y:S02]  /*5ff0*/  @!P1 STL.64 [R1+0x260], R30 ;  /* 0x0002601e01009387 */ /* 0x0001e40000100a00 */
[----:B0-----:R-:W-:Y:S02]  /*6000*/  @!P1 IADD3 R30, P0, R0, R2, RZ ;  /* 0x00000002001e9210 */ /* 0x001fe40007f1e0ff */
[----:B------:R-:W-:Y:S02]  /*6010*/  IADD3 R0, R7, 0x1f8, RZ ;  /* 0x000001f807007810 */ /* 0x000fe40007ffe0ff */
[----:B------:R-:W-:Y:S01]  /*6020*/  @!P1 IADD3.X R31, R58, R3, RZ, P0, !PT ;  /* 0x000000033a1f9210 */ /* 0x000fe200007fe4ff */
[----:B------:R-:W2:Y:S01]  /*6030*/  LDL.LU R7, [R1+0x5f4] ;  /* 0x0005f40001077983 */ /* 0x000ea20000300800 */
[----:B------:R-:W-:Y:S02]  /*6040*/  SHF.R.S32.HI R11, RZ, 0x1f, R0 ;  /* 0x0000001fff0b7819 */ /* 0x000fe40000011400 */
[----:B------:R-:W-:-:S04]  /*6050*/  ISETP.GE.U32.AND P0, PT, R0, UR18, PT ;  /* 0x0000001200007c0c */ /* 0x000fc8000bf06070 */
[----:B------:R-:W-:-:S13]  /*6060*/  ISETP.GE.OR.EX P0, PT, R11, UR19, P5, P0 ;  /* 0x000000130b007c0c */ /* 0x000fda000af06700 */
[----:B------:R-:W0:Y:S01]  /*6070*/  @!P0 LDC.64 R56, c[0x0][0x288] ;  /* 0x0000a200ff388b82 */ /* 0x000e220000000a00 */
[----:B------:R-:W-:Y:S02]  /*6080*/  @!P0 MOV R58, R34 ;  /* 0x00000022003a8202 */ /* 0x000fe40000000f00 */
[----:B------:R-:W-:-:S05]  /*6090*/  @!P0 MOV R59, R33 ;  /* 0x00000021003b8202 */ /* 0x000fca0000000f00 */
[----:B------:R-:W1:Y:S01]  /*60a0*/  @!P0 LDC.64 R2, c[0x0][0x230] ;  /* 0x00008c00ff028b82 */ /* 0x000e620000000a00 */
[----:B------:R-:W-:Y:S02]  /*60b0*/  MOV R33, R21 ;  /* 0x0000001500217202 */ /* 0x000fe40000000f00 */
[----:B------:R-:W3:Y:S01]  /*60c0*/  LDL.LU.64 R20, [R1+0x938] ;  /* 0x0009380001147983 */ /* 0x000ee20000300a00 */
[----:B------:R-:W-:-:S03]  /*60d0*/  MOV R34, R18 ;  /* 0x0000001200227202 */ /* 0x000fc60000000f00 */
[----:B------:R-:W4:Y:S01]  /*60e0*/  LDL.LU.64 R18, [R1+0x940] ;  /* 0x0009400001127983 */ /* 0x000f220000300a00 */
[-C--:B0-----:R-:W-:Y:S02]  /*60f0*/  @!P0 IMAD R11, R11, R56.reuse, RZ ;  /* 0x000000380b0b8224 */ /* 0x081fe400078e02ff */
[----:B------:R-:W-:-:S04]  /*6100*/  @!P0 IMAD.WIDE.U32 R58, R0, R56, R58 ;  /* 0x00000038003a8225 */ /* 0x000fc800078e003a */
[----:B------:R-:W-:Y:S01]  /*6110*/  @!P0 IMAD R57, R0, R57, R11 ;  /* 0x0000003900398224 */ /* 0x000fe200078e020b */
[----:B------:R-:W-:-:S04]  /*6120*/  @!P0 SHF.L.U32 R11, R58, 0x1, RZ ;  /* 0x000000013a0b8819 */ /* 0x000fc800000006ff */
[----:B------:R-:W-:Y:S01]  /*6130*/  @!P0 IADD3 R0, R59, R57, RZ ;  /* 0x000000393b008210 */ /* 0x000fe20007ffe0ff */
[----:B------:R0:W-:Y:S03]  /*6140*/  STL [R1+0x710], R58 ;  /* 0x0007103a01007387 */ /* 0x0001e60000100800 */
[----:B------:R-:W-:Y:S02]  /*6150*/  @!P0 SHF.L.U64.HI R0, R58, 0x1, R0 ;  /* 0x000000013a008819 */ /* 0x000fe40000010200 */
[----:B------:R-:W-:Y:S02]  /*6160*/  MOV R59, R33 ;  /* 0x00000021003b7202 */ /* 0x000fe40000000f00 */
[----:B0-----:R-:W-:Y:S02]  /*6170*/  MOV R58, R32 ;  /* 0x00000020003a7202 */ /* 0x001fe40000000f00 */
[----:B------:R-:W-:-:S02]  /*6180*/  MOV R32, R30 ;  /* 0x0000001e00207202 */ /* 0x000fc40000000f00 */
[----:B-1----:R-:W-:Y:S02]  /*6190*/  @!P0 IADD3 R30, P6, R11, R2, RZ ;  /* 0x000000020b1e8210 */ /* 0x002fe40007fde0ff */
[----:B------:R-:W-:Y:S02]  /*61a0*/  MOV R33, R31 ;  /* 0x0000001f00217202 */ /* 0x000fe40000000f00 */
[----:B------:R-:W-:Y:S02]  /*61b0*/  @!P0 IADD3.X R31, R0, R3, RZ, P6, !PT ;  /* 0x00000003001f8210 */ /* 0x000fe400037fe4ff */
[----:B------:R-:W-:Y:S02]  /*61c0*/  MOV R2, UR8 ;  /* 0x0000000800027c02 */ /* 0x000fe40008000f00 */
[----:B------:R-:W-:-:S06]  /*61d0*/  MOV R3, UR9 ;  /* 0x0000000900037c02 */ /* 0x000fcc0008000f00 */
[----:B------:R-:W3:Y:S01]  /*61e0*/  LDG.E.64 R2, desc[UR10][R2.64] ;  /* 0x0000000a02027981 */ /* 0x000ee2000c1e1b00 */
[C---:B------:R-:W-:Y:S02]  /*61f0*/  LOP3.LUT P3, RZ, R6.reuse, 0x400000, RZ, 0xc0, !PT ;  /* 0x0040000006ff7812 */ /* 0x040fe4000786c0ff */
[----:B--2---:R-:W-:Y:S02]  /*6200*/  LOP3.LUT R7, R7, 0xfffffffe, RZ, 0xc0, !PT ;  /* 0xfffffffe07077812 */ /* 0x004fe400078ec0ff */
[----:B------:R-:W-:Y:S02]  /*6210*/  LOP3.LUT P6, RZ, R6, 0x800000, RZ, 0xc0, !PT ;  /* 0x0080000006ff7812 */ /* 0x000fe400078cc0ff */
[----:B------:R-:W-:Y:S01]  /*6220*/  @P5 LOP3.LUT R7, R7, 0x1, RZ, 0xfc, !PT ;  /* 0x0000000107075812 */ /* 0x000fe200078efcff */
[----:B------:R-:W-:Y:S04]  /*6230*/  STL.64 [R1+0x6b8], R30 ;  /* 0x0006b81e01007387 */ /* 0x000fe80000100a00 */
[----:B------:R-:W-:Y:S04]  /*6240*/  STL [R1+0x5f4], R7 ;  /* 0x0005f40701007387 */ /* 0x000fe80000100800 */
        /* <DEDUP_REMOVED lines=17> */
[----:B------:R-:W-:Y:S01]  /*6360*/  STL [R1+0x828], R7 ;  /* 0x0008280701007387 */ /* 0x000fe20000100800 */
[----:B---3--:R-:W-:-:S03]  /*6370*/  R2UR UR16, R2 ;  /* 0x00000000021072ca */ /* 0x008fc600000e0000 */
[----:B------:R-:W-:Y:S04]  /*6380*/  STL [R1+0x838], R7 ;  /* 0x0008380701007387 */ /* 0x000fe80000100800 */
[----:B------:R-:W-:Y:S04]  /*6390*/  STL [R1+0x848], R7 ;  /* 0x0008480701007387 */ /* 0x000fe80000100800 */
[----:B------:R-:W-:Y:S02]  /*63a0*/  STL [R1+0x858], R7 ;  /* 0x0008580701007387 */ /* 0x000fe40000100800 */
[----:B------:R-:W-:-:S02]  /*63b0*/  MOV R56, UR16 ;  /* 0x0000001000387c02 */ /* 0x000fc40008000f00 */
[----:B------:R-:W-:Y:S03]  /*63c0*/  STL [R1+0x868], R7 ;  /* 0x0008680701007387 */ /* 0x000fe60000100800 */
[----:B------:R-:W-:Y:S01]  /*63d0*/  FFMA.FTZ R56, -R56, UR16, R3 ;  /* 0x0000001038387c23 */ /* 0x000fe20008010103 */
[----:B------:R-:W-:Y:S01]  /*63e0*/  STL [R1+0x878], R7 ;  /* 0x0008780701007387 */ /* 0x000fe20000100800 */
[----:B------:R-:W0:Y:S03]  /*63f0*/  @!P0 LDC.64 R2, c[0x0][0x228] ;  /* 0x00008a00ff028b82 */ /* 0x000e260000000a00 */
[----:B------:R-:W-:Y:S01]  /*6400*/  FSETP.GTU.FTZ.AND P1, PT, R56, RZ, PT ;  /* 0x000000ff3800720b */ /* 0x000fe20003f3c000 */
[----:B------:R-:W-:-:S12]  /*6410*/  STL [R1+0x888], R7 ;  /* 0x0008880701007387 */ /* 0x000fd80000100800 */
[----:B------:R-:W-:-:S05]  /*6420*/  VOTEU.ANY UP0, P1 ;  /* 0x00000000003f7886 */ /* 0x000fca0000800100 */
[----:B------:R-:W-:Y:S01]  /*6430*/  @UP0 ULDC UR7, c[0x0][0x250] ;  /* 0x0000940000070ab9 */ /* 0x000fe20000000800 */
[----:B0-----:R-:W-:-:S04]  /*6440*/  @!P0 IADD3 R2, P1, R11, R2, RZ ;  /* 0x000000020b028210 */ /* 0x001fc80007f3e0ff */
[----:B------:R-:W-:Y:S01]  /*6450*/  @!P0 IADD3.X R3, R0, R3, RZ, P1, !PT ;  /* 0x0000000300038210 */ /* 0x000fe20000ffe4ff */
[----:B------:R-:W-:Y:S01]  /*6460*/  HFMA2.MMA R0, -RZ, RZ, 0, 0 ;  /* 0x00000000ff007435 */ /* 0x000fe200000001ff */
[----:B------:R-:W-:-:S06]  /*6470*/  MOV R11, RZ ;  /* 0x000000ff000b7202 */ /* 0x000fcc0000000f00 */
[----:B----4-:R0:W2:Y:S04]  /*6480*/  @!P4 LDG.E R11, desc[UR10][R18.64] ;  /* 0x0000000a120bc981 */ /* 0x0100a8000c1e1900 */
[----:B------:R-:W0:Y:S02]  /*6490*/  @!P4 LDG.E R0, desc[UR10][R20.64] ;  /* 0x0000000a1400c981 */ /* 0x000e24000c1e1900 */
[----:B0-----:R-:W-:-:S04]  /*64a0*/  @!P4 SHF.R.U32.HI R18, RZ, 0x10, R0 ;  /* 0x00000010ff12c819 */ /* 0x001fc80000011600 */
[----:B------:R-:W-:Y:S02]  /*64b0*/  @!P4 PRMT R24, R18, 0x7610, R24 ;  /* 0x000076101218c816 */ /* 0x000fe40000000018 */
[----:B--2---:R-:W-:-:S04]  /*64c0*/  @!P4 SHF.R.U32.HI R18, RZ, 0x10, R11 ;  /* 0x00000010ff12c819 */ /* 0x004fc8000001160b */
[----:B------:R-:W-:Y:S01]  /*64d0*/  @!P4 PRMT R25, R18, 0x7610, R25 ;  /* 0x000076101219c816 */ /* 0x000fe20000000019 */
[----:B------:R0:W-:Y:S04]  /*64e0*/  STL.S16 [R1+0x2d8], R24 ;  /* 0x0002d81801007387 */ /* 0x0001e80000100600 */
[----:B------:R1:W-:Y:S04]  /*64f0*/  STL.S16 [R1+0x2cc], R25 ;  /* 0x0002cc1901007387 */ /* 0x0003e80000100600 */
[----:B0-----:R-:W2:Y:S04]  /*6500*/  LDL.LU R24, [R1+0x930] ;  /* 0x0009300001187983 */ /* 0x001ea80000300800 */
[----:B-1----:R-:W2:Y:S01]  /*6510*/  LDL.LU R25, [R1+0x92c] ;  /* 0x00092c0001197983 */ /* 0x002ea20000300800 */
[----:B------:R-:W-:Y:S01]  /*6520*/  PRMT R20, RZ, 0x7610, R20 ;  /* 0x00007610ff147816 */ /* 0x000fe20000000014 */
[----:B------:R-:W-:-:S03]  /*6530*/  HFMA2.MMA R18, -RZ, RZ, 0, 0 ;  /* 0x00000000ff127435 */ /* 0x000fc600000001ff */
[----:B------:R-:W-:-:S05]  /*6540*/  @!P4 PRMT R20, R0, 0x7610, R20 ;  /* 0x000076100014c816 */ /* 0x000fca0000000014 */
[----:B------:R0:W-:Y:S02]  /*6550*/  STL.S16 [R1+0x2b4], R20 ;  /* 0x0002b41401007387 */ /* 0x0001e40000100600 */
[----:B0-----:R-:W-:-:S06]  /*6560*/  MOV R20, RZ ;  /* 0x000000ff00147202 */ /* 0x001fcc0000000f00 */
[----:B------:R-:W3:Y:S04]  /*6570*/  @!P6 LDG.E R20, desc[UR10][R22.64] ;  /* 0x0000000a1614e981 */ /* 0x000ee8000c1e1900 */
[----:B--2---:R-:W2:Y:S01]  /*6580*/  @!P6 LDG.E R18, desc[UR10][R24.64] ;  /* 0x0000000a1812e981 */ /* 0x004ea2000c1e1900 */
[----:B------:R-:W-:-:S04]  /*6590*/  PRMT R19, RZ, 0x7610, R19 ;  /* 0x00007610ff137816 */ /* 0x000fc80000000013 */
[----:B------:R-:W-:-:S05]  /*65a0*/  @!P4 PRMT R19, R11, 0x7610, R19 ;  /* 0x000076100b13c816 */ /* 0x000fca0000000013 */
[----:B------:R2:W-:Y:S02]  /*65b0*/  STL.S16 [R1+0x2c8], R19 ;  /* 0x0002c81301007387 */ /* 0x0005e40000100600 */
[----:B--2---:R-:W-:-:S04]  /*65c0*/  @!P6 SHF.R.U32.HI R19, RZ, 0x10, R18 ;  /* 0x00000010ff13e819 */ /* 0x004fc80000011612 */
[----:B------:R-:W-:Y:S02]  /*65d0*/  @!P6 PRMT R28, R19, 0x7610, R28 ;  /* 0x00007610131ce816 */ /* 0x000fe4000000001c */
[----:B---3--:R-:W-:-:S04]  /*65e0*/  @!P6 SHF.R.U32.HI R19, RZ, 0x10, R20 ;  /* 0x00000010ff13e819 */ /* 0x008fc80000011614 */
        /* <DEDUP_REMOVED lines=12> */
[----:B------:R-:W-:Y:S02]  /*66b0*/  PLOP3.LUT P1, PT, PT, PT, UP0, 0x80, 0x0 ;  /* 0x000000000000781c */ /* 0x000fe40003f2f008 */
[----:B------:R-:W-:-:S04]  /*66c0*/  PRMT R22, RZ, 0x7610, R22 ;  /* 0x00007610ff167816 */ /* 0x000fc80000000016 */
[----:B------:R-:W-:-:S07]  /*66d0*/  @!P6 PRMT R22, R18, 0x7610, R22 ;  /* 0x000076101216e816 */ /* 0x000fce0000000016 */
[----:B------:R-:W-:Y:S01]  /*66e0*/  @P1 FADD.FTZ R56, R56, UR7 ;  /* 0x0000000738381e21 */ /* 0x000fe20008010000 */
[----:B------:R2:W-:Y:S05]  /*66f0*/  STL.S16 [R1+0x294], R22 ;  /* 0x0002941601007387 */ /* 0x0005ea0000100600 */
[----:B------:R-:W0:Y:S01]  /*6700*/  @P1 MUFU.RSQ R56, R56 ;  /* 0x0000003800381308 */ /* 0x000e220000001400 */
[----:B------:R-:W-:Y:S04]  /*6710*/  STL [R1+0x774], R30 ;  /* 0x0007741e01007387 */ /* 0x000fe80000100800 */
[----:B------:R-:W-:Y:S04]  /*6720*/  STL.64 [R1+0x790], R30 ;  /* 0x0007901e01007387 */ /* 0x000fe80000100a00 */
        /* <DEDUP_REMOVED lines=10> */
[----:B------:R-:W-:Y:S04]  /*67d0*/  STL [R1+0x8e8], R30 ;  /* 0x0008e81e01007387 */ /* 0x000fe80000100800 */
[----:B------:R-:W-:Y:S04]  /*67e0*/  STL [R1+0x8ec], R30 ;  /* 0x0008ec1e01007387 */ /* 0x000fe80000100800 */
[----:B------:R-:W-:Y:S04]  /*67f0*/  STL.64 [R1+0x6c0], R2 ;  /* 0x0006c00201007387 */ /* 0x000fe80000100a00 */
        /* <DEDUP_REMOVED lines=18> */
[----:B0-----:R-:W-:Y:S04]  /*6920*/  STL.64 [R1+0x718], R56 ;  /* 0x0007183801007387 */ /* 0x001fe80000100a00 */
[----:B------:R-:W-:Y:S04]  /*6930*/  STL.64 [R1+0x738], R56 ;  /* 0x0007383801007387 */ /* 0x000fe80000100a00 */
[----:B------:R-:W-:Y:S04]  /*6940*/  STL.64 [R1+0x758], R56 ;  /* 0x0007583801007387 */ /* 0x000fe80000100a00 */
[----:B------:R-:W-:Y:S01]  /*6950*/  STL [R1+0x778], R56 ;  /* 0x0007783801007387 */ /* 0x000fe20000100800 */
[----:B--2---:R-:W-:-:S04]  /*6960*/  @!P3 SHF.R.U32.HI R22, RZ, 0x10, R19 ;  /* 0x00000010ff16b819 */ /* 0x004fc80000011613 */
[----:B------:R-:W-:Y:S02]  /*6970*/  @!P3 PRMT R38, R22, 0x7610, R38 ;  /* 0x000076101626b816 */ /* 0x000fe40000000026 */
[----:B---3--:R-:W-:-:S04]  /*6980*/  @!P3 SHF.R.U32.HI R22, RZ, 0x10, R21 ;  /* 0x00000010ff16b819 */ /* 0x008fc80000011615 */
[----:B------:R-:W-:Y:S01]  /*6990*/  @!P3 PRMT R39, R22, 0x7610, R39 ;  /* 0x000076101627b816 */ /* 0x000fe20000000027 */
[----:B------:R0:W-:Y:S04]  /*69a0*/  STL.S16 [R1+0x2dc], R38 ;  /* 0x0002dc2601007387 */ /* 0x0001e80000100600 */
[----:B0-----:R-:W2:Y:S04]  /*69b0*/  LDL.LU R38, [R1+0x920] ;  /* 0x0009200001267983 */ /* 0x001ea80000300800 */
[----:B------:R0:W-:Y:S04]  /*69c0*/  STL.S16 [R1+0x368], R39 ;  /* 0x0003682701007387 */ /* 0x0001e80000100600 */
[----:B0-----:R-:W2:Y:S01]  /*69d0*/  LDL.LU R39, [R1+0x91c] ;  /* 0x00091c0001277983 */ /* 0x001ea20000300800 */
[----:B------:R-:W-:Y:S01]  /*69e0*/  LOP3.LUT P4, RZ, R6, 0x200000, RZ, 0xc0, !PT ;  /* 0x0020000006ff7812 */ /* 0x000fe2000788c0ff */
[----:B------:R-:W-:Y:S01]  /*69f0*/  HFMA2.MMA R22, -RZ, RZ, 0, 0 ;  /* 0x00000000ff167435 */ /* 0x000fe200000001ff */
[----:B------:R-:W-:-:S04]  /*6a00*/  PRMT R25, RZ, 0x7610, R25 ;  /* 0x00007610ff197816 */ /* 0x000fc80000000019 */
[----:B------:R-:W-:-:S05]  /*6a10*/  @!P3 PRMT R25, R19, 0x7610, R25 ;  /* 0x000076101319b816 */ /* 0x000fca0000000019 */
[----:B------:R0:W-:Y:S02]  /*6a20*/  STL.S16 [R1+0x280], R25 ;  /* 0x0002801901007387 */ /* 0x0001e40000100600 */
[----:B0-----:R-:W-:-:S06]  /*6a30*/  MOV R25, RZ ;  /* 0x000000ff00197202 */ /* 0x001fcc0000000f00 */
[----:B------:R-:W3:Y:S04]  /*6a40*/  @!P4 LDG.E R25, desc[UR10][R36.64] ;  /* 0x0000000a2419c981 */ /* 0x000ee8000c1e1900 */
[----:B--2---:R-:W2:Y:S01]  /*6a50*/  @!P4 LDG.E R22, desc[UR10][R38.64] ;  /* 0x0000000a2616c981 */ /* 0x004ea2000c1e1900 */
[----:B------:R-:W-:-:S04]  /*6a60*/  PRMT R23, RZ, 0x7610, R23 ;  /* 0x00007610ff177816 */ /* 0x000fc80000000017 */
[----:B------:R-:W-:Y:S02]  /*6a70*/  @!P3 PRMT R23, R21, 0x7610, R23 ;  /* 0x000076101517b816 */ /* 0x000fe40000000017 */
[----:B------:R-:W-:-:S03]  /*6a80*/  PRMT R42, RZ, 0x7610, R42 ;  /* 0x00007610ff2a7816 */ /* 0x000fc6000000002a */
[----:B------:R2:W-:Y:S01]  /*6a90*/  STL.S16 [R1+0x284], R23 ;  /* 0x0002841701007387 */ /* 0x0005e20000100600 */
[----:B------:R-:W-:Y:S02]  /*6aa0*/  PRMT R43, RZ, 0x7610, R43 ;  /* 0x00007610ff2b7816 */ /* 0x000fe4000000002b */
        /* <DEDUP_REMOVED lines=31> */
[----:B------:R-:W-:-:S02]  /*6ca0*/  PRMT R28, RZ, 0x7610, R28 ;  /* 0x00007610ff1c7816 */ /* 0x000fc4000000001c */
[----:B------:R-:W-:-:S09]  /*6cb0*/  PRMT R27, RZ, 0x7610, R27 ;  /* 0x00007610ff1b7816 */ /* 0x000fd2000000001b */
[----:B--2---:R-:W2:Y:S01]  /*6cc0*/  @!P3 LDG.E R24, desc[UR10][R46.64] ;  /* 0x0000000a2e18b981 */ /* 0x004ea2000c1e1900 */
[----:B------:R-:W-:Y:S02]  /*6cd0*/  @!P6 PRMT R28, R23, 0x7610, R28 ;  /* 0x00007610171ce816 */ /* 0x000fe4000000001c */
[----:B------:R-:W-:Y:S02]  /*6ce0*/  @!P6 PRMT R27, R26, 0x7610, R27 ;  /* 0x000076101a1be816 */ /* 0x000fe4000000001b */
[----:B------:R-:W-:Y:S01]  /*6cf0*/  PRMT R50, RZ, 0x7610, R50 ;  /* 0x00007610ff327816 */ /* 0x000fe20000000032 */
[----:B------:R-:W-:Y:S04]  /*6d00*/  STL.S16 [R1+0x268], R28 ;  /* 0x0002681c01007387 */ /* 0x000fe80000100600 */
[----:B------:R0:W-:Y:S02]  /*6d10*/  STL.S16 [R1+0x26c], R27 ;  /* 0x00026c1b01007387 */ /* 0x0001e40000100600 */
[----:B0-----:R-:W-:-:S06]  /*6d20*/  MOV R27, RZ ;  /* 0x000000ff001b7202 */ /* 0x001fcc0000000f00 */
[----:B------:R-:W3:Y:S01]  /*6d30*/  @!P3 LDG.E R27, desc[UR10][R44.64] ;  /* 0x0000000a2c1bb981 */ /* 0x000ee2000c1e1900 */
[----:B--2---:R-:W-:-:S04]  /*6d40*/  @!P3 SHF.R.U32.HI R28, RZ, 0x10, R24 ;  /* 0x00000010ff1cb819 */ /* 0x004fc80000011618 */
[----:B------:R-:W-:-:S05]  /*6d50*/  @!P3 PRMT R50, R28, 0x7610, R50 ;  /* 0x000076101c32b816 */ /* 0x000fca0000000032 */
[----:B------:R0:W-:Y:S04]  /*6d60*/  STL.S16 [R1+0x254], R50 ;  /* 0x0002543201007387 */ /* 0x0001e80000100600 */
[----:B0-----:R-:W2:Y:S01]  /*6d70*/  LDL.LU R50, [R1+0x908] ;  /* 0x0009080001327983 */ /* 0x001ea20000300800 */
[----:B------:R-:W-:Y:S02]  /*6d80*/  PRMT R51, RZ, 0x7610, R51 ;  /* 0x00007610ff337816 */ /* 0x000fe40000000033 */
[----:B---3--:R-:W-:Y:S02]  /*6d90*/  @!P3 SHF.R.U32.HI R28, RZ, 0x10, R27 ;  /* 0x00000010ff1cb819 */ /* 0x008fe4000001161b */
[----:B------:R-:W-:-:S05]  /*6da0*/  @!P3 PRMT R51, R24, 0x7610, R51 ;  /* 0x000076101833b816 */ /* 0x000fca0000000033 */
[----:B------:R0:W-:Y:S04]  /*6db0*/  STL.S16 [R1+0x250], R51 ;  /* 0x0002503301007387 */ /* 0x0001e80000100600 */
[----:B0-----:R-:W3:Y:S01]  /*6dc0*/  LDL.LU R51, [R1+0x900] ;  /* 0x0009000001337983 */ /* 0x001ee20000300800 */
[----:B--2---:R-:W-:-:S04]  /*6dd0*/  PRMT R50, RZ, 0x7610, R50 ;  /* 0x00007610ff327816 */ /* 0x004fc80000000032 */
[----:B------:R-:W-:-:S05]  /*6de0*/  @!P3 PRMT R50, R28, 0x7610, R50 ;  /* 0x000076101c32b816 */ /* 0x000fca0000000032 */
[----:B------:R0:W-:Y:S04]  /*6df0*/  STL.S16 [R1+0x404], R50 ;  /* 0x0004043201007387 */ /* 0x0001e80000100600 */
[----:B0-----:R-:W3:Y:S01]  /*6e00*/  LDL.LU R50, [R1+0x904] ;  /* 0x0009040001327983 */ /* 0x001ee20000300800 */
[----:B------:R-:W-:Y:S02]  /*6e10*/  LOP3.LUT P4, RZ, R6, 0x40000, RZ, 0xc0, !PT ;  /* 0x0004000006ff7812 */ /* 0x000fe4000788c0ff */
[----:B------:R-:W-:Y:S01]  /*6e20*/  PRMT R28, RZ, 0x7610, R28 ;  /* 0x00007610ff1c7816 */ /* 0x000fe2000000001c */
[----:B------:R0:W-:Y:S03]  /*6e30*/  STL [R1+0x10], R0 ;  /* 0x0000100001007387 */ /* 0x0001e60000100800 */
[----:B------:R-:W-:Y:S01]  /*6e40*/  @!P3 PRMT R28, R27, 0x7610, R28 ;  /* 0x000076101b1cb816 */ /* 0x000fe2000000001c */
[----:B0-----:R-:W-:-:S04]  /*6e50*/  HFMA2.MMA R0, -RZ, RZ, 0, 0 ;  /* 0x00000000ff007435 */ /* 0x001fc800000001ff */
[----:B------:R0:W-:Y:S02]  /*6e60*/  STL.S16 [R1+0x25c], R28 ;  /* 0x00025c1c01007387 */ /* 0x0001e40000100600 */
[----:B0-----:R-:W-:-:S06]  /*6e70*/  MOV R28, RZ ;  /* 0x000000ff001c7202 */ /* 0x001fcc0000000f00 */
[----:B------:R-:W2:Y:S04]  /*6e80*/  @!P4 LDG.E R28, desc[UR10][R48.64] ;  /* 0x0000000a301cc981 */ /* 0x000ea8000c1e1900 */
[----:B---3--:R-:W3:Y:S01]  /*6e90*/  @!P4 LDG.E R0, desc[UR10][R50.64] ;  /* 0x0000000a3200c981 */ /* 0x008ee2000c1e1900 */
[----:B------:R-:W-:-:S03]  /*6ea0*/  PRMT R57, RZ, 0x7610, R57 ;  /* 0x00007610ff397816 */ /* 0x000fc60000000039 */
[----:B------:R3:W-:Y:S01]  /*6eb0*/  STL [R1+0x110], R11 ;  /* 0x0001100b01007387 */ /* 0x0007e20000100800 */
[----:B------:R-:W-:Y:S02]  /*6ec0*/  LOP3.LUT P6, RZ, R6, 0x20000, RZ, 0xc0, !PT ;  /* 0x0002000006ff7812 */ /* 0x000fe400078cc0ff */
[----:B------:R-:W-:Y:S02]  /*6ed0*/  @P1 R2UR UR7, R56 ;  /* 0x00000000380712ca */ /* 0x000fe400000e0000 */
[----:B------:R-:W-:Y:S02]  /*6ee0*/  PRMT R56, RZ, 0x7610, R56 ;  /* 0x00007610ff387816 */ /* 0x000fe40000000038 */
[----:B---3--:R-:W-:-:S04]  /*6ef0*/  @!P4 SHF.R.U32.HI R11, RZ, 0x10, R0 ;  /* 0x00000010ff0bc819 */ /* 0x008fc80000011600 */
[----:B------:R-:W-:Y:S02]  /*6f00*/  @!P4 PRMT R57, R11, 0x7610, R57 ;  /* 0x000076100b39c816 */ /* 0x000fe40000000039 */
[----:B--2---:R-:W-:-:S04]  /*6f10*/  @!P4 SHF.R.U32.HI R11, RZ, 0x10, R28 ;  /* 0x00000010ff0bc819 */ /* 0x004fc8000001161c */
[----:B------:R-:W-:Y:S02]  /*6f20*/  @!P4 PRMT R56, R11, 0x7610, R56 ;  /* 0x000076100b38c816 */ /* 0x000fe40000000038 */
[----:B------:R-:W-:-:S06]  /*6f30*/  MOV R11, RZ ;  /* 0x000000ff000b7202 */ /* 0x000fcc0000000f00 */
[----:B------:R-:W2:Y:S01]  /*6f40*/  @!P6 LDG.E R11, desc[UR10][R52.64] ;  /* 0x0000000a340be981 */ /* 0x000ea2000c1e1900 */
[----:B------:R-:W-:Y:S02]  /*6f50*/  PRMT R36, RZ, 0x7610, R36 ;  /* 0x00007610ff247816 */ /* 0x000fe40000000024 */
[----:B------:R-:W-:Y:S02]  /*6f60*/  LOP3.LUT P3, RZ, R6, 0x10000, RZ, 0xc0, !PT ;  /* 0x0001000006ff7812 */ /* 0x000fe4000786c0ff */
[----:B------:R-:W-:-:S04]  /*6f70*/  PRMT R29, RZ, 0x7610, R29 ;  /* 0x00007610ff1d7816 */ /* 0x000fc8000000001d */
[----:B------:R-:W-:Y:S02]  /*6f80*/  @!P4 PRMT R29, R28, 0x7610, R29 ;  /* 0x000076101c1dc816 */ /* 0x000fe4000000001d */
[----:B--2---:R-:W-:-:S05]  /*6f90*/  @!P6 PRMT R36, R11, 0x7610, R36 ;  /* 0x000076100b24e816 */ /* 0x004fca0000000024 */
[----:B------:R0:W-:Y:S02]  /*6fa0*/  STL.S16 [R1+0x220], R36 ;  /* 0x0002202401007387 */ /* 0x0001e40000100600 */
[----:B0-----:R-:W-:-:S06]  /*6fb0*/  IMAD.MOV.U32 R36, RZ, RZ, RZ ;  /* 0x000000ffff247224 */ /* 0x001fcc00078e00ff */
[----:B------:R0:W2:Y:S02]  /*6fc0*/  @!P3 LDG.E R36, desc[UR10][R14.64] ;  /* 0x0000000a0e24b981 */ /* 0x0000a4000c1e1900 */
[----:B0-----:R-:W-:-:S10]  /*6fd0*/  HFMA2.MMA R14, -RZ, RZ, 0, 0 ;  /* 0x00000000ff0e7435 */ /* 0x001fd400000001ff */
[----:B------:R0:W3:Y:S04]  /*6fe0*/  @!P3 LDG.E R14, desc[UR10][R16.64] ;  /* 0x0000000a100eb981 */ /* 0x0000e8000c1e1900 */
[----:B------:R1:W-:Y:S02]  /*6ff0*/  STL.S16 [R1+0x498], R29 ;  /* 0x0004981d01007387 */ /* 0x0003e40000100600 */
[----:B-1----:R-:W-:-:S10]  /*7000*/  HFMA2.MMA R29, -RZ, RZ, 0, 0 ;  /* 0x00000000ff1d7435 */ /* 0x002fd400000001ff */
[----:B------:R-:W4:Y:S01]  /*7010*/  @!P6 LDG.E R29, desc[UR10][R54.64] ;  /* 0x0000000a361de981 */ /* 0x000f22000c1e1900 */
[----:B0-----:R-:W-:-:S03]  /*7020*/  PRMT R17, RZ, 0x7610, R17 ;  /* 0x00007610ff117816 */ /* 0x001fc60000000011 */
[----:B------:R0:W-:Y:S01]  /*7030*/  STL.64 [R1+0x8f8], R46 ;  /* 0x0008f82e01007387 */ /* 0x0001e20000100a00 */
[----:B------:R-:W-:Y:S02]  /*7040*/  PRMT R16, RZ, 0x7610, R16 ;  /* 0x00007610ff107816 */ /* 0x000fe40000000010 */
[----:B0-----:R-:W-:-:S04]  /*7050*/  PRMT R47, RZ, 0x7610, R47 ;  /* 0x00007610ff2f7816 */ /* 0x001fc8000000002f */
[----:B------:R-:W-:Y:S02]  /*7060*/  @!P4 PRMT R47, R0, 0x7610, R47 ;  /* 0x00007610002fc816 */ /* 0x000fe4000000002f */
[----:B------:R-:W-:Y:S02]  /*7070*/  LOP3.LUT P4, RZ, R6, 0x8000, RZ, 0xc0, !PT ;  /* 0x0000800006ff7812 */ /* 0x000fe4000788c0ff */
[----:B--2---:R-:W-:-:S05]  /*7080*/  @!P3 PRMT R17, R36, 0x7610, R17 ;  /* 0x000076102411b816 */ /* 0x004fca0000000011 */
[----:B------:R0:W-:Y:S02]  /*7090*/  STL.S16 [R1+0x210], R17 ;  /* 0x0002101101007387 */ /* 0x0001e40000100600 */
[----:B0-----:R-:W-:Y:S02]  /*70a0*/  MOV R17, RZ ;  /* 0x000000ff00117202 */ /* 0x001fe40000000f00 */
[----:B---3--:R-:W-:-:S04]  /*70b0*/  @!P3 PRMT R16, R14, 0x7610, R16 ;  /* 0x000076100e10b816 */ /* 0x008fc80000000010 */
[----:B------:R-:W2:Y:S04]  /*70c0*/  @!P4 LDG.E R17, desc[UR10][R8.64] ;  /* 0x0000000a0811c981 */ /* 0x000ea8000c1e1900 */
[----:B------:R0:W-:Y:S02]  /*70d0*/  STL.S16 [R1+0x538], R16 ;  /* 0x0005381001007387 */ /* 0x0001e40000100600 */
[----:B0-----:R-:W-:-:S10]  /*70e0*/  HFMA2.MMA R16, -RZ, RZ, 0, 0 ;  /* 0x00000000ff107435 */ /* 0x001fd400000001ff */
[----:B------:R0:W3:Y:S01]  /*70f0*/  @!P4 LDG.E R16, desc[UR10][R12.64] ;  /* 0x0000000a0c10c981 */ /* 0x0000e2000c1e1900 */
[----:B------:R-:W-:-:S03]  /*7100*/  PRMT R46, RZ, 0x7610, R46 ;  /* 0x00007610ff2e7816 */ /* 0x000fc6000000002e */
[----:B------:R4:W-:Y:S01]  /*7110*/  STL [R1+0x14], R18 ;  /* 0x0000141201007387 */ /* 0x0009e20000100800 */
[----:B------:R-:W-:Y:S02]  /*7120*/  PRMT R43, RZ, 0x7610, R43 ;  /* 0x00007610ff2b7816 */ /* 0x000fe4000000002b */
[----:B------:R-:W-:Y:S02]  /*7130*/  PRMT R41, RZ, 0x7610, R41 ;  /* 0x00007610ff297816 */ /* 0x000fe40000000029 */
[----:B----4-:R-:W-:-:S04]  /*7140*/  @!P6 SHF.R.U32.HI R18, RZ, 0x10, R29 ;  /* 0x00000010ff12e819 */ /* 0x010fc8000001161d */
[----:B------:R-:W-:Y:S02]  /*7150*/  @!P6 PRMT R46, R18, 0x7610, R46 ;  /* 0x00007610122ee816 */ /* 0x000fe4000000002e */
[----:B------:R-:W-:Y:S02]  /*7160*/  @!P6 SHF.R.U32.HI R18, RZ, 0x10, R11 ;  /* 0x00000010ff12e819 */ /* 0x000fe4000001160b */
[----:B------:R-:W-:Y:S02]  /*7170*/  PRMT R38, RZ, 0x7610, R38 ;  /* 0x00007610ff267816 */ /* 0x000fe40000000026 */
[----:B------:R-:W-:Y:S02]  /*7180*/  @!P3 SHF.R.U32.HI R15, RZ, 0x10, R36 ;  /* 0x00000010ff0fb819 */ /* 0x000fe40000011624 */
[----:B------:R-:W-:Y:S02]  /*7190*/  @!P6 PRMT R43, R18, 0x7610, R43 ;  /* 0x00007610122be816 */ /* 0x000fe4000000002b */
[----:B------:R-:W-:-:S02]  /*71a0*/  @!P6 PRMT R41, R29, 0x7610, R41 ;  /* 0x000076101d29e816 */ /* 0x000fc40000000029 */
[----:B------:R-:W-:Y:S02]  /*71b0*/  LOP3.LUT P6, RZ, R6, 0x4000, RZ, 0xc0, !PT ;  /* 0x0000400006ff7812 */ /* 0x000fe400078cc0ff */
[----:B------:R-:W-:Y:S02]  /*71c0*/  @!P3 PRMT R38, R15, 0x7610, R38 ;  /* 0x000076100f26b816 */ /* 0x000fe40000000026 */
[----:B0-----:R-:W-:-:S03]  /*71d0*/  MOV R12, RZ ;  /* 0x000000ff000c7202 */ /* 0x001fc60000000f00 */
[----:B------:R0:W-:Y:S06]  /*71e0*/  STL.S16 [R1+0x4c4], R38 ;  /* 0x0004c42601007387 */ /* 0x0001ec0000100600 */
[----:B------:R-:W4:Y:S01]  /*71f0*/  @!P6 LDG.E R12, desc[UR10][R4.64] ;  /* 0x0000000a040ce981 */ /* 0x000f22000c1e1900 */
[----:B0-----:R-:W-:Y:S01]  /*7200*/  HFMA2.MMA R38, -RZ, RZ, 0, 0 ;  /* 0x00000000ff267435 */ /* 0x001fe200000001ff */
[----:B------:R-:W-:-:S09]  /*7210*/  PRMT R18, RZ, 0x7610, R18 ;  /* 0x00007610ff127816 */ /* 0x000fd20000000012 */
[----:B------:R-:W4:Y:S01]  /*7220*/  @!P6 LDG.E R38, desc[UR10][R60.64] ;  /* 0x0000000a3c26e981 */ /* 0x000f22000c1e1900 */
[----:B------:R-:W-:Y:S02]  /*7230*/  PRMT R31, RZ, 0x7610, R31 ;  /* 0x00007610ff1f7816 */ /* 0x000fe4000000001f */
[----:B------:R-:W-:Y:S02]  /*7240*/  @!P3 SHF.R.U32.HI R15, RZ, 0x10, R14 ;  /* 0x00000010ff0fb819 */ /* 0x000fe4000001160e */
[----:B------:R-:W-:Y:S01]  /*7250*/  PRMT R30, RZ, 0x7610, R30 ;  /* 0x00007610ff1e7816 */ /* 0x000fe2000000001e */
[----:B------:R-:W-:Y:S01]  /*7260*/  STL.S16 [R1+0x238], R57 ;  /* 0x0002383901007387 */ /* 0x000fe20000100600 */
[----:B------:R-:W-:-:S03]  /*7270*/  @!P3 PRMT R31, R15, 0x7610, R31 ;  /* 0x000076100f1fb816 */ /* 0x000fc6000000001f */
[----:B------:R0:W-:Y:S04]  /*7280*/  STL.S16 [R1+0x49c], R56 ;  /* 0x00049c3801007387 */ /* 0x0001e80000100600 */
[----:B------:R-:W-:Y:S04]  /*7290*/  STL.S16 [R1+0x53c], R31 ;  /* 0x00053c1f01007387 */ /* 0x000fe80000100600 */
[----:B0-----:R-:W4:Y:S01]  /*72a0*/  LDL.LU.64 R56, [R1+0x5f8] ;  /* 0x0005f80001387983 */ /* 0x001f220000300a00 */
[----:B--2---:R-:W-:-:S04]  /*72b0*/  @!P4 SHF.R.U32.HI R8, RZ, 0x10, R17 ;  /* 0x00000010ff08c819 */ /* 0x004fc80000011611 */
[----:B------:R-:W-:Y:S02]  /*72c0*/  @!P4 PRMT R18, R8, 0x7610, R18 ;  /* 0x000076100812c816 */ /* 0x000fe40000000012 */
[----:B---3--:R-:W-:-:S04]  /*72d0*/  @!P4 SHF.R.U32.HI R8, RZ, 0x10, R16 ;  /* 0x00000010ff08c819 */ /* 0x008fc80000011610 */
[----:B------:R-:W-:-:S05]  /*72e0*/  @!P4 PRMT R30, R8, 0x7610, R30 ;  /* 0x00007610081ec816 */ /* 0x000fca000000001e */
[----:B------:R0:W-:Y:S04]  /*72f0*/  STL.S16 [R1+0x214], R30 ;  /* 0x0002141e01007387 */ /* 0x0001e80000100600 */
[----:B0-----:R-:W2:Y:S04]  /*7300*/  LDL.LU.64 R30, [R1+0x5e0] ;  /* 0x0005e000011e7983 */ /* 0x001ea80000300a00 */
[----:B------:R0:W-:Y:S01]  /*7310*/  STL [R1+0x118], R21 ;  /* 0x0001181501007387 */ /* 0x0001e20000100800 */
[----:B------:R-:W-:Y:S02]  /*7320*/  PRMT R40, RZ, 0x7610, R40 ;  /* 0x00007610ff287816 */ /* 0x000fe40000000028 */
[----:B0-----:R-:W-:-:S02]  /*7330*/  PRMT R21, RZ, 0x7610, R21 ;  /* 0x00007610ff157816 */ /* 0x001fc40000000015 */
[----:B------:R-:W-:Y:S02]  /*7340*/  LOP3.LUT P3, RZ, R6, 0x2000, RZ, 0xc0, !PT ;  /* 0x0000200006ff7812 */ /* 0x000fe4000786c0ff */
[----:B----4-:R-:W-:-:S04]  /*7350*/  @!P6 SHF.R.U32.HI R4, RZ, 0x10, R12 ;  /* 0x00000010ff04e819 */ /* 0x010fc8000001160c */
[----:B------:R-:W-:Y:S01]  /*7360*/  @!P6 PRMT R21, R4, 0x7610, R21 ;  /* 0x000076100415e816 */ /* 0x000fe20000000015 */
[----:B------:R-:W-:Y:S01]  /*7370*/  STL.S16 [R1+0x218], R41 ;  /* 0x0002182901007387 */ /* 0x000fe20000100600 */
[----:B------:R-:W-:-:S04]  /*7380*/  @!P6 SHF.R.U32.HI R4, RZ, 0x10, R38 ;  /* 0x00000010ff04e819 */ /* 0x000fc80000011626 */
[----:B------:R-:W-:-:S05]  /*7390*/  @!P6 PRMT R40, R4, 0x7610, R40 ;  /* 0x000076100428e816 */ /* 0x000fca0000000028 */
[----:B------:R0:W-:Y:S02]  /*73a0*/  STL.S16 [R1+0x5f0], R40 ;  /* 0x0005f02801007387 */ /* 0x0001e40000100600 */
[----:B0-----:R-:W-:-:S06]  /*73b0*/  CS2R R40, SRZ ;  /* 0x0000000000287805 */ /* 0x001fcc000001ff00 */
[----:B------:R-:W3:Y:S01]  /*73c0*/  @!P3 LDG.E R41, desc[UR10][R56.64] ;  /* 0x0000000a3829b981 */ /* 0x000ee2000c1e1900 */
[----:B------:R-:W-:Y:S02]  /*73d0*/  PRMT R9, RZ, 0x7610, R9 ;  /* 0x00007610ff097816 */ /* 0x000fe40000000009 */
[----:B------:R-:W-:Y:S01]  /*73e0*/  PRMT R5, RZ, 0x7610, R5 ;  /* 0x00007610ff057816 */ /* 0x000fe20000000005 */
[----:B------:R-:W-:Y:S04]  /*73f0*/  STL.S16 [R1+0x224], R47 ;  /* 0x0002242f01007387 */ /* 0x000fe80000100600 */
[----:B------:R0:W-:Y:S04]  /*7400*/  STL.S16 [R1+0x21c], R46 ;  /* 0x00021c2e01007387 */ /* 0x0001e80000100600 */
[----:B------:R-:W-:Y:S04]  /*7410*/  STL [R1+0x114], R20 ;  /* 0x0001141401007387 */ /* 0x000fe80000100800 */
[----:B------:R1:W-:Y:S04]  /*7420*/  STL [R1+0x18], R19 ;  /* 0x0000181301007387 */ /* 0x0003e80000100800 */
[----:B0-----:R-:W4:Y:S04]  /*7430*/  LDL.LU.64 R46, [R1+0x5d8] ;  /* 0x0005d800012e7983 */ /* 0x001f280000300a00 */
[----:B------:R0:W-:Y:S04]  /*7440*/  STL [R1+0x28], R0 ;  /* 0x0000280001007387 */ /* 0x0001e80000100800 */
[----:B------:R-:W4:Y:S04]  /*7450*/  LDL.LU.64 R56, [R1+0x5d0] ;  /* 0x0005d00001387983 */ /* 0x000f280000300a00 */
[----:B--2---:R-:W2:Y:S01]  /*7460*/  @!P3 LDG.E R40, desc[UR10][R30.64] ;  /* 0x0000000a1e28b981 */ /* 0x004ea2000c1e1900 */
[----:B---3--:R-:W-:-:S02]  /*7470*/  @!P3 SHF.R.U32.HI R4, RZ, 0x10, R41 ;  /* 0x00000010ff04b819 */ /* 0x008fc40000011629 */
[----:B-1----:R-:W-:Y:S02]  /*7480*/  PRMT R19, RZ, 0x7610, R19 ;  /* 0x00007610ff137816 */ /* 0x002fe40000000013 */
[----:B------:R-:W-:Y:S01]  /*7490*/  PRMT R20, RZ, 0x7610, R20 ;  /* 0x00007610ff147816 */ /* 0x000fe20000000014 */
[----:B0-----:R-:W-:Y:S01]  /*74a0*/  HFMA2.MMA R0, -RZ, RZ, 0, 0 ;  /* 0x00000000ff007435 */ /* 0x001fe200000001ff */
[----:B------:R-:W-:Y:S01]  /*74b0*/  @!P3 PRMT R9, R4, 0x7610, R9 ;  /* 0x000076100409b816 */ /* 0x000fe20000000009 */
[----:B------:R-:W3:Y:S01]  /*74c0*/  LDL.LU.64 R30, [R1+0x5c8] ;  /* 0x0005c800011e7983 */ /* 0x000ee20000300a00 */
[----:B--2---:R-:W-:-:S04]  /*74d0*/  @!P3 SHF.R.U32.HI R4, RZ, 0x10, R40 ;  /* 0x00000010ff04b819 */ /* 0x004fc80000011628 */
[----:B------:R-:W-:-:S05]  /*74e0*/  @!P3 PRMT R5, R4, 0x7610, R5 ;  /* 0x000076100405b816 */ /* 0x000fca0000000005 */
[----:B------:R0:W-:Y:S04]  /*74f0*/  STL.S16 [R1+0x5e4], R5 ;  /* 0x0005e40501007387 */ /* 0x0001e80000100600 */
[----:B0-----:R-:W2:Y:S01]  /*7500*/  LDL.LU.64 R4, [R1+0x5e8] ;  /* 0x0005e80001047983 */ /* 0x001ea20000300a00 */
[----:B------:R-:W-:Y:S02]  /*7510*/  @!P4 PRMT R19, R17, 0x7610, R19 ;  /* 0x000076101113c816 */ /* 0x000fe40000000013 */
[----:B------:R-:W-:Y:S02]  /*7520*/  @!P4 PRMT R20, R16, 0x7610, R20 ;  /* 0x000076101014c816 */ /* 0x000fe40000000014 */
[----:B------:R-:W-:Y:S01]  /*7530*/  LOP3.LUT P4, RZ, R6, 0x1000, RZ, 0xc0, !PT ;  /* 0x0000100006ff7812 */ /* 0x000fe2000788c0ff */
[----:B------:R0:W-:Y:S02]  /*7540*/  STL.S16 [R1+0x5e0], R9 ;  /* 0x0005e00901007387 */ /* 0x0001e40000100600 */
[----:B0-----:R-:W-:-:S10]  /*7550*/  MOV R9, RZ ;  /* 0x000000ff00097202 */ /* 0x001fd40000000f00 */
[----:B----4-:R-:W4:Y:S01]  /*7560*/  @!P4 LDG.E R0, desc[UR10][R46.64] ;  /* 0x0000000a2e00c981 */ /* 0x010f22000c1e1900 */
[----:B------:R-:W-:Y:S02]  /*7570*/  PRMT R3, RZ, 0x7610, R3 ;  /* 0x00007610ff037816 */ /* 0x000fe40000000003 */
[----:B------:R-:W-:Y:S01]  /*7580*/  PRMT R2, RZ, 0x7610, R2 ;  /* 0x00007610ff027816 */ /* 0x000fe20000000002 */
[----:B------:R0:W-:Y:S04]  /*7590*/  STL [R1+0x1c], R22 ;  /* 0x00001c1601007387 */ /* 0x0001e80000100800 */
[----:B------:R1:W-:Y:S04]  /*75a0*/  STL [R1+0x20], R23 ;  /* 0x0000201701007387 */ /* 0x0003e80000100800 */
[----:B------:R1:W-:Y:S04]  /*75b0*/  STL.S16 [R1+0x4c0], R43 ;  /* 0x0004c02b01007387 */ /* 0x0003e80000100600 */
[----:B--2---:R-:W2:Y:S01]  /*75c0*/  @!P4 LDG.E R9, desc[UR10][R4.64] ;  /* 0x0000000a0409c981 */ /* 0x004ea2000c1e1900 */
[----:B0-----:R-:W-:-:S02]  /*75d0*/  PRMT R22, RZ, 0x7610, R22 ;  /* 0x00007610ff167816 */ /* 0x001fc40000000016 */
[----:B-1----:R-:W-:Y:S01]  /*75e0*/  PRMT R23, RZ, 0x7610, R23 ;  /* 0x00007610ff177816 */ /* 0x002fe20000000017 */
[----:B------:R-:W3:Y:S01]  /*75f0*/  LDL.LU.64 R46, [R1+0x5c0] ;  /* 0x0005c000012e7983 */ /* 0x000ee20000300a00 */
[----:B------:R-:W-:Y:S02]  /*7600*/  @!P6 PRMT R22, R12, 0x7610, R22 ;  /* 0x000076100c16e816 */ /* 0x000fe40000000016 */
[----:B------:R-:W-:Y:S02]  /*7610*/  @!P6 PRMT R23, R38, 0x7610, R23 ;  /* 0x000076102617e816 */ /* 0x000fe40000000017 */
[----:B------:R-:W-:Y:S02]  /*7620*/  LOP3.LUT P6, RZ, R6, 0x800, RZ, 0xc0, !PT ;  /* 0x0000080006ff7812 */ /* 0x000fe400078cc0ff */
[----:B------:R-:W-:-:S11]  /*7630*/  MOV R43, RZ ;  /* 0x000000ff002b7202 */ /* 0x000fd60000000f00 */
[----:B------:R-:W3:Y:S01]  /*7640*/  @!P6 LDG.E R43, desc[UR10][R56.64] ;  /* 0x0000000a382be981 */ /* 0x000ee2000c1e1900 */
[----:B------:R-:W-:-:S03]  /*7650*/  PRMT R15, RZ, 0x7610, R15 ;  /* 0x00007610ff0f7816 */ /* 0x000fc6000000000f */
[----:B------:R-:W-:Y:S04]  /*7660*/  STL [R1+0x11c], R25 ;  /* 0x00011c1901007387 */ /* 0x000fe80000100800 */
[----:B------:R-:W-:Y:S01]  /*7670*/  STL [R1+0x24], R24 ;  /* 0x0000241801007387 */ /* 0x000fe20000100800 */
[----:B------:R-:W-:-:S03]  /*7680*/  PRMT R13, RZ, 0x7610, R13 ;  /* 0x00007610ff0d7816 */ /* 0x000fc6000000000d */
[----:B------:R-:W3:Y:S01]  /*7690*/  LDL.LU.64 R56, [R1+0x5a0] ;  /* 0x0005a00001387983 */ /* 0x000ee20000300a00 */
[----:B--2---:R-:W-:-:S04]  /*76a0*/  @!P4 SHF.R.U32.HI R4, RZ, 0x10, R9 ;  /* 0x00000010ff04c819 */ /* 0x004fc80000011609 */
[----:B------:R-:W-:Y:S02]  /*76b0*/  @!P4 PRMT R3, R4, 0x7610, R3 ;  /* 0x000076100403c816 */ /* 0x000fe40000000003 */
[----:B----4-:R-:W-:-:S04]  /*76c0*/  @!P4 SHF.R.U32.HI R4, RZ, 0x10, R0 ;  /* 0x00000010ff04c819 */ /* 0x010fc80000011600 */
[----:B------:R-:W-:Y:S02]  /*76d0*/  @!P4 PRMT R2, R4, 0x7610, R2 ;  /* 0x000076100402c816 */ /* 0x000fe40000000002 */
[----:B------:R-:W-:-:S04]  /*76e0*/  PRMT R4, RZ, 0x7610, R4 ;  /* 0x00007610ff047816 */ /* 0x000fc80000000004 */
[----:B------:R-:W-:-:S05]  /*76f0*/  @!P4 PRMT R4, R0, 0x7610, R4 ;  /* 0x000076100004c816 */ /* 0x000fca0000000004 */
[----:B------:R0:W-:Y:S02]  /*7700*/  STL.S16 [R1+0x5dc], R4 ;  /* 0x0005dc0401007387 */ /* 0x0001e40000100600 */
[----:B0-----:R-:W-:-:S10]  /*7710*/  HFMA2.MMA R4, -RZ, RZ, 0, 0 ;  /* 0x00000000ff047435 */ /* 0x001fd400000001ff */
[----:B---3--:R-:W2:Y:S04]  /*7720*/  @!P6 LDG.E R4, desc[UR10][R30.64] ;  /* 0x0000000a1e04e981 */ /* 0x008ea8000c1e1900 */
[----:B------:R-:W-:Y:S04]  /*7730*/  STL.S16 [R1+0x5d8], R3 ;  /* 0x0005d80301007387 */ /* 0x000fe80000100600 */
[----:B------:R0:W-:Y:S01]  /*7740*/  STL.S16 [R1+0x5e8], R2 ;  /* 0x0005e80201007387 */ /* 0x0001e20000100600 */
[----:B------:R-:W-:Y:S02]  /*7750*/  @!P6 SHF.R.U32.HI R5, RZ, 0x10, R43 ;  /* 0x00000010ff05e819 */ /* 0x000fe4000001162b */
[----:B------:R-:W-:Y:S01]  /*7760*/  PRMT R24, RZ, 0x7610, R24 ;  /* 0x00007610ff187816 */ /* 0x000fe20000000018 */
[----:B------:R-:W3:Y:S04]  /*7770*/  LDL.LU.64 R30, [R1+0x5b0] ;  /* 0x0005b000011e7983 */ /* 0x000ee80000300a00 */
[----:B0-----:R-:W4:Y:S01]  /*7780*/  LDL.LU.64 R2, [R1+0x5b8] ;  /* 0x0005b80001027983 */ /* 0x001f220000300a00 */
[----:B------:R-:W-:-:S02]  /*7790*/  PRMT R25, RZ, 0x7610, R25 ;  /* 0x00007610ff197816 */ /* 0x000fc40000000019 */
[----:B------:R-:W-:Y:S02]  /*77a0*/  @!P6 PRMT R15, R5, 0x7610, R15 ;  /* 0x00007610050fe816 */ /* 0x000fe4000000000f */
[----:B------:R-:W-:Y:S02]  /*77b0*/  @!P3 PRMT R24, R41, 0x7610, R24 ;  /* 0x000076102918b816 */ /* 0x000fe40000000018 */
[----:B------:R-:W-:Y:S02]  /*77c0*/  @!P3 PRMT R25, R40, 0x7610, R25 ;  /* 0x000076102819b816 */ /* 0x000fe40000000019 */
[----:B------:R-:W-:Y:S01]  /*77d0*/  LOP3.LUT P3, RZ, R6, 0x400, RZ, 0xc0, !PT ;  /* 0x0000040006ff7812 */ /* 0x000fe2000786c0ff */
[----:B------:R0:W-:Y:S02]  /*77e0*/  STL.S16 [R1+0x5c8], R15 ;  /* 0x0005c80f01007387 */ /* 0x0001e40000100600 */
[----:B0-----:R-:W-:-:S10]  /*77f0*/  MOV R15, RZ ;  /* 0x000000ff000f7202 */ /* 0x001fd40000000f00 */
[----:B------:R-:W3:Y:S01]  /*7800*/  @!P3 LDG.E R15, desc[UR10][R46.64] ;  /* 0x0000000a2e0fb981 */ /* 0x000ee2000c1e1900 */
[----:B--2---:R-:W-:-:S03]  /*7810*/  @!P6 SHF.R.U32.HI R5, RZ, 0x10, R4 ;  /* 0x00000010ff05e819 */ /* 0x004fc60000011604 */
[----:B------:R-:W-:Y:S01]  /*7820*/  STL [R1+0x120], R26 ;  /* 0x0001201a01007387 */ /* 0x000fe20000100800 */
[----:B------:R-:W-:Y:S02]  /*7830*/  @!P6 PRMT R13, R5, 0x7610, R13 ;  /* 0x00007610050de816 */ /* 0x000fe4000000000d */
[----:B------:R-:W-:Y:S02]  /*7840*/  PRMT R60, RZ, 0x7610, R60 ;  /* 0x00007610ff3c7816 */ /* 0x000fe4000000003c */
[----:B------:R-:W-:Y:S01]  /*7850*/  PRMT R8, RZ, 0x7610, R8 ;  /* 0x00007610ff087816 */ /* 0x000fe20000000008 */
[----:B------:R0:W-:Y:S04]  /*7860*/  STL.S16 [R1+0x5cc], R13 ;  /* 0x0005cc0d01007387 */ /* 0x0001e80000100600 */
[----:B------:R1:W-:Y:S04]  /*7870*/  STL [R1+0x12c], R11 ;  /* 0x00012c0b01007387 */ /* 0x0003e80000100800 */
[----:B------:R-:W-:Y:S01]  /*7880*/  STL [R1+0x34], R17 ;  /* 0x0000341101007387 */ /* 0x000fe20000100800 */
[----:B0-----:R-:W-:-:S03]  /*7890*/  HFMA2.MMA R13, -RZ, RZ, 0, 0 ;  /* 0x00000000ff0d7435 */ /* 0x001fc600000001ff */
[----:B------:R0:W-:Y:S04]  /*78a0*/  STL [R1+0x134], R16 ;  /* 0x0001341001007387 */ /* 0x0001e80000100800 */
[----:B------:R-:W-:Y:S04]  /*78b0*/  STL [R1+0x124], R27 ;  /* 0x0001241b01007387 */ /* 0x000fe80000100800 */
[----:B----4-:R-:W2:Y:S01]  /*78c0*/  @!P3 LDG.E R13, desc[UR10][R2.64] ;  /* 0x0000000a020db981 */ /* 0x010ea2000c1e1900 */
[----:B------:R-:W-:Y:S02]  /*78d0*/  PRMT R26, RZ, 0x7610, R26 ;  /* 0x00007610ff1a7816 */ /* 0x000fe4000000001a */
[----:B-1----:R-:W-:Y:S01]  /*78e0*/  PRMT R11, RZ, 0x7610, R11 ;  /* 0x00007610ff0b7816 */ /* 0x002fe2000000000b */
[----:B0-----:R-:W4:Y:S01]  /*78f0*/  LDL.LU.64 R16, [R1+0x5a8] ;  /* 0x0005a80001107983 */ /* 0x001f220000300a00 */
[----:B------:R-:W-:-:S02]  /*7900*/  @!P4 PRMT R26, R9, 0x7610, R26 ;  /* 0x00007610091ac816 */ /* 0x000fc4000000001a */
[----:B------:R-:W-:Y:S01]  /*7910*/  LOP3.LUT P4, RZ, R6, 0x200, RZ, 0xc0, !PT ;  /* 0x0000020006ff7812 */ /* 0x000fe2000788c0ff */
[----:B------:R-:W-:Y:S04]  /*7920*/  STL [R1+0x128], R28 ;  /* 0x0001281c01007387 */ /* 0x000fe80000100800 */
[----:B------:R-:W-:Y:S01]  /*7930*/  STL [R1+0x130], R14 ;  /* 0x0001300e01007387 */ /* 0x000fe20000100800 */
[----:B---3--:R-:W-:-:S03]  /*7940*/  @!P3 SHF.R.U32.HI R5, RZ, 0x10, R15 ;  /* 0x00000010ff05b819 */ /* 0x008fc6000001160f */
[----:B------:R-:W3:Y:S01]  /*7950*/  LDL.LU.64 R2, [R1+0x8f0] ;  /* 0x0008f00001027983 */ /* 0x000ee20000300a00 */
[----:B------:R-:W-:-:S03]  /*7960*/  @!P3 PRMT R60, R5, 0x7610, R60 ;  /* 0x00007610053cb816 */ /* 0x000fc6000000003c */
[----:B------:R-:W-:Y:S04]  /*7970*/  STL [R1+0x2c], R29 ;  /* 0x00002c1d01007387 */ /* 0x000fe80000100800 */
[----:B------:R0:W-:Y:S04]  /*7980*/  STL.S16 [R1+0x5b8], R60 ;  /* 0x0005b83c01007387 */ /* 0x0001e80000100600 */
[----:B------:R-:W-:Y:S01]  /*7990*/  STL [R1+0x38], R12 ;  /* 0x0000380c01007387 */ /* 0x000fe20000100800 */
[----:B------:R-:W-:-:S03]  /*79a0*/  PRMT R37, RZ, 0x7610, R37 ;  /* 0x00007610ff257816 */ /* 0x000fc60000000025 */
[----:B------:R-:W-:Y:S04]  /*79b0*/  STL [R1+0x30], R36 ;  /* 0x0000302401007387 */ /* 0x000fe80000100800 */
[----:B0-----:R-:W3:Y:S04]  /*79c0*/  LDL.LU.64 R60, [R1+0x598] ;  /* 0x00059800013c7983 */ /* 0x001ee80000300a00 */
[----:B------:R-:W-:Y:S04]  /*79d0*/  STL [R1+0x13c], R40 ;  /* 0x00013c2801007387 */ /* 0x000fe80000100800 */
[----:B------:R-:W-:Y:S04]  /*79e0*/  STL [R1+0x40], R9 ;  /* 0x0000400901007387 */ /* 0x000fe80000100800 */
[----:B------:R-:W-:Y:S01]  /*79f0*/  STL [R1+0x140], R0 ;  /* 0x0001400001007387 */ /* 0x000fe20000100800 */
[----:B------:R-:W-:-:S03]  /*7a00*/  PRMT R39, RZ, 0x7610, R39 ;  /* 0x00007610ff277816 */ /* 0x000fc60000000027 */
[----:B------:R-:W-:Y:S04]  /*7a10*/  STL [R1+0x138], R38 ;  /* 0x0001382601007387 */ /* 0x000fe80000100800 */
[----:B------:R-:W-:Y:S04]  /*7a20*/  STL [R1+0x44], R43 ;  /* 0x0000442b01007387 */ /* 0x000fe80000100800 */
[----:B------:R-:W-:Y:S01]  /*7a30*/  STL [R1+0x144], R4 ;  /* 0x0001440401007387 */ /* 0x000fe20000100800 */
[----:B------:R-:W-:-:S03]  /*7a40*/  PRMT R42, RZ, 0x7610, R42 ;  /* 0x00007610ff2a7816 */ /* 0x000fc6000000002a */
[----:B------:R-:W-:Y:S01]  /*7a50*/  STL [R1+0x3c], R41 ;  /* 0x00003c2901007387 */ /* 0x000fe20000100800 */
[----:B------:R-:W-:Y:S02]  /*7a60*/  PRMT R10, RZ, 0x7610, R10 ;  /* 0x00007610ff0a7816 */ /* 0x000fe4000000000a */
[----:B------:R-:W-:Y:S01]  /*7a70*/  PRMT R7, RZ, 0x7610, R7 ;  /* 0x00007610ff077816 */ /* 0x000fe20000000007 */
[----:B------:R-:W-:Y:S04]  /*7a80*/  STL.64 [R1+0x6d0], R18 ;  /* 0x0006d01201007387 */ /* 0x000fe80000100a00 */
[----:B------:R-:W-:Y:S04]  /*7a90*/  STL [R1+0x6fc], R18 ;  /* 0x0006fc1201007387 */ /* 0x000fe80000100800 */
[----:B------:R-:W-:Y:S04]  /*7aa0*/  STL.64 [R1+0x6d8], R20 ;  /* 0x0006d81401007387 */ /* 0x000fe80000100a00 */
[----:B------:R-:W-:Y:S04]  /*7ab0*/  STL.64 [R1+0x6e0], R22 ;  /* 0x0006e01601007387 */ /* 0x000fe80000100a00 */
[----:B------:R-:W-:Y:S04]  /*7ac0*/  STL.64 [R1+0x6f0], R24 ;  /* 0x0006f01801007387 */ /* 0x000fe80000100a00 */
[----:B------:R-:W3:Y:S01]  /*7ad0*/  LDL.LU.64 R46, [R1+0x8f8] ;  /* 0x0008f800012e7983 */ /* 0x000ee20000300a00 */
[----:B--2---:R-:W-:-:S02]  /*7ae0*/  @!P3 SHF.R.U32.HI R5, RZ, 0x10, R13 ;  /* 0x00000010ff05b819 */ /* 0x004fc4000001160d */
[----:B------:R-:W-:Y:S02]  /*7af0*/  @!P3 PRMT R8, R13, 0x7610, R8 ;  /* 0x000076100d08b816 */ /* 0x000fe40000000008 */
[----:B------:R-:W-:Y:S02]  /*7b00*/  @!P3 PRMT R11, R5, 0x7610, R11 ;  /* 0x00007610050bb816 */ /* 0x000fe4000000000b */
[----:B------:R-:W-:Y:S01]  /*7b10*/  MOV R5, RZ ;  /* 0x000000ff00057202 */ /* 0x000fe20000000f00 */
[----:B------:R0:W-:Y:S05]  /*7b20*/  STL.S16 [R1+0x5bc], R8 ;  /* 0x0005bc0801007387 */ /* 0x0001ea0000100600 */
[----:B------:R-:W2:Y:S01]  /*7b30*/  @!P4 LDG.E R5, desc[UR10][R30.64] ;  /* 0x0000000a1e05c981 */ /* 0x000ea2000c1e1900 */
[----:B0-----:R-:W-:-:S03]  /*7b40*/  HFMA2.MMA R8, -RZ, RZ, 0, 0 ;  /* 0x00000000ff087435 */ /* 0x001fc600000001ff */
[----:B------:R-:W4:Y:S07]  /*7b50*/  LDL.LU R30, [R1+0x8ec] ;  /* 0x0008ec00011e7983 */ /* 0x000f2e0000300800 */
[----:B------:R-:W3:Y:S01]  /*7b60*/  @!P4 LDG.E R8, desc[UR10][R56.64] ;  /* 0x0000000a3808c981 */ /* 0x000ee2000c1e1900 */
[----:B------:R-:W-:-:S03]  /*7b70*/  PRMT R27, RZ, 0x7610, R27 ;  /* 0x00007610ff1b7816 */ /* 0x000fc6000000001b */
[----:B------:R2:W-:Y:S01]  /*7b80*/  STL.S16 [R1+0x5c0], R11 ;  /* 0x0005c00b01007387 */ /* 0x0005e20000100600 */
[----:B------:R-:W-:Y:S02]  /*7b90*/  PRMT R28, RZ, 0x7610, R28 ;  /* 0x00007610ff1c7816 */ /* 0x000fe4000000001c */
[----:B------:R-:W-:Y:S02]  /*7ba0*/  PRMT R14, RZ, 0x7610, R14 ;  /* 0x00007610ff0e7816 */ /* 0x000fe4000000000e */
[----:B------:R-:W-:Y:S01]  /*7bb0*/  @!P6 PRMT R27, R43, 0x7610, R27 ;  /* 0x000076102b1be816 */ /* 0x000fe2000000001b */
[----:B------:R-:W3:Y:S01]  /*7bc0*/  LDL.LU.64 R56, [R1+0x580] ;  /* 0x0005800001387983 */ /* 0x000ee20000300a00 */
[----:B------:R-:W-:Y:S02]  /*7bd0*/  @!P6 PRMT R28, R4, 0x7610, R28 ;  /* 0x00007610041ce816 */ /* 0x000fe4000000001c */
[----:B------:R-:W-:Y:S02]  /*7be0*/  LOP3.LUT P6, RZ, R6, 0x100, RZ, 0xc0, !PT ;  /* 0x0000010006ff7812 */ /* 0x000fe400078cc0ff */
[----:B--2---:R-:W-:-:S02]  /*7bf0*/  @!P4 SHF.R.U32.HI R11, RZ, 0x10, R5 ;  /* 0x00000010ff0bc819 */ /* 0x004fc40000011605 */
[----:B----4-:R-:W-:-:S04]  /*7c00*/  PRMT R30, RZ, 0x7610, R30 ;  /* 0x00007610ff1e7816 */ /* 0x010fc8000000001e */
[----:B------:R-:W-:Y:S02]  /*7c10*/  @!P4 PRMT R30, R11, 0x7610, R30 ;  /* 0x000076100b1ec816 */ /* 0x000fe4000000001e */
[----:B---3--:R-:W-:-:S04]  /*7c20*/  @!P4 SHF.R.U32.HI R11, RZ, 0x10, R8 ;  /* 0x00000010ff0bc819 */ /* 0x008fc80000011608 */
[----:B------:R-:W-:Y:S02]  /*7c30*/  @!P4 PRMT R14, R11, 0x7610, R14 ;  /* 0x000076100b0ec816 */ /* 0x000fe4000000000e */
[----:B------:R-:W-:-:S03]  /*7c40*/  MOV R11, RZ ;  /* 0x000000ff000b7202 */ /* 0x000fc60000000f00 */
[----:B------:R0:W-:Y:S04]  /*7c50*/  STL.S16 [R1+0x5a0], R14 ;  /* 0x0005a00e01007387 */ /* 0x0001e80000100600 */
[----:B------:R1:W2:Y:S01]  /*7c60*/  @!P6 LDG.E R11, desc[UR10][R16.64] ;  /* 0x0000000a100be981 */ /* 0x0002a2000c1e1900 */
[----:B0-----:R-:W-:-:S03]  /*7c70*/  HFMA2.MMA R14, -RZ, RZ, 0, 0 ;  /* 0x00000000ff0e7435 */ /* 0x001fc600000001ff */
[----:B------:R0:W-:Y:S07]  /*7c80*/  STL.S16 [R1+0x290], R30 ;  /* 0x0002901e01007387 */ /* 0x0001ee0000100600 */
[----:B------:R-:W3:Y:S04]  /*7c90*/  @!P6 LDG.E R14, desc[UR10][R60.64] ;  /* 0x0000000a3c0ee981 */ /* 0x000ee8000c1e1900 */
[----:B0-----:R-:W4:Y:S01]  /*7ca0*/  LDL.LU.64 R30, [R1+0x590] ;  /* 0x00059000011e7983 */ /* 0x001f220000300a00 */
[----:B------:R-:W-:-:S02]  /*7cb0*/  PRMT R29, RZ, 0x7610, R29 ;  /* 0x00007610ff1d7816 */ /* 0x000fc4000000001d */
[----:B------:R-:W-:Y:S02]  /*7cc0*/  PRMT R3, RZ, 0x7610, R3 ;  /* 0x00007610ff037816 */ /* 0x000fe40000000003 */
[----:B------:R-:W-:Y:S01]  /*7cd0*/  @!P3 PRMT R29, R15, 0x7610, R29 ;  /* 0x000076100f1db816 */ /* 0x000fe2000000001d */
[----:B------:R-:W4:Y:S01]  /*7ce0*/  LDL.LU.64 R60, [R1+0x578] ;  /* 0x00057800013c7983 */ /* 0x000f220000300a00 */
[----:B------:R-:W-:Y:S02]  /*7cf0*/  LOP3.LUT P3, RZ, R6, 0x80, RZ, 0xc0, !PT ;  /* 0x0000008006ff7812 */ /* 0x000fe4000786c0ff */
[----:B------:R-:W-:Y:S02]  /*7d00*/  PRMT R2, RZ, 0x7610, R2 ;  /* 0x00007610ff027816 */ /* 0x000fe40000000002 */
[----:B-1----:R-:W-:Y:S02]  /*7d10*/  MOV R16, RZ ;  /* 0x000000ff00107202 */ /* 0x002fe40000000f00 */
[----:B--2---:R-:W-:-:S04]  /*7d20*/  @!P6 SHF.R.U32.HI R12, RZ, 0x10, R11 ;  /* 0x00000010ff0ce819 */ /* 0x004fc8000001160b */
[----:B------:R-:W-:Y:S02]  /*7d30*/  @!P6 PRMT R3, R12, 0x7610, R3 ;  /* 0x000076100c03e816 */ /* 0x000fe40000000003 */
[----:B---3--:R-:W-:-:S04]  /*7d40*/  @!P6 SHF.R.U32.HI R12, RZ, 0x10, R14 ;  /* 0x00000010ff0ce819 */ /* 0x008fc8000001160e */
[----:B------:R-:W-:Y:S01]  /*7d50*/  @!P6 PRMT R2, R12, 0x7610, R2 ;  /* 0x000076100c02e816 */ /* 0x000fe20000000002 */
[----:B------:R-:W-:Y:S01]  /*7d60*/  HFMA2.MMA R12, -RZ, RZ, 0, 0 ;  /* 0x00000000ff0c7435 */ /* 0x000fe200000001ff */
[----:B----4-:R-:W2:Y:S09]  /*7d70*/  @!P3 LDG.E R16, desc[UR10][R30.64] ;  /* 0x0000000a1e10b981 */ /* 0x010eb2000c1e1900 */
[----:B------:R-:W3:Y:S04]  /*7d80*/  @!P3 LDG.E R12, desc[UR10][R56.64] ;  /* 0x0000000a380cb981 */ /* 0x000ee8000c1e1900 */
[----:B------:R-:W4:Y:S04]  /*7d90*/  LDL.LU R30, [R1+0x8e8] ;  /* 0x0008e800011e7983 */ /* 0x000f280000300800 */
[----:B------:R-:W-:Y:S04]  /*7da0*/  STL.S16 [R1+0x598], R3 ;  /* 0x0005980301007387 */ /* 0x000fe80000100600 */
[----:B------:R0:W-:Y:S01]  /*7db0*/  STL.S16 [R1+0x59c], R2 ;  /* 0x00059c0201007387 */ /* 0x0001e20000100600 */
[----:B------:R-:W-:-:S02]  /*7dc0*/  PRMT R36, RZ, 0x7610, R36 ;  /* 0x00007610ff247816 */ /* 0x000fc40000000024 */
[----:B------:R-:W-:Y:S01]  /*7dd0*/  PRMT R40, RZ, 0x7610, R40 ;  /* 0x00007610ff287816 */ /* 0x000fe20000000028 */
[----:B------:R-:W-:Y:S01]  /*7de0*/  HFMA2.MMA R9, -RZ, RZ, 0, 0 ;  /* 0x00000000ff097435 */ /* 0x000fe200000001ff */
[----:B------:R-:W-:Y:S01]  /*7df0*/  @!P4 PRMT R37, R8, 0x7610, R37 ;  /* 0x000076100825c816 */ /* 0x000fe20000000025 */
[----:B------:R-:W4:Y:S04]  /*7e00*/  LDL.LU.64 R56, [R1+0x240] ;  /* 0x0002400001387983 */ /* 0x000f280000300a00 */
[----:B0-----:R-:W4:Y:S01]  /*7e10*/  LDL.LU.64 R2, [R1+0x588] ;  /* 0x0005880001027983 */ /* 0x001f220000300a00 */
[----:B------:R-:W-:Y:S02]  /*7e20*/  @!P4 PRMT R36, R5, 0x7610, R36 ;  /* 0x000076100524c816 */ /* 0x000fe40000000024 */
[----:B------:R-:W-:-:S13]  /*7e30*/  LOP3.LUT P4, RZ, R6, 0x40, RZ, 0xc0, !PT ;  /* 0x0000004006ff7812 */ /* 0x000fda000788c0ff */
[----:B------:R-:W4:Y:S01]  /*7e40*/  @!P4 LDG.E R9, desc[UR10][R60.64] ;  /* 0x0000000a3c09c981 */ /* 0x000f22000c1e1900 */
[----:B------:R-:W-:Y:S02]  /*7e50*/  PRMT R38, RZ, 0x7610, R38 ;  /* 0x00007610ff267816 */ /* 0x000fe40000000026 */
[----:B--2---:R-:W-:Y:S01]  /*7e60*/  @!P3 SHF.R.U32.HI R17, RZ, 0x10, R16 ;  /* 0x00000010ff11b819 */ /* 0x004fe20000011610 */
[----:B------:R-:W2:Y:S03]  /*7e70*/  LDL.LU.64 R60, [R1+0x248] ;  /* 0x00024800013c7983 */ /* 0x000ea60000300a00 */
[----:B------:R-:W-:Y:S02]  /*7e80*/  @!P3 PRMT R40, R17, 0x7610, R40 ;  /* 0x000076101128b816 */ /* 0x000fe40000000028 */
[----:B---3--:R-:W-:Y:S02]  /*7e90*/  @!P3 SHF.R.U32.HI R17, RZ, 0x10, R12 ;  /* 0x00000010ff11b819 */ /* 0x008fe4000001160c */
[----:B----4-:R-:W-:-:S04]  /*7ea0*/  PRMT R30, RZ, 0x7610, R30 ;  /* 0x00007610ff1e7816 */ /* 0x010fc8000000001e */
[----:B------:R-:W-:Y:S02]  /*7eb0*/  @!P3 PRMT R30, R17, 0x7610, R30 ;  /* 0x00007610111eb816 */ /* 0x000fe4000000001e */
[----:B------:R-:W-:-:S06]  /*7ec0*/  MOV R17, RZ ;  /* 0x000000ff00117202 */ /* 0x000fcc0000000f00 */
[----:B------:R-:W3:Y:S04]  /*7ed0*/  @!P4 LDG.E R17, desc[UR10][R2.64] ;  /* 0x0000000a0211c981 */ /* 0x000ee8000c1e1900 */
[----:B------:R-:W4:Y:S04]  /*7ee0*/  LDL.LU.64 R2, [R1+0x8e0] ;  /* 0x0008e00001027983 */ /* 0x000f280000300a00 */
[----:B------:R0:W-:Y:S04]  /*7ef0*/  STL.S16 [R1+0x580], R30 ;  /* 0x0005801e01007387 */ /* 0x0001e80000100600 */
[----:B0-----:R-:W2:Y:S01]  /*7f00*/  LDL.LU.64 R30, [R1+0x570] ;  /* 0x00057000011e7983 */ /* 0x001ea20000300a00 */
[----:B------:R-:W-:-:S02]  /*7f10*/  @!P6 PRMT R38, R11, 0x7610, R38 ;  /* 0x000076100b26e816 */ /* 0x000fc40000000026 */
[----:B------:R-:W-:Y:S02]  /*7f20*/  @!P6 PRMT R39, R14, 0x7610, R39 ;  /* 0x000076100e27e816 */ /* 0x000fe40000000027 */
[----:B------:R-:W-:Y:S02]  /*7f30*/  LOP3.LUT P6, RZ, R6, 0x20, RZ, 0xc0, !PT ;  /* 0x0000002006ff7812 */ /* 0x000fe400078cc0ff */
[----:B------:R-:W-:Y:S02]  /*7f40*/  MOV R43, RZ ;  /* 0x000000ff002b7202 */ /* 0x000fe40000000f00 */
[----:B---3--:R-:W-:Y:S02]  /*7f50*/  @!P4 SHF.R.U32.HI R0, RZ, 0x10, R17 ;  /* 0x00000010ff00c819 */ /* 0x008fe40000011611 */
[----:B----4-:R-:W-:Y:S02]  /*7f60*/  PRMT R3, RZ, 0x7610, R3 ;  /* 0x00007610ff037816 */ /* 0x010fe40000000003 */
[----:B------:R-:W-:-:S02]  /*7f70*/  PRMT R2, RZ, 0x7610, R2 ;  /* 0x00007610ff027816 */ /* 0x000fc40000000002 */
[----:B------:R-:W-:Y:S02]  /*7f80*/  @!P4 PRMT R3, R0, 0x7610, R3 ;  /* 0x000076100003c816 */ /* 0x000fe40000000003 */
[----:B------:R-:W-:-:S04]  /*7f90*/  @!P4 SHF.R.U32.HI R0, RZ, 0x10, R9 ;  /* 0x00000010ff00c819 */ /* 0x000fc80000011609 */
[----:B------:R-:W-:Y:S02]  /*7fa0*/  @!P4 PRMT R2, R0, 0x7610, R2 ;  /* 0x000076100002c816 */ /* 0x000fe40000000002 */
[----:B------:R-:W-:Y:S01]  /*7fb0*/  PRMT R0, RZ, 0x7610, R0 ;  /* 0x00007610ff007816 */ /* 0x000fe20000000000 */
[----:B--2---:R-:W2:Y:S03]  /*7fc0*/  @!P6 LDG.E R43, desc[UR10][R30.64] ;  /* 0x0000000a1e2be981 */ /* 0x004ea6000c1e1900 */
[----:B------:R-:W-:-:S05]  /*7fd0*/  @!P4 PRMT R0, R9, 0x7610, R0 ;  /* 0x000076100900c816 */ /* 0x000fca0000000000 */
[----:B------:R0:W-:Y:S04]  /*7fe0*/  STL.S16 [R1+0x57c], R0 ;  /* 0x00057c0001007387 */ /* 0x0001e80000100600 */
[----:B------:R-:W3:Y:S01]  /*7ff0*/  LDL.LU.64 R30, [R1+0x8d0] ;  /* 0x0008d000011e7983 */ /* 0x000ee20000300a00 */
[----:B0-----:R-:W-:-:S10]  /*8000*/  HFMA2.MMA R0, -RZ, RZ, 0, 0 ;  /* 0x00000000ff007435 */ /* 0x001fd400000001ff */
[----:B------:R-:W4:Y:S04]  /*8010*/  @!P6 LDG.E R0, desc[UR10][R56.64] ;  /* 0x0000000a3800e981 */ /* 0x000f28000c1e1900 */
[----:B------:R-:W-:Y:S04]  /*8020*/  STL.S16 [R1+0x578], R3 ;  /* 0x0005780301007387 */ /* 0x000fe80000100600 */
[----:B------:R0:W-:Y:S01]  /*8030*/  STL.S16 [R1+0x584], R2 ;  /* 0x0005840201007387 */ /* 0x0001e20000100600 */
[----:B------:R-:W-:Y:S02]  /*8040*/  PRMT R41, RZ, 0x7610, R41 ;  /* 0x00007610ff297816 */ /* 0x000fe40000000029 */
[----:B------:R-:W-:Y:S01]  /*8050*/  @!P3 PRMT R42, R12, 0x7610, R42 ;  /* 0x000076100c2ab816 */ /* 0x000fe2000000002a */
[----:B------:R1:W-:Y:S04]  /*8060*/  STL [R1+0x48], R15 ;  /* 0x0000480f01007387 */ /* 0x0003e80000100800 */
[----:B------:R-:W4:Y:S04]  /*8070*/  LDL.LU.64 R56, [R1+0x558] ;  /* 0x0005580001387983 */ /* 0x000f280000300a00 */
[----:B0-----:R-:W4:Y:S01]  /*8080*/  LDL.LU.64 R2, [R1+0x568] ;  /* 0x0005680001027983 */ /* 0x001f220000300a00 */
[----:B------:R-:W-:-:S02]  /*8090*/  @!P3 PRMT R41, R16, 0x7610, R41 ;  /* 0x000076101029b816 */ /* 0x000fc40000000029 */
[----:B------:R-:W-:Y:S02]  /*80a0*/  LOP3.LUT P3, RZ, R6, 0x10, RZ, 0xc0, !PT ;  /* 0x0000001006ff7812 */ /* 0x000fe4000786c0ff */
[----:B-1----:R-:W-:Y:S02]  /*80b0*/  MOV R15, RZ ;  /* 0x000000ff000f7202 */ /* 0x002fe40000000f00 */
[----:B------:R-:W-:-:S05]  /*80c0*/  @!P4 PRMT R10, R17, 0x7610, R10 ;  /* 0x00007610110ac816 */ /* 0x000fca000000000a */
[----:B------:R0:W-:Y:S04]  /*80d0*/  STL.S16 [R1+0x23c], R10 ;  /* 0x00023c0a01007387 */ /* 0x0001e80000100600 */
[----:B0-----:R-:W4:Y:S01]  /*80e0*/  LDL.LU R10, [R1+0x8d8] ;  /* 0x0008d800010a7983 */ /* 0x001f220000300800 */
[----:B--2---:R-:W-:Y:S02]  /*80f0*/  @!P6 SHF.R.U32.HI R4, RZ, 0x10, R43 ;  /* 0x00000010ff04e819 */ /* 0x004fe4000001162b */
[----:B---3--:R-:W-:Y:S02]  /*8100*/  PRMT R31, RZ, 0x7610, R31 ;  /* 0x00007610ff1f7816 */ /* 0x008fe4000000001f */
[----:B------:R-:W-:Y:S02]  /*8110*/  PRMT R30, RZ, 0x7610, R30 ;  /* 0x00007610ff1e7816 */ /* 0x000fe4000000001e */
[----:B------:R-:W-:-:S02]  /*8120*/  @!P6 PRMT R31, R4, 0x7610, R31 ;  /* 0x00007610041fe816 */ /* 0x000fc4000000001f */
[----:B----4-:R-:W-:-:S04]  /*8130*/  @!P6 SHF.R.U32.HI R4, RZ, 0x10, R0 ;  /* 0x00000010ff04e819 */ /* 0x010fc80000011600 */
[----:B------:R-:W-:Y:S02]  /*8140*/  @!P6 PRMT R30, R4, 0x7610, R30 ;  /* 0x00007610041ee816 */ /* 0x000fe4000000001e */
[----:B------:R-:W-:-:S04]  /*8150*/  PRMT R4, RZ, 0x7610, R4 ;  /* 0x00007610ff047816 */ /* 0x000fc80000000004 */
[----:B------:R-:W-:-:S05]  /*8160*/  @!P6 PRMT R4, R0, 0x7610, R4 ;  /* 0x000076100004e816 */ /* 0x000fca0000000004 */
[----:B------:R0:W-:Y:S04]  /*8170*/  STL.S16 [R1+0x244], R4 ;  /* 0x0002440401007387 */ /* 0x0001e80000100600 */
[----:B------:R-:W2:Y:S01]  /*8180*/  @!P3 LDG.E R15, desc[UR10][R2.64] ;  /* 0x0000000a020fb981 */ /* 0x000ea2000c1e1900 */
[----:B0-----:R-:W-:-:S03]  /*8190*/  HFMA2.MMA R4, -RZ, RZ, 0, 0 ;  /* 0x00000000ff047435 */ /* 0x001fc600000001ff */
[----:B------:R-:W3:Y:S07]  /*81a0*/  LDL.LU.64 R2, [R1+0x8c0] ;  /* 0x0008c00001027983 */ /* 0x000eee0000300a00 */
[----:B------:R-:W4:Y:S04]  /*81b0*/  @!P3 LDG.E R4, desc[UR10][R60.64] ;  /* 0x0000000a3c04b981 */ /* 0x000f28000c1e1900 */
[----:B------:R-:W-:Y:S04]  /*81c0*/  STL.S16 [R1+0x570], R31 ;  /* 0x0005701f01007387 */ /* 0x000fe80000100600 */
[----:B------:R0:W-:Y:S04]  /*81d0*/  STL.S16 [R1+0x574], R30 ;  /* 0x0005741e01007387 */ /* 0x0001e80000100600 */
[----:B------:R-:W-:Y:S01]  /*81e0*/  STL [R1+0x148], R13 ;  /* 0x0001480d01007387 */ /* 0x000fe20000100800 */
[----:B------:R-:W-:-:S03]  /*81f0*/  LOP3.LUT P4, RZ, R6, 0x8, RZ, 0xc0, !PT ;  /* 0x0000000806ff7812 */ /* 0x000fc6000788c0ff */
[----:B------:R1:W-:Y:S04]  /*8200*/  STL [R1+0x4c], R5 ;  /* 0x00004c0501007387 */ /* 0x0003e80000100800 */
[----:B0-----:R-:W4:Y:S04]  /*8210*/  LDL.LU.64 R30, [R1+0x560] ;  /* 0x00056000011e7983 */ /* 0x001f280000300a00 */
[----:B------:R-:W4:Y:S01]  /*8220*/  LDL.LU.64 R60, [R1+0x548] ;  /* 0x00054800013c7983 */ /* 0x000f220000300a00 */
[----:B-1----:R-:W-:-:S10]  /*8230*/  HFMA2.MMA R5, -RZ, RZ, 0, 0 ;  /* 0x00000000ff057435 */ /* 0x002fd400000001ff */
[----:B------:R-:W4:Y:S01]  /*8240*/  @!P4 LDG.E R5, desc[UR10][R56.64] ;  /* 0x0000000a3805c981 */ /* 0x000f22000c1e1900 */
[----:B------:R-:W-:-:S04]  /*8250*/  PRMT R10, RZ, 0x7610, R10 ;  /* 0x00007610ff0a7816 */ /* 0x000fc8000000000a */
[----:B------:R-:W-:-:S05]  /*8260*/  @!P6 PRMT R10, R43, 0x7610, R10 ;  /* 0x000076102b0ae816 */ /* 0x000fca000000000a */
[----:B------:R0:W-:Y:S04]  /*8270*/  STL.S16 [R1+0x240], R10 ;  /* 0x0002400a01007387 */ /* 0x0001e80000100600 */
[----:B------:R-:W-:Y:S04]  /*8280*/  STL [R1+0x14c], R8 ;  /* 0x00014c0801007387 */ /* 0x000fe80000100800 */
[----:B------:R-:W-:Y:S04]  /*8290*/  STL [R1+0x50], R11 ;  /* 0x0000500b01007387 */ /* 0x000fe80000100800 */
[----:B0-----:R-:W4:Y:S01]  /*82a0*/  LDL.LU R10, [R1+0x8c8] ;  /* 0x0008c800010a7983 */ /* 0x001f220000300800 */
[----:B--2---:R-:W-:-:S03]  /*82b0*/  @!P3 SHF.R.U32.HI R13, RZ, 0x10, R15 ;  /* 0x00000010ff0db819 */ /* 0x004fc6000001160f */
[----:B------:R-:W2:Y:S01]  /*82c0*/  LDL.LU.64 R56, [R1+0x530] ;  /* 0x0005300001387983 */ /* 0x000ea20000300a00 */
[----:B---3--:R-:W-:Y:S02]  /*82d0*/  PRMT R3, RZ, 0x7610, R3 ;  /* 0x00007610ff037816 */ /* 0x008fe40000000003 */
[----:B------:R-:W-:Y:S02]  /*82e0*/  PRMT R2, RZ, 0x7610, R2 ;  /* 0x00007610ff027816 */ /* 0x000fe40000000002 */
[----:B------:R-:W-:Y:S02]  /*82f0*/  @!P3 PRMT R3, R13, 0x7610, R3 ;  /* 0x000076100d03b816 */ /* 0x000fe40000000003 */
[----:B----4-:R-:W-:-:S04]  /*8300*/  @!P3 SHF.R.U32.HI R13, RZ, 0x10, R4 ;  /* 0x00000010ff0db819 */ /* 0x010fc80000011604 */
[----:B------:R-:W-:Y:S02]  /*8310*/  @!P3 PRMT R2, R13, 0x7610, R2 ;  /* 0x000076100d02b816 */ /* 0x000fe40000000002 */
[----:B------:R-:W-:-:S04]  /*8320*/  PRMT R13, RZ, 0x7610, R13 ;  /* 0x00007610ff0d7816 */ /* 0x000fc8000000000d */
[----:B------:R-:W-:-:S05]  /*8330*/  @!P3 PRMT R13, R4, 0x7610, R13 ;  /* 0x00007610040db816 */ /* 0x000fca000000000d */
[----:B------:R0:W-:Y:S02]  /*8340*/  STL.S16 [R1+0x24c], R13 ;  /* 0x00024c0d01007387 */ /* 0x0001e40000100600 */
[----:B0-----:R-:W-:-:S06]  /*8350*/  MOV R13, RZ ;  /* 0x000000ff000d7202 */ /* 0x001fcc0000000f00 */
[----:B------:R-:W3:Y:S04]  /*8360*/  @!P4 LDG.E R13, desc[UR10][R30.64] ;  /* 0x0000000a1e0dc981 */ /* 0x000ee8000c1e1900 */
[----:B------:R-:W4:Y:S04]  /*8370*/  LDL.LU.64 R30, [R1+0x8b0] ;  /* 0x0008b000011e7983 */ /* 0x000f280000300a00 */
[----:B------:R-:W-:Y:S04]  /*8380*/  STL.S16 [R1+0x568], R3 ;  /* 0x0005680301007387 */ /* 0x000fe80000100600 */
[----:B------:R0:W-:Y:S04]  /*8390*/  STL.S16 [R1+0x56c], R2 ;  /* 0x00056c0201007387 */ /* 0x0001e80000100600 */
[----:B0-----:R-:W2:Y:S01]  /*83a0*/  LDL.LU.64 R2, [R1+0x550] ;  /* 0x0005500001027983 */ /* 0x001ea20000300a00 */
[----:B------:R-:W-:-:S02]  /*83b0*/  LOP3.LUT P6, RZ, R6, 0x4, RZ, 0xc0, !PT ;  /* 0x0000000406ff7812 */ /* 0x000fc400078cc0ff */
[----:B------:R-:W-:Y:S02]  /*83c0*/  MOV R11, RZ ;  /* 0x000000ff000b7202 */ /* 0x000fe40000000f00 */
[----:B------:R-:W-:-:S04]  /*83d0*/  PRMT R10, RZ, 0x7610, R10 ;  /* 0x00007610ff0a7816 */ /* 0x000fc8000000000a */
[----:B------:R-:W-:-:S05]  /*83e0*/  @!P3 PRMT R10, R15, 0x7610, R10 ;  /* 0x000076100f0ab816 */ /* 0x000fca000000000a */
[----:B------:R0:W-:Y:S04]  /*83f0*/  STL.S16 [R1+0x248], R10 ;  /* 0x0002480a01007387 */ /* 0x0001e80000100600 */
[----:B0-----:R-:W2:Y:S01]  /*8400*/  LDL.LU R10, [R1+0x8b8] ;  /* 0x0008b800010a7983 */ /* 0x001ea20000300800 */
[----:B---3--:R-:W-:Y:S02]  /*8410*/  @!P4 SHF.R.U32.HI R8, RZ, 0x10, R13 ;  /* 0x00000010ff08c819 */ /* 0x008fe4000001160d */
[----:B----4-:R-:W-:Y:S02]  /*8420*/  PRMT R31, RZ, 0x7610, R31 ;  /* 0x00007610ff1f7816 */ /* 0x010fe4000000001f */
[----:B------:R-:W-:Y:S02]  /*8430*/  PRMT R30, RZ, 0x7610, R30 ;  /* 0x00007610ff1e7816 */ /* 0x000fe4000000001e */
[----:B------:R-:W-:-:S02]  /*8440*/  @!P4 PRMT R31, R8, 0x7610, R31 ;  /* 0x00007610081fc816 */ /* 0x000fc4000000001f */
[----:B------:R-:W-:-:S04]  /*8450*/  @!P4 SHF.R.U32.HI R8, RZ, 0x10, R5 ;  /* 0x00000010ff08c819 */ /* 0x000fc80000011605 */
[----:B------:R-:W-:Y:S02]  /*8460*/  @!P4 PRMT R30, R8, 0x7610, R30 ;  /* 0x00007610081ec816 */ /* 0x000fe4000000001e */
[----:B------:R-:W-:-:S04]  /*8470*/  PRMT R8, RZ, 0x7610, R8 ;  /* 0x00007610ff087816 */ /* 0x000fc80000000008 */
[----:B------:R-:W-:Y:S01]  /*8480*/  @!P4 PRMT R8, R5, 0x7610, R8 ;  /* 0x000076100508c816 */ /* 0x000fe20000000008 */
[----:B--2---:R-:W2:Y:S04]  /*8490*/  @!P6 LDG.E R11, desc[UR10][R2.64] ;  /* 0x0000000a020be981 */ /* 0x004ea8000c1e1900 */
[----:B------:R0:W-:Y:S04]  /*84a0*/  STL.S16 [R1+0x55c], R8 ;  /* 0x00055c0801007387 */ /* 0x0001e80000100600 */
[----:B------:R-:W3:Y:S01]  /*84b0*/  LDL.LU.64 R2, [R1+0x8a0] ;  /* 0x0008a00001027983 */ /* 0x000ee20000300a00 */
[----:B0-----:R-:W-:-:S10]  /*84c0*/  HFMA2.MMA R8, -RZ, RZ, 0, 0 ;  /* 0x00000000ff087435 */ /* 0x001fd400000001ff */
[----:B------:R-:W4:Y:S04]  /*84d0*/  @!P6 LDG.E R8, desc[UR10][R60.64] ;  /* 0x0000000a3c08e981 */ /* 0x000f28000c1e1900 */
[----:B------:R-:W-:Y:S04]  /*84e0*/  STL.S16 [R1+0x558], R31 ;  /* 0x0005581f01007387 */ /* 0x000fe80000100600 */
[----:B------:R0:W-:Y:S04]  /*84f0*/  STL.S16 [R1+0x560], R30 ;  /* 0x0005601e01007387 */ /* 0x0001e80000100600 */
[----:B------:R-:W-:Y:S01]  /*8500*/  STL [R1+0x150], R14 ;  /* 0x0001500e01007387 */ /* 0x000fe20000100800 */
[----:B------:R-:W-:-:S03]  /*8510*/  LOP3.LUT P3, RZ, R6, 0x2, RZ, 0xc0, !PT ;  /* 0x0000000206ff7812 */ /* 0x000fc6000786c0ff */
[----:B------:R1:W-:Y:S04]  /*8520*/  STL [R1+0x54], R16 ;  /* 0x0000541001007387 */ /* 0x0003e80000100800 */
[----:B0-----:R-:W4:Y:S01]  /*8530*/  LDL.LU.64 R30, [R1+0x540] ;  /* 0x00054000011e7983 */ /* 0x001f220000300a00 */
[----:B------:R-:W-:-:S03]  /*8540*/  PRMT R10, RZ, 0x7610, R10 ;  /* 0x00007610ff0a7816 */ /* 0x000fc6000000000a */
[----:B------:R-:W4:Y:S01]  /*8550*/  LDL.LU.64 R60, [R1+0x520] ;  /* 0x00052000013c7983 */ /* 0x000f220000300a00 */
        /* <DEDUP_REMOVED lines=43> */
[----:B------:R0:W-:Y:S01]  /*8810*/  STL.S16 [R1+0x544], R30 ;  /* 0x0005441e01007387 */ /* 0x0001e20000100600 */
[----:B------:R-:W-:-:S03]  /*8820*/  @!P3 PRMT R7, R16, 0x7610, R7 ;  /* 0x000076101007b816 */ /* 0x000fc60000000007 */
[----:B------:R-:W-:Y:S01]  /*8830*/  STL [R1+0x158], R9 ;  /* 0x0001580901007387 */ /* 0x000fe20000100800 */
[----:B------:R-:W-:-:S03]  /*8840*/  LOP3.LUT P6, RZ, R10, 0x80000000, RZ, 0xc0, !PT ;  /* 0x800000000aff7812 */ /* 0x000fc600078cc0ff */
[----:B------:R-:W-:Y:S04]  /*8850*/  STL [R1+0x5c], R43 ;  /* 0x00005c2b01007387 */ /* 0x000fe80000100800 */
[----:B0-----:R-:W4:Y:S04]  /*8860*/  LDL.LU.64 R30, [R1+0x518] ;  /* 0x00051800011e7983 */ /* 0x001f280000300a00 */
[----:B------:R0:W-:Y:S04]  /*8870*/  STL.S16 [R1+0x530], R7 ;  /* 0x0005300701007387 */ /* 0x0001e80000100600 */
[----:B------:R-:W4:Y:S04]  /*8880*/  LDL.LU.64 R60, [R1+0x500] ;  /* 0x00050000013c7983 */ /* 0x000f280000300a00 */
[----:B0-----:R-:W4:Y:S01]  /*8890*/  LDL.LU R7, [R1+0x888] ;  /* 0x0008880001077983 */ /* 0x001f220000300800 */
[----:B------:R-:W-:-:S02]  /*88a0*/  MOV R43, RZ ;  /* 0x000000ff002b7202 */ /* 0x000fc40000000f00 */
[----:B--2---:R-:W-:Y:S02]  /*88b0*/  @!P4 SHF.R.U32.HI R9, RZ, 0x10, R17 ;  /* 0x00000010ff09c819 */ /* 0x004fe40000011611 */
[----:B---3--:R-:W-:Y:S02]  /*88c0*/  PRMT R3, RZ, 0x7610, R3 ;  /* 0x00007610ff037816 */ /* 0x008fe40000000003 */
[----:B------:R-:W-:Y:S02]  /*88d0*/  PRMT R2, RZ, 0x7610, R2 ;  /* 0x00007610ff027816 */ /* 0x000fe40000000002 */
[----:B------:R-:W-:Y:S02]  /*88e0*/  @!P4 PRMT R3, R9, 0x7610, R3 ;  /* 0x000076100903c816 */ /* 0x000fe40000000003 */
        /* <DEDUP_REMOVED lines=11> */
[----:B------:R-:W-:-:S03]  /*89a0*/  PRMT R7, RZ, 0x7610, R7 ;  /* 0x00007610ff077816 */ /* 0x000fc60000000007 */
[----:B------:R-:W-:Y:S01]  /*89b0*/  STL [R1+0x15c], R0 ;  /* 0x00015c0001007387 */ /* 0x000fe20000100800 */
[----:B------:R-:W-:-:S03]  /*89c0*/  LOP3.LUT P3, RZ, R10, 0x40000000, RZ, 0xc0, !PT ;  /* 0x400000000aff7812 */ /* 0x000fc6000786c0ff */
[----:B------:R-:W-:Y:S04]  /*89d0*/  STL [R1+0x60], R15 ;  /* 0x0000600f01007387 */ /* 0x000fe80000100800 */
[----:B0-----:R-:W4:Y:S01]  /*89e0*/  LDL.LU.64 R2, [R1+0x508] ;  /* 0x0005080001027983 */ /* 0x001f220000300a00 */
[----:B------:R-:W-:-:S03]  /*89f0*/  @!P4 PRMT R7, R17, 0x7610, R7 ;  /* 0x000076101107c816 */ /* 0x000fc60000000007 */
[----:B------:R-:W4:Y:S04]  /*8a00*/  LDL.LU.64 R56, [R1+0x4f0] ;  /* 0x0004f00001387983 */ /* 0x000f280000300a00 */
[----:B------:R0:W-:Y:S04]  /*8a10*/  STL.S16 [R1+0x520], R7 ;  /* 0x0005200701007387 */ /* 0x0001e80000100600 */
[----:B0-----:R-:W4:Y:S01]  /*8a20*/  LDL.LU R7, [R1+0x878] ;  /* 0x0008780001077983 */ /* 0x001f220000300800 */
[----:B------:R-:W-:Y:S02]  /*8a30*/  MOV R15, RZ ;  /* 0x000000ff000f7202 */ /* 0x000fe40000000f00 */
[----:B--2---:R-:W-:-:S02]  /*8a40*/  @!P6 SHF.R.U32.HI R0, RZ, 0x10, R43 ;  /* 0x00000010ff00e819 */ /* 0x004fc4000001162b */
        /* <DEDUP_REMOVED lines=34> */
[----:B0-----:R-:W-:-:S03]  /*8c70*/  IMAD.MOV.U32 R4, RZ, RZ, RZ ;  /* 0x000000ffff047224 */ /* 0x001fc600078e00ff */
[----:B------:R-:W3:Y:S04]  /*8c80*/  LDL.LU.64 R30, [R1+0x850] ;  /* 0x00085000011e7983 */ /* 0x000ee80000300a00 */
        /* <DEDUP_REMOVED lines=12> */
[----:B------:R-:W-:Y:S01]  /*8d50*/  HFMA2.MMA R11, -RZ, RZ, 0, 0 ;  /* 0x00000000ff0b7435 */ /* 0x000fe200000001ff */
        /* <DEDUP_REMOVED lines=10> */
[----:B0-----:R-:W-:-:S03]  /*8e00*/  MOV R5, RZ ;  /* 0x000000ff00057202 */ /* 0x001fc60000000f00 */
        /* <DEDUP_REMOVED lines=13> */
[----:B------:R-:W-:-:S06]  /*8ee0*/  MOV R16, RZ ;  /* 0x000000ff00107202 */ /* 0x000fcc0000000f00 */
[----:B------:R-:W4:Y:S01]  /*8ef0*/  @!P3 LDG.E R16, desc[UR10][R56.64] ;  /* 0x0000000a3810b981 */ /* 0x000f22000c1e1900 */
[----:B--2---:R-:W-:-:S03]  /*8f00*/  @!P6 SHF.R.U32.HI R8, RZ, 0x10, R11 ;  /* 0x00000010ff08e819 */ /* 0x004fc6000001160b */
[----:B------:R-:W-:Y:S01]  /*8f10*/  STL [R1+0x16c], R14 ;  /* 0x00016c0e01007387 */ /* 0x000fe20000100800 */
[----:B---3--:R-:W-:-:S03]  /*8f20*/  PRMT R3, RZ, 0x7610, R3 ;  /* 0x00007610ff037816 */ /* 0x008fc60000000003 */
[----:B------:R-:W-:Y:S01]  /*8f30*/  STL [R1+0x70], R17 ;  /* 0x0000701101007387 */ /* 0x000fe20000100800 */
[----:B------:R-:W-:Y:S02]  /*8f40*/  PRMT R2, RZ, 0x7610, R2 ;  /* 0x00007610ff027816 */ /* 0x000fe40000000002 */
[----:B------:R-:W-:Y:S01]  /*8f50*/  @!P6 PRMT R3, R8, 0x7610, R3 ;  /* 0x000076100803e816 */ /* 0x000fe20000000003 */
[----:B------:R-:W2:Y:S01]  /*8f60*/  LDL.LU.64 R56, [R1+0x4a8] ;  /* 0x0004a80001387983 */ /* 0x000ea20000300a00 */
[----:B----4-:R-:W-:-:S04]  /*8f70*/  @!P6 SHF.R.U32.HI R8, RZ, 0x10, R5 ;  /* 0x00000010ff08e819 */ /* 0x010fc80000011605 */
[----:B------:R-:W-:Y:S02]  /*8f80*/  @!P6 PRMT R2, R8, 0x7610, R2 ;  /* 0x000076100802e816 */ /* 0x000fe40000000002 */
[----:B------:R-:W-:-:S04]  /*8f90*/  PRMT R8, RZ, 0x7610, R8 ;  /* 0x00007610ff087816 */ /* 0x000fc80000000008 */
[----:B------:R-:W-:-:S05]  /*8fa0*/  @!P6 PRMT R8, R5, 0x7610, R8 ;  /* 0x000076100508e816 */ /* 0x000fca0000000008 */
[----:B------:R0:W-:Y:S02]  /*8fb0*/  STL.S16 [R1+0x4e8], R8 ;  /* 0x0004e80801007387 */ /* 0x0001e40000100600 */
[----:B0-----:R-:W-:-:S10]  /*8fc0*/  HFMA2.MMA R8, -RZ, RZ, 0, 0 ;  /* 0x00000000ff087435 */ /* 0x001fd400000001ff */
[----:B------:R-:W3:Y:S04]  /*8fd0*/  @!P3 LDG.E R8, desc[UR10][R30.64] ;  /* 0x0000000a1e08b981 */ /* 0x000ee8000c1e1900 */
[----:B------:R-:W4:Y:S04]  /*8fe0*/  LDL.LU.64 R30, [R1+0x830] ;  /* 0x00083000011e7983 */ /* 0x000f280000300a00 */
[----:B------:R-:W-:Y:S04]  /*8ff0*/  STL.S16 [R1+0x4e4], R3 ;  /* 0x0004e40301007387 */ /* 0x000fe80000100600 */
[----:B------:R0:W-:Y:S04]  /*9000*/  STL.S16 [R1+0x4ec], R2 ;  /* 0x0004ec0201007387 */ /* 0x0001e80000100600 */
[----:B0-----:R-:W2:Y:S01]  /*9010*/  LDL.LU.64 R2, [R1+0x4c8] ;  /* 0x0004c80001027983 */ /* 0x001ea20000300a00 */
[----:B------:R-:W-:-:S04]  /*9020*/  PRMT R7, RZ, 0x7610, R7 ;  /* 0x00007610ff077816 */ /* 0x000fc80000000007 */
[----:B------:R-:W-:-:S05]  /*9030*/  @!P6 PRMT R7, R11, 0x7610, R7 ;  /* 0x000076100b07e816 */ /* 0x000fca0000000007 */
[----:B------:R0:W-:Y:S04]  /*9040*/  STL.S16 [R1+0x4e0], R7 ;  /* 0x0004e00701007387 */ /* 0x0001e80000100600 */
[----:B0-----:R-:W2:Y:S01]  /*9050*/  LDL.LU R7, [R1+0x838] ;  /* 0x0008380001077983 */ /* 0x001ea20000300800 */
[----:B------:R-:W-:Y:S01]  /*9060*/  LOP3.LUT P4, RZ, R10, 0x4000000, RZ, 0xc0, !PT ;  /* 0x040000000aff7812 */ /* 0x000fe2000788c0ff */
[----:B------:R-:W-:Y:S01]  /*9070*/  HFMA2.MMA R17, -RZ, RZ, 0, 0 ;  /* 0x00000000ff117435 */ /* 0x000fe200000001ff */
[----:B---3--:R-:W-:Y:S02]  /*9080*/  @!P3 SHF.R.U32.HI R14, RZ, 0x10, R8 ;  /* 0x00000010ff0eb819 */ /* 0x008fe40000011608 */
[----:B----4-:R-:W-:Y:S02]  /*9090*/  PRMT R31, RZ, 0x7610, R31 ;  /* 0x00007610ff1f7816 */ /* 0x010fe4000000001f */
[----:B------:R-:W-:-:S02]  /*90a0*/  PRMT R30, RZ, 0x7610, R30 ;  /* 0x00007610ff1e7816 */ /* 0x000fc4000000001e */
[----:B------:R-:W-:Y:S02]  /*90b0*/  @!P3 PRMT R31, R14, 0x7610, R31 ;  /* 0x000076100e1fb816 */ /* 0x000fe4000000001f */
[----:B------:R-:W-:-:S04]  /*90c0*/  @!P3 SHF.R.U32.HI R14, RZ, 0x10, R16 ;  /* 0x00000010ff0eb819 */ /* 0x000fc80000011610 */
[----:B------:R-:W-:Y:S02]  /*90d0*/  @!P3 PRMT R30, R14, 0x7610, R30 ;  /* 0x000076100e1eb816 */ /* 0x000fe4000000001e */
[----:B------:R-:W-:-:S04]  /*90e0*/  PRMT R14, RZ, 0x7610, R14 ;  /* 0x00007610ff0e7816 */ /* 0x000fc8000000000e */
[----:B------:R-:W-:Y:S01]  /*90f0*/  @!P3 PRMT R14, R16, 0x7610, R14 ;  /* 0x00007610100eb816 */ /* 0x000fe2000000000e */
[----:B--2---:R-:W2:Y:S04]  /*9100*/  @!P4 LDG.E R17, desc[UR10][R2.64] ;  /* 0x0000000a0211c981 */ /* 0x004ea8000c1e1900 */
[----:B------:R0:W-:Y:S04]  /*9110*/  STL.S16 [R1+0x4d8], R14 ;  /* 0x0004d80e01007387 */ /* 0x0001e80000100600 */
[----:B------:R-:W3:Y:S01]  /*9120*/  LDL.LU.64 R2, [R1+0x820] ;  /* 0x0008200001027983 */ /* 0x000ee20000300a00 */
[----:B0-----:R-:W-:-:S06]  /*9130*/  MOV R14, RZ ;  /* 0x000000ff000e7202 */ /* 0x001fcc0000000f00 */
[----:B------:R-:W4:Y:S01]  /*9140*/  @!P4 LDG.E R14, desc[UR10][R60.64] ;  /* 0x0000000a3c0ec981 */ /* 0x000f22000c1e1900 */
[----:B------:R-:W-:-:S03]  /*9150*/  PRMT R7, RZ, 0x7610, R7 ;  /* 0x00007610ff077816 */ /* 0x000fc60000000007 */
        /* <DEDUP_REMOVED lines=23> */
[----:B------:R-:W4:Y:S01]  /*92d0*/  @!P6 LDG.E R12, desc[UR10][R56.64] ;  /* 0x0000000a380ce981 */ /* 0x000f22000c1e1900 */
[----:B------:R-:W-:-:S04]  /*92e0*/  PRMT R7, RZ, 0x7610, R7 ;  /* 0x00007610ff077816 */ /* 0x000fc80000000007 */
[----:B------:R-:W-:Y:S01]  /*92f0*/  @!P4 PRMT R7, R17, 0x7610, R7 ;  /* 0x000076101107c816 */ /* 0x000fe20000000007 */
[----:B------:R-:W-:Y:S04]  /*9300*/  STL.S16 [R1+0x4bc], R3 ;  /* 0x0004bc0301007387 */ /* 0x000fe80000100600 */
[----:B------:R0:W-:Y:S04]  /*9310*/  STL.S16 [R1+0x4cc], R2 ;  /* 0x0004cc0201007387 */ /* 0x0001e80000100600 */
[----:B------:R1:W-:Y:S04]  /*9320*/  STL.S16 [R1+0x4b8], R7 ;  /* 0x0004b80701007387 */ /* 0x0003e80000100600 */
[----:B------:R-:W-:Y:S04]  /*9330*/  STL [R1+0x174], R9 ;  /* 0x0001740901007387 */ /* 0x000fe80000100800 */
[----:B0-----:R-:W4:Y:S04]  /*9340*/  LDL.LU.64 R2, [R1+0x4a0] ;  /* 0x0004a00001027983 */ /* 0x001f280000300a00 */
[----:B-1----:R-:W4:Y:S01]  /*9350*/  LDL.LU R7, [R1+0x818] ;  /* 0x0008180001077983 */ /* 0x002f220000300800 */
[----:B------:R-:W-:-:S03]  /*9360*/  LOP3.LUT P3, RZ, R10, 0x1000000, RZ, 0xc0, !PT ;  /* 0x010000000aff7812 */ /* 0x000fc6000786c0ff */
[----:B------:R0:W-:Y:S04]  /*9370*/  STL [R1+0x78], R15 ;  /* 0x0000780f01007387 */ /* 0x0001e80000100800 */
[----:B------:R-:W4:Y:S01]  /*9380*/  LDL.LU.64 R56, [R1+0x480] ;  /* 0x0004800001387983 */ /* 0x000f220000300a00 */
[----:B0-----:R-:W-:Y:S01]  /*9390*/  HFMA2.MMA R15, -RZ, RZ, 0, 0 ;  /* 0x00000000ff0f7435 */ /* 0x001fe200000001ff */
[----:B--2---:R-:W-:Y:S02]  /*93a0*/  @!P6 SHF.R.U32.HI R9, RZ, 0x10, R43 ;  /* 0x00000010ff09e819 */ /* 0x004fe4000001162b */
[----:B---3--:R-:W-:Y:S02]  /*93b0*/  PRMT R31, RZ, 0x7610, R31 ;  /* 0x00007610ff1f7816 */ /* 0x008fe4000000001f */
[----:B------:R-:W-:-:S02]  /*93c0*/  PRMT R30, RZ, 0x7610, R30 ;  /* 0x00007610ff1e7816 */ /* 0x000fc4000000001e */
[----:B------:R-:W-:Y:S02]  /*93d0*/  @!P6 PRMT R31, R9, 0x7610, R31 ;  /* 0x00007610091fe816 */ /* 0x000fe4000000001f */
[----:B----4-:R-:W-:-:S04]  /*93e0*/  @!P6 SHF.R.U32.HI R9, RZ, 0x10, R12 ;  /* 0x00000010ff09e819 */ /* 0x010fc8000001160c */
[----:B------:R-:W-:Y:S02]  /*93f0*/  @!P6 PRMT R30, R9, 0x7610, R30 ;  /* 0x00007610091ee816 */ /* 0x000fe4000000001e */
[----:B------:R-:W-:-:S04]  /*9400*/  PRMT R9, RZ, 0x7610, R9 ;  /* 0x00007610ff097816 */ /* 0x000fc80000000009 */
[----:B------:R-:W-:-:S05]  /*9410*/  @!P6 PRMT R9, R12, 0x7610, R9 ;  /* 0x000076100c09e816 */ /* 0x000fca0000000009 */
[----:B------:R0:W-:Y:S04]  /*9420*/  STL.S16 [R1+0x4b0], R9 ;  /* 0x0004b00901007387 */ /* 0x0001e80000100600 */
[----:B------:R-:W2:Y:S01]  /*9430*/  @!P3 LDG.E R15, desc[UR10][R2.64] ;  /* 0x0000000a020fb981 */ /* 0x000ea2000c1e1900 */
[----:B------:R-:W-:Y:S02]  /*9440*/  PRMT R7, RZ, 0x7610, R7 ;  /* 0x00007610ff077816 */ /* 0x000fe40000000007 */
[----:B0-----:R-:W-:Y:S01]  /*9450*/  MOV R9, RZ ;  /* 0x000000ff00097202 */ /* 0x001fe20000000f00 */
[----:B------:R-:W3:Y:S01]  /*9460*/  LDL.LU.64 R2, [R1+0x800] ;  /* 0x0008000001027983 */ /* 0x000ee20000300a00 */
[----:B------:R-:W-:-:S04]  /*9470*/  @!P6 PRMT R7, R43, 0x7610, R7 ;  /* 0x000076102b07e816 */ /* 0x000fc80000000007 */
[----:B------:R-:W4:Y:S04]  /*9480*/  @!P3 LDG.E R9, desc[UR10][R60.64] ;  /* 0x0000000a3c09b981 */ /* 0x000f28000c1e1900 */
[----:B------:R0:W-:Y:S04]  /*9490*/  STL.S16 [R1+0x4a8], R7 ;  /* 0x0004a80701007387 */ /* 0x0001e80000100600 */
[----:B------:R-:W-:Y:S04]  /*94a0*/  STL.S16 [R1+0x4ac], R31 ;  /* 0x0004ac1f01007387 */ /* 0x000fe80000100600 */
[----:B------:R1:W-:Y:S04]  /*94b0*/  STL.S16 [R1+0x4b4], R30 ;  /* 0x0004b41e01007387 */ /* 0x0003e80000100600 */
[----:B0-----:R-:W4:Y:S04]  /*94c0*/  LDL.LU R7, [R1+0x808] ;  /* 0x0008080001077983 */ /* 0x001f280000300800 */
[----:B------:R-:W-:Y:S04]  /*94d0*/  STL [R1+0x178], R0 ;  /* 0x0001780001007387 */ /* 0x000fe80000100800 */
[----:B-1----:R-:W4:Y:S01]  /*94e0*/  LDL.LU.64 R30, [R1+0x488] ;  /* 0x00048800011e7983 */ /* 0x002f220000300a00 */
        /* <DEDUP_REMOVED lines=11> */
[----:B------:R-:W-:Y:S02]  /*95a0*/  @!P3 PRMT R0, R9, 0x7610, R0 ;  /* 0x000076100900b816 */ /* 0x000fe40000000000 */
[----:B------:R-:W-:-:S04]  /*95b0*/  PRMT R7, RZ, 0x7610, R7 ;  /* 0x00007610ff077816 */ /* 0x000fc80000000007 */
[----:B------:R-:W-:Y:S01]  /*95c0*/  @!P3 PRMT R7, R15, 0x7610, R7 ;  /* 0x000076100f07b816 */ /* 0x000fe20000000007 */
[----:B------:R-:W-:Y:S04]  /*95d0*/  STL.S16 [R1+0x494], R3 ;  /* 0x0004940301007387 */ /* 0x000fe80000100600 */
[----:B------:R0:W-:Y:S04]  /*95e0*/  STL.S16 [R1+0x4a4], R2 ;  /* 0x0004a40201007387 */ /* 0x0001e80000100600 */
[----:B------:R1:W-:Y:S04]  /*95f0*/  STL.S16 [R1+0x490], R7 ;  /* 0x0004900701007387 */ /* 0x0003e80000100600 */
[----:B------:R2:W-:Y:S04]  /*9600*/  STL.S16 [R1+0x4a0], R0 ;  /* 0x0004a00001007387 */ /* 0x0005e80000100600 */
[----:B0-----:R-:W3:Y:S04]  /*9610*/  LDL.LU.64 R2, [R1+0x478] ;  /* 0x0004780001027983 */ /* 0x001ee80000300a00 */
[----:B-1----:R-:W4:Y:S01]  /*9620*/  LDL.LU R7, [R1+0x7f8] ;  /* 0x0007f80001077983 */ /* 0x002f220000300800 */
[----:B--2---:R-:W-:-:S03]  /*9630*/  MOV R0, RZ ;  /* 0x000000ff00007202 */ /* 0x004fc60000000f00 */
[----:B------:R-:W2:Y:S04]  /*9640*/  @!P4 LDG.E R13, desc[UR10][R30.64] ;  /* 0x0000000a1e0dc981 */ /* 0x000ea8000c1e1900 */
[----:B------:R-:W4:Y:S04]  /*9650*/  @!P4 LDG.E R0, desc[UR10][R56.64] ;  /* 0x0000000a3800c981 */ /* 0x000f28000c1e1900 */
[----:B------:R-:W4:Y:S04]  /*9660*/  LDL.LU.64 R30, [R1+0x7f0] ;  /* 0x0007f000011e7983 */ /* 0x000f280000300a00 */
[----:B------:R-:W-:Y:S01]  /*9670*/  STL [R1+0x17c], R4 ;  /* 0x00017c0401007387 */ /* 0x000fe20000100800 */
[----:B------:R-:W-:-:S03]  /*9680*/  LOP3.LUT P6, RZ, R10, 0x400000, RZ, 0xc0, !PT ;  /* 0x004000000aff7812 */ /* 0x000fc600078cc0ff */
[----:B------:R0:W-:Y:S04]  /*9690*/  STL [R1+0x80], R11 ;  /* 0x0000800b01007387 */ /* 0x0001e80000100800 */
[----:B------:R-:W4:Y:S01]  /*96a0*/  LDL.LU.64 R56, [R1+0x460] ;  /* 0x0004600001387983 */ /* 0x000f220000300a00 */
[----:B0-----:R-:W-:-:S10]  /*96b0*/  HFMA2.MMA R11, -RZ, RZ, 0, 0 ;  /* 0x00000000ff0b7435 */ /* 0x001fd400000001ff */
[----:B---3--:R-:W3:Y:S01]  /*96c0*/  @!P6 LDG.E R11, desc[UR10][R2.64] ;  /* 0x0000000a020be981 */ /* 0x008ee2000c1e1900 */
[----:B--2---:R-:W-:-:S03]  /*96d0*/  @!P4 SHF.R.U32.HI R4, RZ, 0x10, R13 ;  /* 0x00000010ff04c819 */ /* 0x004fc6000001160d */
[----:B------:R-:W2:Y:S01]  /*96e0*/  LDL.LU.64 R2, [R1+0x7e0] ;  /* 0x0007e00001027983 */ /* 0x000ea20000300a00 */
[----:B----4-:R-:W-:Y:S02]  /*96f0*/  PRMT R31, RZ, 0x7610, R31 ;  /* 0x00007610ff1f7816 */ /* 0x010fe4000000001f */
[----:B------:R-:W-:Y:S02]  /*9700*/  PRMT R30, RZ, 0x7610, R30 ;  /* 0x00007610ff1e7816 */ /* 0x000fe4000000001e */
[----:B------:R-:W-:Y:S02]  /*9710*/  @!P4 PRMT R31, R4, 0x7610, R31 ;  /* 0x00007610041fc816 */ /* 0x000fe4000000001f */
[----:B------:R-:W-:-:S04]  /*9720*/  @!P4 SHF.R.U32.HI R4, RZ, 0x10, R0 ;  /* 0x00000010ff04c819 */ /* 0x000fc80000011600 */
[----:B------:R-:W-:Y:S02]  /*9730*/  @!P4 PRMT R30, R4, 0x7610, R30 ;  /* 0x00007610041ec816 */ /* 0x000fe4000000001e */
[----:B------:R-:W-:-:S04]  /*9740*/  PRMT R4, RZ, 0x7610, R4 ;  /* 0x00007610ff047816 */ /* 0x000fc80000000004 */
[----:B------:R-:W-:-:S05]  /*9750*/  @!P4 PRMT R4, R0, 0x7610, R4 ;  /* 0x000076100004c816 */ /* 0x000fca0000000004 */
[----:B------:R0:W-:Y:S02]  /*9760*/  STL.S16 [R1+0x488], R4 ;  /* 0x0004880401007387 */ /* 0x0001e40000100600 */
[----:B0-----:R-:W-:-:S06]  /*9770*/  MOV R4, RZ ;  /* 0x000000ff00047202 */ /* 0x001fcc0000000f00 */
        /* <DEDUP_REMOVED lines=8> */
[----:B-1----:R-:W-:Y:S01]  /*9800*/  HFMA2.MMA R8, -RZ, RZ, 0, 0 ;  /* 0x00000000ff087435 */ /* 0x002fe200000001ff */
[----:B---3--:R-:W-:-:S02]  /*9810*/  @!P6 SHF.R.U32.HI R5, RZ, 0x10, R11 ;  /* 0x00000010ff05e819 */ /* 0x008fc4000001160b */
[----:B--2---:R-:W-:Y:S02]  /*9820*/  PRMT R3, RZ, 0x7610, R3 ;  /* 0x00007610ff037816 */ /* 0x004fe40000000003 */
[----:B------:R-:W-:Y:S02]  /*9830*/  PRMT R2, RZ, 0x7610, R2 ;  /* 0x00007610ff027816 */ /* 0x000fe40000000002 */
[----:B------:R-:W-:-:S05]  /*9840*/  @!P6 PRMT R3, R5, 0x7610, R3 ;  /* 0x000076100503e816 */ /* 0x000fca0000000003 */
[----:B------:R-:W-:Y:S01]  /*9850*/  STL.S16 [R1+0x474], R3 ;  /* 0x0004740301007387 */ /* 0x000fe20000100600 */
        /* <DEDUP_REMOVED lines=9> */
[----:B------:R0:W-:Y:S01]  /*98f0*/  STL.S16 [R1+0x47c], R2 ;  /* 0x00047c0201007387 */ /* 0x0001e20000100600 */
[----:B------:R-:W-:-:S03]  /*9900*/  PRMT R7, RZ, 0x7610, R7 ;  /* 0x00007610ff077816 */ /* 0x000fc60000000007 */
[----:B------:R-:W-:Y:S04]  /*9910*/  STL [R1+0x184], R16 ;  /* 0x0001841001007387 */ /* 0x000fe80000100800 */
[----:B------:R1:W-:Y:S04]  /*9920*/  STL [R1+0x88], R17 ;  /* 0x0000881101007387 */ /* 0x0003e80000100800 */
[----:B0-----:R-:W4:Y:S01]  /*9930*/  LDL.LU.64 R2, [R1+0x458] ;  /* 0x0004580001027983 */ /* 0x001f220000300a00 */
[----:B------:R-:W-:Y:S02]  /*9940*/  @!P4 PRMT R7, R13, 0x7610, R7 ;  /* 0x000076100d07c816 */ /* 0x000fe40000000007 */
[----:B------:R-:W-:Y:S01]  /*9950*/  LOP3.LUT P4, RZ, R10, 0x100000, RZ, 0xc0, !PT ;  /* 0x001000000aff7812 */ /* 0x000fe2000788c0ff */
[----:B------:R-:W4:Y:S01]  /*9960*/  LDL.LU.64 R56, [R1+0x440] ;  /* 0x0004400001387983 */ /* 0x000f220000300a00 */
[----:B-1----:R-:W-:-:S03]  /*9970*/  HFMA2.MMA R17, -RZ, RZ, 0, 0 ;  /* 0x00000000ff117435 */ /* 0x002fc600000001ff */
        /* <DEDUP_REMOVED lines=9> */
[----:B------:R-:W-:Y:S01]  /*9a10*/  @!P3 PRMT R16, R5, 0x7610, R16 ;  /* 0x000076100510b816 */ /* 0x000fe20000000010 */
[----:B------:R-:W2:Y:S04]  /*9a20*/  @!P4 LDG.E R17, desc[UR10][R2.64] ;  /* 0x0000000a0211c981 */ /* 0x000ea8000c1e1900 */
[----:B------:R0:W-:Y:S04]  /*9a30*/  STL.S16 [R1+0x468], R16 ;  /* 0x0004681001007387 */ /* 0x0001e80000100600 */
[----:B------:R-:W3:Y:S01]  /*9a40*/  LDL.LU.64 R2, [R1+0x7c0] ;  /* 0x0007c00001027983 */ /* 0x000ee20000300a00 */
[----:B0-----:R-:W-:-:S06]  /*9a50*/  MOV R16, RZ ;  /* 0x000000ff00107202 */ /* 0x001fcc0000000f00 */
[----:B------:R-:W4:Y:S04]  /*9a60*/  @!P4 LDG.E R16, desc[UR10][R60.64] ;  /* 0x0000000a3c10c981 */ /* 0x000f28000c1e1900 */
[----:B------:R-:W-:Y:S04]  /*9a70*/  STL.S16 [R1+0x464], R31 ;  /* 0x0004641f01007387 */ /* 0x000fe80000100600 */
        /* <DEDUP_REMOVED lines=100> */
[----:B------:R0:W-:Y:S04]  /*a0c0*/  STL.S16 [R1+0x42c], R30 ;  /* 0x00042c1e01007387 */ /* 0x0001e80000100600 */
[----:B------:R-:W-:Y:S01]  /*a0d0*/  STL [R1+0x198], R4 ;  /* 0x0001980401007387 */ /* 0x000fe20000100800 */
[----:B------:R-:W-:-:S03]  /*a0e0*/  PRMT R7, RZ, 0x7610, R7 ;  /* 0x00007610ff077816 */ /* 0x000fc60000000007 */
[----:B------:R1:W-:Y:S04]  /*a0f0*/  STL [R1+0x9c], R8 ;  /* 0x00009c0801007387 */ /* 0x0003e80000100800 */
[----:B0-----:R-:W4:Y:S01]  /*a100*/  LDL.LU.64 R30, [R1+0x3f8] ;  /* 0x0003f800011e7983 */ /* 0x001f220000300a00 */
[----:B------:R-:W-:Y:S02]  /*a110*/  @!P3 PRMT R7, R15, 0x7610, R7 ;  /* 0x000076100f07b816 */ /* 0x000fe40000000007 */
[----:B------:R-:W-:Y:S01]  /*a120*/  LOP3.LUT P3, RZ, R10, 0x8000, RZ, 0xc0, !PT ;  /* 0x000080000aff7812 */ /* 0x000fe2000786c0ff */
[----:B------:R-:W4:Y:S01]  /*a130*/  LDL.LU.64 R60, [R1+0x3e8] ;  /* 0x0003e800013c7983 */ /* 0x000f220000300a00 */
[----:B-1----:R-:W-:-:S11]  /*a140*/  HFMA2.MMA R8, -RZ, RZ, 0, 0 ;  /* 0x00000000ff087435 */ /* 0x002fd600000001ff */
[----:B------:R0:W4:Y:S04]  /*a150*/  @!P3 LDG.E R8, desc[UR10][R56.64] ;  /* 0x0000000a3808b981 */ /* 0x000128000c1e1900 */
[----:B------:R1:W-:Y:S04]  /*a160*/  STL.S16 [R1+0x430], R7 ;  /* 0x0004300701007387 */ /* 0x0003e80000100600 */
[----:B------:R-:W0:Y:S04]  /*a170*/  LDL.LU R56, [R1+0x778] ;  /* 0x0007780001387983 */ /* 0x000e280000300800 */
[----:B-1----:R-:W4:Y:S01]  /*a180*/  LDL.LU R7, [R1+0x798] ;  /* 0x0007980001077983 */ /* 0x002f220000300800 */
        /* <DEDUP_REMOVED lines=9> */
[----:B-1----:R-:W-:-:S06]  /*a220*/  MOV R4, RZ ;  /* 0x000000ff00047202 */ /* 0x002fcc0000000f00 */
[----:B------:R1:W2:Y:S04]  /*a230*/  @!P3 LDG.E R4, desc[UR10][R30.64] ;  /* 0x0000000a1e04b981 */ /* 0x0002a8000c1e1900 */
[----:B------:R-:W3:Y:S04]  /*a240*/  LDL.LU R30, [R1+0x774] ;  /* 0x00077400011e7983 */ /* 0x000ee80000300800 */
[----:B------:R-:W-:Y:S04]  /*a250*/  STL.S16 [R1+0x414], R3 ;  /* 0x0004140301007387 */ /* 0x000fe80000100600 */
[----:B------:R4:W-:Y:S04]  /*a260*/  STL.S16 [R1+0x41c], R2 ;  /* 0x00041c0201007387 */ /* 0x0009e80000100600 */
[----:B----4-:R-:W4:Y:S04]  /*a270*/  LDL.LU.64 R2, [R1+0x3f0] ;  /* 0x0003f00001027983 */ /* 0x010f280000300a00 */
[----:B------:R1:W-:Y:S01]  /*a280*/  STL [R1+0x19c], R5 ;  /* 0x00019c0501007387 */ /* 0x0003e20000100800 */
[----:B0-----:R-:W-:-:S02]  /*a290*/  PRMT R56, RZ, 0x7610, R56 ;  /* 0x00007610ff387816 */ /* 0x001fc40000000038 */
[----:B-1----:R-:W-:Y:S02]  /*a2a0*/  @!P3 SHF.R.U32.HI R5, RZ, 0x10, R8 ;  /* 0x00000010ff05b819 */ /* 0x002fe40000011608 */
[----:B------:R-:W-:-:S04]  /*a2b0*/  PRMT R7, RZ, 0x7610, R7 ;  /* 0x00007610ff077816 */ /* 0x000fc80000000007 */
[----:B------:R-:W-:Y:S02]  /*a2c0*/  @!P4 PRMT R7, R13, 0x7610, R7 ;  /* 0x000076100d07c816 */ /* 0x000fe40000000007 */
[----:B------:R-:W-:Y:S01]  /*a2d0*/  LOP3.LUT P4, RZ, R10, 0x4000, RZ, 0xc0, !PT ;  /* 0x000040000aff7812 */ /* 0x000fe2000788c0ff */
[----:B------:R0:W-:Y:S04]  /*a2e0*/  STL [R1+0xa0], R17 ;  /* 0x0000a01101007387 */ /* 0x0001e80000100800 */
[----:B------:R1:W-:Y:S01]  /*a2f0*/  STL.S16 [R1+0x420], R7 ;  /* 0x0004200701007387 */ /* 0x0003e20000100600 */
[----:B0-----:R-:W-:-:S03]  /*a300*/  MOV R17, RZ ;  /* 0x000000ff00117202 */ /* 0x001fc60000000f00 */
[----:B-1----:R-:W4:Y:S04]  /*a310*/  LDL.LU R7, [R1+0x788] ;  /* 0x0007880001077983 */ /* 0x002f280000300800 */
[----:B------:R-:W4:Y:S01]  /*a320*/  @!P4 LDG.E R17, desc[UR10][R60.64] ;  /* 0x0000000a3c11c981 */ /* 0x000f22000c1e1900 */
[----:B------:R-:W-:-:S03]  /*a330*/  MOV R31, R59 ;  /* 0x0000003b001f7202 */ /* 0x000fc60000000f00 */
[----:B------:R-:W-:Y:S04]  /*a340*/  STL [R1+0x1a0], R16 ;  /* 0x0001a01001007387 */ /* 0x000fe80000100800 */
[----:B------:R-:W-:Y:S04]  /*a350*/  STL [R1+0xa4], R43 ;  /* 0x0000a42b01007387 */ /* 0x000fe80000100800 */
[----:B------:R-:W4:Y:S01]  /*a360*/  LDL.LU.64 R60, [R1+0x3c0] ;  /* 0x0003c000013c7983 */ /* 0x000f220000300a00 */
[----:B---3--:R-:W-:-:S04]  /*a370*/  PRMT R30, RZ, 0x7610, R30 ;  /* 0x00007610ff1e7816 */ /* 0x008fc8000000001e */
[----:B------:R-:W-:Y:S02]  /*a380*/  @!P3 PRMT R30, R5, 0x7610, R30 ;  /* 0x00007610051eb816 */ /* 0x000fe4000000001e */
[----:B--2---:R-:W-:-:S04]  /*a390*/  @!P3 SHF.R.U32.HI R5, RZ, 0x10, R4 ;  /* 0x00000010ff05b819 */ /* 0x004fc80000011604 */
[----:B------:R-:W-:Y:S02]  /*a3a0*/  @!P3 PRMT R56, R5, 0x7610, R56 ;  /* 0x000076100538b816 */ /* 0x000fe40000000038 */
[----:B------:R-:W-:-:S04]  /*a3b0*/  PRMT R5, RZ, 0x7610, R5 ;  /* 0x00007610ff057816 */ /* 0x000fc80000000005 */
[----:B------:R-:W-:-:S05]  /*a3c0*/  @!P3 PRMT R5, R4, 0x7610, R5 ;  /* 0x000076100405b816 */ /* 0x000fca0000000005 */
[----:B------:R0:W-:Y:S02]  /*a3d0*/  STL.S16 [R1+0x408], R5 ;  /* 0x0004080501007387 */ /* 0x0001e40000100600 */
[----:B0-----:R-:W-:-:S10]  /*a3e0*/  HFMA2.MMA R5, -RZ, RZ, 0, 0 ;  /* 0x00000000ff057435 */ /* 0x001fd400000001ff */
[----:B----4-:R-:W2:Y:S04]  /*a3f0*/  @!P4 LDG.E R5, desc[UR10][R2.64] ;  /* 0x0000000a0205c981 */ /* 0x010ea8000c1e1900 */
[----:B------:R-:W3:Y:S04]  /*a400*/  LDL.LU.64 R2, [R1+0x768] ;  /* 0x0007680001027983 */ /* 0x000ee80000300a00 */
[----:B------:R0:W-:Y:S04]  /*a410*/  STL.S16 [R1+0x40c], R56 ;  /* 0x00040c3801007387 */ /* 0x0001e80000100600 */
[----:B------:R1:W-:Y:S04]  /*a420*/  STL.S16 [R1+0x3fc], R30 ;  /* 0x0003fc1e01007387 */ /* 0x0003e80000100600 */
[----:B0-----:R-:W4:Y:S01]  /*a430*/  LDL.LU.64 R56, [R1+0x3e0] ;  /* 0x0003e00001387983 */ /* 0x001f220000300a00 */
[----:B-1----:R-:W-:-:S03]  /*a440*/  MOV R30, R58 ;  /* 0x0000003a001e7202 */ /* 0x002fc60000000f00 */
[----:B------:R-:W4:Y:S01]  /*a450*/  LDL.LU.64 R58, [R1+0x3d8] ;  /* 0x0003d800013a7983 */ /* 0x000f220000300a00 */
[----:B------:R-:W-:-:S04]  /*a460*/  PRMT R7, RZ, 0x7610, R7 ;  /* 0x00007610ff077816 */ /* 0x000fc80000000007 */
[----:B------:R-:W-:Y:S02]  /*a470*/  @!P6 PRMT R7, R11, 0x7610, R7 ;  /* 0x000076100b07e816 */ /* 0x000fe40000000007 */
[----:B------:R-:W-:Y:S01]  /*a480*/  LOP3.LUT P6, RZ, R10, 0x2000, RZ, 0xc0, !PT ;  /* 0x000020000aff7812 */ /* 0x000fe200078cc0ff */
[----:B------:R-:W-:Y:S02]  /*a490*/  HFMA2.MMA R43, -RZ, RZ, 0, 0 ;  /* 0x00000000ff2b7435 */ /* 0x000fe400000001ff */
[----:B------:R0:W-:Y:S04]  /*a4a0*/  STL.S16 [R1+0x410], R7 ;  /* 0x0004100701007387 */ /* 0x0001e80000100600 */
[----:B0-----:R-:W4:Y:S01]  /*a4b0*/  LDL.LU R7, [R1+0x77c] ;  /* 0x00077c0001077983 */ /* 0x001f220000300800 */
[----:B--2---:R-:W-:-:S02]  /*a4c0*/  @!P4 SHF.R.U32.HI R16, RZ, 0x10, R5 ;  /* 0x00000010ff10c819 */ /* 0x004fc40000011605 */
[----:B---3--:R-:W-:Y:S02]  /*a4d0*/  PRMT R3, RZ, 0x7610, R3 ;  /* 0x00007610ff037816 */ /* 0x008fe40000000003 */
[----:B------:R-:W-:Y:S02]  /*a4e0*/  PRMT R2, RZ, 0x7610, R2 ;  /* 0x00007610ff027816 */ /* 0x000fe40000000002 */
[----:B------:R-:W-:Y:S02]  /*a4f0*/  @!P4 PRMT R3, R16, 0x7610, R3 ;  /* 0x000076101003c816 */ /* 0x000fe40000000003 */
[----:B------:R-:W-:-:S04]  /*a500*/  @!P4 SHF.R.U32.HI R16, RZ, 0x10, R17 ;  /* 0x00000010ff10c819 */ /* 0x000fc80000011611 */
[----:B------:R-:W-:Y:S02]  /*a510*/  @!P4 PRMT R2, R16, 0x7610, R2 ;  /* 0x000076101002c816 */ /* 0x000fe40000000002 */
[----:B------:R-:W-:Y:S01]  /*a520*/  PRMT R16, RZ, 0x7610, R16 ;  /* 0x00007610ff107816 */ /* 0x000fe20000000010 */
[----:B----4-:R-:W2:Y:S03]  /*a530*/  @!P6 LDG.E R43, desc[UR10][R56.64] ;  /* 0x0000000a382be981 */ /* 0x010ea6000c1e1900 */
[----:B------:R-:W-:-:S05]  /*a540*/  @!P4 PRMT R16, R17, 0x7610, R16 ;  /* 0x000076101110c816 */ /* 0x000fca0000000010 */
        /* <DEDUP_REMOVED lines=38> */
[----:B-1----:R-:W-:-:S03]  /*a7b0*/  IMAD.MOV.U32 R13, RZ, RZ, RZ ;  /* 0x000000ffff0d7224 */ /* 0x002fc600078e00ff */
        /* <DEDUP_REMOVED lines=24> */
[----:B-1----:R-:W-:-:S03]  /*a940*/  MOV R11, RZ ;  /* 0x000000ff000b7202 */ /* 0x002fc60000000f00 */
        /* <DEDUP_REMOVED lines=38> */
[----:B------:R-:W-:Y:S01]  /*abb0*/  STL [R1+0x1b4], R4 ;  /* 0x0001b40401007387 */ /* 0x000fe20000100800 */
[----:B------:R-:W-:Y:S02]  /*abc0*/  PRMT R55, RZ, 0x7610, R55 ;  /* 0x00007610ff377816 */ /* 0x000fe40000000037 */
[----:B------:R-:W-:Y:S01]  /*abd0*/  PRMT R54, RZ, 0x7610, R54 ;  /* 0x00007610ff367816 */ /* 0x000fe20000000036 */
[----:B------:R-:W-:Y:S04]  /*abe0*/  STL.S16 [R1+0x39c], R3 ;  /* 0x00039c0301007387 */ /* 0x000fe80000100600 */
[----:B------:R0:W-:Y:S04]  /*abf0*/  STL.S16 [R1+0x3a4], R2 ;  /* 0x0003a40201007387 */ /* 0x0001e80000100600 */
[----:B------:R-:W3:Y:S01]  /*ac00*/  @!P3 LDG.E R0, desc[UR10][R58.64] ;  /* 0x0000000a3a00b981 */ /* 0x000ee2000c1e1900 */
[----:B------:R-:W-:-:S03]  /*ac10*/  PRMT R7, RZ, 0x7610, R7 ;  /* 0x00007610ff077816 */ /* 0x000fc60000000007 */
[----:B------:R-:W-:Y:S04]  /*ac20*/  STL [R1+0xb8], R5 ;  /* 0x0000b80501007387 */ /* 0x000fe80000100800 */
[----:B0-----:R-:W4:Y:S04]  /*ac30*/  LDL.LU.64 R2, [R1+0x380] ;  /* 0x0003800001027983 */ /* 0x001f280000300a00 */
[----:B------:R-:W4:Y:S01]  /*ac40*/  LDL.LU R58, [R1+0x710] ;  /* 0x00071000013a7983 */ /* 0x000f220000300800 */
[----:B------:R-:W-:Y:S02]  /*ac50*/  @!P4 PRMT R7, R13, 0x7610, R7 ;  /* 0x000076100d07c816 */ /* 0x000fe40000000007 */
[----:B------:R-:W-:Y:S01]  /*ac60*/  LOP3.LUT P4, RZ, R10, 0x100, RZ, 0xc0, !PT ;  /* 0x000001000aff7812 */ /* 0x000fe2000788c0ff */
[----:B------:R-:W4:Y:S04]  /*ac70*/  LDL.LU.64 R56, [R1+0x718] ;  /* 0x0007180001387983 */ /* 0x000f280000300a00 */
[----:B------:R0:W-:Y:S04]  /*ac80*/  STL.S16 [R1+0x3a8], R7 ;  /* 0x0003a80701007387 */ /* 0x0001e80000100600 */
[----:B0-----:R-:W4:Y:S01]  /*ac90*/  LDL.LU R7, [R1+0x730] ;  /* 0x0007300001077983 */ /* 0x001f220000300800 */
[----:B--2---:R-:W-:-:S04]  /*aca0*/  @!P3 SHF.R.U32.HI R4, RZ, 0x10, R8 ;  /* 0x00000010ff04b819 */ /* 0x004fc80000011608 */
[----:B------:R-:W-:Y:S02]  /*acb0*/  @!P3 PRMT R55, R4, 0x7610, R55 ;  /* 0x000076100437b816 */ /* 0x000fe40000000037 */
[----:B---3--:R-:W-:-:S04]  /*acc0*/  @!P3 SHF.R.U32.HI R4, RZ, 0x10, R0 ;  /* 0x00000010ff04b819 */ /* 0x008fc80000011600 */
[----:B------:R-:W-:Y:S02]  /*acd0*/  @!P3 PRMT R54, R4, 0x7610, R54 ;  /* 0x000076100436b816 */ /* 0x000fe40000000036 */
[----:B------:R-:W-:-:S04]  /*ace0*/  PRMT R4, RZ, 0x7610, R4 ;  /* 0x00007610ff047816 */ /* 0x000fc80000000004 */
[----:B------:R-:W-:-:S05]  /*acf0*/  @!P3 PRMT R4, R0, 0x7610, R4 ;  /* 0x000076100004b816 */ /* 0x000fca0000000004 */
[----:B------:R0:W-:Y:S02]  /*ad00*/  STL.S16 [R1+0x390], R4 ;  /* 0x0003900401007387 */ /* 0x0001e40000100600 */
[----:B0-----:R-:W-:-:S06]  /*ad10*/  CS2R R4, SRZ ;  /* 0x0000000000047805 */ /* 0x001fcc000001ff00 */
[----:B------:R-:W2:Y:S01]  /*ad20*/  @!P4 LDG.E R5, desc[UR10][R60.64] ;  /* 0x0000000a3c05c981 */ /* 0x000ea2000c1e1900 */
[----:B----4-:R-:W-:-:S03]  /*ad30*/  PRMT R58, RZ, 0x7610, R58 ;  /* 0x00007610ff3a7816 */ /* 0x010fc6000000003a */
[----:B------:R-:W-:Y:S01]  /*ad40*/  STL.S16 [R1+0x38c], R55 ;  /* 0x00038c3701007387 */ /* 0x000fe20000100600 */
[----:B------:R-:W-:-:S03]  /*ad50*/  @!P3 PRMT R58, R8, 0x7610, R58 ;  /* 0x00007610083ab816 */ /* 0x000fc6000000003a */
[----:B------:R0:W-:Y:S04]  /*ad60*/  STL.S16 [R1+0x394], R54 ;  /* 0x0003943601007387 */ /* 0x0001e80000100600 */
[----:B------:R1:W-:Y:S04]  /*ad70*/  STL.S16 [R1+0x388], R58 ;  /* 0x0003883a01007387 */ /* 0x0003e80000100600 */
[----:B------:R-:W3:Y:S04]  /*ad80*/  @!P4 LDG.E R4, desc[UR10][R2.64] ;  /* 0x0000000a0204c981 */ /* 0x000ee8000c1e1900 */
[----:B0-----:R-:W4:Y:S04]  /*ad90*/  LDL.LU.64 R54, [R1+0x370] ;  /* 0x0003700001367983 */ /* 0x001f280000300a00 */
[----:B-1----:R-:W3:Y:S01]  /*ada0*/  LDL.LU.64 R58, [R1+0x360] ;  /* 0x00036000013a7983 */ /* 0x002ee20000300a00 */
[----:B------:R-:W-:-:S02]  /*adb0*/  PRMT R7, RZ, 0x7610, R7 ;  /* 0x00007610ff077816 */ /* 0x000fc40000000007 */
[----:B------:R-:W-:Y:S01]  /*adc0*/  PRMT R44, RZ, 0x7610, R44 ;  /* 0x00007610ff2c7816 */ /* 0x000fe2000000002c */
[----:B------:R0:W-:Y:S01]  /*add0*/  STL [R1+0xbc], R43 ;  /* 0x0000bc2b01007387 */ /* 0x0001e20000100800 */
[----:B------:R-:W-:Y:S02]  /*ade0*/  @!P6 PRMT R7, R11, 0x7610, R7 ;  /* 0x000076100b07e816 */ /* 0x000fe40000000007 */
[----:B------:R-:W-:Y:S01]  /*adf0*/  LOP3.LUT P6, RZ, R10, 0x80, RZ, 0xc0, !PT ;  /* 0x000000800aff7812 */ /* 0x000fe200078cc0ff */
[----:B------:R-:W3:Y:S01]  /*ae00*/  LDL.LU.64 R60, [R1+0x358] ;  /* 0x00035800013c7983 */ /* 0x000ee20000300a00 */
[----:B------:R-:W-:-:S03]  /*ae10*/  PRMT R57, RZ, 0x7610, R57 ;  /* 0x00007610ff397816 */ /* 0x000fc60000000039 */
[----:B------:R-:W-:Y:S01]  /*ae20*/  STL [R1+0x1b8], R17 ;  /* 0x0001b81101007387 */ /* 0x000fe20000100800 */
[----:B0-----:R-:W-:Y:S02]  /*ae30*/  MOV R43, RZ ;  /* 0x000000ff002b7202 */ /* 0x001fe40000000f00 */
[----:B------:R-:W-:Y:S02]  /*ae40*/  PRMT R56, RZ, 0x7610, R56 ;  /* 0x00007610ff387816 */ /* 0x000fe40000000038 */
[----:B------:R-:W-:Y:S02]  /*ae50*/  PRMT R51, RZ, 0x7610, R51 ;  /* 0x00007610ff337816 */ /* 0x000fe40000000033 */
[----:B------:R-:W-:Y:S02]  /*ae60*/  PRMT R45, RZ, 0x7610, R45 ;  /* 0x00007610ff2d7816 */ /* 0x000fe4000000002d */
[----:B------:R-:W-:Y:S02]  /*ae70*/  PRMT R46, RZ, 0x7610, R46 ;  /* 0x00007610ff2e7816 */ /* 0x000fe4000000002e */
[----:B------:R-:W-:Y:S01]  /*ae80*/  PRMT R50, RZ, 0x7610, R50 ;  /* 0x00007610ff327816 */ /* 0x000fe20000000032 */
[----:B------:R-:W-:Y:S01]  /*ae90*/  STL [R1+0x1bc], R16 ;  /* 0x0001bc1001007387 */ /* 0x000fe20000100800 */
[----:B------:R-:W-:-:S02]  /*aea0*/  LOP3.LUT P3, RZ, R10, 0x40, RZ, 0xc0, !PT ;  /* 0x000000400aff7812 */ /* 0x000fc4000786c0ff */
[----:B------:R-:W-:Y:S01]  /*aeb0*/  PRMT R47, RZ, 0x7610, R47 ;  /* 0x00007610ff2f7816 */ /* 0x000fe2000000002f */
[----:B------:R-:W3:Y:S01]  /*aec0*/  LDL.LU.64 R2, [R1+0x708] ;  /* 0x0007080001027983 */ /* 0x000ee20000300a00 */
[----:B--2---:R-:W-:-:S05]  /*aed0*/  @!P4 PRMT R44, R5, 0x7610, R44 ;  /* 0x00007610052cc816 */ /* 0x004fca000000002c */
[----:B------:R0:W-:Y:S02]  /*aee0*/  STL.S16 [R1+0x380], R44 ;  /* 0x0003802c01007387 */ /* 0x0001e40000100600 */
[----:B0-----:R-:W-:Y:S02]  /*aef0*/  HFMA2.MMA R44, -RZ, RZ, 0, 0 ;  /* 0x00000000ff2c7435 */ /* 0x001fe400000001ff */
[----:B----4-:R-:W2:Y:S08]  /*af00*/  @!P6 LDG.E R43, desc[UR10][R54.64] ;  /* 0x0000000a362be981 */ /* 0x010eb0000c1e1900 */
[----:B---3--:R-:W3:Y:S01]  /*af10*/  @!P6 LDG.E R44, desc[UR10][R58.64] ;  /* 0x0000000a3a2ce981 */ /* 0x008ee2000c1e1900 */
[----:B------:R-:W-:-:S04]  /*af20*/  @!P4 SHF.R.U32.HI R17, RZ, 0x10, R4 ;  /* 0x00000010ff11c819 */ /* 0x000fc80000011604 */
[----:B------:R-:W-:Y:S01]  /*af30*/  @!P4 PRMT R57, R17, 0x7610, R57 ;  /* 0x000076101139c816 */ /* 0x000fe20000000039 */
[----:B------:R-:W4:Y:S01]  /*af40*/  LDL.LU.64 R54, [R1+0x348] ;  /* 0x0003480001367983 */ /* 0x000f220000300a00 */
[----:B------:R-:W-:-:S03]  /*af50*/  @!P4 SHF.R.U32.HI R17, RZ, 0x10, R5 ;  /* 0x00000010ff11c819 */ /* 0x000fc60000011605 */
[----:B------:R-:W4:Y:S01]  /*af60*/  LDL.LU.64 R58, [R1+0x340] ;  /* 0x00034000013a7983 */ /* 0x000f220000300a00 */
[----:B------:R-:W-:-:S03]  /*af70*/  @!P4 PRMT R56, R17, 0x7610, R56 ;  /* 0x000076101138c816 */ /* 0x000fc60000000038 */
[----:B------:R-:W-:Y:S04]  /*af80*/  STL.S16 [R1+0x37c], R57 ;  /* 0x00037c3901007387 */ /* 0x000fe80000100600 */
[----:B------:R0:W-:Y:S04]  /*af90*/  STL.S16 [R1+0x384], R56 ;  /* 0x0003843801007387 */ /* 0x0001e80000100600 */
[----:B0-----:R-:W4:Y:S01]  /*afa0*/  LDL.LU.64 R56, [R1+0x350] ;  /* 0x0003500001387983 */ /* 0x001f220000300a00 */
[----:B--2---:R-:W-:-:S04]  /*afb0*/  @!P6 SHF.R.U32.HI R17, RZ, 0x10, R43 ;  /* 0x00000010ff11e819 */ /* 0x004fc8000001162b */
[----:B------:R-:W-:Y:S02]  /*afc0*/  @!P6 PRMT R51, R17, 0x7610, R51 ;  /* 0x000076101133e816 */ /* 0x000fe40000000033 */
[----:B---3--:R-:W-:-:S04]  /*afd0*/  @!P6 SHF.R.U32.HI R17, RZ, 0x10, R44 ;  /* 0x00000010ff11e819 */ /* 0x008fc8000001162c */
[----:B------:R-:W-:-:S05]  /*afe0*/  @!P6 PRMT R45, R17, 0x7610, R45 ;  /* 0x00007610112de816 */ /* 0x000fca000000002d */
[----:B------:R0:W-:Y:S02]  /*aff0*/  STL.S16 [R1+0x588], R45 ;  /* 0x0005882d01007387 */ /* 0x0001e40000100600 */
[----:B0-----:R-:W-:-:S06]  /*b000*/  MOV R45, RZ ;  /* 0x000000ff002d7202 */ /* 0x001fcc0000000f00 */
[----:B------:R-:W2:Y:S01]  /*b010*/  @!P3 LDG.E R45, desc[UR10][R60.64] ;  /* 0x0000000a3c2db981 */ /* 0x000ea2000c1e1900 */
[----:B------:R-:W-:-:S05]  /*b020*/  @!P6 PRMT R46, R44, 0x7610, R46 ;  /* 0x000076102c2ee816 */ /* 0x000fca000000002e */
[----:B------:R0:W-:Y:S01]  /*b030*/  STL.S16 [R1+0x564], R46 ;  /* 0x0005642e01007387 */ /* 0x0001e20000100600 */
[----:B------:R-:W-:Y:S02]  /*b040*/  @!P6 PRMT R50, R43, 0x7610, R50 ;  /* 0x000076102b32e816 */ /* 0x000fe40000000032 */
[----:B------:R-:W-:Y:S01]  /*b050*/  LOP3.LUT P5, RZ, R10, 0x20, RZ, 0xc0, !PT ;  /* 0x000000200aff7812 */ /* 0x000fe200078ac0ff */
[----:B------:R-:W-:Y:S01]  /*b060*/  STL.S16 [R1+0x374], R51 ;  /* 0x0003743301007387 */ /* 0x000fe20000100600 */
[----:B------:R-:W-:Y:S02]  /*b070*/  PRMT R48, RZ, 0x7610, R48 ;  /* 0x00007610ff307816 */ /* 0x000fe40000000030 */
[----:B------:R-:W-:Y:S01]  /*b080*/  PRMT R52, RZ, 0x7610, R52 ;  /* 0x00007610ff347816 */ /* 0x000fe20000000034 */
[----:B------:R-:W3:Y:S01]  /*b090*/  LDL.LU.64 R60, [R1+0x330] ;  /* 0x00033000013c7983 */ /* 0x000ee20000300a00 */
[----:B0-----:R-:W-:-:S10]  /*b0a0*/  HFMA2.MMA R46, -RZ, RZ, 0, 0 ;  /* 0x00000000ff2e7435 */ /* 0x001fd400000001ff */
[----:B----4-:R-:W4:Y:S04]  /*b0b0*/  @!P3 LDG.E R46, desc[UR10][R56.64] ;  /* 0x0000000a382eb981 */ /* 0x010f28000c1e1900 */
[----:B------:R0:W-:Y:S01]  /*b0c0*/  STL.S16 [R1+0x370], R50 ;  /* 0x0003703201007387 */ /* 0x0001e20000100600 */
[----:B--2---:R-:W-:-:S03]  /*b0d0*/  @!P3 SHF.R.U32.HI R16, RZ, 0x10, R45 ;  /* 0x00000010ff10b819 */ /* 0x004fc6000001162d */
[----:B0-----:R-:W2:Y:S01]  /*b0e0*/  LDL.LU.64 R50, [R1+0x338] ;  /* 0x0003380001327983 */ /* 0x001ea20000300a00 */
[----:B------:R-:W-:-:S03]  /*b0f0*/  @!P3 PRMT R47, R16, 0x7610, R47 ;  /* 0x00007610102fb816 */ /* 0x000fc6000000002f */
[----:B------:R-:W3:Y:S04]  /*b100*/  LDL.LU.64 R56, [R1+0x328] ;  /* 0x0003280001387983 */ /* 0x000ee80000300a00 */
[----:B------:R0:W-:Y:S02]  /*b110*/  STL.S16 [R1+0x590], R47 ;  /* 0x0005902f01007387 */ /* 0x0001e40000100600 */
[----:B0-----:R-:W-:-:S06]  /*b120*/  MOV R47, RZ ;  /* 0x000000ff002f7202 */ /* 0x001fcc0000000f00 */
[----:B------:R-:W3:Y:S01]  /*b130*/  @!P5 LDG.E R47, desc[UR10][R54.64] ;  /* 0x0000000a362fd981 */ /* 0x000ee2000c1e1900 */
[----:B----4-:R-:W-:-:S04]  /*b140*/  @!P3 SHF.R.U32.HI R16, RZ, 0x10, R46 ;  /* 0x00000010ff10b819 */ /* 0x010fc8000001162e */
[----:B------:R-:W-:-:S05]  /*b150*/  @!P3 PRMT R48, R16, 0x7610, R48 ;  /* 0x000076101030b816 */ /* 0x000fca0000000030 */
[----:B------:R0:W-:Y:S01]  /*b160*/  STL.S16 [R1+0x5a4], R48 ;  /* 0x0005a43001007387 */ /* 0x0001e20000100600 */
[----:B------:R-:W-:Y:S02]  /*b170*/  PRMT R49, RZ, 0x7610, R49 ;  /* 0x00007610ff317816 */ /* 0x000fe40000000031 */
[----:B------:R-:W-:Y:S01]  /*b180*/  @!P4 PRMT R52, R4, 0x7610, R52 ;  /* 0x000076100434c816 */ /* 0x000fe20000000034 */
[----:B------:R-:W4:Y:S01]  /*b190*/  LDL.LU.64 R54, [R1+0x318] ;  /* 0x0003180001367983 */ /* 0x000f220000300a00 */
[----:B0-----:R-:W-:Y:S01]  /*b1a0*/  HFMA2.MMA R48, -RZ, RZ, 0, 0 ;  /* 0x00000000ff307435 */ /* 0x001fe200000001ff */
[----:B------:R-:W-:Y:S02]  /*b1b0*/  LOP3.LUT P4, RZ, R10, 0x10, RZ, 0xc0, !PT ;  /* 0x000000100aff7812 */ /* 0x000fe4000788c0ff */
[----:B------:R-:W-:-:S07]  /*b1c0*/  @!P3 PRMT R49, R45, 0x7610, R49 ;  /* 0x000076102d31b816 */ /* 0x000fce0000000031 */
[----:B------:R-:W4:Y:S04]  /*b1d0*/  @!P5 LDG.E R48, desc[UR10][R58.64] ;  /* 0x0000000a3a30d981 */ /* 0x000f28000c1e1900 */
[----:B------:R0:W-:Y:S01]  /*b1e0*/  STL.S16 [R1+0x58c], R49 ;  /* 0x00058c3101007387 */ /* 0x0001e20000100600 */
[----:B------:R-:W-:Y:S02]  /*b1f0*/  PRMT R3, RZ, 0x7610, R3 ;  /* 0x00007610ff037816 */ /* 0x000fe40000000003 */
[C---:B------:R-:W-:Y:S02]  /*b200*/  LOP3.LUT P6, RZ, R10.reuse, 0x8, RZ, 0xc0, !PT ;  /* 0x000000080aff7812 */ /* 0x040fe400078cc0ff */
[----:B------:R-:W-:Y:S01]  /*b210*/  LOP3.LUT P1, RZ, R10, 0x4, RZ, 0xc0, !PT ;  /* 0x000000040aff7812 */ /* 0x000fe2000782c0ff */
[----:B------:R-:W4:Y:S01]  /*b220*/  LDL.LU.64 R58, [R1+0x320] ;  /* 0x00032000013a7983 */ /* 0x000f220000300a00 */
[----:B0-----:R-:W-:-:S02]  /*b230*/  MOV R49, RZ ;  /* 0x000000ff00317202 */ /* 0x001fc40000000f00 */
[----:B------:R-:W-:Y:S02]  /*b240*/  @!P3 PRMT R3, R46, 0x7610, R3 ;  /* 0x000076102e03b816 */ /* 0x000fe40000000003 */
[C---:B------:R-:W-:Y:S02]  /*b250*/  LOP3.LUT P3, RZ, R10.reuse, 0x2, RZ, 0xc0, !PT ;  /* 0x000000020aff7812 */ /* 0x040fe4000786c0ff */
[----:B------:R-:W-:Y:S02]  /*b260*/  LOP3.LUT P2, RZ, R10, 0x1, RZ, 0xc0, !PT ;  /* 0x000000010aff7812 */ /* 0x000fe4000784c0ff */
[----:B------:R-:W-:Y:S01]  /*b270*/  PRMT R2, RZ, 0x7610, R2 ;  /* 0x00007610ff027816 */ /* 0x000fe20000000002 */
[----:B------:R-:W-:Y:S04]  /*b280*/  STL.S16 [R1+0x594], R3 ;  /* 0x0005940301007387 */ /* 0x000fe80000100600 */
[----:B--2---:R0:W2:Y:S01]  /*b290*/  @!P4 LDG.E R49, desc[UR10][R50.64] ;  /* 0x0000000a3231c981 */ /* 0x0040a2000c1e1900 */
[----:B---3--:R-:W-:-:S04]  /*b2a0*/  @!P5 SHF.R.U32.HI R10, RZ, 0x10, R47 ;  /* 0x00000010ff0ad819 */ /* 0x008fc8000001162f */
[----:B------:R-:W-:-:S05]  /*b2b0*/  @!P5 PRMT R2, R10, 0x7610, R2 ;  /* 0x000076100a02d816 */ /* 0x000fca0000000002 */
[----:B------:R1:W-:Y:S04]  /*b2c0*/  STL.S16 [R1+0x5b0], R2 ;  /* 0x0005b00201007387 */ /* 0x0003e80000100600 */
[----:B-1----:R-:W3:Y:S01]  /*b2d0*/  LDL.LU.64 R2, [R1+0x310] ;  /* 0x0003100001027983 */ /* 0x002ee20000300a00 */
[----:B------:R-:W-:Y:S02]  /*b2e0*/  PRMT R19, RZ, 0x7610, R19 ;  /* 0x00007610ff137816 */ /* 0x000fe40000000013 */
[----:B----4-:R-:W-:-:S04]  /*b2f0*/  @!P5 SHF.R.U32.HI R10, RZ, 0x10, R48 ;  /* 0x00000010ff0ad819 */ /* 0x010fc80000011630 */
[----:B------:R-:W-:Y:S02]  /*b300*/  @!P5 PRMT R19, R10, 0x7610, R19 ;  /* 0x000076100a13d816 */ /* 0x000fe40000000013 */
[----:B------:R-:W-:Y:S02]  /*b310*/  PRMT R10, RZ, 0x7610, R10 ;  /* 0x00007610ff0a7816 */ /* 0x000fe4000000000a */
[----:B0-----:R-:W-:Y:S02]  /*b320*/  CS2R R50, SRZ ;  /* 0x0000000000327805 */ /* 0x001fe4000001ff00 */
[----:B------:R-:W-:Y:S02]  /*b330*/  @!P5 PRMT R10, R48, 0x7610, R10 ;  /* 0x00007610300ad816 */ /* 0x000fe4000000000a */
[----:B------:R-:W-:Y:S02]  /*b340*/  PRMT R18, RZ, 0x7610, R18 ;  /* 0x00007610ff127816 */ /* 0x000fe40000000012 */
[----:B------:R-:W4:Y:S01]  /*b350*/  @!P6 LDG.E R51, desc[UR10][R56.64] ;  /* 0x0000000a3833e981 */ /* 0x000f22000c1e1900 */
[----:B------:R-:W-:-:S03]  /*b360*/  PRMT R53, RZ, 0x7610, R53 ;  /* 0x00007610ff357816 */ /* 0x000fc60000000035 */
[----:B------:R-:W-:Y:S01]  /*b370*/  STL.S16 [R1+0x5ac], R10 ;  /* 0x0005ac0a01007387 */ /* 0x000fe20000100600 */
[----:B------:R-:W-:-:S03]  /*b380*/  @!P5 PRMT R18, R47, 0x7610, R18 ;  /* 0x000076102f12d816 */ /* 0x000fc60000000012 */
[----:B------:R0:W-:Y:S04]  /*b390*/  STL.S16 [R1+0x378], R52 ;  /* 0x0003783401007387 */ /* 0x0001e80000100600 */
[----:B------:R-:W4:Y:S04]  /*b3a0*/  LDL.LU.64 R56, [R1+0x308] ;  /* 0x0003080001387983 */ /* 0x000f280000300a00 */
[----:B------:R-:W-:Y:S01]  /*b3b0*/  STL.S16 [R1+0x5b4], R19 ;  /* 0x0005b41301007387 */ /* 0x000fe20000100600 */
[----:B0-----:R-:W-:-:S03]  /*b3c0*/  HFMA2.MMA R52, -RZ, RZ, 0, 0 ;  /* 0x00000000ff347435 */ /* 0x001fc600000001ff */
[----:B------:R0:W-:Y:S04]  /*b3d0*/  STL.S16 [R1+0x5a8], R18 ;  /* 0x0005a81201007387 */ /* 0x0001e80000100600 */
[----:B------:R-:W4:Y:S04]  /*b3e0*/  @!P4 LDG.E R50, desc[UR10][R60.64] ;  /* 0x0000000a3c32c981 */ /* 0x000f28000c1e1900 */
[----:B------:R-:W4:Y:S04]  /*b3f0*/  @!P6 LDG.E R52, desc[UR10][R58.64] ;  /* 0x0000000a3a34e981 */ /* 0x000f28000c1e1900 */
[----:B0-----:R-:W4:Y:S01]  /*b400*/  LDL.LU.64 R18, [R1+0x300] ;  /* 0x0003000001127983 */ /* 0x001f220000300a00 */
[----:B------:R-:W-:-:S02]  /*b410*/  PRMT R25, RZ, 0x7610, R25 ;  /* 0x00007610ff197816 */ /* 0x000fc40000000019 */
[----:B------:R-:W-:Y:S01]  /*b420*/  PRMT R22, RZ, 0x7610, R22 ;  /* 0x00007610ff167816 */ /* 0x000fe20000000016 */
[----:B------:R-:W4:Y:S04]  /*b430*/  LDL.LU.64 R60, [R1+0x2e8] ;  /* 0x0002e800013c7983 */ /* 0x000f280000300a00 */
[----:B------:R-:W4:Y:S01]  /*b440*/  LDL.LU.64 R58, [R1+0x2f8] ;  /* 0x0002f800013a7983 */ /* 0x000f220000300a00 */
[----:B--2---:R-:W-:-:S04]  /*b450*/  @!P4 SHF.R.U32.HI R10, RZ, 0x10, R49 ;  /* 0x00000010ff0ac819 */ /* 0x004fc80000011631 */
[----:B------:R-:W-:-:S05]  /*b460*/  @!P4 PRMT R53, R10, 0x7610, R53 ;  /* 0x000076100a35c816 */ /* 0x000fca0000000035 */
[----:B------:R0:W-:Y:S02]  /*b470*/  STL.S16 [R1+0x5d0], R53 ;  /* 0x0005d03501007387 */ /* 0x0001e40000100600 */
[----:B0-----:R-:W-:-:S06]  /*b480*/  MOV R53, RZ ;  /* 0x000000ff00357202 */ /* 0x001fcc0000000f00 */
[----:B------:R0:W2:Y:S02]  /*b490*/  @!P1 LDG.E R53, desc[UR10][R54.64] ;  /* 0x0000000a36359981 */ /* 0x0000a4000c1e1900 */
[----:B0-----:R-:W-:-:S06]  /*b4a0*/  CS2R R54, SRZ ;  /* 0x0000000000367805 */ /* 0x001fcc000001ff00 */
[----:B---3--:R-:W3:Y:S04]  /*b4b0*/  @!P1 LDG.E R54, desc[UR10][R2.64] ;  /* 0x0000000a02369981 */ /* 0x008ee8000c1e1900 */
[----:B------:R-:W2:Y:S04]  /*b4c0*/  LDL.LU.64 R2, [R1+0x2f0] ;  /* 0x0002f00001027983 */ /* 0x000ea80000300a00 */
[----:B----4-:R0:W4:Y:S02]  /*b4d0*/  @!P3 LDG.E R55, desc[UR10][R56.64] ;  /* 0x0000000a3837b981 */ /* 0x010124000c1e1900 */
[----:B0-----:R-:W-:-:S06]  /*b4e0*/  CS2R R56, SRZ ;  /* 0x0000000000387805 */ /* 0x001fcc000001ff00 */
[----:B------:R-:W4:Y:S04]  /*b4f0*/  @!P3 LDG.E R56, desc[UR10][R18.64] ;  /* 0x0000000a1238b981 */ /* 0x000f28000c1e1900 */
[----:B------:R0:W4:Y:S04]  /*b500*/  @!P2 LDG.E R57, desc[UR10][R58.64] ;  /* 0x0000000a3a39a981 */ /* 0x000128000c1e1900 */
[----:B------:R-:W3:Y:S01]  /*b510*/  LDL.LU R18, [R1+0x6fc] ;  /* 0x0006fc0001127983 */ /* 0x000ee20000300800 */
[----:B0-----:R-:W-:-:S06]  /*b520*/  CS2R R58, SRZ ;  /* 0x00000000003a7805 */ /* 0x001fcc000001ff00 */
[----:B--2---:R0:W2:Y:S04]  /*b530*/  @!P2 LDG.E R58, desc[UR10][R2.64] ;  /* 0x0000000a023aa981 */ /* 0x0040a8000c1e1900 */
[----:B------:R-:W4:Y:S01]  /*b540*/  LDL.LU R2, [R1+0x6f8] ;  /* 0x0006f80001027983 */ /* 0x000f220000300800 */
[----:B------:R-:W-:-:S04]  /*b550*/  @!P4 SHF.R.U32.HI R10, RZ, 0x10, R50 ;  /* 0x00000010ff0ac819 */ /* 0x000fc80000011632 */
[----:B------:R-:W-:Y:S02]  /*b560*/  @!P4 PRMT R25, R10, 0x7610, R25 ;  /* 0x000076100a19c816 */ /* 0x000fe40000000019 */
[----:B------:R-:W-:-:S04]  /*b570*/  PRMT R10, RZ, 0x7610, R10 ;  /* 0x00007610ff0a7816 */ /* 0x000fc8000000000a */
[----:B------:R-:W-:-:S05]  /*b580*/  @!P4 PRMT R10, R50, 0x7610, R10 ;  /* 0x00007610320ac816 */ /* 0x000fca000000000a */
[----:B------:R1:W-:Y:S01]  /*b590*/  STL.S16 [R1+0x5d4], R10 ;  /* 0x0005d40a01007387 */ /* 0x0003e20000100600 */
[----:B------:R-:W-:Y:S02]  /*b5a0*/  PRMT R24, RZ, 0x7610, R24 ;  /* 0x00007610ff187816 */ /* 0x000fe40000000018 */
[----:B-1----:R-:W-:-:S04]  /*b5b0*/  @!P6 SHF.R.U32.HI R10, RZ, 0x10, R51 ;  /* 0x00000010ff0ae819 */ /* 0x002fc80000011633 */
[----:B------:R-:W-:Y:S02]  /*b5c0*/  @!P6 PRMT R22, R10, 0x7610, R22 ;  /* 0x000076100a16e816 */ /* 0x000fe40000000016 */
[----:B------:R-:W-:Y:S02]  /*b5d0*/  @!P6 SHF.R.U32.HI R10, RZ, 0x10, R52 ;  /* 0x00000010ff0ae819 */ /* 0x000fe40000011634 */
[----:B------:R-:W-:Y:S01]  /*b5e0*/  @!P6 PRMT R24, R51, 0x7610, R24 ;  /* 0x000076103318e816 */ /* 0x000fe20000000018 */
[----:B------:R1:W-:Y:S01]  /*b5f0*/  STL.S16 [R1+0x398], R7 ;  /* 0x0003980701007387 */ /* 0x0003e20000100600 */
[----:B---3--:R-:W-:-:S03]  /*b600*/  PRMT R18, RZ, 0x7610, R18 ;  /* 0x00007610ff127816 */ /* 0x008fc60000000012 */
[----:B-1----:R-:W3:Y:S01]  /*b610*/  LDL.LU R7, [R1+0x720] ;  /* 0x0007200001077983 */ /* 0x002ee20000300800 */
[----:B------:R-:W-:Y:S02]  /*b620*/  @!P6 PRMT R18, R10, 0x7610, R18 ;  /* 0x000076100a12e816 */ /* 0x000fe40000000012 */
[----:B------:R-:W-:Y:S01]  /*b630*/  PRMT R10, RZ, 0x7610, R10 ;  /* 0x00007610ff0a7816 */ /* 0x000fe2000000000a */
[----:B------:R-:W-:Y:S03]  /*b640*/  STL.S16 [R1+0x5ec], R25 ;  /* 0x0005ec1901007387 */ /* 0x000fe60000100600 */
[----:B------:R-:W-:Y:S01]  /*b650*/  @!P6 PRMT R10, R52, 0x7610, R10 ;  /* 0x00007610340ae816 */ /* 0x000fe2000000000a */
[----:B------:R1:W-:Y:S04]  /*b660*/  STL.S16 [R1+0x604], R18 ;  /* 0x0006041201007387 */ /* 0x0003e80000100600 */
[----:B------:R0:W-:Y:S04]  /*b670*/  STL.S16 [R1+0x5f4], R24 ;  /* 0x0005f41801007387 */ /* 0x0001e80000100600 */
[----:B------:R0:W-:Y:S04]  /*b680*/  STL.S16 [R1+0x5f8], R10 ;  /* 0x0005f80a01007387 */ /* 0x0001e80000100600 */
[----:B-1----:R-:W2:Y:S04]  /*b690*/  LDL.LU.64 R18, [R1+0x2d0] ;  /* 0x0002d00001127983 */ /* 0x002ea80000300a00 */
[----:B0-----:R-:W2:Y:S01]  /*b6a0*/  LDL.LU.64 R24, [R1+0x2c0] ;  /* 0x0002c00001187983 */ /* 0x001ea20000300a00 */
[----:B------:R-:W-:-:S02]  /*b6b0*/  @!P1 SHF.R.U32.HI R10, RZ, 0x10, R53 ;  /* 0x00000010ff0a9819 */ /* 0x000fc40000011635 */
[----:B------:R-:W-:Y:S02]  /*b6c0*/  MOV R3, R31 ;  /* 0x0000001f00037202 */ /* 0x000fe40000000f00 */
[----:B------:R-:W-:Y:S02]  /*b6d0*/  MOV R31, R35 ;  /* 0x00000023001f7202 */ /* 0x000fe40000000f00 */
[----:B----4-:R-:W-:-:S04]  /*b6e0*/  PRMT R2, RZ, 0x7610, R2 ;  /* 0x00007610ff027816 */ /* 0x010fc80000000002 */
[----:B------:R-:W-:-:S05]  /*b6f0*/  @!P1 PRMT R2, R10, 0x7610, R2 ;  /* 0x000076100a029816 */ /* 0x000fca0000000002 */
[----:B------:R0:W-:Y:S02]  /*b700*/  STL.S16 [R1+0x60c], R2 ;  /* 0x00060c0201007387 */ /* 0x0001e40000100600 */
[----:B0-----:R-:W-:Y:S02]  /*b710*/  MOV R2, R30 ;  /* 0x0000001e00027202 */ /* 0x001fe40000000f00 */
[----:B------:R-:W-:Y:S02]  /*b720*/  MOV R30, R34 ;  /* 0x00000022001e7202 */ /* 0x000fe40000000f00 */
[----:B------:R-:W4:Y:S01]  /*b730*/  LDL.LU.64 R34, [R1+0x2b8] ;  /* 0x0002b80001227983 */ /* 0x000f220000300a00 */
[----:B------:R-:W-:Y:S02]  /*b740*/  PRMT R21, RZ, 0x7610, R21 ;  /* 0x00007610ff157816 */ /* 0x000fe40000000015 */
[----:B------:R-:W-:-:S04]  /*b750*/  @!P1 SHF.R.U32.HI R10, RZ, 0x10, R54 ;  /* 0x00000010ff0a9819 */ /* 0x000fc80000011636 */
[----:B------:R-:W-:Y:S02]  /*b760*/  @!P1 PRMT R21, R10, 0x7610, R21 ;  /* 0x000076100a159816 */ /* 0x000fe40000000015 */
[----:B------:R-:W-:-:S04]  /*b770*/  PRMT R10, RZ, 0x7610, R10 ;  /* 0x00007610ff0a7816 */ /* 0x000fc8000000000a */
[----:B------:R-:W-:Y:S02]  /*b780*/  @!P1 PRMT R10, R54, 0x7610, R10 ;  /* 0x00007610360a9816 */ /* 0x000fe4000000000a */
[----:B------:R-:W-:Y:S02]  /*b790*/  LOP3.LUT P6, RZ, R6, 0x80000000, RZ, 0xc0, !PT ;  /* 0x8000000006ff7812 */ /* 0x000fe400078cc0ff */
[----:B------:R-:W-:Y:S01]  /*b7a0*/  PRMT R17, RZ, 0x7610, R17 ;  /* 0x00007610ff117816 */ /* 0x000fe20000000011 */
[----:B------:R0:W-:Y:S01]  /*b7b0*/  STL.S16 [R1+0x610], R10 ;  /* 0x0006100a01007387 */ /* 0x0001e20000100600 */
[----:B------:R-:W-:Y:S02]  /*b7c0*/  PRMT R23, RZ, 0x7610, R23 ;  /* 0x00007610ff177816 */ /* 0x000fe40000000017 */
[----:B0-----:R-:W-:-:S07]  /*b7d0*/  @!P3 SHF.R.U32.HI R10, RZ, 0x10, R55 ;  /* 0x00000010ff0ab819 */ /* 0x001fce0000011637 */
[----:B------:R0:W4:Y:S01]  /*b7e0*/  @!P6 LDG.E R59, desc[UR10][R60.64] ;  /* 0x0000000a3c3be981 */ /* 0x000122000c1e1900 */
[----:B------:R-:W-:Y:S02]  /*b7f0*/  @!P4 PRMT R23, R49, 0x7610, R23 ;  /* 0x000076103117c816 */ /* 0x000fe40000000017 */
[----:B------:R-:W-:Y:S02]  /*b800*/  @!P3 PRMT R17, R10, 0x7610, R17 ;  /* 0x000076100a11b816 */ /* 0x000fe40000000011 */
[----:B------:R-:W-:-:S03]  /*b810*/  LOP3.LUT P4, RZ, R6, 0x1000000, RZ, 0xc0, !PT ;  /* 0x0100000006ff7812 */ /* 0x000fc6000788c0ff */
[----:B------:R1:W-:Y:S01]  /*b820*/  STL.S16 [R1+0x620], R17 ;  /* 0x0006201101007387 */ /* 0x0003e20000100600 */
[----:B0-----:R-:W-:-:S03]  /*b830*/  CS2R R60, SRZ ;  /* 0x00000000003c7805 */ /* 0x001fc6000001ff00 */
[----:B------:R-:W-:Y:S01]  /*b840*/  STL.S16 [R1+0x5c4], R23 ;  /* 0x0005c41701007387 */ /* 0x000fe20000100600 */
[----:B-1----:R-:W-:-:S03]  /*b850*/  HFMA2.MMA R17, -RZ, RZ, 0, 0 ;  /* 0x00000000ff117435 */ /* 0x002fc600000001ff */
[----:B------:R0:W-:Y:S01]  /*b860*/  STL.S16 [R1+0x5fc], R22 ;  /* 0x0005fc1601007387 */ /* 0x0001e20000100600 */
[----:B---3--:R-:W-:Y:S02]  /*b870*/  LOP3.LUT P5, RZ, R7, 0x1, RZ, 0xc0, !PT ;  /* 0x0000000107ff7812 */ /* 0x008fe400078ac0ff */
[----:B------:R-:W-:Y:S01]  /*b880*/  PRMT R16, RZ, 0x7610, R16 ;  /* 0x00007610ff107816 */ /* 0x000fe20000000010 */
[----:B------:R-:W3:Y:S01]  /*b890*/  LDL.LU R7, [R1+0x700] ;  /* 0x0007000001077983 */ /* 0x000ee20000300800 */
[----:B------:R-:W-:-:S03]  /*b8a0*/  @!P3 SHF.R.U32.HI R10, RZ, 0x10, R56 ;  /* 0x00000010ff0ab819 */ /* 0x000fc60000011638 */
[----:B--2---:R-:W2:Y:S04]  /*b8b0*/  @!P4 LDG.E R61, desc[UR10][R18.64] ;  /* 0x0000000a123dc981 */ /* 0x004ea8000c1e1900 */
[----:B0-----:R-:W2:Y:S01]  /*b8c0*/  LDL.LU.64 R22, [R1+0x2e0] ;  /* 0x0002e00001167983 */ /* 0x001ea20000300a00 */
[----:B------:R-:W-:-:S03]  /*b8d0*/  @!P3 PRMT R16, R10, 0x7610, R16 ;  /* 0x000076100a10b816 */ /* 0x000fc60000000010 */
[----:B------:R-:W5:Y:S01]  /*b8e0*/  @!P4 LDG.E R17, desc[UR10][R24.64] ;  /* 0x0000000a1811c981 */ /* 0x000f62000c1e1900 */
[----:B------:R-:W-:-:S03]  /*b8f0*/  LOP3.LUT P4, RZ, R6, 0x20000000, RZ, 0xc0, !PT ;  /* 0x2000000006ff7812 */ /* 0x000fc6000788c0ff */
[----:B------:R0:W-:Y:S04]  /*b900*/  STL.S16 [R1+0x624], R16 ;  /* 0x0006241001007387 */ /* 0x0001e80000100600 */
[----:B------:R1:W-:Y:S04]  /*b910*/  STL [R1+0x1c0], R14 ;  /* 0x0001c00e01007387 */ /* 0x0003e80000100800 */
[----:B------:R1:W-:Y:S01]  /*b920*/  STL [R1+0x1c8], R9 ;  /* 0x0001c80901007387 */ /* 0x0003e20000100800 */
[----:B0-----:R-:W-:-:S03]  /*b930*/  MOV R16, RZ ;  /* 0x000000ff00107202 */ /* 0x001fc60000000f00 */
[----:B------:R0:W-:Y:S04]  /*b940*/  STL [R1+0xc4], R13 ;  /* 0x0000c40d01007387 */ /* 0x0001e80000100800 */
[----:B------:R0:W-:Y:S04]  /*b950*/  STL [R1+0x1c4], R12 ;  /* 0x0001c40c01007387 */ /* 0x0001e80000100800 */
[----:B------:R0:W-:Y:S04]  /*b960*/  STL [R1+0xc8], R11 ;  /* 0x0000c80b01007387 */ /* 0x0001e80000100800 */
[----:B------:R0:W-:Y:S01]  /*b970*/  STL [R1+0xcc], R8 ;  /* 0x0000cc0801007387 */ /* 0x0001e20000100800 */
[----:B------:R-:W-:-:S03]  /*b980*/  PRMT R20, RZ, 0x7610, R20 ;  /* 0x00007610ff147816 */ /* 0x000fc60000000014 */
[----:B------:R-:W-:Y:S04]  /*b990*/  STL.S16 [R1+0x614], R21 ;  /* 0x0006141501007387 */ /* 0x000fe80000100600 */
[----:B------:R-:W2:Y:S01]  /*b9a0*/  LDL.LU.64 R18, [R1+0x288] ;  /* 0x0002880001127983 */ /* 0x000ea20000300a00 */
[----:B---3--:R-:W-:-:S03]  /*b9b0*/  PRMT R7, RZ, 0x7610, R7 ;  /* 0x00007610ff077816 */ /* 0x008fc60000000007 */
[----:B----4-:R3:W5:Y:S04]  /*b9c0*/  @!P4 LDG.E R16, desc[UR10][R34.64] ;  /* 0x0000000a2210c981 */ /* 0x010768000c1e1900 */
[----:B--2---:R-:W2:Y:S04]  /*b9d0*/  @!P6 LDG.E R60, desc[UR10][R22.64] ;  /* 0x0000000a163ce981 */ /* 0x004ea8000c1e1900 */
[----:B------:R-:W3:Y:S01]  /*b9e0*/  LDL.LU R34, [R1+0x6e8] ;  /* 0x0006e80001227983 */ /* 0x000ee20000300800 */
[----:B-1----:R-:W-:Y:S02]  /*b9f0*/  PRMT R14, RZ, 0x7610, R14 ;  /* 0x00007610ff0e7816 */ /* 0x002fe4000000000e */
[----:B------:R-:W-:Y:S01]  /*ba00*/  @!P2 SHF.R.U32.HI R9, RZ, 0x10, R57 ;  /* 0x00000010ff09a819 */ /* 0x000fe20000011639 */
[----:B------:R-:W-:Y:S01]  /*ba10*/  STL [R1+0xc0], R15 ;  /* 0x0000c00f01007387 */ /* 0x000fe20000100800 */
[----:B0-----:R-:W-:-:S02]  /*ba20*/  PRMT R13, RZ, 0x7610, R13 ;  /* 0x00007610ff0d7816 */ /* 0x001fc4000000000d */
[----:B------:R-:W-:Y:S01]  /*ba30*/  @!P2 PRMT R14, R9, 0x7610, R14 ;  /* 0x00007610090ea816 */ /* 0x000fe2000000000e */
[----:B------:R-:W4:Y:S01]  /*ba40*/  LDL.LU.64 R22, [R1+0x2a8] ;  /* 0x0002a80001167983 */ /* 0x000f220000300a00 */
[----:B------:R-:W-:Y:S02]  /*ba50*/  @!P2 SHF.R.U32.HI R9, RZ, 0x10, R58 ;  /* 0x00000010ff09a819 */ /* 0x000fe4000001163a */
[----:B------:R-:W-:Y:S01]  /*ba60*/  PRMT R12, RZ, 0x7610, R12 ;  /* 0x00007610ff0c7816 */ /* 0x000fe2000000000c */
[----:B------:R-:W-:Y:S01]  /*ba70*/  STL [R1+0x1cc], R0 ;  /* 0x0001cc0001007387 */ /* 0x000fe20000100800 */
[----:B------:R-:W-:Y:S02]  /*ba80*/  @!P2 PRMT R13, R9, 0x7610, R13 ;  /* 0x00007610090da816 */ /* 0x000fe4000000000d */
[----:B------:R-:W-:Y:S01]  /*ba90*/  @!P2 PRMT R7, R57, 0x7610, R7 ;  /* 0x000076103907a816 */ /* 0x000fe20000000007 */
[----:B------:R-:W-:Y:S01]  /*baa0*/  STL [R1+0xd0], R4 ;  /* 0x0000d00401007387 */ /* 0x000fe20000100800 */
[----:B------:R-:W-:-:S02]  /*bab0*/  @!P2 PRMT R12, R58, 0x7610, R12 ;  /* 0x000076103a0ca816 */ /* 0x000fc4000000000c */
[----:B------:R-:W-:Y:S01]  /*bac0*/  LOP3.LUT P2, RZ, R6, 0x8000000, RZ, 0xc0, !PT ;  /* 0x0800000006ff7812 */ /* 0x000fe2000784c0ff */
[----:B------:R-:W-:Y:S01]  /*bad0*/  STL [R1+0xd4], R43 ;  /* 0x0000d42b01007387 */ /* 0x000fe20000100800 */
[----:B------:R-:W-:Y:S02]  /*bae0*/  PRMT R11, RZ, 0x7610, R11 ;  /* 0x00007610ff0b7816 */ /* 0x000fe4000000000b */
[----:B------:R-:W-:Y:S01]  /*baf0*/  @!P6 SHF.R.U32.HI R8, RZ, 0x10, R59 ;  /* 0x00000010ff08e819 */ /* 0x000fe2000001163b */
[----:B------:R0:W-:Y:S03]  /*bb00*/  STL.S16 [R1+0x62c], R12 ;  /* 0x00062c0c01007387 */ /* 0x0001e60000100600 */
[----:B------:R-:W-:Y:S01]  /*bb10*/  @!P6 PRMT R11, R8, 0x7610, R11 ;  /* 0x00007610080be816 */ /* 0x000fe2000000000b */
[----:B------:R-:W5:Y:S01]  /*bb20*/  LDL.LU.64 R24, [R1+0x6f0] ;  /* 0x0006f00001187983 */ /* 0x000f620000300a00 */
[----:B0-----:R-:W-:-:S03]  /*bb30*/  MOV R12, RZ ;  /* 0x000000ff000c7202 */ /* 0x001fc60000000f00 */
[----:B------:R0:W-:Y:S01]  /*bb40*/  STL.S16 [R1+0x278], R11 ;  /* 0x0002780b01007387 */ /* 0x0001e20000100600 */
[----:B------:R-:W-:-:S03]  /*bb50*/  @!P1 PRMT R20, R53, 0x7610, R20 ;  /* 0x0000761035149816 */ /* 0x000fc60000000014 */
[----:B------:R-:W5:Y:S01]  /*bb60*/  @!P2 LDG.E R12, desc[UR10][R2.64] ;  /* 0x0000000a020ca981 */ /* 0x000f62000c1e1900 */
[----:B0-----:R-:W-:-:S03]  /*bb70*/  HFMA2.MMA R11, -RZ, RZ, 0, 0 ;  /* 0x00000000ff0b7435 */ /* 0x001fc600000001ff */
[----:B------:R-:W4:Y:S04]  /*bb80*/  LDL.LU.64 R2, [R1+0x6c0] ;  /* 0x0006c00001027983 */ /* 0x000f280000300a00 */
[----:B------:R0:W-:Y:S04]  /*bb90*/  STL.S16 [R1+0x608], R20 ;  /* 0x0006081401007387 */ /* 0x0001e80000100600 */
[----:B------:R-:W5:Y:S04]  /*bba0*/  @!P2 LDG.E R11, desc[UR10][R30.64] ;  /* 0x0000000a1e0ba981 */ /* 0x000f68000c1e1900 */
[----:B0-----:R-:W4:Y:S04]  /*bbb0*/  LDL.LU.64 R20, [R1+0x298] ;  /* 0x0002980001147983 */ /* 0x001f280000300a00 */
[----:B------:R-:W4:Y:S01]  /*bbc0*/  LDL.LU.64 R30, [R1+0x6b8] ;  /* 0x0006b800011e7983 */ /* 0x000f220000300a00 */
[----:B---3--:R-:W-:-:S04]  /*bbd0*/  PRMT R34, RZ, 0x7610, R34 ;  /* 0x00007610ff227816 */ /* 0x008fc80000000022 */
[----:B------:R-:W-:-:S05]  /*bbe0*/  @!P3 PRMT R34, R55, 0x7610, R34 ;  /* 0x000076103722b816 */ /* 0x000fca0000000022 */
[----:B------:R0:W-:Y:S04]  /*bbf0*/  STL.S16 [R1+0x618], R34 ;  /* 0x0006182201007387 */ /* 0x0001e80000100600 */
[----:B0-----:R-:W3:Y:S01]  /*bc00*/  LDL.LU.64 R34, [R1+0x260] ;  /* 0x0002600001227983 */ /* 0x001ee20000300a00 */
[----:B------:R-:W-:Y:S02]  /*bc10*/  PRMT R10, RZ, 0x7610, R10 ;  /* 0x00007610ff0a7816 */ /* 0x000fe4000000000a */
[----:B--2---:R-:W-:Y:S02]  /*bc20*/  @!P6 SHF.R.U32.HI R8, RZ, 0x10, R60 ;  /* 0x00000010ff08e819 */ /* 0x004fe4000001163c */
[----:B------:R-:W-:Y:S02]  /*bc30*/  PRMT R9, RZ, 0x7610, R9 ;  /* 0x00007610ff097816 */ /* 0x000fe40000000009 */
[----:B------:R-:W-:-:S02]  /*bc40*/  @!P6 PRMT R10, R8, 0x7610, R10 ;  /* 0x00007610080ae816 */ /* 0x000fc4000000000a */
[----:B------:R-:W-:Y:S02]  /*bc50*/  PRMT R8, RZ, 0x7610, R8 ;  /* 0x00007610ff087816 */ /* 0x000fe40000000008 */
[----:B------:R-:W-:Y:S02]  /*bc60*/  @!P6 PRMT R9, R59, 0x7610, R9 ;  /* 0x000076103b09e816 */ /* 0x000fe40000000009 */
[----:B------:R-:W-:Y:S02]  /*bc70*/  @!P6 PRMT R8, R60, 0x7610, R8 ;  /* 0x000076103c08e816 */ /* 0x000fe40000000008 */
[----:B------:R-:W-:Y:S02]  /*bc80*/  PRMT R15, RZ, 0x7610, R15 ;  /* 0x00007610ff0f7816 */ /* 0x000fe4000000000f */
[----:B------:R-:W-:Y:S01]  /*bc90*/  LOP3.LUT P6, RZ, R6, 0x1000000, RZ, 0xc0, !PT ;  /* 0x0100000006ff7812 */ /* 0x000fe200078cc0ff */
[----:B------:R-:W-:Y:S01]  /*bca0*/  HFMA2.MMA R0, -RZ, RZ, 0, 0 ;  /* 0x00000000ff007435 */ /* 0x000fe200000001ff */
[----:B------:R-:W-:-:S02]  /*bcb0*/  @!P3 PRMT R15, R56, 0x7610, R15 ;  /* 0x00007610380fb816 */ /* 0x000fc4000000000f */
[C---:B------:R-:W-:Y:S02]  /*bcc0*/  LOP3.LUT P1, RZ, R6.reuse, 0x40000000, RZ, 0xc0, !PT ;  /* 0x4000000006ff7812 */ /* 0x040fe4000782c0ff */
[----:B------:R-:W-:Y:S01]  /*bcd0*/  LOP3.LUT P3, RZ, R6, 0x10000000, RZ, 0xc0, !PT ;  /* 0x1000000006ff7812 */ /* 0x000fe2000786c0ff */
[----:B------:R0:W-:Y:S01]  /*bce0*/  STL.S16 [R1+0x61c], R15 ;  /* 0x00061c0f01007387 */ /* 0x0001e20000100600 */
[----:B------:R-:W-:-:S03]  /*bcf0*/  PRMT R4, RZ, 0x7610, R4 ;  /* 0x00007610ff047816 */ /* 0x000fc60000000004 */
[----:B------:R1:W-:Y:S04]  /*bd00*/  STL.S16 [R1+0x630], R13 ;  /* 0x0006300d01007387 */ /* 0x0003e80000100600 */
[----:B------:R2:W-:Y:S01]  /*bd10*/  STL.S16 [R1+0x264], R9 ;  /* 0x0002640901007387 */ /* 0x0005e20000100600 */
[----:B0-----:R-:W-:-:S03]  /*bd20*/  HFMA2.MMA R15, -RZ, RZ, 0, 0 ;  /* 0x00000000ff0f7435 */ /* 0x001fc600000001ff */
[----:B----4-:R0:W5:Y:S01]  /*bd30*/  @!P0 LDG.E R0, desc[UR10][R2.64] ;  /* 0x0000000a02008981 */ /* 0x010162000c1e1900 */
[----:B-1----:R-:W-:Y:S02]  /*bd40*/  HFMA2.MMA R13, -RZ, RZ, 0, 0 ;  /* 0x00000000ff0d7435 */ /* 0x002fe400000001ff */
[----:B--2---:R-:W-:Y:S01]  /*bd50*/  HFMA2.MMA R9, -RZ, RZ, 0, 0 ;  /* 0x00000000ff097435 */ /* 0x004fe200000001ff */
[----:B------:R1:W-:Y:S01]  /*bd60*/  STL.S16 [R1+0x628], R14 ;  /* 0x0006280e01007387 */ /* 0x0003e20000100600 */
[----:B0-----:R-:W-:-:S03]  /*bd70*/  PRMT R3, RZ, 0x7610, R3 ;  /* 0x00007610ff037816 */ /* 0x001fc60000000003 */
[----:B------:R0:W-:Y:S01]  /*bd80*/  STL.S16 [R1+0x640], R10 ;  /* 0x0006400a01007387 */ /* 0x0001e20000100600 */
[----:B------:R-:W-:-:S03]  /*bd90*/  @!P6 SHF.R.U32.HI R2, RZ, 0x10, R61 ;  /* 0x00000010ff02e819 */ /* 0x000fc6000001163d */
[----:B------:R2:W-:Y:S01]  /*bda0*/  STL.S16 [R1+0x274], R8 ;  /* 0x0002740801007387 */ /* 0x0005e20000100600 */
[----:B-1----:R-:W-:Y:S02]  /*bdb0*/  MOV R14, RZ ;  /* 0x000000ff000e7202 */ /* 0x002fe40000000f00 */
[----:B------:R-:W-:Y:S01]  /*bdc0*/  @!P6 PRMT R4, R61, 0x7610, R4 ;  /* 0x000076103d04e816 */ /* 0x000fe20000000004 */
[----:B------:R1:W5:Y:S01]  /*bdd0*/  @!P4 LDG.E R15, desc[UR10][R22.64] ;  /* 0x0000000a160fc981 */ /* 0x000362000c1e1900 */
[----:B0-----:R-:W-:Y:S02]  /*bde0*/  MOV R10, RZ ;  /* 0x000000ff000a7202 */ /* 0x001fe40000000f00 */
[----:B------:R-:W-:Y:S01]  /*bdf0*/  @!P6 PRMT R3, R2, 0x7610, R3 ;  /* 0x000076100203e816 */ /* 0x000fe20000000003 */
[----:B------:R1:W5:Y:S01]  /*be00*/  @!P3 LDG.E R14, desc[UR10][R20.64] ;  /* 0x0000000a140eb981 */ /* 0x000362000c1e1900 */
[----:B--2---:R-:W-:Y:S02]  /*be10*/  MOV R8, RZ ;  /* 0x000000ff00087202 */ /* 0x004fe40000000f00 */
[----:B------:R-:W-:Y:S01]  /*be20*/  PRMT R43, RZ, 0x7610, R43 ;  /* 0x00007610ff2b7816 */ /* 0x000fe2000000002b */
[----:B------:R1:W5:Y:S04]  /*be30*/  @!P3 LDG.E R13, desc[UR10][R18.64] ;  /* 0x0000000a120db981 */ /* 0x000368000c1e1900 */
[----:B------:R0:W-:Y:S04]  /*be40*/  STL.S16 [R1+0x288], R7 ;  /* 0x0002880701007387 */ /* 0x0001e80000100600 */
[----:B------:R1:W5:Y:S04]  /*be50*/  @!P1 LDG.E R9, desc[UR10][R32.64] ;  /* 0x0000000a20099981 */ /* 0x000368000c1e1900 */
[----:B------:R1:W5:Y:S04]  /*be60*/  @!P0 LDG.E R8, desc[UR10][R30.64] ;  /* 0x0000000a1e088981 */ /* 0x000368000c1e1900 */
[----:B------:R1:W5:Y:S04]  /*be70*/  LDL.LU.64 R22, [R1+0x6e0] ;  /* 0x0006e00001167983 */ /* 0x0003680000300a00 */
[----:B------:R1:W5:Y:S04]  /*be80*/  LDL.LU.64 R20, [R1+0x6d8] ;  /* 0x0006d80001147983 */ /* 0x0003680000300a00 */
[----:B------:R1:W5:Y:S04]  /*be90*/  LDL.LU.64 R18, [R1+0x6d0] ;  /* 0x0006d00001127983 */ /* 0x0003680000300a00 */
[----:B0-----:R1:W5:Y:S04]  /*bea0*/  LDL.LU R7, [R1+0x6c8] ;  /* 0x0006c80001077983 */ /* 0x0013680000300800 */
[----:B------:R1:W5:Y:S04]  /*beb0*/  LDL.LU.64 R32, [R1+0x6a8] ;  /* 0x0006a80001207983 */ /* 0x0003680000300a00 */
[----:B------:R1:W5:Y:S04]  /*bec0*/  LDL.LU.64 R30, [R1+0x6a0] ;  /* 0x0006a000011e7983 */ /* 0x0003680000300a00 */
[----:B------:R-:W-:Y:S04]  /*bed0*/  STL.S16 [R1+0x638], R4 ;  /* 0x0006380401007387 */ /* 0x000fe80000100600 */
        /* <DEDUP_REMOVED lines=18> */
[----:B------:R-:W-:Y:S01]  /*c000*/  UMOV UR13, 0x3f800000 ;  /* 0x3f800000000d7882 */ /* 0x000fe20000000000 */
[----:B------:R-:W-:Y:S01]  /*c010*/  @UP0 UMOV UR13, UR7 ;  /* 0x00000007000d0c82 */ /* 0x000fe20008000000 */
[----:B------:R-:W-:Y:S01]  /*c020*/  BSSY B0, `(.L_x_304) ;  /* 0x0000017000007945 */ /* 0x000fe20003800000 */
[----:B------:R0:W-:Y:S02]  /*c030*/  STL [R1+0x1d0], R5 ;  /* 0x0001d00501007387 */ /* 0x0001e40000100800 */
[----:B0-----:R-:W-:-:S02]  /*c040*/  CS2R R4, SRZ ;  /* 0x0000000000047805 */ /* 0x001fc4000001ff00 */
[----:B---3--:R1:W5:Y:S04]  /*c050*/  @!P1 LDG.E R10, desc[UR10][R34.64] ;  /* 0x0000000a220a9981 */ /* 0x008368000c1e1900 */
[----:B------:R1:W5:Y:S04]  /*c060*/  LDL.LU.64 R34, [R1+0x6b0] ;  /* 0x0006b00001227983 */ /* 0x0003680000300a00 */
[----:B------:R0:W-:Y:S04]  /*c070*/  STL.S16 [R1+0x63c], R3 ;  /* 0x00063c0301007387 */ /* 0x0001e80000100600 */
[----:B------:R1:W-:Y:S01]  /*c080*/  STL.S16 [R1+0x644], R43 ;  /* 0x0006442b01007387 */ /* 0x0003e20000100600 */
[----:B0-----:R-:W-:Y:S01]  /*c090*/  CS2R R2, SRZ ;  /* 0x0000000000027805 */ /* 0x001fe2000001ff00 */
[----:B------:R-:W-:Y:S06]  /*c0a0*/  @P5 BRA `(.L_x_305) ;  /* 0x0000000000385947 */ /* 0x000fec0003800000 */
[----:B------:R-:W-:Y:S01]  /*c0b0*/  ISETP.NE.AND P6, PT, RZ, UR15, PT ;  /* 0x0000000fff007c0c */ /* 0x000fe2000bfc5270 */
[----:B------:R-:W-:Y:S01]  /*c0c0*/  ULDC.64 UR8, c[0x0][0x238] ;  /* 0x00008e0000087ab9 */ /* 0x000fe20000000a00 */
[----:B------:R-:W-:Y:S02]  /*c0d0*/  LOP3.LUT R6, R6, 0xf7ffffff, RZ, 0xc0, !PT ;  /* 0xf7ffffff06067812 */ /* 0x000fe400078ec0ff */
[C---:B-1---5:R-:W-:Y:S02]  /*c0e0*/  SHF.L.U64.HI R31, R30.reuse, 0x2, R31 ;  /* 0x000000021e1f7819 */ /* 0x062fe4000001021f */
[----:B------:R-:W-:Y:S02]  /*c0f0*/  SHF.L.U32 R30, R30, 0x2, RZ ;  /* 0x000000021e1e7819 */ /* 0x000fe400000006ff */
[----:B------:R-:W-:-:S05]  /*c100*/  @P0 LOP3.LUT R6, R6, 0x8000000, RZ, 0xfc, !PT ;  /* 0x0800000006060812 */ /* 0x000fca00078efcff */
[----:B------:R-:W0:Y:S02]  /*c110*/  @P6 LDC.64 R4, c[0x0][0x240] ;  /* 0x00009000ff046b82 */ /* 0x000e240000000a00 */
[----:B0-----:R-:W-:-:S04]  /*c120*/  @P6 IADD3 R4, P0, R30, R4, RZ ;  /* 0x000000041e046210 */ /* 0x001fc80007f1e0ff */
[----:B------:R-:W-:Y:S02]  /*c130*/  @P6 IADD3.X R5, R31, R5, RZ, P0, !PT ;  /* 0x000000051f056210 */ /* 0x000fe400007fe4ff */
[----:B------:R-:W-:-:S03]  /*c140*/  LOP3.LUT P0, RZ, R6, 0x8000000, RZ, 0xc0, !PT ;  /* 0x0800000006ff7812 */ /* 0x000fc6000780c0ff */
[----:B------:R0:W5:Y:S02]  /*c150*/  @P6 LDG.E.64 R2, desc[UR10][R4.64] ;  /* 0x0000000a04026981 */ /* 0x000164000c1e1b00 */
[----:B0-----:R-:W-:-:S04]  /*c160*/  IADD3 R4, P6, R30, UR8, RZ ;  /* 0x000000081e047c10 */ /* 0x001fc8000ffde0ff */
[----:B------:R-:W-:-:S06]  /*c170*/  IADD3.X R5, R31, UR9, RZ, P6, !PT ;  /* 0x000000091f057c10 */ /* 0x000fcc000b7fe4ff */
[----:B------:R-:W5:Y:S03]  /*c180*/  LDG.E.64 R4, desc[UR10][R4.64] ;  /* 0x0000000a04047981 */ /* 0x000f66000c1e1b00 */
.L_x_305:
[----:B------:R-:W-:Y:S05]  /*c190*/  BSYNC B0 ;  /* 0x0000000000007941 */ /* 0x000fea0003800000 */
.L_x_304:
[----:B------:R-:W2:Y:S01]  /*c1a0*/  LDL.LU R45, [R1+0x2b4] ;  /* 0x0002b400012d7983 */ /* 0x000ea20000300800 */
[----:B-1---5:R-:W-:Y:S01]  /*c1b0*/  MOV R30, R43 ;  /* 0x0000002b001e7202 */ /* 0x022fe20000000f00 */
[----:B------:R-:W-:Y:S02]  /*c1c0*/  ULDC.U8 UR15, c[0x0][0x2a4] ;  /* 0x0000a900000f7ab9 */ /* 0x000fe40000000000 */
[----:B------:R-:W3:Y:S04]  /*c1d0*/  LDL.LU R44, [R1+0x2d8] ;  /* 0x0002d800012c7983 */ /* 0x000ee80000300800 */
[----:B------:R-:W4:Y:S04]  /*c1e0*/  LDL.LU R43, [R1+0x2c8] ;  /* 0x0002c800012b7983 */ /* 0x000f280000300800 */
[----:B------:R-:W4:Y:S01]  /*c1f0*/  LDL.LU R31, [R1+0x2cc] ;  /* 0x0002cc00011f7983 */ /* 0x000f220000300800 */
[----:B------:R-:W-:-:S02]  /*c200*/  LOP3.LUT P6, RZ, R6, 0x1000000, RZ, 0xc0, !PT ;  /* 0x0100000006ff7812 */ /* 0x000fc400078cc0ff */
[----:B------:R-:W-:Y:S02]  /*c210*/  PRMT R54, RZ, 0x7610, R54 ;  /* 0x00007610ff367816 */ /* 0x000fe40000000036 */
[----:B------:R-:W-:Y:S02]  /*c220*/  PRMT R52, RZ, 0x7610, R52 ;  /* 0x00007610ff347816 */ /* 0x000fe40000000034 */
[----:B------:R-:W-:Y:S01]  /*c230*/  PRMT R48, RZ, 0x7610, R48 ;  /* 0x00007610ff307816 */ /* 0x000fe20000000030 */
[----:B------:R-:W-:Y:S06]  /*c240*/  STL [R1+0x1f8], R17 ;  /* 0x0001f81101007387 */ /* 0x000fec0000100800 */
[----:B------:R-:W-:Y:S01]  /*c250*/  @!P6 PRMT R30, R17, 0x7610, R30 ;  /* 0x00007610111ee816 */ /* 0x000fe2000000001e */
[----:B------:R0:W-:Y:S01]  /*c260*/  STL [R1+0xfc], R16 ;  /* 0x0000fc1001007387 */ /* 0x0001e20000100800 */
[----:B------:R-:W-:-:S02]  /*c270*/  @!P4 PRMT R54, R16, 0x7610, R54 ;  /* 0x000076101036c816 */ /* 0x000fc40000000036 */
[----:B------:R-:W-:Y:S01]  /*c280*/  @!P4 PRMT R52, R15, 0x7610, R52 ;  /* 0x000076100f34c816 */ /* 0x000fe20000000034 */
[----:B------:R1:W-:Y:S01]  /*c290*/  @!P6 STL.S16 [R1+0x644], R30 ;  /* 0x0006441e0100e387 */ /* 0x0003e20000100600 */
[----:B------:R-:W-:Y:S02]  /*c2a0*/  @!P3 PRMT R48, R13, 0x7610, R48 ;  /* 0x000076100d30b816 */ /* 0x000fe40000000030 */
[----:B------:R-:W-:Y:S01]  /*c2b0*/  PRMT R55, RZ, 0x7610, R55 ;  /* 0x00007610ff377816 */ /* 0x000fe20000000037 */
[----:B------:R1:W-:Y:S01]  /*c2c0*/  STL [R1+0x1fc], R15 ;  /* 0x0001fc0f01007387 */ /* 0x0003e20000100800 */
[----:B------:R-:W-:Y:S02]  /*c2d0*/  PRMT R53, RZ, 0x7610, R53 ;  /* 0x00007610ff357816 */ /* 0x000fe40000000035 */
[----:B0-----:R-:W-:Y:S01]  /*c2e0*/  @!P4 SHF.R.U32.HI R16, RZ, 0x10, R16 ;  /* 0x00000010ff10c819 */ /* 0x001fe20000011610 */
[----:B------:R0:W-:Y:S01]  /*c2f0*/  STL [R1+0x200], R13 ;  /* 0x0002000d01007387 */ /* 0x0001e20000100800 */
[----:B------:R-:W-:-:S02]  /*c300*/  PRMT R51, RZ, 0x7610, R51 ;  /* 0x00007610ff337816 */ /* 0x000fc40000000033 */
[----:B-1----:R-:W-:Y:S02]  /*c310*/  @!P6 SHF.R.U32.HI R30, RZ, 0x10, R17 ;  /* 0x00000010ff1ee819 */ /* 0x002fe40000011611 */
[----:B------:R-:W-:Y:S02]  /*c320*/  PRMT R50, RZ, 0x7610, R50 ;  /* 0x00007610ff327816 */ /* 0x000fe40000000032 */
[----:B------:R-:W-:Y:S02]  /*c330*/  @!P4 SHF.R.U32.HI R15, RZ, 0x10, R15 ;  /* 0x00000010ff0fc819 */ /* 0x000fe4000001160f */
[----:B------:R-:W-:Y:S02]  /*c340*/  PRMT R47, RZ, 0x7610, R47 ;  /* 0x00007610ff2f7816 */ /* 0x000fe4000000002f */
[----:B0-----:R-:W-:Y:S02]  /*c350*/  @!P3 SHF.R.U32.HI R13, RZ, 0x10, R13 ;  /* 0x00000010ff0db819 */ /* 0x001fe4000001160d */
[----:B------:R-:W-:-:S02]  /*c360*/  PRMT R46, RZ, 0x7610, R46 ;  /* 0x00007610ff2e7816 */ /* 0x000fc4000000002e */
[----:B------:R-:W-:Y:S01]  /*c370*/  PRMT R17, RZ, 0x7610, R17 ;  /* 0x00007610ff117816 */ /* 0x000fe20000000011 */
[----:B------:R0:W-:Y:S01]  /*c380*/  STL [R1+0x100], R14 ;  /* 0x0001000e01007387 */ /* 0x0001e20000100800 */
[----:B------:R-:W-:Y:S02]  /*c390*/  @!P6 PRMT R55, R30, 0x7610, R55 ;  /* 0x000076101e37e816 */ /* 0x000fe40000000037 */
[----:B------:R-:W-:Y:S01]  /*c3a0*/  @!P4 PRMT R53, R16, 0x7610, R53 ;  /* 0x000076101035c816 */ /* 0x000fe20000000035 */
[----:B------:R1:W-:Y:S01]  /*c3b0*/  STL [R1+0x104], R12 ;  /* 0x0001040c01007387 */ /* 0x0003e20000100800 */
[----:B------:R-:W-:Y:S02]  /*c3c0*/  @!P4 PRMT R51, R15, 0x7610, R51 ;  /* 0x000076100f33c816 */ /* 0x000fe40000000033 */
[----:B------:R-:W-:Y:S01]  /*c3d0*/  @!P3 PRMT R50, R14, 0x7610, R50 ;  /* 0x000076100e32b816 */ /* 0x000fe20000000032 */
[----:B------:R1:W-:Y:S01]  /*c3e0*/  STL [R1+0x204], R11 ;  /* 0x0002040b01007387 */ /* 0x0003e20000100800 */
[----:B------:R-:W-:-:S02]  /*c3f0*/  @!P3 PRMT R47, R13, 0x7610, R47 ;  /* 0x000076100d2fb816 */ /* 0x000fc4000000002f */
[----:B------:R-:W-:Y:S02]  /*c400*/  @!P2 PRMT R46, R12, 0x7610, R46 ;  /* 0x000076100c2ea816 */ /* 0x000fe4000000002e */
[----:B------:R-:W-:Y:S02]  /*c410*/  @!P2 PRMT R17, R11, 0x7610, R17 ;  /* 0x000076100b11a816 */ /* 0x000fe40000000011 */
[----:B0-----:R-:W-:Y:S02]  /*c420*/  @!P3 SHF.R.U32.HI R14, RZ, 0x10, R14 ;  /* 0x00000010ff0eb819 */ /* 0x001fe4000001160e */
[----:B------:R-:W-:Y:S02]  /*c430*/  PRMT R49, RZ, 0x7610, R49 ;  /* 0x00007610ff317816 */ /* 0x000fe40000000031 */
[----:B-1----:R-:W-:Y:S02]  /*c440*/  @!P2 SHF.R.U32.HI R12, RZ, 0x10, R12 ;  /* 0x00000010ff0ca819 */ /* 0x002fe4000001160c */
[----:B------:R-:W-:-:S02]  /*c450*/  PRMT R30, RZ, 0x7610, R30 ;  /* 0x00007610ff1e7816 */ /* 0x000fc4000000001e */
[----:B------:R-:W-:Y:S02]  /*c460*/  @!P2 SHF.R.U32.HI R11, RZ, 0x10, R11 ;  /* 0x00000010ff0ba819 */ /* 0x000fe4000001160b */
[----:B------:R-:W-:Y:S02]  /*c470*/  PRMT R16, RZ, 0x7610, R16 ;  /* 0x00007610ff107816 */ /* 0x000fe40000000010 */
[----:B------:R-:W-:Y:S02]  /*c480*/  PRMT R15, RZ, 0x7610, R15 ;  /* 0x00007610ff0f7816 */ /* 0x000fe4000000000f */
[----:B------:R-:W-:Y:S01]  /*c490*/  PRMT R13, RZ, 0x7610, R13 ;  /* 0x00007610ff0d7816 */ /* 0x000fe2000000000d */
        /* <DEDUP_REMOVED lines=11> */
[----:B------:R-:W-:Y:S01]  /*c550*/  PRMT R11, RZ, 0x7610, R11 ;  /* 0x00007610ff0b7816 */ /* 0x000fe2000000000b */
[----:B------:R0:W-:Y:S01]  /*c560*/  STL [R1+0x10c], R8 ;  /* 0x00010c0801007387 */ /* 0x0001e20000100800 */
[----:B------:R-:W-:Y:S02]  /*c570*/  @!P1 PRMT R14, R10, 0x7610, R14 ;  /* 0x000076100a0e9816 */ /* 0x000fe4000000000e */
[----:B------:R-:W-:Y:S02]  /*c580*/  @!P1 PRMT R12, R9, 0x7610, R12 ;  /* 0x00007610090c9816 */ /* 0x000fe4000000000c */
[----:B------:R-:W-:Y:S02]  /*c590*/  @!P0 PRMT R11, R8, 0x7610, R11 ;  /* 0x00007610080b8816 */ /* 0x000fe4000000000b */
[----:B------:R-:W-:Y:S02]  /*c5a0*/  PRMT R10, RZ, 0x7610, R10 ;  /* 0x00007610ff0a7816 */ /* 0x000fe4000000000a */
[----:B------:R-:W-:-:S02]  /*c5b0*/  PRMT R9, RZ, 0x7610, R9 ;  /* 0x00007610ff097816 */ /* 0x000fc40000000009 */
[----:B0-----:R-:W-:Y:S01]  /*c5c0*/  @!P0 SHF.R.U32.HI R8, RZ, 0x10, R8 ;  /* 0x00000010ff088819 */ /* 0x001fe20000011608 */
[----:B------:R0:W-:Y:S01]  /*c5d0*/  STL [R1+0x20c], R0 ;  /* 0x00020c0001007387 */ /* 0x0001e20000100800 */
[----:B------:R-:W-:Y:S02]  /*c5e0*/  @!P0 PRMT R9, R0, 0x7610, R9 ;  /* 0x0000761000098816 */ /* 0x000fe40000000009 */
[----:B------:R-:W-:Y:S01]  /*c5f0*/  @!P0 PRMT R10, R8, 0x7610, R10 ;  /* 0x00007610080a8816 */ /* 0x000fe2000000000a */
[----:B------:R-:W-:Y:S01]  /*c600*/  STL.S16 [R1+0x634], R55 ;  /* 0x0006343701007387 */ /* 0x000fe20000100600 */
[----:B------:R-:W-:-:S03]  /*c610*/  PRMT R8, RZ, 0x7610, R8 ;  /* 0x00007610ff087816 */ /* 0x000fc60000000008 */
[----:B------:R-:W-:Y:S01]  /*c620*/  STL.S16 [R1+0x648], R54 ;  /* 0x0006483601007387 */ /* 0x000fe20000100600 */
[----:B0-----:R-:W-:-:S03]  /*c630*/  @!P0 SHF.R.U32.HI R0, RZ, 0x10, R0 ;  /* 0x00000010ff008819 */ /* 0x001fc60000011600 */
[----:B------:R-:W-:Y:S04]  /*c640*/  STL.S16 [R1+0x64c], R53 ;  /* 0x00064c3501007387 */ /* 0x000fe80000100600 */
        /* <DEDUP_REMOVED lines=14> */
[----:B------:R-:W-:Y:S01]  /*c730*/  STL.S16 [R1+0x688], R11 ;  /* 0x0006880b01007387 */ /* 0x000fe20000100600 */
[----:B------:R-:W-:-:S02]  /*c740*/  @!P0 PRMT R8, R0, 0x7610, R8 ;  /* 0x0000761000088816 */ /* 0x000fc40000000008 */
[----:B------:R-:W-:Y:S01]  /*c750*/  ISETP.NE.AND P0, PT, RZ, UR15, PT ;  /* 0x0000000fff007c0c */ /* 0x000fe2000bf05270 */
[----:B------:R2:W-:Y:S04]  /*c760*/  STL.S16 [R1+0x690], R9 ;  /* 0x0006900901007387 */ /* 0x0005e80000100600 */
[----:B------:R3:W-:Y:S04]  /*c770*/  STL.S16 [R1+0x694], R8 ;  /* 0x0006940801007387 */ /* 0x0007e80000100600 */
[----:B------:R0:W-:Y:S01]  /*c780*/  STL.S16 [R1+0x68c], R10 ;  /* 0x00068c0a01007387 */ /* 0x0001e20000100600 */
[----:B--2---:R-:W-:-:S02]  /*c790*/  SHF.L.U32 R9, R45, 0x10, RZ ;  /* 0x000000102d097819 */ /* 0x004fc400000006ff */
[----:B---3--:R-:W-:-:S03]  /*c7a0*/  SHF.L.U32 R8, R44, 0x10, RZ ;  /* 0x000000102c087819 */ /* 0x008fc600000006ff */
[----:B------:R-:W-:Y:S02]  /*c7b0*/  FADD.FTZ R9, R9, -UR16 ;  /* 0x8000001009097e21 */ /* 0x000fe40008010000 */
[----:B------:R-:W-:Y:S01]  /*c7c0*/  FADD.FTZ R8, R8, -UR16 ;  /* 0x8000001008087e21 */ /* 0x000fe20008010000 */
[----:B----4-:R-:W-:Y:S01]  /*c7d0*/  SHF.L.U32 R0, R43, 0x10, RZ ;  /* 0x000000102b007819 */ /* 0x010fe200000006ff */
[----:B------:R-:W-:Y:S01]  /*c7e0*/  FMUL.FTZ R9, R9, UR13 ;  /* 0x0000000d09097c20 */ /* 0x000fe20008410000 */
[----:B0-----:R-:W-:Y:S01]  /*c7f0*/  SHF.L.U32 R10, R31, 0x10, RZ ;  /* 0x000000101f0a7819 */ /* 0x001fe200000006ff */
        /* <DEDUP_REMOVED lines=20> */
.L_x_306:
[----:B------:R-:W2:Y:S04]  /*c940*/  LDL.LU R13, [R1+0x2b0] ;  /* 0x0002b000010d7983 */ /* 0x000ea80000300800 */
[----:B------:R-:W3:Y:S04]  /*c950*/  LDL.LU R12, [R1+0x294] ;  /* 0x00029400010c7983 */ /* 0x000ee80000300800 */
[----:B------:R-:W4:Y:S04]  /*c960*/  LDL.LU R16, [R1+0x2a0] ;  /* 0x0002a00001107983 */ /* 0x000f280000300800 */
[----:B------:R-:W5:Y:S01]  /*c970*/  LDL.LU R14, [R1+0x2a4] ;  /* 0x0002a400010e7983 */ /* 0x000f620000300800 */
[----:B------:R-:W-:-:S04]  /*c980*/  FMUL.FTZ R11, R0, R4 ;  /* 0x00000004000b7220 */ /* 0x000fc80000410000 */
[C---:B------:R-:W-:Y:S01]  /*c990*/  FFMA.FTZ R11, R9.reuse, R11, RZ ;  /* 0x0000000b090b7223 */ /* 0x040fe200000100ff */
[----:B------:R-:W-:Y:S01]  /*c9a0*/  FFMA.FTZ R9, R9, R0, RZ ;  /* 0x0000000009097223 */ /* 0x000fe200000100ff */
[----:B--2---:R-:W-:Y:S01]  /*c9b0*/  SHF.L.U32 R13, R13, 0x10, RZ ;  /* 0x000000100d0d7819 */ /* 0x004fe200000006ff */
[----:B---3--:R-:W-:Y:S02]  /*c9c0*/  IMAD.U32 R15, R12, 0x10000, RZ ;  /* 0x000100000c0f7824 */ /* 0x008fe400078e00ff */
[----:B------:R-:W-:Y:S02]  /*c9d0*/  FMUL.FTZ R12, R10, R5 ;  /* 0x000000050a0c7220 */ /* 0x000fe40000410000 */
[----:B------:R-:W-:Y:S01]  /*c9e0*/  FADD.FTZ R13, R13, -UR16 ;  /* 0x800000100d0d7e21 */ /* 0x000fe20008010000 */
[----:B------:R-:W-:Y:S01]  /*c9f0*/  FADD.FTZ R15, R15, -UR16 ;  /* 0x800000100f0f7e21 */ /* 0x000fe20008010000 */
[----:B------:R-:W-:Y:S01]  /*ca00*/  FFMA.FTZ R11, R8, R12, R11 ;  /* 0x0000000c080b7223 */ /* 0x000fe2000001000b */
[----:B----4-:R-:W-:Y:S01]  /*ca10*/  SHF.L.U32 R12, R16, 0x10, RZ ;  /* 0x00000010100c7819 */ /* 0x010fe200000006ff */
[----:B------:R-:W-:Y:S01]  /*ca20*/  FMUL.FTZ R13, R13, UR13 ;  /* 0x0000000d0d0d7c20 */ /* 0x000fe20008410000 */
[----:B-----5:R-:W-:Y:S01]  /*ca30*/  SHF.L.U32 R14, R14, 0x10, RZ ;  /* 0x000000100e0e7819 */ /* 0x020fe200000006ff */
        /* <DEDUP_REMOVED lines=20> */
.L_x_307:
[----:B------:R-:W2:Y:S04]  /*cb80*/  LDL.LU R44, [R1+0x280] ;  /* 0x00028000012c7983 */ /* 0x000ea80000300800 */
[----:B------:R-:W3:Y:S04]  /*cb90*/  LDL.LU R43, [R1+0x2dc] ;  /* 0x0002dc00012b7983 */ /* 0x000ee80000300800 */
[----:B------:R-:W4:Y:S04]  /*cba0*/  LDL.LU R30, [R1+0x284] ;  /* 0x00028400011e7983 */ /* 0x000f280000300800 */
[----:B------:R-:W5:Y:S01]  /*cbb0*/  LDL.LU R17, [R1+0x368] ;  /* 0x0003680001117983 */ /* 0x000f620000300800 */
[----:B------:R-:W-:Y:S01]  /*cbc0*/  FMUL.FTZ R16, R12, R4 ;  /* 0x000000040c107220 */ /* 0x000fe20000410000 */
[C---:B------:R-:W-:Y:S01]  /*cbd0*/  FFMA.FTZ R9, R15.reuse, R12, R9 ;  /* 0x0000000c0f097223 */ /* 0x040fe20000010009 */
[----:B------:R-:W-:Y:S01]  /*cbe0*/  FFMA.FTZ R31, R8, R10, RZ ;  /* 0x0000000a081f7223 */ /* 0x000fe200000100ff */
[-C--:B------:R-:W-:Y:S01]  /*cbf0*/  FMUL.FTZ R8, R14, R5.reuse ;  /* 0x000000050e087220 */ /* 0x080fe20000410000 */
[----:B------:R-:W-:Y:S01]  /*cc00*/  FFMA.FTZ R11, R15, R16, R11 ;  /* 0x000000100f0b7223 */ /* 0x000fe2000001000b */
[----:B------:R-:W-:Y:S01]  /*cc10*/  FADD.FTZ R15, RZ, R0 ;  /* 0x00000000ff0f7221 */ /* 0x000fe20000010000 */
[----:B------:R-:W-:Y:S01]  /*cc20*/  FFMA.FTZ R0, R0, R4, RZ ;  /* 0x0000000400007223 */ /* 0x000fe200000100ff */
[C---:B------:R-:W-:Y:S01]  /*cc30*/  FFMA.FTZ R31, R13.reuse, R14, R31 ;  /* 0x0000000e0d1f7223 */ /* 0x040fe2000001001f */
[----:B------:R-:W-:Y:S01]  /*cc40*/  FFMA.FTZ R11, R13, R8, R11 ;  /* 0x000000080d0b7223 */ /* 0x000fe2000001000b */
[----:B------:R-:W-:Y:S01]  /*cc50*/  FADD.FTZ R12, R15, R12 ;  /* 0x0000000c0f0c7221 */ /* 0x000fe20000010000 */
[----:B------:R-:W-:Y:S01]  /*cc60*/  FFMA.FTZ R0, R10, R5, R0 ;  /* 0x000000050a007223 */ /* 0x000fe20000010000 */
[----:B------:R-:W-:-:S03]  /*cc70*/  FADD.FTZ R10, RZ, R10 ;  /* 0x0000000aff0a7221 */ /* 0x000fc60000010000 */
[----:B------:R-:W-:Y:S01]  /*cc80*/  FADD.FTZ R16, R0, R16 ;  /* 0x0000001000107221 */ /* 0x000fe20000010000 */
[----:B------:R-:W-:Y:S01]  /*cc90*/  FADD.FTZ R10, R10, R14 ;  /* 0x0000000e0a0a7221 */ /* 0x000fe20000010000 */
[----:B--2---:R-:W-:Y:S02]  /*cca0*/  SHF.L.U32 R13, R44, 0x10, RZ ;  /* 0x000000102c0d7819 */ /* 0x004fe400000006ff */
[----:B---3--:R-:W-:-:S03]  /*ccb0*/  SHF.L.U32 R14, R43, 0x10, RZ ;  /* 0x000000102b0e7819 */ /* 0x008fc600000006ff */
[----:B------:R-:W-:Y:S02]  /*ccc0*/  FADD.FTZ R15, R13, -UR16 ;  /* 0x800000100d0f7e21 */ /* 0x000fe40008010000 */
[----:B------:R-:W-:Y:S01]  /*ccd0*/  FADD.FTZ R0, R14, -UR16 ;  /* 0x800000100e007e21 */ /* 0x000fe20008010000 */
        /* <DEDUP_REMOVED lines=23> */
.L_x_308:
[----:B------:R-:W2:Y:S04]  /*ce50*/  LDL.LU R44, [R1+0x36c] ;  /* 0x00036c00012c7983 */ /* 0x000ea80000300800 */
[----:B------:R-:W3:Y:S04]  /*ce60*/  LDL.LU R17, [R1+0x3c8] ;  /* 0x0003c80001117983 */ /* 0x000ee80000300800 */
[----:B------:R-:W4:Y:S04]  /*ce70*/  LDL.LU R43, [R1+0x3b8] ;  /* 0x0003b800012b7983 */ /* 0x000f280000300800 */
[----:B------:R-:W5:Y:S01]  /*ce80*/  LDL.LU R30, [R1+0x3bc] ;  /* 0x0003bc00011e7983 */ /* 0x000f620000300800 */
[----:B------:R-:W-:Y:S01]  /*ce90*/  FADD.FTZ R12, R12, R14 ;  /* 0x0000000e0c0c7221 */ /* 0x000fe20000010000 */
[----:B------:R-:W-:Y:S01]  /*cea0*/  FFMA.FTZ R9, R15, R14, R9 ;  /* 0x0000000e0f097223 */ /* 0x000fe20000010009 */
[----:B------:R-:W-:Y:S01]  /*ceb0*/  FMUL.FTZ R14, R14, R4 ;  /* 0x000000040e0e7220 */ /* 0x000fe20000410000 */
[----:B------:R-:W-:Y:S01]  /*cec0*/  FADD.FTZ R16, R8, R16 ;  /* 0x0000001008107221 */ /* 0x000fe20000010000 */
[----:B------:R-:W-:Y:S01]  /*ced0*/  FMUL.FTZ R8, R13, R5 ;  /* 0x000000050d087220 */ /* 0x000fe20000410000 */
[----:B------:R-:W-:Y:S01]  /*cee0*/  FFMA.FTZ R31, R0, R13, R31 ;  /* 0x0000000d001f7223 */ /* 0x000fe2000001001f */
[----:B------:R-:W-:Y:S01]  /*cef0*/  FFMA.FTZ R15, R15, R14, R11 ;  /* 0x0000000e0f0f7223 */ /* 0x000fe2000001000b */
[----:B------:R-:W-:Y:S01]  /*cf00*/  FADD.FTZ R11, R10, R13 ;  /* 0x0000000d0a0b7221 */ /* 0x000fe20000010000 */
[----:B------:R-:W-:-:S02]  /*cf10*/  FADD.FTZ R16, R16, R14 ;  /* 0x0000000e10107221 */ /* 0x000fc40000010000 */
[----:B------:R-:W-:Y:S02]  /*cf20*/  FFMA.FTZ R0, R0, R8, R15 ;  /* 0x0000000800007223 */ /* 0x000fe4000001000f */
[----:B------:R-:W-:Y:S01]  /*cf30*/  FADD.FTZ R8, R8, R16 ;  /* 0x0000001008087221 */ /* 0x000fe20000010000 */
[----:B--2---:R-:W-:Y:S02]  /*cf40*/  SHF.L.U32 R10, R44, 0x10, RZ ;  /* 0x000000102c0a7819 */ /* 0x004fe400000006ff */
[----:B---3--:R-:W-:-:S03]  /*cf50*/  SHF.L.U32 R13, R17, 0x10, RZ ;  /* 0x00000010110d7819 */ /* 0x008fc600000006ff */
[----:B------:R-:W-:Y:S01]  /*cf60*/  FADD.FTZ R10, R10, -UR16 ;  /* 0x800000100a0a7e21 */ /* 0x000fe20008010000 */
[----:B----4-:R-:W-:Y:S01]  /*cf70*/  SHF.L.U32 R44, R43, 0x10, RZ ;  /* 0x000000102b2c7819 */ /* 0x010fe200000006ff */
[----:B------:R-:W-:Y:S02]  /*cf80*/  FADD.FTZ R17, R13, -UR16 ;  /* 0x800000100d117e21 */ /* 0x000fe40008010000 */
        /* <DEDUP_REMOVED lines=22> */
.L_x_309:
[----:B------:R-:W2:Y:S04]  /*d0f0*/  LDL.LU R45, [R1+0x268] ;  /* 0x00026800012d7983 */ /* 0x000ea80000300800 */
[----:B------:R-:W3:Y:S04]  /*d100*/  LDL.LU R43, [R1+0x3cc] ;  /* 0x0003cc00012b7983 */ /* 0x000ee80000300800 */
[----:B------:R-:W4:Y:S04]  /*d110*/  LDL.LU R30, [R1+0x400] ;  /* 0x00040000011e7983 */ /* 0x000f280000300800 */
[----:B------:R-:W5:Y:S01]  /*d120*/  LDL.LU R15, [R1+0x26c] ;  /* 0x00026c00010f7983 */ /* 0x000f620000300800 */
[----:B------:R-:W-:Y:S01]  /*d130*/  FMUL.FTZ R14, R44, R4 ;  /* 0x000000042c0e7220 */ /* 0x000fe20000410000 */
[----:B------:R-:W-:Y:S01]  /*d140*/  FADD.FTZ R10, R12, R44 ;  /* 0x0000002c0c0a7221 */ /* 0x000fe20000010000 */
[----:B------:R-:W-:-:S02]  /*d150*/  FFMA.FTZ R44, R13, R44, R9 ;  /* 0x0000002c0d2c7223 */ /* 0x000fc40000010009 */
[----:B------:R-:W-:Y:S01]  /*d160*/  FFMA.FTZ R0, R13, R14, R0 ;  /* 0x0000000e0d007223 */ /* 0x000fe20000010000 */
[----:B------:R-:W-:Y:S01]  /*d170*/  FADD.FTZ R12, R8, R14 ;  /* 0x0000000e080c7221 */ /* 0x000fe20000010000 */
[----:B------:R-:W-:-:S04]  /*d180*/  FMUL.FTZ R13, R16, R5 ;  /* 0x00000005100d7220 */ /* 0x000fc80000410000 */
[----:B------:R-:W-:Y:S01]  /*d190*/  FFMA.FTZ R8, R17, R13, R0 ;  /* 0x0000000d11087223 */ /* 0x000fe20000010000 */
        /* <DEDUP_REMOVED lines=28> */
.L_x_310:
[----:B------:R-:W2:Y:S04]  /*d360*/  LDL.LU R48, [R1+0x250] ;  /* 0x0002500001307983 */ /* 0x000ea80000300800 */
[----:B------:R-:W3:Y:S04]  /*d370*/  LDL.LU R14, [R1+0x254] ;  /* 0x00025400010e7983 */ /* 0x000ee80000300800 */
[----:B------:R-:W4:Y:S04]  /*d380*/  LDL.LU R47, [R1+0x25c] ;  /* 0x00025c00012f7983 */ /* 0x000f280000300800 */
[----:B------:R-:W5:Y:S01]  /*d390*/  LDL.LU R46, [R1+0x404] ;  /* 0x00040400012e7983 */ /* 0x000f620000300800 */
[----:B------:R-:W-:Y:S01]  /*d3a0*/  FMUL.FTZ R13, R15, R4 ;  /* 0x000000040f0d7220 */ /* 0x000fe20000410000 */
[----:B------:R-:W-:-:S03]  /*d3b0*/  FMUL.FTZ R45, R0, R5 ;  /* 0x00000005002d7220 */ /* 0x000fc60000410000 */
[----:B------:R-:W-:Y:S01]  /*d3c0*/  FFMA.FTZ R43, R30, R13, R8 ;  /* 0x0000000d1e2b7223 */ /* 0x000fe20000010008 */
[----:B------:R-:W-:-:S03]  /*d3d0*/  FADD.FTZ R12, R12, R13 ;  /* 0x0000000d0c0c7221 */ /* 0x000fc60000010000 */
[----:B------:R-:W-:Y:S01]  /*d3e0*/  FFMA.FTZ R43, R9, R45, R43 ;  /* 0x0000002d092b7223 */ /* 0x000fe2000001002b */
        /* <DEDUP_REMOVED lines=28> */
.L_x_311:
[----:B------:R-:W2:Y:S04]  /*d5b0*/  LDL.LU R50, [R1+0x224] ;  /* 0x0002240001327983 */ /* 0x000ea80000300800 */
[----:B------:R-:W3:Y:S04]  /*d5c0*/  LDL.LU R47, [R1+0x238] ;  /* 0x00023800012f7983 */ /* 0x000ee80000300800 */
[----:B------:R-:W4:Y:S04]  /*d5d0*/  LDL.LU R49, [R1+0x498] ;  /* 0x0004980001317983 */ /* 0x000f280000300800 */
[----:B------:R-:W5:Y:S01]  /*d5e0*/  LDL.LU R48, [R1+0x49c] ;  /* 0x00049c0001307983 */ /* 0x000f620000300800 */
[----:B------:R-:W-:Y:S01]  /*d5f0*/  FMUL.FTZ R46, R8, R4 ;  /* 0x00000004082e7220 */ /* 0x000fe20000410000 */
[----:B------:R-:W-:Y:S01]  /*d600*/  FFMA.FTZ R17, R17, R16, R31 ;  /* 0x0000001011117223 */ /* 0x000fe2000001001f */
[----:B------:R-:W-:Y:S01]  /*d610*/  FADD.FTZ R11, R11, R16 ;  /* 0x000000100b0b7221 */ /* 0x000fe20000010000 */
[----:B------:R-:W-:Y:S01]  /*d620*/  FMUL.FTZ R16, R12, R5 ;  /* 0x000000050c107220 */ /* 0x000fe20000410000 */
[----:B------:R-:W-:Y:S01]  /*d630*/  FFMA.FTZ R43, R14, R46, R43 ;  /* 0x0000002e0e2b7223 */ /* 0x000fe2000001002b */
[----:B------:R-:W-:Y:S01]  /*d640*/  FADD.FTZ R45, R45, R46 ;  /* 0x0000002e2d2d7221 */ /* 0x000fe20000010000 */
[----:B------:R-:W-:-:S02]  /*d650*/  FFMA.FTZ R44, R30, R15, R44 ;  /* 0x0000000f1e2c7223 */ /* 0x000fc4000001002c */
        /* <DEDUP_REMOVED lines=29> */
.L_x_312:
[----:B------:R-:W2:Y:S04]  /*d830*/  LDL.LU R49, [R1+0x218] ;  /* 0x0002180001317983 */ /* 0x000ea80000300800 */
[----:B------:R-:W3:Y:S04]  /*d840*/  LDL.LU R48, [R1+0x21c] ;  /* 0x00021c0001307983 */ /* 0x000ee80000300800 */
[----:B------:R-:W4:Y:S04]  /*d850*/  LDL.LU R52, [R1+0x220] ;  /* 0x0002200001347983 */ /* 0x000f280000300800 */
[----:B------:R-:W5:Y:S01]  /*d860*/  LDL.LU R51, [R1+0x4c0] ;  /* 0x0004c00001337983 */ /* 0x000f620000300800 */
[----:B------:R-:W-:Y:S01]  /*d870*/  FADD.FTZ R10, R10, R15 ;  /* 0x0000000f0a0a7221 */ /* 0x000fe20000010000 */
[----:B------:R-:W-:-:S04]  /*d880*/  FMUL.FTZ R31, R47, R4 ;  /* 0x000000042f1f7220 */ /* 0x000fc80000410000 */
[----:B------:R-:W-:Y:S01]  /*d890*/  FADD.FTZ R50, R46, R31 ;  /* 0x0000001f2e327221 */ /* 0x000fe20000010000 */
[----:B--2---:R-:W-:Y:S02]  /*d8a0*/  SHF.L.U32 R49, R49, 0x10, RZ ;  /* 0x0000001031317819 */ /* 0x004fe400000006ff */
[----:B---3--:R-:W-:-:S03]  /*d8b0*/  SHF.L.U32 R15, R48, 0x10, RZ ;  /* 0x00000010300f7819 */ /* 0x008fc600000006ff */
[----:B------:R-:W-:Y:S01]  /*d8c0*/  FADD.FTZ R46, R49, -UR16 ;  /* 0x80000010312e7e21 */ /* 0x000fe20008010000 */
[----:B------:R-:W-:Y:S01]  /*d8d0*/  FFMA.FTZ R48, R16, R31, R43 ;  /* 0x0000001f10307223 */ /* 0x000fe2000001002b */
[----:B----4-:R-:W-:Y:S01]  /*d8e0*/  SHF.L.U32 R31, R52, 0x10, RZ ;  /* 0x00000010341f7819 */ /* 0x010fe200000006ff */
[----:B------:R-:W-:Y:S01]  /*d8f0*/  FADD.FTZ R15, R15, -UR16 ;  /* 0x800000100f0f7e21 */ /* 0x000fe20008010000 */
[----:B------:R-:W-:Y:S01]  /*d900*/  FMUL.FTZ R46, R46, UR13 ;  /* 0x0000000d2e2e7c20 */ /* 0x000fe20008410000 */
[----:B------:R-:W-:Y:S01]  /*d910*/  FMUL.FTZ R52, R45, R5 ;  /* 0x000000052d347220 */ /* 0x000fe20000410000 */
        /* <DEDUP_REMOVED lines=21> */
.L_x_313:
[----:B------:R-:W2:Y:S04]  /*da70*/  LDL.LU R56, [R1+0x210] ;  /* 0x0002100001387983 */ /* 0x000ea80000300800 */
[----:B------:R-:W3:Y:S04]  /*da80*/  LDL.LU R55, [R1+0x4c4] ;  /* 0x0004c40001377983 */ /* 0x000ee80000300800 */
[----:B------:R-:W4:Y:S04]  /*da90*/  LDL.LU R54, [R1+0x538] ;  /* 0x0005380001367983 */ /* 0x000f280000300800 */
[----:B------:R-:W5:Y:S01]  /*daa0*/  LDL.LU R53, [R1+0x53c] ;  /* 0x00053c0001357983 */ /* 0x000f620000300800 */
[----:B------:R-:W-:Y:S01]  /*dab0*/  FFMA.FTZ R49, R30, R52, R48 ;  /* 0x000000341e317223 */ /* 0x000fe20000010030 */
[----:B------:R-:W-:Y:S01]  /*dac0*/  FMUL.FTZ R51, R31, R4 ;  /* 0x000000041f337220 */ /* 0x000fe20000410000 */
[----:B------:R-:W-:Y:S01]  /*dad0*/  FADD.FTZ R50, R52, R50 ;  /* 0x0000003234327221 */ /* 0x000fe20000010000 */
[----:B------:R-:W-:Y:S01]  /*dae0*/  FFMA.FTZ R17, R9, R0, R17 ;  /* 0x0000000009117223 */ /* 0x000fe20000010011 */
[----:B------:R-:W-:Y:S01]  /*daf0*/  FADD.FTZ R48, R11, R0 ;  /* 0x000000000b307221 */ /* 0x000fe20000010000 */
[----:B------:R-:W-:Y:S01]  /*db00*/  FFMA.FTZ R0, R46, R51, R49 ;  /* 0x000000332e007223 */ /* 0x000fe20000010031 */
[----:B------:R-:W-:Y:S01]  /*db10*/  FADD.FTZ R50, R50, R51 ;  /* 0x0000003332327221 */ /* 0x000fe20000010000 */
[----:B------:R-:W-:Y:S01]  /*db20*/  FMUL.FTZ R9, R43, R5 ;  /* 0x000000052b097220 */ /* 0x000fe20000410000 */
[----:B------:R-:W-:-:S03]  /*db30*/  FFMA.FTZ R49, R14, R8, R44 ;  /* 0x000000080e317223 */ /* 0x000fc6000001002c */
        /* <DEDUP_REMOVED lines=29> */
.L_x_314:
[----:B------:R-:W2:Y:S01]  /*dd10*/  LDL.LU R53, [R1+0x214] ;  /* 0x0002140001357983 */ /* 0x000ea20000300800 */
[----:B------:R-:W-:Y:S01]  /*dd20*/  SHF.L.U32 R52, R19, 0x10, RZ ;  /* 0x0000001013347819 */ /* 0x000fe200000006ff */
[----:B------:R-:W-:Y:S01]  /*dd30*/  FADD.FTZ R19, R10, R8 ;  /* 0x000000080a137221 */ /* 0x000fe20000010000 */
[----:B------:R-:W-:Y:S01]  /*dd40*/  FMUL.FTZ R51, R9, R4 ;  /* 0x0000000409337220 */ /* 0x000fe20000410000 */
[----:B------:R-:W-:Y:S02]  /*dd50*/  SHF.L.U32 R8, R18, 0x10, RZ ;  /* 0x0000001012087819 */ /* 0x000fe400000006ff */
[----:B------:R-:W-:Y:S01]  /*dd60*/  SHF.L.U32 R20, R20, 0x10, RZ ;  /* 0x0000001014147819 */ /* 0x000fe200000006ff */
[----:B------:R-:W-:Y:S01]  /*dd70*/  FFMA.FTZ R18, R44, R51, R14 ;  /* 0x000000332c127223 */ /* 0x000fe2000001000e */
[----:B------:R-:W-:Y:S01]  /*dd80*/  FADD.FTZ R14, R52, -UR16 ;  /* 0x80000010340e7e21 */ /* 0x000fe20008010000 */
[----:B------:R-:W-:Y:S01]  /*dd90*/  FADD.FTZ R10, R8, -UR16 ;  /* 0x80000010080a7e21 */ /* 0x000fe20008010000 */
[----:B------:R-:W-:Y:S01]  /*dda0*/  FADD.FTZ R50, R50, R51 ;  /* 0x0000003332327221 */ /* 0x000fe20000010000 */
[----:B------:R-:W-:Y:S01]  /*ddb0*/  FMUL.FTZ R52, R0, R5 ;  /* 0x0000000500347220 */ /* 0x000fe20000410000 */
[----:B------:R-:W-:Y:S01]  /*ddc0*/  FMUL.FTZ R14, R14, UR13 ;  /* 0x0000000d0e0e7c20 */ /* 0x000fe20008410000 */
[----:B------:R-:W-:Y:S01]  /*ddd0*/  FMUL.FTZ R10, R10, UR13 ;  /* 0x0000000d0a0a7c20 */ /* 0x000fe20008410000 */
[----:B--2---:R-:W-:Y:S01]  /*dde0*/  SHF.L.U32 R8, R53, 0x10, RZ ;  /* 0x0000001035087819 */ /* 0x004fe200000006ff */
        /* <DEDUP_REMOVED lines=19> */
.L_x_315:
[----:B------:R-:W2:Y:S01]  /*df20*/  LDL.LU R53, [R1+0x5f0] ;  /* 0x0005f00001357983 */ /* 0x000ea20000300800 */
[----:B------:R-:W-:Y:S01]  /*df30*/  FFMA.FTZ R18, R11, R52, R18 ;  /* 0x000000340b127223 */ /* 0x000fe20000010012 */
[----:B------:R-:W-:Y:S01]  /*df40*/  FMUL.FTZ R51, R20, R4 ;  /* 0x0000000414337220 */ /* 0x000fe20000410000 */
[----:B------:R-:W-:Y:S01]  /*df50*/  FADD.FTZ R52, R52, R50 ;  /* 0x0000003234347221 */ /* 0x000fe20000010000 */
[----:B------:R-:W-:Y:S01]  /*df60*/  SHF.L.U32 R22, R22, 0x10, RZ ;  /* 0x0000001016167819 */ /* 0x000fe200000006ff */
[----:B------:R-:W-:Y:S02]  /*df70*/  IMAD.U32 R21, R21, 0x10000, RZ ;  /* 0x0001000015157824 */ /* 0x000fe400078e00ff */
[----:B------:R-:W-:Y:S01]  /*df80*/  FFMA.FTZ R50, R13, R12, R17 ;  /* 0x0000000c0d327223 */ /* 0x000fe20000010011 */
[----:B------:R-:W-:Y:S01]  /*df90*/  FADD.FTZ R48, R48, R12 ;  /* 0x0000000c30307221 */ /* 0x000fe20000010000 */
[----:B------:R-:W-:Y:S01]  /*dfa0*/  FFMA.FTZ R18, R14, R51, R18 ;  /* 0x000000330e127223 */ /* 0x000fe20000010012 */
[----:B------:R-:W-:Y:S01]  /*dfb0*/  FADD.FTZ R52, R52, R51 ;  /* 0x0000003334347221 */ /* 0x000fe20000010000 */
[----:B------:R-:W-:Y:S01]  /*dfc0*/  FMUL.FTZ R12, R8, R5 ;  /* 0x00000005080c7220 */ /* 0x000fe20000410000 */
[----:B------:R-:W-:Y:S01]  /*dfd0*/  FFMA.FTZ R49, R16, R47, R49 ;  /* 0x0000002f10317223 */ /* 0x000fe20000010031 */
[----:B------:R-:W-:Y:S01]  /*dfe0*/  FADD.FTZ R13, R22, -UR16 ;  /* 0x80000010160d7e21 */ /* 0x000fe20008010000 */
[----:B------:R-:W-:Y:S01]  /*dff0*/  FADD.FTZ R16, R21, -UR16 ;  /* 0x8000001015107e21 */ /* 0x000fe20008010000 */
[----:B------:R-:W-:Y:S01]  /*e000*/  FFMA.FTZ R18, R10, R12, R18 ;  /* 0x0000000c0a127223 */ /* 0x000fe20000010012 */
[----:B------:R-:W-:Y:S01]  /*e010*/  FADD.FTZ R52, R12, R52 ;  /* 0x000000340c347221 */ /* 0x000fe20000010000 */
[----:B------:R-:W-:Y:S01]  /*e020*/  SHF.L.U32 R12, R23, 0x10, RZ ;  /* 0x00000010170c7819 */ /* 0x000fe200000006ff */
        /* <DEDUP_REMOVED lines=22> */
.L_x_316:
[----:B------:R-:W2:Y:S04]  /*e190*/  LDL.LU R23, [R1+0x5e0] ;  /* 0x0005e00001177983 */ /* 0x000ea80000300800 */
[----:B------:R-:W3:Y:S01]  /*e1a0*/  LDL.LU R51, [R1+0x5e4] ;  /* 0x0005e40001337983 */ /* 0x000ee20000300800 */
[----:B------:R-:W-:Y:S01]  /*e1b0*/  FMUL.FTZ R21, R12, R4 ;  /* 0x000000040c157220 */ /* 0x000fe20000410000 */
[----:B------:R-:W-:Y:S01]  /*e1c0*/  SHF.L.U32 R22, R24, 0x10, RZ ;  /* 0x0000001018167819 */ /* 0x000fe200000006ff */
[----:B------:R-:W-:Y:S01]  /*e1d0*/  FADD.FTZ R47, R19, R47 ;  /* 0x0000002f132f7221 */ /* 0x000fe20000010000 */
[----:B------:R-:W-:Y:S01]  /*e1e0*/  SHF.L.U32 R19, R25, 0x10, RZ ;  /* 0x0000001019137819 */ /* 0x000fe200000006ff */
[----:B------:R-:W-:Y:S01]  /*e1f0*/  FFMA.FTZ R24, R13, R21, R18 ;  /* 0x000000150d187223 */ /* 0x000fe20000010012 */
[----:B------:R-:W-:Y:S01]  /*e200*/  FADD.FTZ R52, R52, R21 ;  /* 0x0000001534347221 */ /* 0x000fe20000010000 */
[----:B------:R-:W-:Y:S01]  /*e210*/  FADD.FTZ R18, R22, -UR16 ;  /* 0x8000001016127e21 */ /* 0x000fe20008010000 */
[----:B------:R-:W-:-:S03]  /*e220*/  FMUL.FTZ R21, R17, R5 ;  /* 0x0000000511157220 */ /* 0x000fc60000410000 */
[----:B------:R-:W-:Y:S01]  /*e230*/  FMUL.FTZ R18, R18, UR13 ;  /* 0x0000000d12127c20 */ /* 0x000fe20008410000 */
[----:B--2---:R-:W-:-:S05]  /*e240*/  SHF.L.U32 R23, R23, 0x10, RZ ;  /* 0x0000001017177819 */ /* 0x004fca00000006ff */
[----:B------:R-:W-:Y:S01]  /*e250*/  FADD.FTZ R22, R23, -UR16 ;  /* 0x8000001017167e21 */ /* 0x000fe20008010000 */
[----:B---3--:R-:W-:-:S03]  /*e260*/  SHF.L.U32 R23, R51, 0x10, RZ ;  /* 0x0000001033177819 */ /* 0x008fc600000006ff */
        /* <DEDUP_REMOVED lines=20> */
.L_x_317:
[----:B------:R-:W2:Y:S04]  /*e3b0*/  LDL.LU R54, [R1+0x5d8] ;  /* 0x0005d80001367983 */ /* 0x000ea80000300800 */
[----:B------:R-:W3:Y:S04]  /*e3c0*/  LDL.LU R53, [R1+0x5dc] ;  /* 0x0005dc0001357983 */ /* 0x000ee80000300800 */
[----:B------:R-:W4:Y:S01]  /*e3d0*/  LDL.LU R51, [R1+0x5e8] ;  /* 0x0005e80001337983 */ /* 0x000f220000300800 */
        /* <DEDUP_REMOVED lines=8> */
[----:B------:R-:W-:Y:S01]  /*e460*/  SHF.L.U32 R30, R26, 0x10, RZ ;  /* 0x000000101a1e7819 */ /* 0x000fe200000006ff */
[----:B------:R-:W-:-:S02]  /*e470*/  FFMA.FTZ R26, R46, R31, R49 ;  /* 0x0000001f2e1a7223 */ /* 0x000fc40000010031 */
[----:B------:R-:W-:Y:S01]  /*e480*/  FFMA.FTZ R46, R22, R25, R24 ;  /* 0x00000019162e7223 */ /* 0x000fe20000010018 */
[----:B------:R-:W-:Y:S01]  /*e490*/  FADD.FTZ R52, R25, R52 ;  /* 0x0000003419347221 */ /* 0x000fe20000010000 */
[----:B------:R-:W-:-:S04]  /*e4a0*/  FADD.FTZ R25, R30, -UR16 ;  /* 0x800000101e197e21 */ /* 0x000fc80008010000 */
[----:B------:R-:W-:Y:S01]  /*e4b0*/  FMUL.FTZ R25, R25, UR13 ;  /* 0x0000000d19197c20 */ /* 0x000fe20008410000 */
[----:B--2---:R-:W-:Y:S02]  /*e4c0*/  SHF.L.U32 R45, R54, 0x10, RZ ;  /* 0x00000010362d7819 */ /* 0x004fe400000006ff */
[----:B---3--:R-:W-:-:S03]  /*e4d0*/  SHF.L.U32 R24, R53, 0x10, RZ ;  /* 0x0000001035187819 */ /* 0x008fc600000006ff */
[----:B------:R-:W-:Y:S01]  /*e4e0*/  FADD.FTZ R45, R45, -UR16 ;  /* 0x800000102d2d7e21 */ /* 0x000fe20008010000 */
[----:B----4-:R-:W-:-:S03]  /*e4f0*/  SHF.L.U32 R30, R51, 0x10, RZ ;  /* 0x00000010331e7819 */ /* 0x010fc600000006ff */
        /* <DEDUP_REMOVED lines=20> */
.L_x_318:
[----:B------:R-:W2:Y:S04]  /*e640*/  LDL.LU R51, [R1+0x5c8] ;  /* 0x0005c80001337983 */ /* 0x000ea80000300800 */
[----:B------:R-:W3:Y:S01]  /*e650*/  LDL.LU R50, [R1+0x5cc] ;  /* 0x0005cc0001327983 */ /* 0x000ee20000300800 */
[----:B------:R-:W-:Y:S01]  /*e660*/  FADD.FTZ R45, R47, R31 ;  /* 0x0000001f2f2d7221 */ /* 0x000fe20000010000 */
[----:B------:R-:W-:Y:S01]  /*e670*/  SHF.L.U32 R27, R27, 0x10, RZ ;  /* 0x000000101b1b7819 */ /* 0x000fe200000006ff */
[----:B------:R-:W-:Y:S01]  /*e680*/  FMUL.FTZ R49, R24, R4 ;  /* 0x0000000418317220 */ /* 0x000fe20000410000 */
[----:B------:R-:W-:Y:S01]  /*e690*/  SHF.L.U32 R58, R28, 0x10, RZ ;  /* 0x000000101c3a7819 */ /* 0x000fe200000006ff */
[----:B------:R-:W-:Y:S02]  /*e6a0*/  FMUL.FTZ R47, R30, R5 ;  /* 0x000000051e2f7220 */ /* 0x000fe40000410000 */
[----:B------:R-:W-:Y:S01]  /*e6b0*/  FADD.FTZ R27, R27, -UR16 ;  /* 0x800000101b1b7e21 */ /* 0x000fe20008010000 */
[----:B------:R-:W-:Y:S01]  /*e6c0*/  FFMA.FTZ R46, R25, R49, R46 ;  /* 0x00000031192e7223 */ /* 0x000fe2000001002e */
[----:B------:R-:W-:-:S02]  /*e6d0*/  FADD.FTZ R52, R52, R49 ;  /* 0x0000003134347221 */ /* 0x000fc40000010000 */
        /* <DEDUP_REMOVED lines=24> */
.L_x_319:
[----:B------:R-:W2:Y:S04]  /*e860*/  LDL.LU R51, [R1+0x5b8] ;  /* 0x0005b80001337983 */ /* 0x000ea80000300800 */
[----:B------:R-:W3:Y:S04]  /*e870*/  LDL.LU R50, [R1+0x5bc] ;  /* 0x0005bc0001327983 */ /* 0x000ee80000300800 */
[----:B------:R-:W4:Y:S01]  /*e880*/  LDL.LU R49, [R1+0x5c0] ;  /* 0x0005c00001317983 */ /* 0x000f220000300800 */
[----:B------:R-:W-:Y:S01]  /*e890*/  FFMA.FTZ R46, R57, R47, R46 ;  /* 0x0000002f392e7223 */ /* 0x000fe2000001002e */
[----:B------:R-:W-:Y:S01]  /*e8a0*/  FMUL.FTZ R28, R58, R4 ;  /* 0x000000043a1c7220 */ /* 0x000fe20000410000 */
[----:B------:R-:W-:Y:S01]  /*e8b0*/  FFMA.FTZ R21, R15, R43, R21 ;  /* 0x0000002b0f157223 */ /* 0x000fe20000010015 */
[----:B------:R-:W-:Y:S01]  /*e8c0*/  FADD.FTZ R52, R47, R52 ;  /* 0x000000342f347221 */ /* 0x000fe20000010000 */
[----:B------:R-:W-:Y:S01]  /*e8d0*/  FADD.FTZ R15, R48, R43 ;  /* 0x0000002b300f7221 */ /* 0x000fe20000010000 */
[----:B------:R-:W-:Y:S01]  /*e8e0*/  FFMA.FTZ R46, R27, R28, R46 ;  /* 0x0000001c1b2e7223 */ /* 0x000fe2000001002e */
[----:B------:R-:W-:Y:S01]  /*e8f0*/  FMUL.FTZ R43, R31, R5 ;  /* 0x000000051f2b7220 */ /* 0x000fe20000410000 */
[----:B------:R-:W-:Y:S01]  /*e900*/  SHF.L.U32 R29, R29, 0x10, RZ ;  /* 0x000000101d1d7819 */ /* 0x000fe200000006ff */
[----:B------:R-:W-:Y:S01]  /*e910*/  FADD.FTZ R52, R52, R28 ;  /* 0x0000001c34347221 */ /* 0x000fe20000010000 */
[----:B------:R-:W-:Y:S01]  /*e920*/  FFMA.FTZ R26, R44, R9, R26 ;  /* 0x000000092c1a7223 */ /* 0x000fe2000001001a */
[----:B------:R-:W-:-:S02]  /*e930*/  FFMA.FTZ R28, R55, R43, R46 ;  /* 0x0000002b371c7223 */ /* 0x000fc4000001002e */
[----:B------:R-:W-:Y:S01]  /*e940*/  FADD.FTZ R29, R29, -UR16 ;  /* 0x800000101d1d7e21 */ /* 0x000fe20008010000 */
[----:B------:R-:W-:-:S03]  /*e950*/  FADD.FTZ R52, R43, R52 ;  /* 0x000000342b347221 */ /* 0x000fc60000010000 */
        /* <DEDUP_REMOVED lines=25> */
.L_x_320:
[----:B------:R-:W2:Y:S04]  /*eaf0*/  LDL.LU R48, [R1+0x290] ;  /* 0x0002900001307983 */ /* 0x000ea80000300800 */
[----:B------:R-:W3:Y:S01]  /*eb00*/  LDL.LU R47, [R1+0x5a0] ;  /* 0x0005a000012f7983 */ /* 0x000ee20000300800 */
[----:B------:R-:W-:Y:S01]  /*eb10*/  SHF.L.U32 R43, R36, 0x10, RZ ;  /* 0x00000010242b7819 */ /* 0x000fe200000006ff */
[----:B------:R-:W-:Y:S01]  /*eb20*/  FADD.FTZ R36, R45, R9 ;  /* 0x000000092d247221 */ /* 0x000fe20000010000 */
[----:B------:R-:W-:Y:S01]  /*eb30*/  FMUL.FTZ R29, R53, R4 ;  /* 0x00000004351d7220 */ /* 0x000fe20000410000 */
[----:B------:R-:W-:Y:S02]  /*eb40*/  SHF.L.U32 R50, R37, 0x10, RZ ;  /* 0x0000001025327819 */ /* 0x000fe400000006ff */
[----:B------:R-:W-:Y:S01]  /*eb50*/  FADD.FTZ R43, R43, -UR16 ;  /* 0x800000102b2b7e21 */ /* 0x000fe20008010000 */
[----:B------:R-:W-:Y:S01]  /*eb60*/  FFMA.FTZ R28, R56, R29, R28 ;  /* 0x0000001d381c7223 */ /* 0x000fe2000001001c */
[----:B------:R-:W-:Y:S01]  /*eb70*/  FADD.FTZ R52, R52, R29 ;  /* 0x0000001d34347221 */ /* 0x000fe20000010000 */
[----:B------:R-:W-:Y:S01]  /*eb80*/  FMUL.FTZ R29, R44, R5 ;  /* 0x000000052c1d7220 */ /* 0x000fe20000410000 */
        /* <DEDUP_REMOVED lines=24> */
.L_x_321:
[----:B------:R-:W2:Y:S04]  /*ed10*/  LDL.LU R45, [R1+0x598] ;  /* 0x00059800012d7983 */ /* 0x000ea80000300800 */
[----:B------:R-:W3:Y:S01]  /*ed20*/  LDL.LU R47, [R1+0x59c] ;  /* 0x00059c00012f7983 */ /* 0x000ee20000300800 */
[----:B------:R-:W-:Y:S01]  /*ed30*/  FFMA.FTZ R28, R46, R29, R28 ;  /* 0x0000001d2e1c7223 */ /* 0x000fe2000001001c */
[----:B------:R-:W-:Y:S01]  /*ed40*/  FADD.FTZ R52, R29, R52 ;  /* 0x000000341d347221 */ /* 0x000fe20000010000 */
[----:B------:R-:W-:Y:S01]  /*ed50*/  FFMA.FTZ R29, R11, R0, R21 ;  /* 0x000000000b1d7223 */ /* 0x000fe20000010015 */
[----:B------:R-:W-:Y:S01]  /*ed60*/  FMUL.FTZ R37, R50, R4 ;  /* 0x0000000432257220 */ /* 0x000fe20000410000 */
[----:B------:R-:W-:Y:S01]  /*ed70*/  SHF.L.U32 R38, R38, 0x10, RZ ;  /* 0x0000001026267819 */ /* 0x000fe200000006ff */
[----:B------:R-:W-:Y:S01]  /*ed80*/  FADD.FTZ R11, R15, R0 ;  /* 0x000000000f0b7221 */ /* 0x000fe20000010000 */
[----:B------:R-:W-:Y:S01]  /*ed90*/  FMUL.FTZ R0, R9, R5 ;  /* 0x0000000509007220 */ /* 0x000fe20000410000 */
[----:B------:R-:W-:Y:S01]  /*eda0*/  FFMA.FTZ R28, R54, R37, R28 ;  /* 0x00000025361c7223 */ /* 0x000fe2000001001c */
[----:B------:R-:W-:Y:S01]  /*edb0*/  FADD.FTZ R52, R52, R37 ;  /* 0x0000002534347221 */ /* 0x000fe20000010000 */
[----:B------:R-:W-:Y:S01]  /*edc0*/  FADD.FTZ R38, R38, -UR16 ;  /* 0x8000001026267e21 */ /* 0x000fe20008010000 */
[----:B------:R-:W-:Y:S01]  /*edd0*/  FFMA.FTZ R14, R14, R20, R26 ;  /* 0x000000140e0e7223 */ /* 0x000fe2000001001a */
[----:B------:R-:W-:Y:S01]  /*ede0*/  FFMA.FTZ R28, R43, R0, R28 ;  /* 0x000000002b1c7223 */ /* 0x000fe2000001001c */
[----:B------:R-:W-:Y:S01]  /*edf0*/  FADD.FTZ R15, R0, R52 ;  /* 0x00000034000f7221 */ /* 0x000fe20000010000 */
[----:B------:R-:W-:Y:S01]  /*ee00*/  FMUL.FTZ R52, R38, UR13 ;  /* 0x0000000d26347c20 */ /* 0x000fe20008410000 */
[----:B--2---:R-:W-:-:S02]  /*ee10*/  SHF.L.U32 R21, R45, 0x10, RZ ;  /* 0x000000102d157819 */ /* 0x004fc400000006ff */
[----:B------:R-:W-:Y:S02]  /*ee20*/  SHF.L.U32 R45, R39, 0x10, RZ ;  /* 0x00000010272d7819 */ /* 0x000fe400000006ff */
[----:B---3--:R-:W-:Y:S01]  /*ee30*/  SHF.L.U32 R0, R47, 0x10, RZ ;  /* 0x000000102f007819 */ /* 0x008fe200000006ff */
[----:B------:R-:W-:-:S04]  /*ee40*/  FADD.FTZ R21, R21, -UR16 ;  /* 0x8000001015157e21 */ /* 0x000fc80008010000 */
[----:B------:R-:W-:-:S05]  /*ee50*/  FMUL.FTZ R37, R21, UR13 ;  /* 0x0000000d15257c20 */ /* 0x000fca0008410000 */
[----:B------:R0:W-:Y:S01]  /*ee60*/  STL [R1+0x210], R37 ;  /* 0x0002102501007387 */ /* 0x0001e20000100800 */
[----:B------:R-:W-:Y:S05]  /*ee70*/  @!P0 BRA `(.L_x_322) ;  /* 0x0000000000488947 */ /* 0x000fea0003800000 */
        /* <DEDUP_REMOVED lines=18> */
.L_x_322:
[----:B------:R-:W2:Y:S01]  /*efa0*/  LDL.LU R26, [R1+0x580] ;  /* 0x00058000011a7983 */ /* 0x000ea20000300800 */
[----:B------:R-:W-:Y:S01]  /*efb0*/  SHF.L.U32 R41, R41, 0x10, RZ ;  /* 0x0000001029297819 */ /* 0x000fe200000006ff */
[----:B------:R-:W-:Y:S01]  /*efc0*/  FMUL.FTZ R21, R45, R4 ;  /* 0x000000042d157220 */ /* 0x000fe20000410000 */
[----:B------:R-:W-:Y:S01]  /*efd0*/  SHF.L.U32 R40, R40, 0x10, RZ ;  /* 0x0000001028287819 */ /* 0x000fe200000006ff */
[----:B------:R-:W-:Y:S02]  /*efe0*/  FADD.FTZ R36, R36, R20 ;  /* 0x0000001424247221 */ /* 0x000fe40000010000 */
[----:B------:R-:W-:Y:S01]  /*eff0*/  FADD.FTZ R51, R41, -UR16 ;  /* 0x8000001029337e21 */ /* 0x000fe20008010000 */
[----:B------:R-:W-:Y:S01]  /*f000*/  FFMA.FTZ R28, R52, R21, R28 ;  /* 0x00000015341c7223 */ /* 0x000fe2000001001c */
[----:B------:R-:W-:Y:S01]  /*f010*/  FADD.FTZ R40, R40, -UR16 ;  /* 0x8000001028287e21 */ /* 0x000fe20008010000 */
[----:B------:R-:W-:Y:S01]  /*f020*/  FADD.FTZ R15, R15, R21 ;  /* 0x000000150f0f7221 */ /* 0x000fe20000010000 */
[----:B------:R-:W-:Y:S01]  /*f030*/  SHF.L.U32 R41, R42, 0x10, RZ ;  /* 0x000000102a297819 */ /* 0x000fe200000006ff */
[----:B------:R-:W-:Y:S01]  /*f040*/  FMUL.FTZ R51, R51, UR13 ;  /* 0x0000000d33337c20 */ /* 0x000fe20008410000 */
[----:B------:R-:W-:Y:S01]  /*f050*/  FMUL.FTZ R21, R0, R5 ;  /* 0x0000000500157220 */ /* 0x000fe20000410000 */
[----:B------:R-:W-:Y:S01]  /*f060*/  FMUL.FTZ R48, R40, UR13 ;  /* 0x0000000d28307c20 */ /* 0x000fe20008410000 */
[----:B--2---:R-:W-:Y:S01]  /*f070*/  SHF.L.U32 R47, R26, 0x10, RZ ;  /* 0x000000101a2f7819 */ /* 0x004fe200000006ff */
        /* <DEDUP_REMOVED lines=19> */
.L_x_323:
[----:B------:R-:W2:Y:S04]  /*f1b0*/  LDL.LU R40, [R1+0x23c] ;  /* 0x00023c0001287983 */ /* 0x000ea80000300800 */
[----:B------:R-:W3:Y:S04]  /*f1c0*/  LDL.LU R38, [R1+0x578] ;  /* 0x0005780001267983 */ /* 0x000ee80000300800 */
[----:B------:R-:W4:Y:S04]  /*f1d0*/  LDL.LU R39, [R1+0x57c] ;  /* 0x00057c0001277983 */ /* 0x000f280000300800 */
[----:B------:R-:W5:Y:S01]  /*f1e0*/  LDL.LU R26, [R1+0x584] ;  /* 0x00058400011a7983 */ /* 0x000f620000300800 */
[----:B------:R-:W-:Y:S01]  /*f1f0*/  FFMA.FTZ R28, R37, R21, R28 ;  /* 0x00000015251c7223 */ /* 0x000fe2000001001c */
[----:B------:R-:W-:Y:S01]  /*f200*/  FFMA.FTZ R29, R10, R8, R29 ;  /* 0x000000080a1d7223 */ /* 0x000fe2000001001d */
[----:B0-----:R-:W-:Y:S01]  /*f210*/  FADD.FTZ R37, R11, R8 ;  /* 0x000000080b257221 */ /* 0x001fe20000010000 */
[----:B------:R-:W-:Y:S01]  /*f220*/  FMUL.FTZ R20, R41, R4 ;  /* 0x0000000429147220 */ /* 0x000fe20000410000 */
[----:B------:R-:W-:Y:S01]  /*f230*/  FADD.FTZ R15, R21, R15 ;  /* 0x0000000f150f7221 */ /* 0x000fe20000010000 */
[----:B------:R-:W-:-:S02]  /*f240*/  FMUL.FTZ R8, R47, R5 ;  /* 0x000000052f087220 */ /* 0x000fc40000410000 */
[----:B------:R-:W-:Y:S01]  /*f250*/  FFMA.FTZ R28, R51, R20, R28 ;  /* 0x00000014331c7223 */ /* 0x000fe2000001001c */
[----:B------:R-:W-:-:S03]  /*f260*/  FADD.FTZ R15, R15, R20 ;  /* 0x000000140f0f7221 */ /* 0x000fc60000010000 */
[----:B------:R-:W-:Y:S01]  /*f270*/  FFMA.FTZ R28, R48, R8, R28 ;  /* 0x00000008301c7223 */ /* 0x000fe2000001001c */
        /* <DEDUP_REMOVED lines=8> */
[----:B-----5:R-:W-:Y:S02]  /*f300*/  SHF.L.U32 R10, R26, 0x10, RZ ;  /* 0x000000101a0a7819 */ /* 0x020fe400000006ff */
        /* <DEDUP_REMOVED lines=20> */
.L_x_324:
[----:B------:R-:W2:Y:S04]  /*f450*/  LDL.LU R14, [R1+0x240] ;  /* 0x00024000010e7983 */ /* 0x000ea80000300800 */
[----:B------:R-:W3:Y:S04]  /*f460*/  LDL.LU R20, [R1+0x570] ;  /* 0x0005700001147983 */ /* 0x000ee80000300800 */
[----:B------:R-:W4:Y:S04]  /*f470*/  LDL.LU R26, [R1+0x574] ;  /* 0x00057400011a7983 */ /* 0x000f280000300800 */
[----:B------:R-:W5:Y:S01]  /*f480*/  LDL.LU R39, [R1+0x244] ;  /* 0x0002440001277983 */ /* 0x000f620000300800 */
[----:B------:R-:W-:-:S04]  /*f490*/  FMUL.FTZ R13, R8, R4 ;  /* 0x00000004080d7220 */ /* 0x000fc80000410000 */
[----:B------:R-:W-:Y:S01]  /*f4a0*/  FFMA.FTZ R28, R49, R13, R28 ;  /* 0x0000000d311c7223 */ /* 0x000fe2000001001c */
[----:B------:R-:W-:Y:S01]  /*f4b0*/  FADD.FTZ R36, R36, R12 ;  /* 0x0000000c24247221 */ /* 0x000fe20000010000 */
[----:B--2---:R-:W-:Y:S02]  /*f4c0*/  SHF.L.U32 R14, R14, 0x10, RZ ;  /* 0x000000100e0e7819 */ /* 0x004fe400000006ff */
[----:B---3--:R-:W-:Y:S01]  /*f4d0*/  SHF.L.U32 R21, R20, 0x10, RZ ;  /* 0x0000001014157819 */ /* 0x008fe200000006ff */
[----:B------:R-:W-:Y:S02]  /*f4e0*/  FADD.FTZ R20, R15, R13 ;  /* 0x0000000d0f147221 */ /* 0x000fe40000010000 */
[----:B------:R-:W-:Y:S02]  /*f4f0*/  FADD.FTZ R13, R14, -UR16 ;  /* 0x800000100e0d7e21 */ /* 0x000fe40008010000 */
[----:B------:R-:W-:Y:S01]  /*f500*/  FADD.FTZ R15, R21, -UR16 ;  /* 0x80000010150f7e21 */ /* 0x000fe20008010000 */
[----:B----4-:R-:W-:Y:S01]  /*f510*/  SHF.L.U32 R14, R26, 0x10, RZ ;  /* 0x000000101a0e7819 */ /* 0x010fe200000006ff */
[----:B------:R-:W-:Y:S01]  /*f520*/  FMUL.FTZ R13, R13, UR13 ;  /* 0x0000000d0d0d7c20 */ /* 0x000fe20008410000 */
[----:B-----5:R-:W-:-:S02]  /*f530*/  IMAD.U32 R12, R39, 0x10000, RZ ;  /* 0x00010000270c7824 */ /* 0x020fc400078e00ff */
        /* <DEDUP_REMOVED lines=21> */
.L_x_325:
        /* <DEDUP_REMOVED lines=8> */
[----:B------:R-:W-:Y:S01]  /*f710*/  FMUL.FTZ R40, R14, R5 ;  /* 0x000000050e287220 */ /* 0x000fe20000410000 */
[----:B------:R-:W-:Y:S01]  /*f720*/  FFMA.FTZ R26, R13, R21, R28 ;  /* 0x000000150d1a7223 */ /* 0x000fe2000001001c */
[----:B------:R-:W-:Y:S01]  /*f730*/  FADD.FTZ R37, R37, R17 ;  /* 0x0000001125257221 */ /* 0x000fe20000010000 */
[----:B------:R-:W-:Y:S01]  /*f740*/  FADD.FTZ R20, R20, R21 ;  /* 0x0000001514147221 */ /* 0x000fe20000010000 */
[----:B------:R-:W-:Y:S01]  /*f750*/  FFMA.FTZ R38, R18, R19, R38 ;  /* 0x0000001312267223 */ /* 0x000fe20000010026 */
[----:B------:R-:W-:-:S02]  /*f760*/  FFMA.FTZ R26, R15, R40, R26 ;  /* 0x000000280f1a7223 */ /* 0x000fc4000001001a */
        /* <DEDUP_REMOVED lines=28> */
.L_x_326:
[----:B------:R-:W2:Y:S04]  /*f930*/  LDL.LU R39, [R1+0x558] ;  /* 0x0005580001277983 */ /* 0x000ea80000300800 */
[----:B------:R-:W3:Y:S04]  /*f940*/  LDL.LU R59, [R1+0x55c] ;  /* 0x00055c00013b7983 */ /* 0x000ee80000300800 */
[----:B------:R-:W4:Y:S04]  /*f950*/  LDL.LU R28, [R1+0x258] ;  /* 0x00025800011c7983 */ /* 0x000f280000300800 */
[----:B------:R-:W5:Y:S01]  /*f960*/  LDL.LU R42, [R1+0x560] ;  /* 0x00056000012a7983 */ /* 0x000f620000300800 */
[----:B------:R-:W-:Y:S01]  /*f970*/  FADD.FTZ R36, R36, R19 ;  /* 0x0000001324247221 */ /* 0x000fe20000010000 */
[----:B------:R-:W-:-:S04]  /*f980*/  FMUL.FTZ R21, R16, R4 ;  /* 0x0000000410157220 */ /* 0x000fc80000410000 */
[----:B------:R-:W-:Y:S01]  /*f990*/  FFMA.FTZ R26, R17, R21, R26 ;  /* 0x00000015111a7223 */ /* 0x000fe2000001001a */
[----:B------:R-:W-:Y:S01]  /*f9a0*/  FADD.FTZ R40, R40, R21 ;  /* 0x0000001528287221 */ /* 0x000fe20000010000 */
[----:B--2---:R-:W-:Y:S02]  /*f9b0*/  SHF.L.U32 R39, R39, 0x10, RZ ;  /* 0x0000001027277819 */ /* 0x004fe400000006ff */
[----:B---3--:R-:W-:-:S03]  /*f9c0*/  SHF.L.U32 R19, R59, 0x10, RZ ;  /* 0x000000103b137819 */ /* 0x008fc600000006ff */
[----:B------:R-:W-:-:S04]  /*f9d0*/  FADD.FTZ R59, R39, -UR16 ;  /* 0x80000010273b7e21 */ /* 0x000fc80008010000 */
[----:B------:R-:W-:-:S05]  /*f9e0*/  FMUL.FTZ R60, R59, UR13 ;  /* 0x0000000d3b3c7c20 */ /* 0x000fca0008410000 */
[----:B------:R0:W-:Y:S01]  /*f9f0*/  STL [R1+0x214], R60 ;  /* 0x0002143c01007387 */ /* 0x0001e20000100800 */
[----:B----4-:R-:W-:Y:S02]  /*fa00*/  SHF.L.U32 R28, R28, 0x10, RZ ;  /* 0x000000101c1c7819 */ /* 0x010fe400000006ff */
[----:B-----5:R-:W-:-:S03]  /*fa10*/  SHF.L.U32 R21, R42, 0x10, RZ ;  /* 0x000000102a157819 */ /* 0x020fc600000006ff */
[----:B------:R-:W-:Y:S01]  /*fa20*/  FADD.FTZ R28, R28, -UR16 ;  /* 0x800000101c1c7e21 */ /* 0x000fe20008010000 */
[----:B------:R-:W-:-:S03]  /*fa30*/  FMUL.FTZ R42, R18, R5 ;  /* 0x00000005122a7220 */ /* 0x000fc60000410000 */
[----:B------:R-:W-:Y:S01]  /*fa40*/  FMUL.FTZ R39, R28, UR13 ;  /* 0x0000000d1c277c20 */ /* 0x000fe20008410000 */
[----:B0-----:R-:W-:Y:S06]  /*fa50*/  @!P0 BRA `(.L_x_327) ;  /* 0x0000000000488947 */ /* 0x001fec0003800000 */
        /* <DEDUP_REMOVED lines=18> */
.L_x_327:
[----:B------:R-:W-:Y:S01]  /*fb80*/  FFMA.FTZ R29, R22, R23, R29 ;  /* 0x00000017161d7223 */ /* 0x000fe2000001001d */
[----:B------:R-:W-:Y:S01]  /*fb90*/  FADD.FTZ R37, R37, R23 ;  /* 0x0000001725257221 */ /* 0x000fe20000010000 */
[----:B------:R-:W-:Y:S01]  /*fba0*/  FFMA.FTZ R26, R20, R42, R26 ;  /* 0x0000002a141a7223 */ /* 0x000fe2000001001a */
[----:B------:R-:W2:Y:S01]  /*fbb0*/  LDL.LU R23, [R1+0x54c] ;  /* 0x00054c0001177983 */ /* 0x000ea20000300800 */
[----:B------:R-:W-:-:S03]  /*fbc0*/  FADD.FTZ R40, R42, R40 ;  /* 0x000000282a287221 */ /* 0x000fc60000010000 */
[----:B------:R-:W3:Y:S04]  /*fbd0*/  LDL R42, [R1+0x214] ;  /* 0x00021400012a7983 */ /* 0x000ee80000100800 */
[----:B------:R-:W4:Y:S04]  /*fbe0*/  LDL.LU R22, [R1+0x548] ;  /* 0x0005480001167983 */ /* 0x000f280000300800 */
[----:B------:R-:W5:Y:S04]  /*fbf0*/  LDL.LU R61, [R1+0x550] ;  /* 0x00055000013d7983 */ /* 0x000f680000300800 */
[----:B------:R-:W5:Y:S01]  /*fc00*/  LDL.LU R60, [R1+0x554] ;  /* 0x00055400013c7983 */ /* 0x000f620000300800 */
[----:B------:R-:W-:Y:S01]  /*fc10*/  FMUL.FTZ R28, R19, R4 ;  /* 0x00000004131c7220 */ /* 0x000fe20000410000 */
[----:B------:R-:W-:-:S03]  /*fc20*/  FFMA.FTZ R38, R25, R24, R38 ;  /* 0x0000001819267223 */ /* 0x000fc60000010026 */
[----:B------:R-:W-:Y:S01]  /*fc30*/  FFMA.FTZ R26, R39, R28, R26 ;  /* 0x0000001c271a7223 */ /* 0x000fe2000001001a */
[----:B------:R-:W-:Y:S01]  /*fc40*/  FADD.FTZ R59, R40, R28 ;  /* 0x0000001c283b7221 */ /* 0x000fe20000010000 */
[----:B------:R-:W-:-:S04]  /*fc50*/  FMUL.FTZ R28, R21, R5 ;  /* 0x00000005151c7220 */ /* 0x000fc80000410000 */
[----:B------:R-:W-:Y:S01]  /*fc60*/  FADD.FTZ R59, R28, R59 ;  /* 0x0000003b1c3b7221 */ /* 0x000fe20000010000 */
[----:B--2---:R-:W-:-:S05]  /*fc70*/  SHF.L.U32 R23, R23, 0x10, RZ ;  /* 0x0000001017177819 */ /* 0x004fca00000006ff */
[----:B------:R-:W-:Y:S01]  /*fc80*/  FADD.FTZ R25, R23, -UR16 ;  /* 0x8000001017197e21 */ /* 0x000fe20008010000 */
[----:B---3--:R-:W-:-:S03]  /*fc90*/  FFMA.FTZ R40, R42, R28, R26 ;  /* 0x0000001c2a287223 */ /* 0x008fc6000001001a */
[----:B------:R-:W-:-:S05]  /*fca0*/  FMUL.FTZ R42, R25, UR13 ;  /* 0x0000000d192a7c20 */ /* 0x000fca0008410000 */
[----:B------:R0:W-:Y:S01]  /*fcb0*/  STL [R1+0x218], R42 ;  /* 0x0002182a01007387 */ /* 0x0001e20000100800 */
[----:B----4-:R-:W-:-:S05]  /*fcc0*/  SHF.L.U32 R22, R22, 0x10, RZ ;  /* 0x0000001016167819 */ /* 0x010fca00000006ff */
[----:B------:R-:W-:Y:S01]  /*fcd0*/  FADD.FTZ R28, R22, -UR16 ;  /* 0x80000010161c7e21 */ /* 0x000fe20008010000 */
[----:B-----5:R-:W-:Y:S02]  /*fce0*/  SHF.L.U32 R22, R61, 0x10, RZ ;  /* 0x000000103d167819 */ /* 0x020fe400000006ff */
[----:B------:R-:W-:Y:S01]  /*fcf0*/  SHF.L.U32 R23, R60, 0x10, RZ ;  /* 0x000000103c177819 */ /* 0x000fe200000006ff */
        /* <DEDUP_REMOVED lines=20> */
.L_x_328:
[----:B------:R-:W2:Y:S04]  /*fe40*/  LDL.LU R42, [R1+0x534] ;  /* 0x00053400012a7983 */ /* 0x000ea80000300800 */
[----:B------:R-:W3:Y:S04]  /*fe50*/  LDL.LU R25, [R1+0x530] ;  /* 0x0005300001197983 */ /* 0x000ee80000300800 */
[----:B------:R-:W4:Y:S04]  /*fe60*/  LDL.LU R60, [R1+0x544] ;  /* 0x00054400013c7983 */ /* 0x000f280000300800 */
[----:B------:R-:W5:Y:S01]  /*fe70*/  LDL.LU R61, [R1+0x540] ;  /* 0x00054000013d7983 */ /* 0x000f620000300800 */
[----:B------:R-:W-:Y:S01]  /*fe80*/  FMUL.FTZ R26, R22, R4 ;  /* 0x00000004161a7220 */ /* 0x000fe20000410000 */
[----:B------:R-:W-:-:S03]  /*fe90*/  FADD.FTZ R36, R36, R24 ;  /* 0x0000001824247221 */ /* 0x000fc60000010000 */
[----:B------:R-:W-:Y:S01]  /*fea0*/  FFMA.FTZ R40, R28, R26, R40 ;  /* 0x0000001a1c287223 */ /* 0x000fe20000010028 */
[----:B------:R-:W-:Y:S01]  /*feb0*/  FADD.FTZ R59, R59, R26 ;  /* 0x0000001a3b3b7221 */ /* 0x000fe20000010000 */
[----:B--2---:R-:W-:-:S05]  /*fec0*/  SHF.L.U32 R42, R42, 0x10, RZ ;  /* 0x000000102a2a7819 */ /* 0x004fca00000006ff */
[----:B------:R-:W-:-:S04]  /*fed0*/  FADD.FTZ R42, R42, -UR16 ;  /* 0x800000102a2a7e21 */ /* 0x000fc80008010000 */
[----:B------:R-:W-:-:S05]  /*fee0*/  FMUL.FTZ R42, R42, UR13 ;  /* 0x0000000d2a2a7c20 */ /* 0x000fca0008410000 */
[----:B------:R0:W-:Y:S01]  /*fef0*/  STL [R1+0x220], R42 ;  /* 0x0002202a01007387 */ /* 0x0001e20000100800 */
[----:B---3--:R-:W-:Y:S02]  /*ff00*/  SHF.L.U32 R25, R25, 0x10, RZ ;  /* 0x0000001019197819 */ /* 0x008fe400000006ff */
[----:B----4-:R-:W-:-:S03]  /*ff10*/  SHF.L.U32 R26, R60, 0x10, RZ ;  /* 0x000000103c1a7819 */ /* 0x010fc600000006ff */
[----:B------:R-:W-:Y:S01]  /*ff20*/  FADD.FTZ R25, R25, -UR16 ;  /* 0x8000001019197e21 */ /* 0x000fe20008010000 */
[----:B-----5:R-:W-:Y:S01]  /*ff30*/  SHF.L.U32 R24, R61, 0x10, RZ ;  /* 0x000000103d187819 */ /* 0x020fe200000006ff */
[----:B------:R-:W-:Y:S02]  /*ff40*/  FMUL.FTZ R60, R23, R5 ;  /* 0x00000005173c7220 */ /* 0x000fe40000410000 */
        /* <DEDUP_REMOVED lines=9> */
[----:B------:R-:W-:Y:S02]  /*ffe0*/  FFMA.FTZ R61, R42, R61, 1 ;  /* 0x3f8000002a3d7423 */ /* 0x000fe4000001003d */
[----:B------:R-:W2:Y:S02]  /*fff0*/  LDL R42, [R1+0x220] ;  /* 0x00022000012a7983 */ /* 0x000ea40000100800 */
[----:B------:R-:W-:Y:S01]  /*10000*/  FMUL.FTZ R24, R24, R61 ;  /* 0x0000003d18187220 */ /* 0x000fe20000410000 */
[----:B--2---:R-:W-:-:S04]  /*10010*/  FFMA.FTZ R42, R42, R5, R3 ;  /* 0x000000052a2a7223 */ /* 0x004fc80000010003 */
        /* <DEDUP_REMOVED lines=8> */
.L_x_329:
[----:B------:R-:W2:Y:S01]  /*100a0*/  LDL R42, [R1+0x218] ;  /* 0x00021800012a7983 */ /* 0x000ea20000100800 */
[----:B------:R-:W-:Y:S01]  /*100b0*/  FFMA.FTZ R57, R57, R30, R29 ;  /* 0x0000001e39397223 */ /* 0x000fe2000001001d */
[----:B------:R-:W-:Y:S02]  /*100c0*/  FADD.FTZ R37, R37, R30 ;  /* 0x0000001e25257221 */ /* 0x000fe40000010000 */
[----:B------:R-:W3:Y:S01]  /*100d0*/  LDL.LU R29, [R1+0x520] ;  /* 0x00052000011d7983 */ /* 0x000ee20000300800 */
[----:B------:R-:W-:-:S03]  /*100e0*/  FFMA.FTZ R38, R27, R58, R38 ;  /* 0x0000003a1b267223 */ /* 0x000fc60000010026 */
[----:B------:R-:W4:Y:S01]  /*100f0*/  LDL.LU R30, [R1+0x524] ;  /* 0x00052400011e7983 */ /* 0x000f220000300800 */
[----:B------:R-:W-:-:S03]  /*10100*/  FADD.FTZ R59, R60, R59 ;  /* 0x0000003b3c3b7221 */ /* 0x000fc60000010000 */
[----:B------:R-:W5:Y:S04]  /*10110*/  LDL R27, [R1+0x220] ;  /* 0x00022000011b7983 */ /* 0x000f680000100800 */
[----:B------:R-:W5:Y:S01]  /*10120*/  LDL.LU R61, [R1+0x52c] ;  /* 0x00052c00013d7983 */ /* 0x000f620000300800 */
[----:B--2---:R-:W-:Y:S01]  /*10130*/  FFMA.FTZ R40, R42, R60, R40 ;  /* 0x0000003c2a287223 */ /* 0x004fe20000010028 */
[----:B------:R-:W-:Y:S02]  /*10140*/  FMUL.FTZ R42, R24, R4 ;  /* 0x00000004182a7220 */ /* 0x000fe40000410000 */
[----:B------:R-:W2:Y:S01]  /*10150*/  LDL.LU R60, [R1+0x528] ;  /* 0x00052800013c7983 */ /* 0x000ea20000300800 */
[----:B---3--:R-:W-:Y:S01]  /*10160*/  SHF.L.U32 R29, R29, 0x10, RZ ;  /* 0x000000101d1d7819 */ /* 0x008fe200000006ff */
[----:B------:R-:W-:Y:S01]  /*10170*/  FFMA.FTZ R40, R25, R42, R40 ;  /* 0x0000002a19287223 */ /* 0x000fe20000010028 */
[----:B------:R-:W-:Y:S01]  /*10180*/  FADD.FTZ R59, R59, R42 ;  /* 0x0000002a3b3b7221 */ /* 0x000fe20000010000 */
[----:B------:R-:W-:Y:S01]  /*10190*/  FMUL.FTZ R42, R26, R5 ;  /* 0x000000051a2a7220 */ /* 0x000fe20000410000 */
[----:B----4-:R-:W-:-:S03]  /*101a0*/  SHF.L.U32 R30, R30, 0x10, RZ ;  /* 0x000000101e1e7819 */ /* 0x010fc600000006ff */
[----:B------:R-:W-:Y:S01]  /*101b0*/  FADD.FTZ R59, R42, R59 ;  /* 0x0000003b2a3b7221 */ /* 0x000fe20000010000 */
[----:B-----5:R-:W-:Y:S01]  /*101c0*/  FFMA.FTZ R40, R27, R42, R40 ;  /* 0x0000002a1b287223 */ /* 0x020fe20000010028 */
[----:B------:R-:W-:Y:S01]  /*101d0*/  FADD.FTZ R42, R29, -UR16 ;  /* 0x800000101d2a7e21 */ /* 0x000fe20008010000 */
[----:B------:R-:W-:-:S03]  /*101e0*/  FADD.FTZ R30, R30, -UR16 ;  /* 0x800000101e1e7e21 */ /* 0x000fc60008010000 */
[----:B------:R-:W-:-:S05]  /*101f0*/  FMUL.FTZ R42, R42, UR13 ;  /* 0x0000000d2a2a7c20 */ /* 0x000fca0008410000 */
[----:B------:R0:W-:Y:S01]  /*10200*/  STL [R1+0x21c], R42 ;  /* 0x00021c2a01007387 */ /* 0x0001e20000100800 */
[----:B------:R-:W-:Y:S02]  /*10210*/  SHF.L.U32 R29, R61, 0x10, RZ ;  /* 0x000000103d1d7819 */ /* 0x000fe400000006ff */
[----:B--2---:R-:W-:Y:S01]  /*10220*/  SHF.L.U32 R27, R60, 0x10, RZ ;  /* 0x000000103c1b7819 */ /* 0x004fe200000006ff */
[----:B------:R-:W-:-:S05]  /*10230*/  FMUL.FTZ R60, R30, UR13 ;  /* 0x0000000d1e3c7c20 */ /* 0x000fca0008410000 */
[----:B------:R0:W-:Y:S01]  /*10240*/  STL [R1+0x228], R60 ;  /* 0x0002283c01007387 */ /* 0x0001e20000100800 */
[----:B------:R-:W-:Y:S05]  /*10250*/  @!P0 BRA `(.L_x_330) ;  /* 0x0000000000488947 */ /* 0x000fea0003800000 */
[----:B------:R-:W-:-:S04]  /*10260*/  FFMA.FTZ R30, R42, R4, R2 ;  /* 0x000000042a1e7223 */ /* 0x000fc80000010002 */
[----:B0-----:R-:W-:-:S06]  /*10270*/  FMUL.FTZ R42, R30, -1.4426950216293334961 ;  /* 0xbfb8aa3b1e2a7820 */ /* 0x001fcc0000410000 */
        /* <DEDUP_REMOVED lines=16> */
.L_x_330:
[----:B------:R-:W2:Y:S01]  /*10380*/  LDL.LU R30, [R1+0x510] ;  /* 0x00051000011e7983 */ /* 0x000ea20000300800 */
[----:B------:R-:W-:-:S03]  /*10390*/  FADD.FTZ R58, R36, R58 ;  /* 0x0000003a243a7221 */ /* 0x000fc60000010000 */
[----:B------:R-:W3:Y:S04]  /*103a0*/  LDL R36, [R1+0x21c] ;  /* 0x00021c0001247983 */ /* 0x000ee80000100800 */
[----:B0-----:R-:W4:Y:S04]  /*103b0*/  LDL.LU R60, [R1+0x514] ;  /* 0x00051400013c7983 */ /* 0x001f280000300800 */
[----:B------:R-:W5:Y:S01]  /*103c0*/  LDL.LU R61, [R1+0x518] ;  /* 0x00051800013d7983 */ /* 0x000f620000300800 */
[----:B------:R-:W-:-:S04]  /*103d0*/  FMUL.FTZ R42, R27, R4 ;  /* 0x000000041b2a7220 */ /* 0x000fc80000410000 */
[----:B------:R-:W-:Y:S01]  /*103e0*/  FADD.FTZ R59, R59, R42 ;  /* 0x0000002a3b3b7221 */ /* 0x000fe20000010000 */
[----:B--2---:R-:W-:Y:S01]  /*103f0*/  SHF.L.U32 R30, R30, 0x10, RZ ;  /* 0x000000101e1e7819 */ /* 0x004fe200000006ff */
[----:B---3--:R-:W-:-:S04]  /*10400*/  FFMA.FTZ R40, R36, R42, R40 ;  /* 0x0000002a24287223 */ /* 0x008fc80000010028 */
[----:B------:R-:W-:Y:S02]  /*10410*/  FADD.FTZ R42, R30, -UR16 ;  /* 0x800000101e2a7e21 */ /* 0x000fe40008010000 */
[----:B------:R-:W2:Y:S01]  /*10420*/  LDL.LU R30, [R1+0x51c] ;  /* 0x00051c00011e7983 */ /* 0x000ea20000300800 */
[----:B----4-:R-:W-:Y:S02]  /*10430*/  SHF.L.U32 R60, R60, 0x10, RZ ;  /* 0x000000103c3c7819 */ /* 0x010fe400000006ff */
[----:B-----5:R-:W-:-:S03]  /*10440*/  SHF.L.U32 R36, R61, 0x10, RZ ;  /* 0x000000103d247819 */ /* 0x020fc600000006ff */
[----:B------:R-:W-:Y:S01]  /*10450*/  FADD.FTZ R61, R60, -UR16 ;  /* 0x800000103c3d7e21 */ /* 0x000fe20008010000 */
[----:B------:R-:W-:-:S03]  /*10460*/  FMUL.FTZ R42, R42, UR13 ;  /* 0x0000000d2a2a7c20 */ /* 0x000fc60008410000 */
[----:B------:R-:W-:Y:S02]  /*10470*/  FMUL.FTZ R61, R61, UR13 ;  /* 0x0000000d3d3d7c20 */ /* 0x000fe40008410000 */
[----:B------:R0:W-:Y:S04]  /*10480*/  STL [R1+0x224], R42 ;  /* 0x0002242a01007387 */ /* 0x0001e80000100800 */
[----:B------:R0:W-:Y:S01]  /*10490*/  STL [R1+0x230], R61 ;  /* 0x0002303d01007387 */ /* 0x0001e20000100800 */
[----:B------:R-:W-:Y:S01]  /*104a0*/  FMUL.FTZ R60, R29, R5 ;  /* 0x000000051d3c7220 */ /* 0x000fe20000410000 */
[----:B--2---:R-:W-:Y:S01]  /*104b0*/  SHF.L.U32 R30, R30, 0x10, RZ ;  /* 0x000000101e1e7819 */ /* 0x004fe200000006ff */
        /* <DEDUP_REMOVED lines=20> */
.L_x_331:
[----:B------:R-:W2:Y:S01]  /*10600*/  LDL R42, [R1+0x228] ;  /* 0x00022800012a7983 */ /* 0x000ea20000100800 */
[----:B------:R-:W-:-:S03]  /*10610*/  FADD.FTZ R59, R60, R59 ;  /* 0x0000003b3c3b7221 */ /* 0x000fc60000010000 */
[----:B------:R-:W3:Y:S01]  /*10620*/  LDL.LU R61, [R1+0x50c] ;  /* 0x00050c00013d7983 */ /* 0x000ee20000300800 */
[----:B--2---:R-:W-:Y:S01]  /*10630*/  FFMA.FTZ R40, R42, R60, R40 ;  /* 0x0000003c2a287223 */ /* 0x004fe20000010028 */
[----:B------:R-:W-:Y:S02]  /*10640*/  FMUL.FTZ R42, R36, R4 ;  /* 0x00000004242a7220 */ /* 0x000fe40000410000 */
[----:B------:R-:W2:Y:S01]  /*10650*/  LDL R60, [R1+0x224] ;  /* 0x00022400013c7983 */ /* 0x000ea20000100800 */
[----:B------:R-:W-:Y:S01]  /*10660*/  FFMA.FTZ R57, R55, R31, R57 ;  /* 0x0000001f37397223 */ /* 0x000fe20000010039 */
[----:B------:R-:W-:Y:S01]  /*10670*/  FADD.FTZ R55, R37, R31 ;  /* 0x0000001f25377221 */ /* 0x000fe20000010000 */
[----:B------:R-:W-:Y:S01]  /*10680*/  FADD.FTZ R59, R59, R42 ;  /* 0x0000002a3b3b7221 */ /* 0x000fe20000010000 */
[----:B------:R-:W4:Y:S04]  /*10690*/  LDL.LU R31, [R1+0x500] ;  /* 0x00050000011f7983 */ /* 0x000f280000300800 */
[----:B------:R-:W5:Y:S01]  /*106a0*/  LDL.LU R37, [R1+0x504] ;  /* 0x0005040001257983 */ /* 0x000f620000300800 */
[----:B--2---:R-:W-:-:S03]  /*106b0*/  FFMA.FTZ R40, R60, R42, R40 ;  /* 0x0000002a3c287223 */ /* 0x004fc60000010028 */
[----:B------:R-:W2:Y:S01]  /*106c0*/  LDL R42, [R1+0x230] ;  /* 0x00023000012a7983 */ /* 0x000ea20000100800 */
[----:B------:R-:W-:Y:S01]  /*106d0*/  FMUL.FTZ R60, R30, R5 ;  /* 0x000000051e3c7220 */ /* 0x000fe20000410000 */
[----:B----4-:R-:W-:Y:S01]  /*106e0*/  SHF.L.U32 R31, R31, 0x10, RZ ;  /* 0x000000101f1f7819 */ /* 0x010fe200000006ff */
[----:B------:R-:W-:Y:S02]  /*106f0*/  FFMA.FTZ R56, R56, R53, R38 ;  /* 0x0000003538387223 */ /* 0x000fe40000010026 */
[----:B------:R-:W-:Y:S01]  /*10700*/  FADD.FTZ R59, R60, R59 ;  /* 0x0000003b3c3b7221 */ /* 0x000fe20000010000 */
[----:B-----5:R-:W-:Y:S01]  /*10710*/  SHF.L.U32 R37, R37, 0x10, RZ ;  /* 0x0000001025257819 */ /* 0x020fe200000006ff */
[----:B--2---:R-:W-:Y:S02]  /*10720*/  FFMA.FTZ R42, R42, R60, R40 ;  /* 0x0000003c2a2a7223 */ /* 0x004fe40000010028 */
[----:B------:R-:W2:Y:S01]  /*10730*/  LDL.LU R60, [R1+0x508] ;  /* 0x00050800013c7983 */ /* 0x000ea20000300800 */
[----:B------:R-:W-:Y:S01]  /*10740*/  FADD.FTZ R38, R31, -UR16 ;  /* 0x800000101f267e21 */ /* 0x000fe20008010000 */
[----:B------:R-:W-:Y:S01]  /*10750*/  FADD.FTZ R40, R37, -UR16 ;  /* 0x8000001025287e21 */ /* 0x000fe20008010000 */
[----:B---3--:R-:W-:-:S03]  /*10760*/  SHF.L.U32 R37, R61, 0x10, RZ ;  /* 0x000000103d257819 */ /* 0x008fc600000006ff */
[----:B------:R-:W-:-:S05]  /*10770*/  FMUL.FTZ R61, R40, UR13 ;  /* 0x0000000d283d7c20 */ /* 0x000fca0008410000 */
[----:B------:R0:W-:Y:S01]  /*10780*/  STL [R1+0x238], R61 ;  /* 0x0002383d01007387 */ /* 0x0001e20000100800 */
[----:B--2---:R-:W-:Y:S01]  /*10790*/  SHF.L.U32 R31, R60, 0x10, RZ ;  /* 0x000000103c1f7819 */ /* 0x004fe200000006ff */
        /* <DEDUP_REMOVED lines=21> */
.L_x_332:
[----:B------:R-:W-:Y:S01]  /*108f0*/  FADD.FTZ R58, R58, R53 ;  /* 0x000000353a3a7221 */ /* 0x000fe20000010000 */
[----:B------:R-:W2:Y:S01]  /*10900*/  LDL.LU R38, [R1+0x4f0] ;  /* 0x0004f00001267983 */ /* 0x000ea20000300800 */
[----:B------:R-:W-:-:S03]  /*10910*/  FMUL.FTZ R40, R31, R4 ;  /* 0x000000041f287220 */ /* 0x000fc60000410000 */
[----:B------:R-:W3:Y:S01]  /*10920*/  LDL.LU R53, [R1+0x4f4] ;  /* 0x0004f40001357983 */ /* 0x000ee20000300800 */
[----:B------:R-:W-:Y:S01]  /*10930*/  FFMA.FTZ R42, R60, R40, R42 ;  /* 0x000000283c2a7223 */ /* 0x000fe2000001002a */
[----:B------:R-:W-:Y:S02]  /*10940*/  FADD.FTZ R59, R59, R40 ;  /* 0x000000283b3b7221 */ /* 0x000fe40000010000 */
[----:B------:R-:W4:Y:S04]  /*10950*/  LDL.LU R40, [R1+0x4f8] ;  /* 0x0004f80001287983 */ /* 0x000f280000300800 */
[----:B0-----:R-:W5:Y:S01]  /*10960*/  LDL.LU R61, [R1+0x4fc] ;  /* 0x0004fc00013d7983 */ /* 0x001f620000300800 */
[----:B--2---:R-:W-:Y:S02]  /*10970*/  SHF.L.U32 R38, R38, 0x10, RZ ;  /* 0x0000001026267819 */ /* 0x004fe400000006ff */
[----:B---3--:R-:W-:-:S03]  /*10980*/  SHF.L.U32 R53, R53, 0x10, RZ ;  /* 0x0000001035357819 */ /* 0x008fc600000006ff */
[----:B------:R-:W-:Y:S02]  /*10990*/  FADD.FTZ R60, R38, -UR16 ;  /* 0x80000010263c7e21 */ /* 0x000fe40008010000 */
[----:B------:R-:W-:Y:S01]  /*109a0*/  FADD.FTZ R53, R53, -UR16 ;  /* 0x8000001035357e21 */ /* 0x000fe20008010000 */
[----:B----4-:R-:W-:Y:S02]  /*109b0*/  SHF.L.U32 R38, R40, 0x10, RZ ;  /* 0x0000001028267819 */ /* 0x010fe400000006ff */
[----:B-----5:R-:W-:Y:S01]  /*109c0*/  SHF.L.U32 R40, R61, 0x10, RZ ;  /* 0x000000103d287819 */ /* 0x020fe200000006ff */
[----:B------:R-:W-:Y:S01]  /*109d0*/  FMUL.FTZ R61, R60, UR13 ;  /* 0x0000000d3c3d7c20 */ /* 0x000fe20008410000 */
[----:B------:R-:W-:-:S04]  /*109e0*/  FMUL.FTZ R53, R53, UR13 ;  /* 0x0000000d35357c20 */ /* 0x000fc80008410000 */
[----:B------:R0:W-:Y:S04]  /*109f0*/  STL [R1+0x234], R61 ;  /* 0x0002343d01007387 */ /* 0x0001e80000100800 */
[----:B------:R0:W-:Y:S01]  /*10a00*/  STL [R1+0x240], R53 ;  /* 0x0002403501007387 */ /* 0x0001e20000100800 */
[----:B------:R-:W-:Y:S01]  /*10a10*/  FMUL.FTZ R60, R37, R5 ;  /* 0x00000005253c7220 */ /* 0x000fe20000410000 */
[----:B------:R-:W-:Y:S06]  /*10a20*/  @!P0 BRA `(.L_x_333) ;  /* 0x00000000004c8947 */ /* 0x000fec0003800000 */
[----:B0-----:R-:W-:-:S04]  /*10a30*/  FFMA.FTZ R53, R61, R4, R2 ;  /* 0x000000043d357223 */ /* 0x001fc80000010002 */
        /* <DEDUP_REMOVED lines=18> */
.L_x_333:
[----:B0-----:R-:W2:Y:S04]  /*10b60*/  LDL R53, [R1+0x238] ;  /* 0x0002380001357983 */ /* 0x001ea80000100800 */
[----:B------:R0:W-:Y:S04]  /*10b70*/  STL [R1+0x69c], R0 ;  /* 0x00069c0001007387 */ /* 0x0001e80000100800 */
[----:B------:R-:W3:Y:S04]  /*10b80*/  LDL.LU R61, [R1+0x4ec] ;  /* 0x0004ec00013d7983 */ /* 0x000ee80000300800 */
[----:B0-----:R-:W4:Y:S01]  /*10b90*/  LDL R0, [R1+0x234] ;  /* 0x0002340001007983 */ /* 0x001f220000100800 */
[----:B------:R-:W-:Y:S01]  /*10ba0*/  FFMA.FTZ R57, R46, R44, R57 ;  /* 0x0000002c2e397223 */ /* 0x000fe20000010039 */
[----:B------:R-:W-:-:S02]  /*10bb0*/  FADD.FTZ R55, R55, R44 ;  /* 0x0000002c37377221 */ /* 0x000fc40000010000 */
[----:B------:R-:W3:Y:S01]  /*10bc0*/  LDL.LU R46, [R1+0x4e4] ;  /* 0x0004e400012e7983 */ /* 0x000ee20000300800 */
[----:B------:R-:W-:-:S03]  /*10bd0*/  FADD.FTZ R59, R60, R59 ;  /* 0x0000003b3c3b7221 */ /* 0x000fc60000010000 */
[----:B------:R-:W3:Y:S01]  /*10be0*/  LDL.LU R44, [R1+0x4e0] ;  /* 0x0004e000012c7983 */ /* 0x000ee20000300800 */
[----:B------:R-:W-:-:S03]  /*10bf0*/  FFMA.FTZ R56, R54, R50, R56 ;  /* 0x0000003236387223 */ /* 0x000fc60000010038 */
[----:B------:R-:W3:Y:S01]  /*10c00*/  LDL.LU R54, [R1+0x4e8] ;  /* 0x0004e80001367983 */ /* 0x000ee20000300800 */
[----:B--2---:R-:W-:-:S03]  /*10c10*/  FFMA.FTZ R42, R53, R60, R42 ;  /* 0x0000003c352a7223 */ /* 0x004fc6000001002a */
[----:B------:R-:W2:Y:S01]  /*10c20*/  LDL R60, [R1+0x240] ;  /* 0x00024000013c7983 */ /* 0x000ea20000100800 */
[----:B------:R-:W-:-:S04]  /*10c30*/  FMUL.FTZ R53, R38, R4 ;  /* 0x0000000426357220 */ /* 0x000fc80000410000 */
[----:B----4-:R-:W-:Y:S02]  /*10c40*/  FFMA.FTZ R42, R0, R53, R42 ;  /* 0x00000035002a7223 */ /* 0x010fe4000001002a */
[----:B------:R0:W5:Y:S01]  /*10c50*/  LDL.LU R0, [R1+0x69c] ;  /* 0x00069c0001007983 */ /* 0x0001620000300800 */
[----:B------:R-:W-:Y:S01]  /*10c60*/  FADD.FTZ R59, R59, R53 ;  /* 0x000000353b3b7221 */ /* 0x000fe20000010000 */
[----:B------:R-:W-:Y:S01]  /*10c70*/  FMUL.FTZ R53, R40, R5 ;  /* 0x0000000528357220 */ /* 0x000fe20000410000 */
[----:B---3--:R-:W-:Y:S02]  /*10c80*/  SHF.L.U32 R46, R46, 0x10, RZ ;  /* 0x000000102e2e7819 */ /* 0x008fe400000006ff */
[----:B------:R-:W-:Y:S01]  /*10c90*/  SHF.L.U32 R44, R44, 0x10, RZ ;  /* 0x000000102c2c7819 */ /* 0x000fe200000006ff */
[----:B------:R-:W-:Y:S02]  /*10ca0*/  FADD.FTZ R59, R53, R59 ;  /* 0x0000003b353b7221 */ /* 0x000fe40000010000 */
[----:B------:R-:W-:Y:S01]  /*10cb0*/  FADD.FTZ R46, R46, -UR16 ;  /* 0x800000102e2e7e21 */ /* 0x000fe20008010000 */
[----:B--2---:R-:W-:Y:S01]  /*10cc0*/  FFMA.FTZ R60, R60, R53, R42 ;  /* 0x000000353c3c7223 */ /* 0x004fe2000001002a */
[----:B------:R-:W-:Y:S01]  /*10cd0*/  FADD.FTZ R53, R44, -UR16 ;  /* 0x800000102c357e21 */ /* 0x000fe20008010000 */
[----:B------:R-:W-:Y:S01]  /*10ce0*/  SHF.L.U32 R42, R54, 0x10, RZ ;  /* 0x00000010362a7819 */ /* 0x000fe200000006ff */
[----:B------:R-:W-:-:S02]  /*10cf0*/  FMUL.FTZ R54, R46, UR13 ;  /* 0x0000000d2e367c20 */ /* 0x000fc40008410000 */
[----:B------:R-:W-:-:S03]  /*10d00*/  FMUL.FTZ R53, R53, UR13 ;  /* 0x0000000d35357c20 */ /* 0x000fc60008410000 */
[----:B------:R0:W-:Y:S04]  /*10d10*/  STL [R1+0x248], R54 ;  /* 0x0002483601007387 */ /* 0x0001e80000100800 */
[----:B------:R0:W-:Y:S01]  /*10d20*/  STL [R1+0x23c], R53 ;  /* 0x00023c3501007387 */ /* 0x0001e20000100800 */
[----:B------:R-:W-:Y:S01]  /*10d30*/  IMAD.U32 R44, R61, 0x10000, RZ ;  /* 0x000100003d2c7824 */ /* 0x000fe200078e00ff */
[----:B------:R-:W-:Y:S06]  /*10d40*/  @!P0 BRA `(.L_x_334) ;  /* 0x0000000000488947 */ /* 0x000fec0003800000 */
        /* <DEDUP_REMOVED lines=18> */
.L_x_334:
[----:B------:R-:W-:Y:S01]  /*10e70*/  FADD.FTZ R58, R58, R50 ;  /* 0x000000323a3a7221 */ /* 0x000fe20000010000 */
[----:B------:R-:W2:Y:S04]  /*10e80*/  LDL.LU R46, [R1+0x4d0] ;  /* 0x0004d000012e7983 */ /* 0x000ea80000300800 */
[----:B------:R-:W3:Y:S01]  /*10e90*/  LDL R50, [R1+0x23c] ;  /* 0x00023c0001327983 */ /* 0x000ee20000100800 */
[----:B0-----:R-:W-:-:S03]  /*10ea0*/  FMUL.FTZ R53, R42, R4 ;  /* 0x000000042a357220 */ /* 0x001fc60000410000 */
[----:B------:R-:W4:Y:S01]  /*10eb0*/  LDL.LU R54, [R1+0x4d4] ;  /* 0x0004d40001367983 */ /* 0x000f220000300800 */
[----:B------:R-:W-:-:S03]  /*10ec0*/  FADD.FTZ R59, R59, R53 ;  /* 0x000000353b3b7221 */ /* 0x000fc60000010000 */
[----:B------:R-:W4:Y:S01]  /*10ed0*/  LDL.LU R61, [R1+0x4dc] ;  /* 0x0004dc00013d7983 */ /* 0x000f220000300800 */
[----:B--2---:R-:W-:Y:S01]  /*10ee0*/  SHF.L.U32 R46, R46, 0x10, RZ ;  /* 0x000000102e2e7819 */ /* 0x004fe200000006ff */
[----:B---3--:R-:W-:Y:S02]  /*10ef0*/  FFMA.FTZ R50, R50, R53, R60 ;  /* 0x0000003532327223 */ /* 0x008fe4000001003c */
[----:B------:R-:W2:Y:S01]  /*10f00*/  LDL.LU R53, [R1+0x4d8] ;  /* 0x0004d80001357983 */ /* 0x000ea20000300800 */
[----:B----4-:R-:W-:Y:S01]  /*10f10*/  SHF.L.U32 R54, R54, 0x10, RZ ;  /* 0x0000001036367819 */ /* 0x010fe200000006ff */
[----:B------:R-:W-:-:S04]  /*10f20*/  FADD.FTZ R60, R46, -UR16 ;  /* 0x800000102e3c7e21 */ /* 0x000fc80008010000 */
[----:B------:R-:W-:-:S04]  /*10f30*/  FADD.FTZ R54, R54, -UR16 ;  /* 0x8000001036367e21 */ /* 0x000fc80008010000 */
[----:B------:R-:W-:-:S05]  /*10f40*/  FMUL.FTZ R54, R54, UR13 ;  /* 0x0000000d36367c20 */ /* 0x000fca0008410000 */
[----:B------:R0:W-:Y:S01]  /*10f50*/  STL [R1+0x254], R54 ;  /* 0x0002543601007387 */ /* 0x0001e20000100800 */
[----:B--2---:R-:W-:Y:S02]  /*10f60*/  SHF.L.U32 R46, R53, 0x10, RZ ;  /* 0x00000010352e7819 */ /* 0x004fe400000006ff */
[----:B------:R-:W-:Y:S01]  /*10f70*/  SHF.L.U32 R53, R61, 0x10, RZ ;  /* 0x000000103d357819 */ /* 0x000fe200000006ff */
[----:B------:R-:W-:-:S05]  /*10f80*/  FMUL.FTZ R61, R60, UR13 ;  /* 0x0000000d3c3d7c20 */ /* 0x000fca0008410000 */
        /* <DEDUP_REMOVED lines=22> */
.L_x_335:
[----:B0-----:R-:W2:Y:S04]  /*110f0*/  LDL R54, [R1+0x248] ;  /* 0x0002480001367983 */ /* 0x001ea80000100800 */
[----:B------:R-:W3:Y:S01]  /*11100*/  LDL R61, [R1+0x244] ;  /* 0x00024400013d7983 */ /* 0x000ee20000100800 */
[----:B------:R-:W-:Y:S01]  /*11110*/  FADD.FTZ R59, R60, R59 ;  /* 0x0000003b3c3b7221 */ /* 0x000fe20000010000 */
[----:B------:R-:W-:Y:S02]  /*11120*/  FFMA.FTZ R57, R43, R9, R57 ;  /* 0x000000092b397223 */ /* 0x000fe40000010039 */
[----:B------:R-:W4:Y:S01]  /*11130*/  LDL.LU R43, [R1+0x4bc] ;  /* 0x0004bc00012b7983 */ /* 0x000f220000300800 */
[----:B------:R-:W-:-:S03]  /*11140*/  FADD.FTZ R9, R55, R9 ;  /* 0x0000000937097221 */ /* 0x000fc60000010000 */
[----:B------:R-:W4:Y:S01]  /*11150*/  LDL.LU R55, [R1+0x4b8] ;  /* 0x0004b80001377983 */ /* 0x000f220000300800 */
[----:B--2---:R-:W-:Y:S01]  /*11160*/  FFMA.FTZ R50, R54, R60, R50 ;  /* 0x0000003c36327223 */ /* 0x004fe20000010032 */
[----:B------:R-:W-:-:S04]  /*11170*/  FMUL.FTZ R54, R46, R4 ;  /* 0x000000042e367220 */ /* 0x000fc80000410000 */
[----:B---3--:R-:W-:Y:S01]  /*11180*/  FFMA.FTZ R50, R61, R54, R50 ;  /* 0x000000363d327223 */ /* 0x008fe20000010032 */
[----:B------:R-:W-:Y:S02]  /*11190*/  FADD.FTZ R60, R59, R54 ;  /* 0x000000363b3c7221 */ /* 0x000fe40000010000 */
[----:B------:R-:W2:Y:S01]  /*111a0*/  LDL R54, [R1+0x254] ;  /* 0x0002540001367983 */ /* 0x000ea20000100800 */
[----:B------:R-:W-:Y:S01]  /*111b0*/  FMUL.FTZ R61, R53, R5 ;  /* 0x00000005353d7220 */ /* 0x000fe20000410000 */
[----:B----4-:R-:W-:Y:S01]  /*111c0*/  SHF.L.U32 R59, R43, 0x10, RZ ;  /* 0x000000102b3b7819 */ /* 0x010fe200000006ff */
[----:B------:R-:W-:Y:S02]  /*111d0*/  FFMA.FTZ R43, R52, R45, R56 ;  /* 0x0000002d342b7223 */ /* 0x000fe40000010038 */
[----:B------:R-:W3:Y:S01]  /*111e0*/  LDL.LU R52, [R1+0x4cc] ;  /* 0x0004cc0001347983 */ /* 0x000ee20000300800 */
[----:B------:R-:W-:Y:S01]  /*111f0*/  SHF.L.U32 R55, R55, 0x10, RZ ;  /* 0x0000001037377819 */ /* 0x000fe200000006ff */
[----:B------:R-:W-:Y:S01]  /*11200*/  FADD.FTZ R59, R59, -UR16 ;  /* 0x800000103b3b7e21 */ /* 0x000fe20008010000 */
[----:B------:R-:W-:-:S03]  /*11210*/  FADD.FTZ R56, R61, R60 ;  /* 0x0000003c3d387221 */ /* 0x000fc60000010000 */
[----:B------:R-:W-:-:S04]  /*11220*/  FADD.FTZ R55, R55, -UR16 ;  /* 0x8000001037377e21 */ /* 0x000fc80008010000 */
[----:B------:R-:W-:Y:S01]  /*11230*/  FMUL.FTZ R60, R55, UR13 ;  /* 0x0000000d373c7c20 */ /* 0x000fe20008410000 */
[----:B--2---:R-:W-:Y:S02]  /*11240*/  FFMA.FTZ R54, R54, R61, R50 ;  /* 0x0000003d36367223 */ /* 0x004fe40000010032 */
[----:B------:R-:W2:Y:S01]  /*11250*/  LDL.LU R50, [R1+0x4c8] ;  /* 0x0004c80001327983 */ /* 0x000ea20000300800 */
[----:B------:R-:W-:-:S03]  /*11260*/  FMUL.FTZ R61, R59, UR13 ;  /* 0x0000000d3b3d7c20 */ /* 0x000fc60008410000 */
[----:B------:R0:W-:Y:S04]  /*11270*/  STL [R1+0x24c], R60 ;  /* 0x00024c3c01007387 */ /* 0x0001e80000100800 */
[----:B------:R0:W-:Y:S01]  /*11280*/  STL [R1+0x260], R61 ;  /* 0x0002603d01007387 */ /* 0x0001e20000100800 */
[----:B---3--:R-:W-:Y:S02]  /*11290*/  SHF.L.U32 R52, R52, 0x10, RZ ;  /* 0x0000001034347819 */ /* 0x008fe400000006ff */
        /* <DEDUP_REMOVED lines=20> */
.L_x_336:
[----:B------:R-:W2:Y:S01]  /*113e0*/  LDL.LU R55, [R1+0x4a8] ;  /* 0x0004a80001377983 */ /* 0x000ea20000300800 */
[----:B------:R-:W-:-:S03]  /*113f0*/  FADD.FTZ R45, R58, R45 ;  /* 0x0000002d3a2d7221 */ /* 0x000fc60000010000 */
[----:B------:R-:W3:Y:S04]  /*11400*/  LDL.LU R58, [R1+0x4ac] ;  /* 0x0004ac00013a7983 */ /* 0x000ee80000300800 */
[----:B------:R-:W4:Y:S01]  /*11410*/  LDL.LU R61, [R1+0x4b0] ;  /* 0x0004b000013d7983 */ /* 0x000f220000300800 */
[----:B------:R-:W-:-:S04]  /*11420*/  FMUL.FTZ R59, R50, R4 ;  /* 0x00000004323b7220 */ /* 0x000fc80000410000 */
[----:B------:R-:W-:Y:S01]  /*11430*/  FFMA.FTZ R54, R60, R59, R54 ;  /* 0x0000003b3c367223 */ /* 0x000fe20000010036 */
[----:B------:R-:W-:Y:S02]  /*11440*/  FADD.FTZ R59, R56, R59 ;  /* 0x0000003b383b7221 */ /* 0x000fe40000010000 */
[----:B------:R-:W4:Y:S01]  /*11450*/  LDL.LU R56, [R1+0x4b4] ;  /* 0x0004b40001387983 */ /* 0x000f220000300800 */
[----:B--2---:R-:W-:Y:S02]  /*11460*/  SHF.L.U32 R55, R55, 0x10, RZ ;  /* 0x0000001037377819 */ /* 0x004fe400000006ff */
[----:B---3--:R-:W-:-:S03]  /*11470*/  SHF.L.U32 R58, R58, 0x10, RZ ;  /* 0x000000103a3a7819 */ /* 0x008fc600000006ff */
[----:B------:R-:W-:Y:S01]  /*11480*/  FADD.FTZ R60, R55, -UR16 ;  /* 0x80000010373c7e21 */ /* 0x000fe20008010000 */
[----:B----4-:R-:W-:Y:S01]  /*11490*/  SHF.L.U32 R55, R61, 0x10, RZ ;  /* 0x000000103d377819 */ /* 0x010fe200000006ff */
[----:B------:R-:W-:Y:S02]  /*114a0*/  FADD.FTZ R61, R58, -UR16 ;  /* 0x800000103a3d7e21 */ /* 0x000fe40008010000 */
[----:B------:R-:W-:Y:S02]  /*114b0*/  FMUL.FTZ R60, R60, UR13 ;  /* 0x0000000d3c3c7c20 */ /* 0x000fe40008410000 */
[----:B------:R-:W-:-:S03]  /*114c0*/  FMUL.FTZ R61, R61, UR13 ;  /* 0x0000000d3d3d7c20 */ /* 0x000fc60008410000 */
[----:B------:R0:W-:Y:S04]  /*114d0*/  STL [R1+0x25c], R60 ;  /* 0x00025c3c01007387 */ /* 0x0001e80000100800 */
[----:B------:R0:W-:Y:S01]  /*114e0*/  STL [R1+0x35c], R61 ;  /* 0x00035c3d01007387 */ /* 0x0001e20000100800 */
[----:B------:R-:W-:Y:S01]  /*114f0*/  SHF.L.U32 R56, R56, 0x10, RZ ;  /* 0x0000001038387819 */ /* 0x000fe200000006ff */
        /* <DEDUP_REMOVED lines=21> */
.L_x_337:
[----:B------:R1:W-:Y:S04]  /*11650*/  STL [R1+0x6a0], R3 ;  /* 0x0006a00301007387 */ /* 0x0003e80000100800 */
[----:B0-----:R-:W2:Y:S04]  /*11660*/  LDL R60, [R1+0x260] ;  /* 0x00026000013c7983 */ /* 0x001ea80000100800 */
[----:B------:R0:W-:Y:S04]  /*11670*/  STL [R1+0x69c], R2 ;  /* 0x00069c0201007387 */ /* 0x0001e80000100800 */
[----:B-1----:R-:W3:Y:S01]  /*11680*/  LDL.LU R3, [R1+0x210] ;  /* 0x0002100001037983 */ /* 0x002ee20000300800 */
[----:B-----5:R-:W-:Y:S01]  /*11690*/  FADD.FTZ R9, R9, R0 ;  /* 0x0000000009097221 */ /* 0x020fe20000010000 */
[----:B------:R-:W-:Y:S01]  /*116a0*/  FADD.FTZ R59, R58, R59 ;  /* 0x0000003b3a3b7221 */ /* 0x000fe20000010000 */
[----:B------:R-:W-:Y:S01]  /*116b0*/  FFMA.FTZ R43, R51, R41, R43 ;  /* 0x00000029332b7223 */ /* 0x000fe2000001002b */
[----:B------:R-:W4:Y:S04]  /*116c0*/  LDL.LU R61, [R1+0x4a4] ;  /* 0x0004a400013d7983 */ /* 0x000f280000300800 */
[----:B0-----:R-:W4:Y:S04]  /*116d0*/  LDL R2, [R1+0x35c] ;  /* 0x00035c0001027983 */ /* 0x001f280000100800 */
[----:B------:R-:W4:Y:S01]  /*116e0*/  LDL.LU R51, [R1+0x4a0] ;  /* 0x0004a00001337983 */ /* 0x000f220000300800 */
[----:B---3--:R-:W-:-:S03]  /*116f0*/  FFMA.FTZ R57, R3, R0, R57 ;  /* 0x0000000003397223 */ /* 0x008fc60000010039 */
[----:B------:R-:W3:Y:S01]  /*11700*/  LDL R0, [R1+0x25c] ;  /* 0x00025c0001007983 */ /* 0x000ee20000100800 */
[----:B--2---:R-:W-:-:S03]  /*11710*/  FFMA.FTZ R54, R60, R58, R54 ;  /* 0x0000003a3c367223 */ /* 0x004fc60000010036 */
[----:B------:R-:W2:Y:S01]  /*11720*/  LDL.LU R58, [R1+0x490] ;  /* 0x00049000013a7983 */ /* 0x000ea20000300800 */
[----:B------:R-:W-:-:S03]  /*11730*/  FMUL.FTZ R60, R55, R4 ;  /* 0x00000004373c7220 */ /* 0x000fc60000410000 */
[----:B------:R0:W5:Y:S01]  /*11740*/  LDL.LU R3, [R1+0x6a0] ;  /* 0x0006a00001037983 */ /* 0x0001620000300800 */
[----:B------:R-:W-:Y:S01]  /*11750*/  FADD.FTZ R59, R59, R60 ;  /* 0x0000003c3b3b7221 */ /* 0x000fe20000010000 */
[----:B---3--:R-:W-:Y:S02]  /*11760*/  FFMA.FTZ R54, R0, R60, R54 ;  /* 0x0000003c00367223 */ /* 0x008fe40000010036 */
[----:B------:R-:W3:Y:S01]  /*11770*/  LDL.LU R60, [R1+0x494] ;  /* 0x00049400013c7983 */ /* 0x000ee20000300800 */
[----:B------:R-:W-:Y:S01]  /*11780*/  FMUL.FTZ R0, R56, R5 ;  /* 0x0000000538007220 */ /* 0x000fe20000410000 */
[----:B--2---:R-:W-:-:S03]  /*11790*/  SHF.L.U32 R58, R58, 0x10, RZ ;  /* 0x000000103a3a7819 */ /* 0x004fc600000006ff */
[----:B----4-:R-:W-:Y:S01]  /*117a0*/  FFMA.FTZ R54, R2, R0, R54 ;  /* 0x0000000002367223 */ /* 0x010fe20000010036 */
[----:B------:R-:W-:Y:S01]  /*117b0*/  FADD.FTZ R59, R0, R59 ;  /* 0x0000003b003b7221 */ /* 0x000fe20000010000 */
[----:B------:R-:W-:Y:S01]  /*117c0*/  FADD.FTZ R0, R58, -UR16 ;  /* 0x800000103a007e21 */ /* 0x000fe20008010000 */
[----:B------:R-:W-:Y:S01]  /*117d0*/  SHF.L.U32 R58, R51, 0x10, RZ ;  /* 0x00000010333a7819 */ /* 0x000fe200000006ff */
[----:B------:R0:W5:Y:S01]  /*117e0*/  LDL.LU R2, [R1+0x69c] ;  /* 0x00069c0001027983 */ /* 0x0001620000300800 */
[----:B------:R-:W-:-:S05]  /*117f0*/  SHF.L.U32 R51, R61, 0x10, RZ ;  /* 0x000000103d337819 */ /* 0x000fca00000006ff */
[----:B------:R0:W-:Y:S04]  /*11800*/  STL [R1+0x2f4], R51 ;  /* 0x0002f43301007387 */ /* 0x0001e80000100800 */
[----:B------:R0:W5:Y:S01]  /*11810*/  LDL R61, [R1+0x2f4] ;  /* 0x0002f400013d7983 */ /* 0x0001620000100800 */
[----:B------:R-:W-:-:S05]  /*11820*/  FMUL.FTZ R0, R0, UR13 ;  /* 0x0000000d00007c20 */ /* 0x000fca0008410000 */
[----:B------:R0:W-:Y:S01]  /*11830*/  STL [R1+0x350], R0 ;  /* 0x0003500001007387 */ /* 0x0001e20000100800 */
[----:B---3--:R-:W-:-:S05]  /*11840*/  SHF.L.U32 R60, R60, 0x10, RZ ;  /* 0x000000103c3c7819 */ /* 0x008fca00000006ff */
[----:B------:R-:W-:-:S04]  /*11850*/  FADD.FTZ R60, R60, -UR16 ;  /* 0x800000103c3c7e21 */ /* 0x000fc80008010000 */
[----:B------:R-:W-:-:S05]  /*11860*/  FMUL.FTZ R60, R60, UR13 ;  /* 0x0000000d3c3c7c20 */ /* 0x000fca0008410000 */
[----:B------:R0:W-:Y:S01]  /*11870*/  STL [R1+0x368], R60 ;  /* 0x0003683c01007387 */ /* 0x0001e20000100800 */
[----:B------:R-:W-:Y:S05]  /*11880*/  @!P0 BRA `(.L_x_338) ;  /* 0x00000000004c8947 */ /* 0x000fea0003800000 */
[----:B0----5:R-:W-:-:S04]  /*11890*/  FFMA.FTZ R0, R0, R4, R2 ;  /* 0x0000000400007223 */ /* 0x021fc80000010002 */
        /* <DEDUP_REMOVED lines=16> */
[----:B------:R-:W-:-:S05]  /*119a0*/  FMUL.FTZ R61, R0, R60 ;  /* 0x0000003c003d7220 */ /* 0x000fca0000410000 */
[----:B------:R1:W-:Y:S02]  /*119b0*/  STL [R1+0x2f4], R61 ;  /* 0x0002f43d01007387 */ /* 0x0003e40000100800 */
.L_x_338:
[----:B-----5:R2:W-:Y:S04]  /*119c0*/  STL [R1+0x69c], R2 ;  /* 0x00069c0201007387 */ /* 0x0205e80000100800 */
[----:B0-----:R-:W3:Y:S04]  /*119d0*/  LDL.LU R51, [R1+0x480] ;  /* 0x0004800001337983 */ /* 0x001ee80000300800 */
[----:B------:R-:W4:Y:S04]  /*119e0*/  LDL.LU R60, [R1+0x48c] ;  /* 0x00048c00013c7983 */ /* 0x000f280000300800 */
[----:B--2---:R-:W2:Y:S01]  /*119f0*/  LDL R2, [R1+0x350] ;  /* 0x0003500001027983 */ /* 0x004ea20000100800 */
[----:B------:R-:W-:Y:S01]  /*11a00*/  FMUL.FTZ R0, R58, R4 ;  /* 0x000000043a007220 */ /* 0x000fe20000410000 */
[----:B------:R-:W-:-:S02]  /*11a10*/  FADD.FTZ R45, R45, R41 ;  /* 0x000000292d2d7221 */ /* 0x000fc40000010000 */
[----:B------:R-:W4:Y:S01]  /*11a20*/  LDL.LU R41, [R1+0x484] ;  /* 0x0004840001297983 */ /* 0x000f220000300800 */
[----:B------:R-:W-:Y:S01]  /*11a30*/  FADD.FTZ R59, R59, R0 ;  /* 0x000000003b3b7221 */ /* 0x000fe20000010000 */
[----:B--2---:R-:W-:Y:S02]  /*11a40*/  FFMA.FTZ R54, R2, R0, R54 ;  /* 0x0000000002367223 */ /* 0x004fe40000010036 */
[----:B------:R-:W2:Y:S04]  /*11a50*/  LDL.LU R0, [R1+0x488] ;  /* 0x0004880001007983 */ /* 0x000ea80000300800 */
[----:B------:R0:W5:Y:S01]  /*11a60*/  LDL.LU R2, [R1+0x69c] ;  /* 0x00069c0001027983 */ /* 0x0001620000300800 */
[----:B---3--:R-:W-:Y:S02]  /*11a70*/  SHF.L.U32 R51, R51, 0x10, RZ ;  /* 0x0000001033337819 */ /* 0x008fe400000006ff */
[----:B----4-:R-:W-:-:S03]  /*11a80*/  SHF.L.U32 R41, R41, 0x10, RZ ;  /* 0x0000001029297819 */ /* 0x010fc600000006ff */
[----:B------:R-:W-:Y:S02]  /*11a90*/  FADD.FTZ R51, R51, -UR16 ;  /* 0x8000001033337e21 */ /* 0x000fe40008010000 */
[----:B------:R-:W-:Y:S01]  /*11aa0*/  FADD.FTZ R41, R41, -UR16 ;  /* 0x8000001029297e21 */ /* 0x000fe20008010000 */
[----:B------:R-:W-:Y:S01]  /*11ab0*/  SHF.L.U32 R60, R60, 0x10, RZ ;  /* 0x000000103c3c7819 */ /* 0x000fe200000006ff */
[----:B------:R-:W-:-:S04]  /*11ac0*/  FMUL.FTZ R51, R51, UR13 ;  /* 0x0000000d33337c20 */ /* 0x000fc80008410000 */
[----:B------:R-:W-:Y:S04]  /*11ad0*/  STL [R1+0x2d4], R60 ;  /* 0x0002d43c01007387 */ /* 0x000fe80000100800 */
[----:B------:R-:W-:Y:S01]  /*11ae0*/  STL [R1+0x360], R51 ;  /* 0x0003603301007387 */ /* 0x000fe20000100800 */
[----:B--2---:R-:W-:-:S05]  /*11af0*/  SHF.L.U32 R0, R0, 0x10, RZ ;  /* 0x0000001000007819 */ /* 0x004fca00000006ff */
[----:B------:R2:W-:Y:S02]  /*11b00*/  STL [R1+0x2cc], R0 ;  /* 0x0002cc0001007387 */ /* 0x0005e40000100800 */
[----:B--2---:R-:W-:Y:S01]  /*11b10*/  FMUL.FTZ R0, R61, R5 ;  /* 0x000000053d007220 */ /* 0x004fe20000410000 */
[----:B-1----:R-:W-:-:S05]  /*11b20*/  FMUL.FTZ R61, R41, UR13 ;  /* 0x0000000d293d7c20 */ /* 0x002fca0008410000 */
[----:B------:R0:W-:Y:S01]  /*11b30*/  STL [R1+0x364], R61 ;  /* 0x0003643d01007387 */ /* 0x0001e20000100800 */
[----:B------:R-:W-:Y:S05]  /*11b40*/  @!P0 BRA `(.L_x_339) ;  /* 0x0000000000588947 */ /* 0x000fea0003800000 */
[----:B-----5:R-:W-:-:S04]  /*11b50*/  FFMA.FTZ R51, R51, R4, R2 ;  /* 0x0000000433337223 */ /* 0x020fc80000010002 */
[----:B------:R-:W-:-:S06]  /*11b60*/  FMUL.FTZ R41, R51, -1.4426950216293334961 ;  /* 0xbfb8aa3b33297820 */ /* 0x000fcc0000410000 */
[----:B------:R-:W1:Y:S02]  /*11b70*/  MUFU.EX2 R41, R41 ;  /* 0x0000002900297308 */ /* 0x000e640000000800 */
[----:B-1----:R-:W-:-:S06]  /*11b80*/  FADD.FTZ R41, R41, 1 ;  /* 0x3f80000029297421 */ /* 0x002fcc0000010000 */
[----:B------:R1:W2:Y:S02]  /*11b90*/  MUFU.RCP R60, R41 ;  /* 0x00000029003c7308 */ /* 0x0002a40000001000 */
[----:B-1----:R-:W2:Y:S02]  /*11ba0*/  LDL.LU R41, [R1+0x2cc] ;  /* 0x0002cc0001297983 */ /* 0x002ea40000300800 */
[----:B--2---:R-:W-:Y:S01]  /*11bb0*/  FMUL.FTZ R41, R41, R60 ;  /* 0x0000003c29297220 */ /* 0x004fe20000410000 */
[----:B------:R-:W-:-:S04]  /*11bc0*/  FADD.FTZ R60, -R60, 1 ;  /* 0x3f8000003c3c7421 */ /* 0x000fc80000010100 */
[----:B------:R-:W-:Y:S01]  /*11bd0*/  FFMA.FTZ R60, R51, R60, 1 ;  /* 0x3f800000333c7423 */ /* 0x000fe2000001003c */
[----:B------:R-:W-:-:S03]  /*11be0*/  FFMA.FTZ R51, R61, R5, R3 ;  /* 0x000000053d337223 */ /* 0x000fc60000010003 */
[----:B------:R-:W-:Y:S01]  /*11bf0*/  FMUL.FTZ R60, R41, R60 ;  /* 0x0000003c293c7220 */ /* 0x000fe20000410000 */
[----:B------:R-:W-:-:S04]  /*11c00*/  FMUL.FTZ R41, R51, -1.4426950216293334961 ;  /* 0xbfb8aa3b33297820 */ /* 0x000fc80000410000 */
[----:B------:R1:W-:Y:S02]  /*11c10*/  STL [R1+0x2cc], R60 ;  /* 0x0002cc3c01007387 */ /* 0x0003e40000100800 */
[----:B------:R-:W2:Y:S02]  /*11c20*/  MUFU.EX2 R41, R41 ;  /* 0x0000002900297308 */ /* 0x000ea40000000800 */
[----:B--2---:R-:W-:-:S06]  /*11c30*/  FADD.FTZ R41, R41, 1 ;  /* 0x3f80000029297421 */ /* 0x004fcc0000010000 */
[----:B-1----:R1:W2:Y:S02]  /*11c40*/  MUFU.RCP R60, R41 ;  /* 0x00000029003c7308 */ /* 0x0022a40000001000 */
[----:B-1----:R-:W2:Y:S02]  /*11c50*/  LDL.LU R41, [R1+0x2d4] ;  /* 0x0002d40001297983 */ /* 0x002ea40000300800 */
[----:B--2---:R-:W-:Y:S01]  /*11c60*/  FMUL.FTZ R41, R41, R60 ;  /* 0x0000003c29297220 */ /* 0x004fe20000410000 */
[----:B------:R-:W-:-:S04]  /*11c70*/  FADD.FTZ R60, -R60, 1 ;  /* 0x3f8000003c3c7421 */ /* 0x000fc80000010100 */
[----:B------:R-:W-:-:S04]  /*11c80*/  FFMA.FTZ R60, R51, R60, 1 ;  /* 0x3f800000333c7423 */ /* 0x000fc8000001003c */
[----:B------:R-:W-:-:S05]  /*11c90*/  FMUL.FTZ R41, R41, R60 ;  /* 0x0000003c29297220 */ /* 0x000fca0000410000 */
[----:B------:R1:W-:Y:S02]  /*11ca0*/  STL [R1+0x2d4], R41 ;  /* 0x0002d42901007387 */ /* 0x0003e40000100800 */
.L_x_339:
[----:B------:R2:W-:Y:S04]  /*11cb0*/  STL [R1+0x6a0], R3 ;  /* 0x0006a00301007387 */ /* 0x0005e80000100800 */
[----:B-1----:R-:W3:Y:S04]  /*11cc0*/  LDL R41, [R1+0x2cc] ;  /* 0x0002cc0001297983 */ /* 0x002ee80000100800 */
[----:B------:R-:W4:Y:S04]  /*11cd0*/  LDL.LU R51, [R1+0x47c] ;  /* 0x00047c0001337983 */ /* 0x000f280000300800 */
[----:B--2---:R-:W2:Y:S01]  /*11ce0*/  LDL R3, [R1+0x368] ;  /* 0x0003680001037983 */ /* 0x004ea20000100800 */
[----:B------:R-:W-:-:S03]  /*11cf0*/  FFMA.FTZ R57, R48, R47, R57 ;  /* 0x0000002f30397223 */ /* 0x000fc60000010039 */
[----:B------:R-:W4:Y:S04]  /*11d00*/  LDL R48, [R1+0x2d4] ;  /* 0x0002d40001307983 */ /* 0x000f280000100800 */
[----:B-----5:R1:W-:Y:S04]  /*11d10*/  STL [R1+0x69c], R2 ;  /* 0x00069c0201007387 */ /* 0x0203e80000100800 */
[----:B------:R-:W4:Y:S04]  /*11d20*/  LDL.LU R60, [R1+0x478] ;  /* 0x00047800013c7983 */ /* 0x000f280000300800 */
[----:B-1----:R-:W4:Y:S01]  /*11d30*/  LDL R2, [R1+0x360] ;  /* 0x0003600001027983 */ /* 0x002f220000100800 */
[----:B------:R-:W-:Y:S01]  /*11d40*/  FADD.FTZ R59, R0, R59 ;  /* 0x0000003b003b7221 */ /* 0x000fe20000010000 */
[----:B------:R-:W-:-:S02]  /*11d50*/  FADD.FTZ R47, R9, R47 ;  /* 0x0000002f092f7221 */ /* 0x000fc40000010000 */
[----:B------:R-:W4:Y:S01]  /*11d60*/  LDL.LU R9, [R1+0x474] ;  /* 0x0004740001097983 */ /* 0x000f220000300800 */
[----:B------:R-:W-:Y:S01]  /*11d70*/  FFMA.FTZ R43, R49, R8, R43 ;  /* 0x00000008312b7223 */ /* 0x000fe2000001002b */
[----:B--2---:R-:W-:Y:S02]  /*11d80*/  FFMA.FTZ R54, R3, R0, R54 ;  /* 0x0000000003367223 */ /* 0x004fe40000010036 */
[----:B------:R-:W2:Y:S01]  /*11d90*/  LDL.LU R0, [R1+0x470] ;  /* 0x0004700001007983 */ /* 0x000ea20000300800 */
[----:B---3--:R-:W-:Y:S01]  /*11da0*/  FMUL.FTZ R41, R41, R4 ;  /* 0x0000000429297220 */ /* 0x008fe20000410000 */
[----:B----4-:R-:W-:Y:S01]  /*11db0*/  SHF.L.U32 R51, R51, 0x10, RZ ;  /* 0x0000001033337819 */ /* 0x010fe200000006ff */
[----:B------:R-:W-:Y:S01]  /*11dc0*/  FMUL.FTZ R48, R48, R5 ;  /* 0x0000000530307220 */ /* 0x000fe20000410000 */
[----:B------:R1:W5:Y:S01]  /*11dd0*/  LDL.LU R3, [R1+0x6a0] ;  /* 0x0006a00001037983 */ /* 0x0003620000300800 */
[----:B------:R-:W-:-:S03]  /*11de0*/  FADD.FTZ R59, R59, R41 ;  /* 0x000000293b3b7221 */ /* 0x000fc60000010000 */
[----:B------:R3:W-:Y:S01]  /*11df0*/  STL [R1+0x210], R51 ;  /* 0x0002103301007387 */ /* 0x0007e20000100800 */
[----:B------:R-:W-:-:S03]  /*11e00*/  FADD.FTZ R49, R48, R59 ;  /* 0x0000003b30317221 */ /* 0x000fc60000010000 */
[----:B------:R1:W5:Y:S01]  /*11e10*/  LDL R59, [R1+0x210] ;  /* 0x00021000013b7983 */ /* 0x0003620000100800 */
[----:B------:R-:W-:-:S03]  /*11e20*/  FFMA.FTZ R54, R2, R41, R54 ;  /* 0x0000002902367223 */ /* 0x000fc60000010036 */
[----:B------:R1:W5:Y:S01]  /*11e30*/  LDL.LU R2, [R1+0x69c] ;  /* 0x00069c0001027983 */ /* 0x0003620000300800 */
[----:B------:R-:W-:Y:S01]  /*11e40*/  SHF.L.U32 R9, R9, 0x10, RZ ;  /* 0x0000001009097819 */ /* 0x000fe200000006ff */
[----:B------:R-:W-:-:S04]  /*11e50*/  FFMA.FTZ R41, R61, R48, R54 ;  /* 0x000000303d297223 */ /* 0x000fc80000010036 */
[----:B------:R-:W-:-:S04]  /*11e60*/  FADD.FTZ R9, R9, -UR16 ;  /* 0x8000001009097e21 */ /* 0x000fc80008010000 */
[----:B---3--:R-:W-:-:S05]  /*11e70*/  FMUL.FTZ R51, R9, UR13 ;  /* 0x0000000d09337c20 */ /* 0x008fca0008410000 */
[----:B------:R1:W-:Y:S01]  /*11e80*/  STL [R1+0x358], R51 ;  /* 0x0003583301007387 */ /* 0x0003e20000100800 */
[----:B--2---:R-:W-:-:S05]  /*11e90*/  SHF.L.U32 R0, R0, 0x10, RZ ;  /* 0x0000001000007819 */ /* 0x004fca00000006ff */
[----:B------:R-:W-:-:S04]  /*11ea0*/  FADD.FTZ R48, R0, -UR16 ;  /* 0x8000001000307e21 */ /* 0x000fc80008010000 */
[----:B0-----:R-:W-:-:S05]  /*11eb0*/  FMUL.FTZ R61, R48, UR13 ;  /* 0x0000000d303d7c20 */ /* 0x001fca0008410000 */
[----:B------:R1:W-:Y:S01]  /*11ec0*/  STL [R1+0x354], R61 ;  /* 0x0003543d01007387 */ /* 0x0003e20000100800 */
[----:B------:R-:W-:Y:S01]  /*11ed0*/  SHF.L.U32 R0, R60, 0x10, RZ ;  /* 0x000000103c007819 */ /* 0x000fe200000006ff */
[----:B------:R-:W-:Y:S06]  /*11ee0*/  @!P0 BRA `(.L_x_340) ;  /* 0x00000000004c8947 */ /* 0x000fec0003800000 */
[----:B-----5:R-:W-:-:S04]  /*11ef0*/  FFMA.FTZ R9, R61, R4, R2 ;  /* 0x000000043d097223 */ /* 0x020fc80000010002 */
        /* <DEDUP_REMOVED lines=12> */
[----:B------:R-:W1:Y:S02]  /*11fc0*/  MUFU.RCP R48, R48 ;  /* 0x0000003000307308 */ /* 0x000e640000001000 */
[----:B-1----:R-:W-:Y:S01]  /*11fd0*/  FMUL.FTZ R51, R59, R48 ;  /* 0x000000303b337220 */ /* 0x002fe20000410000 */
[----:B------:R-:W-:-:S04]  /*11fe0*/  FADD.FTZ R48, -R48, 1 ;  /* 0x3f80000030307421 */ /* 0x000fc80000010100 */
[----:B------:R-:W-:-:S04]  /*11ff0*/  FFMA.FTZ R48, R9, R48, 1 ;  /* 0x3f80000009307423 */ /* 0x000fc80000010030 */
[----:B------:R-:W-:-:S05]  /*12000*/  FMUL.FTZ R59, R51, R48 ;  /* 0x00000030333b7220 */ /* 0x000fca0000410000 */
[----:B------:R0:W-:Y:S02]  /*12010*/  STL [R1+0x210], R59 ;  /* 0x0002103b01007387 */ /* 0x0001e40000100800 */
.L_x_340:
[----:B------:R-:W2:Y:S04]  /*12020*/  LDL.LU R9, [R1+0x460] ;  /* 0x0004600001097983 */ /* 0x000ea80000300800 */
[----:B-1----:R-:W3:Y:S04]  /*12030*/  LDL.LU R51, [R1+0x464] ;  /* 0x0004640001337983 */ /* 0x002ee80000300800 */
[----:B------:R-:W4:Y:S04]  /*12040*/  LDL.LU R54, [R1+0x468] ;  /* 0x0004680001367983 */ /* 0x000f280000300800 */
[----:B------:R-:W4:Y:S01]  /*12050*/  LDL.LU R60, [R1+0x46c] ;  /* 0x00046c00013c7983 */ /* 0x000f220000300800 */
[----:B------:R-:W-:Y:S01]  /*12060*/  FMUL.FTZ R48, R0, R4 ;  /* 0x0000000400307220 */ /* 0x000fe20000410000 */
        /* <DEDUP_REMOVED lines=9> */
[----:B-----5:R-:W-:Y:S01]  /*12100*/  FMUL.FTZ R51, R59, R5 ;  /* 0x000000053b337220 */ /* 0x020fe20000410000 */
[----:B------:R-:W-:Y:S01]  /*12110*/  SHF.L.U32 R9, R60, 0x10, RZ ;  /* 0x000000103c097819 */ /* 0x000fe200000006ff */
[----:B------:R-:W-:Y:S02]  /*12120*/  FMUL.FTZ R60, R54, UR13 ;  /* 0x0000000d363c7c20 */ /* 0x000fe40008410000 */
[----:B------:R1:W-:Y:S04]  /*12130*/  STL [R1+0x348], R48 ;  /* 0x0003483001007387 */ /* 0x0003e80000100800 */
[----:B------:R1:W-:Y:S01]  /*12140*/  STL [R1+0x34c], R60 ;  /* 0x00034c3c01007387 */ /* 0x0003e20000100800 */
[----:B------:R-:W-:Y:S05]  /*12150*/  @!P0 BRA `(.L_x_341) ;  /* 0x0000000000488947 */ /* 0x000fea0003800000 */
[----:B-1----:R-:W-:-:S04]  /*12160*/  FFMA.FTZ R48, R48, R4, R2 ;  /* 0x0000000430307223 */ /* 0x002fc80000010002 */
        /* <DEDUP_REMOVED lines=17> */
.L_x_341:
[----:B-1----:R-:W2:Y:S01]  /*12280*/  LDL R48, [R1+0x358] ;  /* 0x0003580001307983 */ /* 0x002ea20000100800 */
[----:B------:R-:W-:Y:S01]  /*12290*/  FFMA.FTZ R57, R11, R10, R57 ;  /* 0x0000000a0b397223 */ /* 0x000fe20000010039 */
[----:B------:R-:W-:Y:S02]  /*122a0*/  FADD.FTZ R49, R51, R49 ;  /* 0x0000003133317221 */ /* 0x000fe40000010000 */
[----:B------:R-:W3:Y:S04]  /*122b0*/  LDL R11, [R1+0x348] ;  /* 0x00034800010b7983 */ /* 0x000ee80000100800 */
[----:B------:R-:W4:Y:S04]  /*122c0*/  LDL.LU R61, [R1+0x454] ;  /* 0x00045400013d7983 */ /* 0x000f280000300800 */
[----:B0-----:R-:W5:Y:S04]  /*122d0*/  LDL.LU R59, [R1+0x458] ;  /* 0x00045800013b7983 */ /* 0x001f680000300800 */
[----:B------:R-:W5:Y:S01]  /*122e0*/  LDL.LU R54, [R1+0x45c] ;  /* 0x00045c0001367983 */ /* 0x000f620000300800 */
[----:B--2---:R-:W-:Y:S01]  /*122f0*/  FFMA.FTZ R41, R48, R51, R41 ;  /* 0x0000003330297223 */ /* 0x004fe20000010029 */
[----:B------:R-:W-:-:S02]  /*12300*/  FMUL.FTZ R48, R8, R4 ;  /* 0x0000000408307220 */ /* 0x000fc40000410000 */
[----:B------:R-:W2:Y:S01]  /*12310*/  LDL.LU R51, [R1+0x450] ;  /* 0x0004500001337983 */ /* 0x000ea20000300800 */
[----:B------:R-:W-:Y:S01]  /*12320*/  FADD.FTZ R47, R47, R10 ;  /* 0x0000000a2f2f7221 */ /* 0x000fe20000010000 */
[----:B---3--:R-:W-:Y:S01]  /*12330*/  FFMA.FTZ R41, R11, R48, R41 ;  /* 0x000000300b297223 */ /* 0x008fe20000010029 */
[----:B------:R-:W-:Y:S01]  /*12340*/  FADD.FTZ R49, R49, R48 ;  /* 0x0000003031317221 */ /* 0x000fe20000010000 */
[----:B------:R-:W-:Y:S01]  /*12350*/  FMUL.FTZ R48, R9, R5 ;  /* 0x0000000509307220 */ /* 0x000fe20000410000 */
[----:B----4-:R-:W-:Y:S01]  /*12360*/  SHF.L.U32 R11, R61, 0x10, RZ ;  /* 0x000000103d0b7819 */ /* 0x010fe200000006ff */
[----:B------:R-:W-:Y:S02]  /*12370*/  FFMA.FTZ R43, R13, R12, R43 ;  /* 0x0000000c0d2b7223 */ /* 0x000fe4000001002b */
[----:B------:R-:W-:Y:S01]  /*12380*/  FFMA.FTZ R41, R60, R48, R41 ;  /* 0x000000303c297223 */ /* 0x000fe20000010029 */
[----:B------:R-:W-:Y:S01]  /*12390*/  FADD.FTZ R49, R48, R49 ;  /* 0x0000003130317221 */ /* 0x000fe20000010000 */
[----:B------:R-:W-:Y:S01]  /*123a0*/  FADD.FTZ R48, R11, -UR16 ;  /* 0x800000100b307e21 */ /* 0x000fe20008010000 */
[----:B-----5:R-:W-:-:S02]  /*123b0*/  SHF.L.U32 R11, R54, 0x10, RZ ;  /* 0x00000010360b7819 */ /* 0x020fc400000006ff */
[----:B--2---:R-:W-:Y:S01]  /*123c0*/  SHF.L.U32 R10, R51, 0x10, RZ ;  /* 0x00000010330a7819 */ /* 0x004fe200000006ff */
[----:B------:R-:W-:-:S04]  /*123d0*/  FMUL.FTZ R51, R48, UR13 ;  /* 0x0000000d30337c20 */ /* 0x000fc80008410000 */
[----:B------:R-:W-:-:S04]  /*123e0*/  FADD.FTZ R13, R10, -UR16 ;  /* 0x800000100a0d7e21 */ /* 0x000fc80008010000 */
[----:B------:R-:W-:Y:S01]  /*123f0*/  FMUL.FTZ R60, R13, UR13 ;  /* 0x0000000d0d3c7c20 */ /* 0x000fe20008410000 */
[----:B------:R0:W-:Y:S04]  /*12400*/  STL [R1+0x344], R51 ;  /* 0x0003443301007387 */ /* 0x0001e80000100800 */
[----:B------:R0:W-:Y:S01]  /*12410*/  STL [R1+0x340], R60 ;  /* 0x0003403c01007387 */ /* 0x0001e20000100800 */
        /* <DEDUP_REMOVED lines=20> */
.L_x_342:
[----:B------:R-:W2:Y:S04]  /*12560*/  LDL.LU R13, [R1+0x440] ;  /* 0x00044000010d7983 */ /* 0x000ea80000300800 */
[----:B0-----:R-:W3:Y:S04]  /*12570*/  LDL.LU R51, [R1+0x444] ;  /* 0x0004440001337983 */ /* 0x001ee80000300800 */
[----:B------:R-:W4:Y:S04]  /*12580*/  LDL.LU R54, [R1+0x448] ;  /* 0x0004480001367983 */ /* 0x000f280000300800 */
[----:B------:R-:W5:Y:S01]  /*12590*/  LDL.LU R59, [R1+0x44c] ;  /* 0x00044c00013b7983 */ /* 0x000f620000300800 */
        /* <DEDUP_REMOVED lines=10> */
[----:B------:R-:W-:Y:S01]  /*12640*/  FMUL.FTZ R51, R11, R5 ;  /* 0x000000050b337220 */ /* 0x000fe20000410000 */
[----:B-----5:R-:W-:Y:S01]  /*12650*/  SHF.L.U32 R13, R59, 0x10, RZ ;  /* 0x000000103b0d7819 */ /* 0x020fe200000006ff */
[----:B------:R-:W-:Y:S02]  /*12660*/  FMUL.FTZ R60, R54, UR13 ;  /* 0x0000000d363c7c20 */ /* 0x000fe40008410000 */
[----:B------:R0:W-:Y:S04]  /*12670*/  STL [R1+0x338], R48 ;  /* 0x0003383001007387 */ /* 0x0001e80000100800 */
[----:B------:R0:W-:Y:S01]  /*12680*/  STL [R1+0x33c], R60 ;  /* 0x00033c3c01007387 */ /* 0x0001e20000100800 */
[----:B------:R-:W-:Y:S05]  /*12690*/  @!P0 BRA `(.L_x_343) ;  /* 0x0000000000488947 */ /* 0x000fea0003800000 */
[----:B0-----:R-:W-:-:S04]  /*126a0*/  FFMA.FTZ R48, R48, R4, R2 ;  /* 0x0000000430307223 */ /* 0x001fc80000010002 */
        /* <DEDUP_REMOVED lines=17> */
.L_x_343:
[----:B0-----:R-:W2:Y:S01]  /*127c0*/  LDL R48, [R1+0x344] ;  /* 0x0003440001307983 */ /* 0x001ea20000100800 */
[----:B------:R-:W-:Y:S01]  /*127d0*/  FFMA.FTZ R57, R15, R14, R57 ;  /* 0x0000000e0f397223 */ /* 0x000fe20000010039 */
[----:B------:R-:W-:Y:S02]  /*127e0*/  FADD.FTZ R49, R51, R49 ;  /* 0x0000003133317221 */ /* 0x000fe40000010000 */
[----:B------:R-:W3:Y:S04]  /*127f0*/  LDL R15, [R1+0x338] ;  /* 0x00033800010f7983 */ /* 0x000ee80000100800 */
[----:B------:R-:W4:Y:S04]  /*12800*/  LDL.LU R61, [R1+0x434] ;  /* 0x00043400013d7983 */ /* 0x000f280000300800 */
[----:B------:R-:W5:Y:S04]  /*12810*/  LDL.LU R59, [R1+0x438] ;  /* 0x00043800013b7983 */ /* 0x000f680000300800 */
        /* <DEDUP_REMOVED lines=13> */
[----:B-----5:R-:W-:Y:S01]  /*128f0*/  SHF.L.U32 R15, R54, 0x10, RZ ;  /* 0x00000010360f7819 */ /* 0x020fe200000006ff */
[----:B--2---:R-:W-:-:S04]  /*12900*/  IMAD.U32 R14, R51, 0x10000, RZ ;  /* 0x00010000330e7824 */ /* 0x004fc800078e00ff */
[----:B------:R-:W-:Y:S01]  /*12910*/  FADD.FTZ R17, R14, -UR16 ;  /* 0x800000100e117e21 */ /* 0x000fe20008010000 */
[----:B------:R-:W-:-:S03]  /*12920*/  FMUL.FTZ R51, R48, UR13 ;  /* 0x0000000d30337c20 */ /* 0x000fc60008410000 */
[----:B------:R-:W-:Y:S02]  /*12930*/  FMUL.FTZ R60, R17, UR13 ;  /* 0x0000000d113c7c20 */ /* 0x000fe40008410000 */
        /* <DEDUP_REMOVED lines=22> */
.L_x_344:
        /* <DEDUP_REMOVED lines=38> */
.L_x_345:
[----:B0-----:R-:W2:Y:S01]  /*12d00*/  LDL R48, [R1+0x334] ;  /* 0x0003340001307983 */ /* 0x001ea20000100800 */
[----:B------:R-:W-:-:S03]  /*12d10*/  FFMA.FTZ R57, R20, R18, R57 ;  /* 0x0000001214397223 */ /* 0x000fc60000010039 */
[----:B------:R-:W3:Y:S01]  /*12d20*/  LDL R20, [R1+0x328] ;  /* 0x0003280001147983 */ /* 0x000ee20000100800 */
[----:B------:R-:W-:-:S03]  /*12d30*/  FADD.FTZ R49, R51, R49 ;  /* 0x0000003133317221 */ /* 0x000fc60000010000 */
[----:B------:R-:W4:Y:S04]  /*12d40*/  LDL.LU R61, [R1+0x414] ;  /* 0x00041400013d7983 */ /* 0x000f280000300800 */
[----:B------:R-:W5:Y:S04]  /*12d50*/  LDL.LU R54, [R1+0x41c] ;  /* 0x00041c0001367983 */ /* 0x000f680000300800 */
[----:B------:R-:W5:Y:S01]  /*12d60*/  LDL.LU R59, [R1+0x418] ;  /* 0x00041800013b7983 */ /* 0x000f620000300800 */
[----:B--2---:R-:W-:-:S03]  /*12d70*/  FFMA.FTZ R41, R48, R51, R41 ;  /* 0x0000003330297223 */ /* 0x004fc60000010029 */
[----:B------:R-:W2:Y:S01]  /*12d80*/  LDL.LU R51, [R1+0x410] ;  /* 0x0004100001337983 */ /* 0x000ea20000300800 */
[----:B------:R-:W-:Y:S01]  /*12d90*/  FMUL.FTZ R48, R16, R4 ;  /* 0x0000000410307220 */ /* 0x000fe20000410000 */
[----:B------:R-:W-:-:S03]  /*12da0*/  FADD.FTZ R47, R47, R18 ;  /* 0x000000122f2f7221 */ /* 0x000fc60000010000 */
[----:B---3--:R-:W-:Y:S01]  /*12db0*/  FFMA.FTZ R41, R20, R48, R41 ;  /* 0x0000003014297223 */ /* 0x008fe20000010029 */
[----:B------:R-:W-:Y:S01]  /*12dc0*/  FADD.FTZ R48, R49, R48 ;  /* 0x0000003031307221 */ /* 0x000fe20000010000 */
[----:B------:R-:W-:Y:S01]  /*12dd0*/  FMUL.FTZ R49, R17, R5 ;  /* 0x0000000511317220 */ /* 0x000fe20000410000 */
[----:B----4-:R-:W-:Y:S01]  /*12de0*/  SHF.L.U32 R20, R61, 0x10, RZ ;  /* 0x000000103d147819 */ /* 0x010fe200000006ff */
[----:B------:R-:W-:Y:S02]  /*12df0*/  FFMA.FTZ R43, R39, R19, R43 ;  /* 0x00000013272b7223 */ /* 0x000fe4000001002b */
[----:B------:R-:W-:Y:S01]  /*12e00*/  FFMA.FTZ R39, R60, R49, R41 ;  /* 0x000000313c277223 */ /* 0x000fe20000010029 */
[----:B------:R-:W-:Y:S01]  /*12e10*/  FADD.FTZ R48, R49, R48 ;  /* 0x0000003031307221 */ /* 0x000fe20000010000 */
[----:B-----5:R-:W-:Y:S01]  /*12e20*/  SHF.L.U32 R49, R54, 0x10, RZ ;  /* 0x0000001036317819 */ /* 0x020fe200000006ff */
[----:B------:R-:W-:-:S03]  /*12e30*/  FADD.FTZ R20, R20, -UR16 ;  /* 0x8000001014147e21 */ /* 0x000fc60008010000 */
[----:B------:R-:W-:Y:S01]  /*12e40*/  MOV R54, R49 ;  /* 0x0000003100367202 */ /* 0x000fe20000000f00 */
[----:B------:R0:W-:Y:S02]  /*12e50*/  STL [R1+0x250], R49 ;  /* 0x0002503101007387 */ /* 0x0001e40000100800 */
[----:B0-----:R-:W-:-:S05]  /*12e60*/  FMUL.FTZ R49, R20, UR13 ;  /* 0x0000000d14317c20 */ /* 0x001fca0008410000 */
[----:B------:R0:W-:Y:S01]  /*12e70*/  STL [R1+0x324], R49 ;  /* 0x0003243101007387 */ /* 0x0001e20000100800 */
[----:B--2---:R-:W-:-:S05]  /*12e80*/  SHF.L.U32 R18, R51, 0x10, RZ ;  /* 0x0000001033127819 */ /* 0x004fca00000006ff */
[----:B------:R-:W-:-:S04]  /*12e90*/  FADD.FTZ R41, R18, -UR16 ;  /* 0x8000001012297e21 */ /* 0x000fc80008010000 */
[----:B------:R-:W-:-:S05]  /*12ea0*/  FMUL.FTZ R60, R41, UR13 ;  /* 0x0000000d293c7c20 */ /* 0x000fca0008410000 */
        /* <DEDUP_REMOVED lines=16> */
[----:B------:R-:W0:Y:S02]  /*12fb0*/  MUFU.RCP R41, R41 ;  /* 0x0000002900297308 */ /* 0x000e240000001000 */
[----:B0-----:R-:W-:Y:S01]  /*12fc0*/  FMUL.FTZ R49, R54, R41 ;  /* 0x0000002936317220 */ /* 0x001fe20000410000 */
[----:B------:R-:W-:-:S04]  /*12fd0*/  FADD.FTZ R41, -R41, 1 ;  /* 0x3f80000029297421 */ /* 0x000fc80000010100 */
[----:B------:R-:W-:-:S04]  /*12fe0*/  FFMA.FTZ R41, R20, R41, 1 ;  /* 0x3f80000014297423 */ /* 0x000fc80000010029 */
[----:B------:R-:W-:-:S05]  /*12ff0*/  FMUL.FTZ R54, R49, R41 ;  /* 0x0000002931367220 */ /* 0x000fca0000410000 */
[----:B------:R1:W-:Y:S02]  /*13000*/  STL [R1+0x250], R54 ;  /* 0x0002503601007387 */ /* 0x0003e40000100800 */
.L_x_346:
        /* <DEDUP_REMOVED lines=38> */
.L_x_347:
[----:B0-----:R-:W2:Y:S01]  /*13270*/  LDL R41, [R1+0x324] ;  /* 0x0003240001297983 */ /* 0x001ea20000100800 */
[----:B------:R-:W-:-:S03]  /*13280*/  FADD.FTZ R48, R49, R48 ;  /* 0x0000003031307221 */ /* 0x000fc60000010000 */
[----:B------:R0:W-:Y:S04]  /*13290*/  STL [R1+0x69c], R0 ;  /* 0x00069c0001007387 */ /* 0x0001e80000100800 */
[----:B------:R-:W3:Y:S04]  /*132a0*/  LDL.LU R61, [R1+0x3e8] ;  /* 0x0003e800013d7983 */ /* 0x000ee80000300800 */
[----:B------:R-:W4:Y:S04]  /*132b0*/  LDL.LU R51, [R1+0x3f4] ;  /* 0x0003f40001337983 */ /* 0x000f280000300800 */
[----:B0-----:R-:W3:Y:S04]  /*132c0*/  LDL.LU R0, [R1+0x214] ;  /* 0x0002140001007983 */ /* 0x001ee80000300800 */
[----:B-1----:R-:W4:Y:S04]  /*132d0*/  LDL.LU R54, [R1+0x3f0] ;  /* 0x0003f00001367983 */ /* 0x002f280000300800 */
[----:B------:R-:W4:Y:S01]  /*132e0*/  LDL.LU R60, [R1+0x3ec] ;  /* 0x0003ec00013c7983 */ /* 0x000f220000300800 */
[----:B--2---:R-:W-:-:S03]  /*132f0*/  FFMA.FTZ R39, R41, R49, R39 ;  /* 0x0000003129277223 */ /* 0x004fc60000010027 */
[----:B------:R-:W2:Y:S01]  /*13300*/  LDL R49, [R1+0x318] ;  /* 0x0003180001317983 */ /* 0x000ea20000100800 */
[----:B------:R-:W-:Y:S01]  /*13310*/  FMUL.FTZ R41, R19, R4 ;  /* 0x0000000413297220 */ /* 0x000fe20000410000 */
[----:B------:R-:W-:Y:S01]  /*13320*/  FADD.FTZ R47, R47, R21 ;  /* 0x000000152f2f7221 */ /* 0x000fe20000010000 */
[----:B------:R-:W-:Y:S01]  /*13330*/  FFMA.FTZ R43, R28, R22, R43 ;  /* 0x000000161c2b7223 */ /* 0x000fe2000001002b */
[----:B---3--:R-:W-:Y:S01]  /*13340*/  FFMA.FTZ R57, R0, R21, R57 ;  /* 0x0000001500397223 */ /* 0x008fe20000010039 */
[----:B------:R-:W-:Y:S01]  /*13350*/  SHF.L.U32 R21, R61, 0x10, RZ ;  /* 0x000000103d157819 */ /* 0x000fe200000006ff */
[----:B------:R0:W5:Y:S01]  /*13360*/  LDL.LU R0, [R1+0x69c] ;  /* 0x00069c0001007983 */ /* 0x0001620000300800 */
[----:B--2---:R-:W-:Y:S01]  /*13370*/  FFMA.FTZ R39, R49, R41, R39 ;  /* 0x0000002931277223 */ /* 0x004fe20000010027 */
[----:B------:R-:W-:Y:S01]  /*13380*/  FADD.FTZ R41, R48, R41 ;  /* 0x0000002930297221 */ /* 0x000fe20000010000 */
[----:B------:R-:W-:-:S04]  /*13390*/  FMUL.FTZ R49, R20, R5 ;  /* 0x0000000514317220 */ /* 0x000fc80000410000 */
[----:B------:R-:W-:Y:S01]  /*133a0*/  FFMA.FTZ R28, R59, R49, R39 ;  /* 0x000000313b1c7223 */ /* 0x000fe20000010027 */
[----:B------:R-:W-:Y:S01]  /*133b0*/  FADD.FTZ R41, R49, R41 ;  /* 0x0000002931297221 */ /* 0x000fe20000010000 */
[----:B----4-:R-:W-:Y:S01]  /*133c0*/  SHF.L.U32 R49, R51, 0x10, RZ ;  /* 0x0000001033317819 */ /* 0x010fe200000006ff */
[----:B------:R-:W-:Y:S01]  /*133d0*/  FADD.FTZ R39, R21, -UR16 ;  /* 0x8000001015277e21 */ /* 0x000fe20008010000 */
[----:B------:R-:W-:-:S03]  /*133e0*/  SHF.L.U32 R21, R54, 0x10, RZ ;  /* 0x0000001036157819 */ /* 0x000fc600000006ff */
[----:B------:R0:W-:Y:S04]  /*133f0*/  STL [R1+0x270], R49 ;  /* 0x0002703101007387 */ /* 0x0001e80000100800 */
[----:B------:R0:W5:Y:S01]  /*13400*/  LDL R54, [R1+0x270] ;  /* 0x0002700001367983 */ /* 0x0001620000100800 */
[----:B------:R-:W-:Y:S01]  /*13410*/  SHF.L.U32 R48, R60, 0x10, RZ ;  /* 0x000000103c307819 */ /* 0x000fe200000006ff */
[----:B------:R-:W-:-:S04]  /*13420*/  FMUL.FTZ R60, R39, UR13 ;  /* 0x0000000d273c7c20 */ /* 0x000fc80008410000 */
[----:B------:R-:W-:-:S04]  /*13430*/  FADD.FTZ R48, R48, -UR16 ;  /* 0x8000001030307e21 */ /* 0x000fc80008010000 */
[----:B------:R-:W-:Y:S01]  /*13440*/  FMUL.FTZ R61, R48, UR13 ;  /* 0x0000000d303d7c20 */ /* 0x000fe20008410000 */
[----:B------:R0:W-:Y:S04]  /*13450*/  STL [R1+0x310], R60 ;  /* 0x0003103c01007387 */ /* 0x0001e80000100800 */
        /* <DEDUP_REMOVED lines=16> */
[----:B0----5:R-:W-:Y:S01]  /*13560*/  FMUL.FTZ R49, R54, R48 ;  /* 0x0000003036317220 */ /* 0x021fe20000410000 */
[----:B------:R-:W-:-:S04]  /*13570*/  FADD.FTZ R48, -R48, 1 ;  /* 0x3f80000030307421 */ /* 0x000fc80000010100 */
[----:B------:R-:W-:-:S04]  /*13580*/  FFMA.FTZ R48, R39, R48, 1 ;  /* 0x3f80000027307423 */ /* 0x000fc80000010030 */
[----:B------:R-:W-:-:S05]  /*13590*/  FMUL.FTZ R54, R49, R48 ;  /* 0x0000003031367220 */ /* 0x000fca0000410000 */
[----:B------:R1:W-:Y:S02]  /*135a0*/  STL [R1+0x270], R54 ;  /* 0x0002703601007387 */ /* 0x0003e40000100800 */
.L_x_348:
[----:B------:R-:W2:Y:S04]  /*135b0*/  LDL.LU R39, [R1+0x3d8] ;  /* 0x0003d80001277983 */ /* 0x000ea80000300800 */
[----:B0-----:R-:W3:Y:S04]  /*135c0*/  LDL.LU R49, [R1+0x3dc] ;  /* 0x0003dc0001317983 */ /* 0x001ee80000300800 */
[----:B------:R-:W4:Y:S04]  /*135d0*/  LDL.LU R59, [R1+0x3e0] ;  /* 0x0003e000013b7983 */ /* 0x000f280000300800 */
[----:B------:R-:W4:Y:S01]  /*135e0*/  LDL.LU R51, [R1+0x3e4] ;  /* 0x0003e40001337983 */ /* 0x000f220000300800 */
[----:B------:R-:W-:Y:S01]  /*135f0*/  FADD.FTZ R45, R45, R22 ;  /* 0x000000162d2d7221 */ /* 0x000fe20000010000 */
[----:B------:R-:W-:-:S04]  /*13600*/  FMUL.FTZ R48, R21, R4 ;  /* 0x0000000415307220 */ /* 0x000fc80000410000 */
[----:B------:R-:W-:Y:S01]  /*13610*/  FFMA.FTZ R28, R60, R48, R28 ;  /* 0x000000303c1c7223 */ /* 0x000fe2000001001c */
[----:B------:R-:W-:Y:S01]  /*13620*/  FADD.FTZ R41, R41, R48 ;  /* 0x0000003029297221 */ /* 0x000fe20000010000 */
[----:B-----5:R-:W-:Y:S01]  /*13630*/  FMUL.FTZ R48, R54, R5 ;  /* 0x0000000536307220 */ /* 0x020fe20000410000 */
[----:B--2---:R-:W-:Y:S02]  /*13640*/  SHF.L.U32 R39, R39, 0x10, RZ ;  /* 0x0000001027277819 */ /* 0x004fe400000006ff */
[----:B---3--:R-:W-:-:S03]  /*13650*/  SHF.L.U32 R49, R49, 0x10, RZ ;  /* 0x0000001031317819 */ /* 0x008fc600000006ff */
[----:B------:R-:W-:Y:S01]  /*13660*/  FADD.FTZ R39, R39, -UR16 ;  /* 0x8000001027277e21 */ /* 0x000fe20008010000 */
[----:B----4-:R-:W-:Y:S01]  /*13670*/  SHF.L.U32 R22, R59, 0x10, RZ ;  /* 0x000000103b167819 */ /* 0x010fe200000006ff */
[----:B------:R-:W-:Y:S02]  /*13680*/  FADD.FTZ R49, R49, -UR16 ;  /* 0x8000001031317e21 */ /* 0x000fe40008010000 */
[----:B------:R-:W-:Y:S01]  /*13690*/  FMUL.FTZ R39, R39, UR13 ;  /* 0x0000000d27277c20 */ /* 0x000fe20008410000 */
[----:B------:R-:W-:Y:S01]  /*136a0*/  SHF.L.U32 R51, R51, 0x10, RZ ;  /* 0x0000001033337819 */ /* 0x000fe200000006ff */
[----:B------:R-:W-:-:S03]  /*136b0*/  FMUL.FTZ R59, R49, UR13 ;  /* 0x0000000d313b7c20 */ /* 0x000fc60008410000 */
[----:B------:R0:W-:Y:S04]  /*136c0*/  STL [R1+0x308], R39 ;  /* 0x0003082701007387 */ /* 0x0001e80000100800 */
        /* <DEDUP_REMOVED lines=22> */
.L_x_349:
[----:B------:R-:W3:Y:S01]  /*13830*/  LDL.LU R49, [R1+0x218] ;  /* 0x0002180001317983 */ /* 0x000ee20000300800 */
[----:B------:R-:W-:Y:S01]  /*13840*/  FFMA.FTZ R28, R61, R48, R28 ;  /* 0x000000303d1c7223 */ /* 0x000fe2000001001c */
[----:B------:R-:W-:Y:S02]  /*13850*/  FADD.FTZ R41, R48, R41 ;  /* 0x0000002930297221 */ /* 0x000fe40000010000 */
[----:B------:R-:W4:Y:S04]  /*13860*/  LDL.LU R48, [R1+0x3c0] ;  /* 0x0003c00001307983 */ /* 0x000f280000300800 */
[----:B------:R-:W5:Y:S04]  /*13870*/  LDL.LU R60, [R1+0x3c4] ;  /* 0x0003c400013c7983 */ /* 0x000f680000300800 */
[----:B0-----:R-:W5:Y:S04]  /*13880*/  LDL.LU R51, [R1+0x3d4] ;  /* 0x0003d40001337983 */ /* 0x001f680000300800 */
[----:B-1----:R-:W5:Y:S01]  /*13890*/  LDL.LU R54, [R1+0x3d0] ;  /* 0x0003d00001367983 */ /* 0x002f620000300800 */
[----:B---3--:R-:W-:Y:S01]  /*138a0*/  FFMA.FTZ R61, R49, R23, R57 ;  /* 0x00000017313d7223 */ /* 0x008fe20000010039 */
[----:B------:R-:W-:-:S02]  /*138b0*/  FADD.FTZ R49, R47, R23 ;  /* 0x000000172f317221 */ /* 0x000fc40000010000 */
[----:B------:R-:W3:Y:S04]  /*138c0*/  LDL R57, [R1+0x258] ;  /* 0x0002580001397983 */ /* 0x000ee80000100800 */
[----:B------:R-:W4:Y:S01]  /*138d0*/  LDL R23, [R1+0x308] ;  /* 0x0003080001177983 */ /* 0x000f220000100800 */
[----:B--2---:R-:W-:-:S04]  /*138e0*/  FMUL.FTZ R39, R22, R4 ;  /* 0x0000000416277220 */ /* 0x004fc80000410000 */
[----:B------:R-:W-:Y:S01]  /*138f0*/  FADD.FTZ R41, R41, R39 ;  /* 0x0000002729297221 */ /* 0x000fe20000010000 */
[----:B---3--:R-:W-:Y:S01]  /*13900*/  FMUL.FTZ R47, R57, R5 ;  /* 0x00000005392f7220 */ /* 0x008fe20000410000 */
[----:B----4-:R-:W-:Y:S01]  /*13910*/  FFMA.FTZ R28, R23, R39, R28 ;  /* 0x00000027171c7223 */ /* 0x010fe2000001001c */
[----:B------:R-:W-:Y:S01]  /*13920*/  SHF.L.U32 R23, R48, 0x10, RZ ;  /* 0x0000001030177819 */ /* 0x000fe200000006ff */
[----:B------:R-:W-:Y:S01]  /*13930*/  FFMA.FTZ R48, R25, R24, R43 ;  /* 0x0000001819307223 */ /* 0x000fe2000001002b */
[----:B-----5:R-:W-:Y:S01]  /*13940*/  SHF.L.U32 R39, R60, 0x10, RZ ;  /* 0x000000103c277819 */ /* 0x020fe200000006ff */
[----:B------:R-:W-:Y:S01]  /*13950*/  FFMA.FTZ R43, R59, R47, R28 ;  /* 0x0000002f3b2b7223 */ /* 0x000fe2000001001c */
[----:B------:R-:W-:Y:S01]  /*13960*/  FADD.FTZ R28, R47, R41 ;  /* 0x000000292f1c7221 */ /* 0x000fe20000010000 */
[----:B------:R-:W-:Y:S01]  /*13970*/  SHF.L.U32 R41, R51, 0x10, RZ ;  /* 0x0000001033297819 */ /* 0x000fe200000006ff */
[----:B------:R-:W-:Y:S01]  /*13980*/  FADD.FTZ R25, R23, -UR16 ;  /* 0x8000001017197e21 */ /* 0x000fe20008010000 */
[----:B------:R-:W-:-:S02]  /*13990*/  FADD.FTZ R39, R39, -UR16 ;  /* 0x8000001027277e21 */ /* 0x000fc40008010000 */
[----:B------:R-:W-:Y:S01]  /*139a0*/  MOV R47, R41 ;  /* 0x00000029002f7202 */ /* 0x000fe20000000f00 */
[----:B------:R0:W-:Y:S01]  /*139b0*/  STL [R1+0x29c], R41 ;  /* 0x00029c2901007387 */ /* 0x0001e20000100800 */
[----:B------:R-:W-:Y:S01]  /*139c0*/  FMUL.FTZ R59, R25, UR13 ;  /* 0x0000000d193b7c20 */ /* 0x000fe20008410000 */
[----:B0-----:R-:W-:-:S04]  /*139d0*/  FMUL.FTZ R41, R39, UR13 ;  /* 0x0000000d27297c20 */ /* 0x001fc80008410000 */
        /* <DEDUP_REMOVED lines=23> */
.L_x_350:
        /* <DEDUP_REMOVED lines=10> */
[----:B------:R-:W-:Y:S02]  /*13bf0*/  FADD.FTZ R39, R25, -UR16 ;  /* 0x8000001019277e21 */ /* 0x000fe40008010000 */
[----:B------:R-:W-:Y:S01]  /*13c00*/  FADD.FTZ R43, R41, -UR16 ;  /* 0x80000010292b7e21 */ /* 0x000fe20008010000 */
[----:B----4-:R-:W-:Y:S01]  /*13c10*/  SHF.L.U32 R25, R54, 0x10, RZ ;  /* 0x0000001036197819 */ /* 0x010fe200000006ff */
[----:B------:R-:W-:Y:S02]  /*13c20*/  FMUL.FTZ R39, R39, UR13 ;  /* 0x0000000d27277c20 */ /* 0x000fe40008410000 */
[----:B------:R-:W-:-:S03]  /*13c30*/  FMUL.FTZ R54, R43, UR13 ;  /* 0x0000000d2b367c20 */ /* 0x000fc60008410000 */
[----:B------:R0:W-:Y:S04]  /*13c40*/  STL [R1+0x2f8], R39 ;  /* 0x0002f82701007387 */ /* 0x0001e80000100800 */
[----:B------:R0:W-:Y:S01]  /*13c50*/  STL [R1+0x2fc], R54 ;  /* 0x0002fc3601007387 */ /* 0x0001e20000100800 */
[----:B-----5:R-:W-:Y:S01]  /*13c60*/  SHF.L.U32 R24, R57, 0x10, RZ ;  /* 0x0000001039187819 */ /* 0x020fe200000006ff */
        /* <DEDUP_REMOVED lines=20> */
.L_x_351:
[----:B0-----:R-:W2:Y:S04]  /*13db0*/  LDL R39, [R1+0x304] ;  /* 0x0003040001277983 */ /* 0x001ea80000100800 */
[----:B------:R0:W-:Y:S04]  /*13dc0*/  STL [R1+0x69c], R0 ;  /* 0x00069c0001007387 */ /* 0x0001e80000100800 */
[----:B------:R-:W3:Y:S04]  /*13dd0*/  LDL.LU R60, [R1+0x398] ;  /* 0x00039800013c7983 */ /* 0x000ee80000300800 */
[----:B------:R-:W4:Y:S04]  /*13de0*/  LDL.LU R59, [R1+0x39c] ;  /* 0x00039c00013b7983 */ /* 0x000f280000300800 */
[----:B0-----:R-:W3:Y:S01]  /*13df0*/  LDL.LU R0, [R1+0x220] ;  /* 0x0002200001007983 */ /* 0x001ee20000300800 */
[----:B------:R-:W-:-:S03]  /*13e00*/  FADD.FTZ R28, R41, R28 ;  /* 0x0000001c291c7221 */ /* 0x000fc60000010000 */
[----:B------:R-:W4:Y:S04]  /*13e10*/  LDL.LU R43, [R1+0x3a4] ;  /* 0x0003a400012b7983 */ /* 0x000f280000300800 */
[----:B------:R-:W4:Y:S04]  /*13e20*/  LDL.LU R57, [R1+0x21c] ;  /* 0x00021c0001397983 */ /* 0x000f280000300800 */
[----:B-1----:R-:W4:Y:S01]  /*13e30*/  LDL.LU R47, [R1+0x3a0] ;  /* 0x0003a000012f7983 */ /* 0x002f220000300800 */
[----:B--2---:R-:W-:-:S03]  /*13e40*/  FFMA.FTZ R45, R39, R41, R45 ;  /* 0x00000029272d7223 */ /* 0x004fc6000001002d */
[----:B------:R-:W2:Y:S01]  /*13e50*/  LDL R41, [R1+0x2f8] ;  /* 0x0002f80001297983 */ /* 0x000ea20000100800 */
[----:B---3--:R-:W-:-:S03]  /*13e60*/  FFMA.FTZ R61, R0, R26, R61 ;  /* 0x0000001a003d7223 */ /* 0x008fc6000001003d */
[----:B------:R0:W5:Y:S01]  /*13e70*/  LDL.LU R0, [R1+0x69c] ;  /* 0x00069c0001007983 */ /* 0x0001620000300800 */
[----:B------:R-:W-:Y:S01]  /*13e80*/  FMUL.FTZ R39, R24, R4 ;  /* 0x0000000418277220 */ /* 0x000fe20000410000 */
[----:B------:R-:W-:Y:S01]  /*13e90*/  FADD.FTZ R49, R49, R26 ;  /* 0x0000001a31317221 */ /* 0x000fe20000010000 */
[----:B------:R-:W-:Y:S02]  /*13ea0*/  SHF.L.U32 R26, R60, 0x10, RZ ;  /* 0x000000103c1a7819 */ /* 0x000fe400000006ff */
[----:B----4-:R-:W-:-:S05]  /*13eb0*/  SHF.L.U32 R43, R43, 0x10, RZ ;  /* 0x000000102b2b7819 */ /* 0x010fca00000006ff */
[----:B------:R1:W-:Y:S01]  /*13ec0*/  STL [R1+0x2a0], R43 ;  /* 0x0002a02b01007387 */ /* 0x0003e20000100800 */
[----:B------:R-:W-:Y:S01]  /*13ed0*/  FFMA.FTZ R48, R57, R27, R48 ;  /* 0x0000001b39307223 */ /* 0x000fe20000010030 */
[----:B--2---:R-:W-:Y:S01]  /*13ee0*/  FFMA.FTZ R45, R41, R39, R45 ;  /* 0x00000027292d7223 */ /* 0x004fe2000001002d */
[----:B------:R-:W-:Y:S01]  /*13ef0*/  FADD.FTZ R39, R28, R39 ;  /* 0x000000271c277221 */ /* 0x000fe20000010000 */
[----:B------:R-:W-:Y:S01]  /*13f00*/  FMUL.FTZ R41, R25, R5 ;  /* 0x0000000519297220 */ /* 0x000fe20000410000 */
[----:B------:R-:W-:-:S03]  /*13f10*/  SHF.L.U32 R28, R59, 0x10, RZ ;  /* 0x000000103b1c7819 */ /* 0x000fc600000006ff */
[----:B------:R-:W-:Y:S01]  /*13f20*/  FFMA.FTZ R45, R54, R41, R45 ;  /* 0x00000029362d7223 */ /* 0x000fe2000001002d */
[----:B------:R-:W-:Y:S01]  /*13f30*/  FADD.FTZ R39, R41, R39 ;  /* 0x0000002729277221 */ /* 0x000fe20000010000 */
[----:B------:R-:W-:Y:S01]  /*13f40*/  FADD.FTZ R41, R26, -UR16 ;  /* 0x800000101a297e21 */ /* 0x000fe20008010000 */
[----:B------:R-:W-:Y:S01]  /*13f50*/  FADD.FTZ R28, R28, -UR16 ;  /* 0x800000101c1c7e21 */ /* 0x000fe20008010000 */
[----:B------:R-:W-:Y:S02]  /*13f60*/  IMAD.MOV.U32 R54, RZ, RZ, R43 ;  /* 0x000000ffff367224 */ /* 0x000fe400078e002b */
[----:B------:R-:W-:Y:S01]  /*13f70*/  FMUL.FTZ R59, R41, UR13 ;  /* 0x0000000d293b7c20 */ /* 0x000fe20008410000 */
[----:B-1----:R-:W-:-:S04]  /*13f80*/  FMUL.FTZ R43, R28, UR13 ;  /* 0x0000000d1c2b7c20 */ /* 0x002fc80008410000 */
        /* <DEDUP_REMOVED lines=23> */
.L_x_352:
[----:B0-----:R-:W2:Y:S04]  /*14100*/  LDL.LU R43, [R1+0x388] ;  /* 0x00038800012b7983 */ /* 0x001ea80000300800 */
[----:B------:R-:W3:Y:S04]  /*14110*/  LDL.LU R41, [R1+0x38c] ;  /* 0x00038c0001297983 */ /* 0x000ee80000300800 */
        /* <DEDUP_REMOVED lines=10> */
[----:B------:R-:W-:Y:S01]  /*141c0*/  FADD.FTZ R41, R41, -UR16 ;  /* 0x8000001029297e21 */ /* 0x000fe20008010000 */
[----:B------:R-:W-:Y:S01]  /*141d0*/  SHF.L.U32 R28, R47, 0x10, RZ ;  /* 0x000000102f1c7819 */ /* 0x000fe200000006ff */
[----:B------:R-:W-:Y:S02]  /*141e0*/  FMUL.FTZ R47, R43, UR13 ;  /* 0x0000000d2b2f7c20 */ /* 0x000fe40008410000 */
[----:B------:R-:W-:Y:S01]  /*141f0*/  FMUL.FTZ R57, R41, UR13 ;  /* 0x0000000d29397c20 */ /* 0x000fe20008410000 */
[----:B------:R-:W-:Y:S02]  /*14200*/  FMUL.FTZ R43, R54, R5 ;  /* 0x00000005362b7220 */ /* 0x000fe40000410000 */
[----:B------:R0:W-:Y:S04]  /*14210*/  STL [R1+0x2e4], R47 ;  /* 0x0002e42f01007387 */ /* 0x0001e80000100800 */
        /* <DEDUP_REMOVED lines=20> */
.L_x_353:
[----:B------:R-:W2:Y:S04]  /*14360*/  LDL R41, [R1+0x2f0] ;  /* 0x0002f00001297983 */ /* 0x000ea80000100800 */
[----:B-----5:R3:W-:Y:S04]  /*14370*/  STL [R1+0x69c], R0 ;  /* 0x00069c0001007387 */ /* 0x0207e80000100800 */
[----:B0-----:R-:W4:Y:S04]  /*14380*/  LDL.LU R47, [R1+0x384] ;  /* 0x00038400012f7983 */ /* 0x001f280000300800 */
[----:B------:R-:W4:Y:S04]  /*14390*/  LDL.LU R60, [R1+0x37c] ;  /* 0x00037c00013c7983 */ /* 0x000f280000300800 */
[----:B---3--:R-:W3:Y:S01]  /*143a0*/  LDL.LU R0, [R1+0x228] ;  /* 0x0002280001007983 */ /* 0x008ee20000300800 */
[----:B------:R-:W-:Y:S01]  /*143b0*/  FADD.FTZ R39, R43, R39 ;  /* 0x000000272b277221 */ /* 0x000fe20000010000 */
[----:B------:R-:W-:-:S02]  /*143c0*/  FADD.FTZ R49, R49, R29 ;  /* 0x0000001d31317221 */ /* 0x000fc40000010000 */
[----:B-1----:R-:W4:Y:S04]  /*143d0*/  LDL.LU R54, [R1+0x380] ;  /* 0x0003800001367983 */ /* 0x002f280000300800 */
[----:B------:R-:W4:Y:S01]  /*143e0*/  LDL.LU R59, [R1+0x224] ;  /* 0x00022400013b7983 */ /* 0x000f220000300800 */
[----:B--2---:R-:W-:-:S03]  /*143f0*/  FFMA.FTZ R45, R41, R43, R45 ;  /* 0x0000002b292d7223 */ /* 0x004fc6000001002d */
[----:B------:R-:W2:Y:S01]  /*14400*/  LDL R43, [R1+0x2e4] ;  /* 0x0002e400012b7983 */ /* 0x000ea20000100800 */
[----:B---3--:R-:W-:-:S03]  /*14410*/  FFMA.FTZ R61, R0, R29, R61 ;  /* 0x0000001d003d7223 */ /* 0x008fc6000001003d */
[----:B------:R-:W3:Y:S01]  /*14420*/  LDL.LU R29, [R1+0x378] ;  /* 0x00037800011d7983 */ /* 0x000ee20000300800 */
[----:B------:R-:W-:-:S03]  /*14430*/  FMUL.FTZ R41, R27, R4 ;  /* 0x000000041b297220 */ /* 0x000fc60000410000 */
[----:B------:R0:W5:Y:S01]  /*14440*/  LDL.LU R0, [R1+0x69c] ;  /* 0x00069c0001007983 */ /* 0x0001620000300800 */
[----:B----4-:R-:W-:Y:S01]  /*14450*/  SHF.L.U32 R54, R54, 0x10, RZ ;  /* 0x0000001036367819 */ /* 0x010fe200000006ff */
[----:B--2---:R-:W-:Y:S01]  /*14460*/  FFMA.FTZ R45, R43, R41, R45 ;  /* 0x000000292b2d7223 */ /* 0x004fe2000001002d */
[----:B------:R-:W-:Y:S01]  /*14470*/  FADD.FTZ R41, R39, R41 ;  /* 0x0000002927297221 */ /* 0x000fe20000010000 */
[----:B------:R-:W-:-:S04]  /*14480*/  FMUL.FTZ R43, R28, R5 ;  /* 0x000000051c2b7220 */ /* 0x000fc80000410000 */
[----:B------:R-:W-:Y:S01]  /*14490*/  FFMA.FTZ R45, R57, R43, R45 ;  /* 0x0000002b392d7223 */ /* 0x000fe2000001002d */
[----:B------:R-:W-:Y:S01]  /*144a0*/  FADD.FTZ R41, R43, R41 ;  /* 0x000000292b297221 */ /* 0x000fe20000010000 */
[----:B------:R-:W-:-:S05]  /*144b0*/  SHF.L.U32 R43, R47, 0x10, RZ ;  /* 0x000000102f2b7819 */ /* 0x000fca00000006ff */
[----:B------:R-:W-:Y:S04]  /*144c0*/  STL [R1+0x290], R43 ;  /* 0x0002902b01007387 */ /* 0x000fe80000100800 */
[----:B------:R0:W5:Y:S01]  /*144d0*/  LDL R47, [R1+0x290] ;  /* 0x00029000012f7983 */ /* 0x0001620000100800 */
[----:B---3--:R-:W-:Y:S02]  /*144e0*/  SHF.L.U32 R29, R29, 0x10, RZ ;  /* 0x000000101d1d7819 */ /* 0x008fe400000006ff */
[----:B------:R-:W-:-:S03]  /*144f0*/  SHF.L.U32 R39, R60, 0x10, RZ ;  /* 0x000000103c277819 */ /* 0x000fc600000006ff */
[----:B------:R-:W-:Y:S02]  /*14500*/  FADD.FTZ R29, R29, -UR16 ;  /* 0x800000101d1d7e21 */ /* 0x000fe40008010000 */
[----:B------:R-:W-:Y:S01]  /*14510*/  FADD.FTZ R39, R39, -UR16 ;  /* 0x8000001027277e21 */ /* 0x000fe20008010000 */
[----:B------:R-:W-:Y:S01]  /*14520*/  FFMA.FTZ R48, R59, R36, R48 ;  /* 0x000000243b307223 */ /* 0x000fe20000010030 */
[----:B------:R1:W-:Y:S01]  /*14530*/  STL [R1+0x280], R54 ;  /* 0x0002803601007387 */ /* 0x0003e20000100800 */
[----:B------:R-:W-:Y:S01]  /*14540*/  MOV R60, R54 ;  /* 0x00000036003c7202 */ /* 0x000fe20000000f00 */
[----:B------:R-:W-:Y:S01]  /*14550*/  FMUL.FTZ R59, R29, UR13 ;  /* 0x0000000d1d3b7c20 */ /* 0x000fe20008410000 */
[----:B-1----:R-:W-:-:S04]  /*14560*/  FMUL.FTZ R54, R39, UR13 ;  /* 0x0000000d27367c20 */ /* 0x002fc80008410000 */
        /* <DEDUP_REMOVED lines=17> */
[----:B------:R-:W2:Y:S02]  /*14680*/  MUFU.RCP R39, R39 ;  /* 0x0000002700277308 */ /* 0x000ea40000001000 */
[----:B--2--5:R-:W-:Y:S01]  /*14690*/  FMUL.FTZ R43, R47, R39 ;  /* 0x000000272f2b7220 */ /* 0x024fe20000410000 */
[----:B------:R-:W-:-:S04]  /*146a0*/  FADD.FTZ R39, -R39, 1 ;  /* 0x3f80000027277421 */ /* 0x000fc80000010100 */
[----:B------:R-:W-:-:S04]  /*146b0*/  FFMA.FTZ R39, R29, R39, 1 ;  /* 0x3f8000001d277423 */ /* 0x000fc80000010027 */
[----:B------:R-:W-:-:S05]  /*146c0*/  FMUL.FTZ R47, R43, R39 ;  /* 0x000000272b2f7220 */ /* 0x000fca0000410000 */
[----:B------:R1:W-:Y:S02]  /*146d0*/  STL [R1+0x290], R47 ;  /* 0x0002902f01007387 */ /* 0x0003e40000100800 */
.L_x_354:
[----:B------:R-:W2:Y:S04]  /*146e0*/  LDL.LU R43, [R1+0x370] ;  /* 0x00037000012b7983 */ /* 0x000ea80000300800 */
[----:B------:R-:W3:Y:S04]  /*146f0*/  LDL.LU R39, [R1+0x374] ;  /* 0x0003740001277983 */ /* 0x000ee80000300800 */
[----:B------:R-:W4:Y:S04]  /*14700*/  LDL.LU R57, [R1+0x564] ;  /* 0x0005640001397983 */ /* 0x000f280000300800 */
[----:B0-----:R-:W4:Y:S01]  /*14710*/  LDL.LU R54, [R1+0x588] ;  /* 0x0005880001367983 */ /* 0x001f220000300800 */
        /* <DEDUP_REMOVED lines=30> */
[----:B-1----:R-:W0:Y:S02]  /*14900*/  MUFU.RCP R47, R39 ;  /* 0x00000027002f7308 */ /* 0x002e240000001000 */
[----:B0-----:R-:W-:Y:S01]  /*14910*/  FMUL.FTZ R39, R57, R47 ;  /* 0x0000002f39277220 */ /* 0x001fe20000410000 */
[----:B------:R-:W-:-:S04]  /*14920*/  FADD.FTZ R47, -R47, 1 ;  /* 0x3f8000002f2f7421 */ /* 0x000fc80000010100 */
[----:B------:R-:W-:-:S04]  /*14930*/  FFMA.FTZ R47, R45, R47, 1 ;  /* 0x3f8000002d2f7423 */ /* 0x000fc8000001002f */
[----:B------:R-:W-:-:S05]  /*14940*/  FMUL.FTZ R39, R39, R47 ;  /* 0x0000002f27277220 */ /* 0x000fca0000410000 */
[----:B------:R2:W-:Y:S02]  /*14950*/  STL [R1+0x28c], R39 ;  /* 0x00028c2701007387 */ /* 0x0005e40000100800 */
.L_x_355:
[----:B------:R3:W-:Y:S04]  /*14960*/  STL [R1+0x69c], R0 ;  /* 0x00069c0001007387 */ /* 0x0007e80000100800 */
[----:B--2---:R-:W2:Y:S04]  /*14970*/  LDL R39, [R1+0x2e0] ;  /* 0x0002e00001277983 */ /* 0x004ea80000100800 */
[----:B-1----:R-:W4:Y:S04]  /*14980*/  LDL.LU R60, [R1+0x58c] ;  /* 0x00058c00013c7983 */ /* 0x002f280000300800 */
[----:B---3--:R-:W3:Y:S01]  /*14990*/  LDL.LU R0, [R1+0x230] ;  /* 0x0002300001007983 */ /* 0x008ee20000300800 */
[----:B------:R-:W-:Y:S01]  /*149a0*/  FADD.FTZ R49, R49, R30 ;  /* 0x0000001e31317221 */ /* 0x000fe20000010000 */
[----:B------:R-:W-:-:S02]  /*149b0*/  FADD.FTZ R41, R43, R41 ;  /* 0x000000292b297221 */ /* 0x000fc40000010000 */
[----:B------:R-:W4:Y:S04]  /*149c0*/  LDL.LU R59, [R1+0x590] ;  /* 0x00059000013b7983 */ /* 0x000f280000300800 */
[----:B0-----:R-:W4:Y:S04]  /*149d0*/  LDL.LU R45, [R1+0x5a4] ;  /* 0x0005a400012d7983 */ /* 0x001f280000300800 */
[----:B------:R-:W4:Y:S04]  /*149e0*/  LDL.LU R47, [R1+0x594] ;  /* 0x00059400012f7983 */ /* 0x000f280000300800 */
[----:B------:R-:W4:Y:S01]  /*149f0*/  LDL.LU R57, [R1+0x22c] ;  /* 0x00022c0001397983 */ /* 0x000f220000300800 */
[----:B--2---:R-:W-:-:S03]  /*14a00*/  FFMA.FTZ R36, R39, R43, R36 ;  /* 0x0000002b27247223 */ /* 0x004fc60000010024 */
[----:B------:R-:W2:Y:S01]  /*14a10*/  LDL R43, [R1+0x28c] ;  /* 0x00028c00012b7983 */ /* 0x000ea20000100800 */
[----:B---3--:R-:W-:-:S03]  /*14a20*/  FFMA.FTZ R61, R0, R30, R61 ;  /* 0x0000001e003d7223 */ /* 0x008fc6000001003d */
[----:B------:R-:W3:Y:S04]  /*14a30*/  LDL R30, [R1+0x2d0] ;  /* 0x0002d000011e7983 */ /* 0x000ee80000100800 */
[----:B------:R0:W5:Y:S01]  /*14a40*/  LDL.LU R0, [R1+0x69c] ;  /* 0x00069c0001007983 */ /* 0x0001620000300800 */
[----:B------:R-:W-:Y:S01]  /*14a50*/  FMUL.FTZ R39, R29, R4 ;  /* 0x000000041d277220 */ /* 0x000fe20000410000 */
[----:B----4-:R-:W-:Y:S01]  /*14a60*/  FFMA.FTZ R48, R57, R31, R48 ;  /* 0x0000001f39307223 */ /* 0x010fe20000010030 */
[----:B--2---:R-:W-:Y:S02]  /*14a70*/  FMUL.FTZ R43, R43, R5 ;  /* 0x000000052b2b7220 */ /* 0x004fe40000410000 */
[----:B---3--:R-:W-:Y:S01]  /*14a80*/  FFMA.FTZ R36, R30, R39, R36 ;  /* 0x000000271e247223 */ /* 0x008fe20000010024 */
[----:B------:R-:W-:Y:S01]  /*14a90*/  FADD.FTZ R39, R41, R39 ;  /* 0x0000002729277221 */ /* 0x000fe20000010000 */
[----:B------:R-:W-:-:S02]  /*14aa0*/  SHF.L.U32 R30, R60, 0x10, RZ ;  /* 0x000000103c1e7819 */ /* 0x000fc400000006ff */
[----:B------:R-:W-:Y:S01]  /*14ab0*/  SHF.L.U32 R41, R59, 0x10, RZ ;  /* 0x000000103b297819 */ /* 0x000fe200000006ff */
[----:B------:R-:W-:Y:S01]  /*14ac0*/  FFMA.FTZ R60, R54, R43, R36 ;  /* 0x0000002b363c7223 */ /* 0x000fe20000010024 */
[----:B------:R-:W-:Y:S01]  /*14ad0*/  FADD.FTZ R39, R43, R39 ;  /* 0x000000272b277221 */ /* 0x000fe20000010000 */
[----:B------:R-:W-:Y:S01]  /*14ae0*/  SHF.L.U32 R43, R45, 0x10, RZ ;  /* 0x000000102d2b7819 */ /* 0x000fe200000006ff */
[----:B------:R-:W-:Y:S01]  /*14af0*/  FADD.FTZ R36, R30, -UR16 ;  /* 0x800000101e247e21 */ /* 0x000fe20008010000 */
[----:B------:R-:W-:Y:S01]  /*14b00*/  FADD.FTZ R41, R41, -UR16 ;  /* 0x8000001029297e21 */ /* 0x000fe20008010000 */
[----:B------:R-:W-:Y:S02]  /*14b10*/  SHF.L.U32 R30, R47, 0x10, RZ ;  /* 0x000000102f1e7819 */ /* 0x000fe400000006ff */
        /* <DEDUP_REMOVED lines=26> */
.L_x_356:
        /* <DEDUP_REMOVED lines=38> */
.L_x_357:
[----:B------:R-:W2:Y:S04]  /*14f20*/  LDL R41, [R1+0x2c8] ;  /* 0x0002c80001297983 */ /* 0x000ea80000100800 */
[----:B-----5:R3:W-:Y:S04]  /*14f30*/  STL [R1+0x69c], R0 ;  /* 0x00069c0001007387 */ /* 0x0207e80000100800 */
[----:B0-----:R-:W4:Y:S04]  /*14f40*/  LDL.LU R45, [R1+0x5ec] ;  /* 0x0005ec00012d7983 */ /* 0x001f280000300800 */
[----:B------:R-:W4:Y:S04]  /*14f50*/  LDL.LU R59, [R1+0x5d0] ;  /* 0x0005d000013b7983 */ /* 0x000f280000300800 */
[----:B---3--:R-:W3:Y:S01]  /*14f60*/  LDL.LU R0, [R1+0x238] ;  /* 0x0002380001007983 */ /* 0x008ee20000300800 */
[----:B------:R-:W-:Y:S01]  /*14f70*/  FADD.FTZ R39, R43, R39 ;  /* 0x000000272b277221 */ /* 0x000fe20000010000 */
[----:B------:R-:W-:-:S02]  /*14f80*/  FADD.FTZ R49, R49, R37 ;  /* 0x0000002531317221 */ /* 0x000fc40000010000 */
[----:B------:R-:W4:Y:S04]  /*14f90*/  LDL.LU R57, [R1+0x234] ;  /* 0x0002340001397983 */ /* 0x000f280000300800 */
[----:B-1----:R-:W4:Y:S01]  /*14fa0*/  LDL.LU R47, [R1+0x5d4] ;  /* 0x0005d400012f7983 */ /* 0x002f220000300800 */
[----:B--2---:R-:W-:-:S03]  /*14fb0*/  FFMA.FTZ R60, R41, R43, R60 ;  /* 0x0000002b293c7223 */ /* 0x004fc6000001003c */
[----:B------:R-:W2:Y:S01]  /*14fc0*/  LDL R43, [R1+0x2bc] ;  /* 0x0002bc00012b7983 */ /* 0x000ea20000100800 */
[----:B---3--:R-:W-:-:S03]  /*14fd0*/  FFMA.FTZ R61, R0, R37, R61 ;  /* 0x00000025003d7223 */ /* 0x008fc6000001003d */
[----:B------:R-:W3:Y:S01]  /*14fe0*/  LDL.LU R37, [R1+0x5c4] ;  /* 0x0005c40001257983 */ /* 0x000ee20000300800 */
[----:B------:R-:W-:Y:S01]  /*14ff0*/  FMUL.FTZ R41, R31, R4 ;  /* 0x000000041f297220 */ /* 0x000fe20000410000 */
[----:B----4-:R-:W-:Y:S02]  /*15000*/  SHF.L.U32 R45, R45, 0x10, RZ ;  /* 0x000000102d2d7819 */ /* 0x010fe400000006ff */
[----:B------:R0:W5:Y:S04]  /*15010*/  LDL.LU R0, [R1+0x69c] ;  /* 0x00069c0001007983 */ /* 0x0001680000300800 */
[----:B------:R1:W-:Y:S01]  /*15020*/  STL [R1+0x26c], R45 ;  /* 0x00026c2d01007387 */ /* 0x0003e20000100800 */
[----:B--2---:R-:W-:Y:S01]  /*15030*/  FFMA.FTZ R60, R43, R41, R60 ;  /* 0x000000292b3c7223 */ /* 0x004fe2000001003c */
[----:B------:R-:W-:-:S04]  /*15040*/  FMUL.FTZ R43, R36, R5 ;  /* 0x00000005242b7220 */ /* 0x000fc80000410000 */
[----:B------:R-:W-:Y:S02]  /*15050*/  FFMA.FTZ R60, R54, R43, R60 ;  /* 0x0000002b363c7223 */ /* 0x000fe4000001003c */
[----:B------:R0:W5:Y:S01]  /*15060*/  LDL R54, [R1+0x26c] ;  /* 0x00026c0001367983 */ /* 0x0001620000100800 */
[----:B------:R-:W-:Y:S01]  /*15070*/  FADD.FTZ R41, R39, R41 ;  /* 0x0000002927297221 */ /* 0x000fe20000010000 */
[----:B------:R-:W-:-:S03]  /*15080*/  SHF.L.U32 R39, R59, 0x10, RZ ;  /* 0x000000103b277819 */ /* 0x000fc600000006ff */
[----:B------:R-:W-:Y:S01]  /*15090*/  FADD.FTZ R41, R43, R41 ;  /* 0x000000292b297221 */ /* 0x000fe20000010000 */
[----:B---3--:R-:W-:Y:S01]  /*150a0*/  SHF.L.U32 R37, R37, 0x10, RZ ;  /* 0x0000001025257819 */ /* 0x008fe200000006ff */
[----:B------:R-:W-:-:S04]  /*150b0*/  FADD.FTZ R39, R39, -UR16 ;  /* 0x8000001027277e21 */ /* 0x000fc80008010000 */
[----:B------:R-:W-:Y:S01]  /*150c0*/  FADD.FTZ R43, R37, -UR16 ;  /* 0x80000010252b7e21 */ /* 0x000fe20008010000 */
[----:B-1----:R-:W-:-:S03]  /*150d0*/  FMUL.FTZ R45, R39, UR13 ;  /* 0x0000000d272d7c20 */ /* 0x002fc60008410000 */
[----:B------:R-:W-:Y:S02]  /*150e0*/  FMUL.FTZ R59, R43, UR13 ;  /* 0x0000000d2b3b7c20 */ /* 0x000fe40008410000 */
[----:B------:R0:W-:Y:S04]  /*150f0*/  STL [R1+0x2b8], R45 ;  /* 0x0002b82d01007387 */ /* 0x0001e80000100800 */
[----:B------:R0:W-:Y:S01]  /*15100*/  STL [R1+0x2b4], R59 ;  /* 0x0002b43b01007387 */ /* 0x0001e20000100800 */
[----:B------:R-:W-:Y:S01]  /*15110*/  FFMA.FTZ R48, R57, R38, R48 ;  /* 0x0000002639307223 */ /* 0x000fe20000010030 */
        /* <DEDUP_REMOVED lines=21> */
.L_x_358:
[----:B------:R-:W2:Y:S04]  /*15270*/  LDL.LU R43, [R1+0x5f4] ;  /* 0x0005f400012b7983 */ /* 0x000ea80000300800 */
[----:B0-----:R-:W3:Y:S04]  /*15280*/  LDL.LU R45, [R1+0x5fc] ;  /* 0x0005fc00012d7983 */ /* 0x001ee80000300800 */
[----:B------:R-:W4:Y:S04]  /*15290*/  LDL.LU R47, [R1+0x604] ;  /* 0x00060400012f7983 */ /* 0x000f280000300800 */
[----:B------:R-:W4:Y:S01]  /*152a0*/  LDL.LU R57, [R1+0x5f8] ;  /* 0x0005f80001397983 */ /* 0x000f220000300800 */
[----:B------:R-:W-:-:S04]  /*152b0*/  FMUL.FTZ R39, R37, R4 ;  /* 0x0000000425277220 */ /* 0x000fc80000410000 */
[----:B------:R-:W-:Y:S01]  /*152c0*/  FFMA.FTZ R60, R59, R39, R60 ;  /* 0x000000273b3c7223 */ /* 0x000fe2000001003c */
[----:B------:R-:W-:Y:S01]  /*152d0*/  FADD.FTZ R41, R41, R39 ;  /* 0x0000002729297221 */ /* 0x000fe20000010000 */
        /* <DEDUP_REMOVED lines=10> */
[----:B------:R-:W-:Y:S01]  /*15380*/  SHF.L.U32 R38, R57, 0x10, RZ ;  /* 0x0000001039267819 */ /* 0x000fe200000006ff */
[----:B-----5:R-:W-:Y:S01]  /*15390*/  FMUL.FTZ R43, R54, R5 ;  /* 0x00000005362b7220 */ /* 0x020fe20000410000 */
        /* <DEDUP_REMOVED lines=19> */
.L_x_359:
[----:B------:R-:W2:Y:S01]  /*154d0*/  LDL R45, [R1+0x2b8] ;  /* 0x0002b800012d7983 */ /* 0x000ea20000100800 */
[----:B------:R-:W-:-:S03]  /*154e0*/  FADD.FTZ R41, R43, R41 ;  /* 0x000000292b297221 */ /* 0x000fc60000010000 */
[----:B------:R3:W-:Y:S04]  /*154f0*/  STL [R1+0x69c], R0 ;  /* 0x00069c0001007387 */ /* 0x0007e80000100800 */
[----:B0-----:R-:W4:Y:S04]  /*15500*/  LDL.LU R47, [R1+0x23c] ;  /* 0x00023c00012f7983 */ /* 0x001f280000300800 */
[----:B-1----:R-:W4:Y:S04]  /*15510*/  LDL.LU R54, [R1+0x614] ;  /* 0x0006140001367983 */ /* 0x002f280000300800 */
[----:B---3--:R-:W3:Y:S04]  /*15520*/  LDL.LU R0, [R1+0x240] ;  /* 0x0002400001007983 */ /* 0x008ee80000300800 */
[----:B------:R-:W4:Y:S01]  /*15530*/  LDL.LU R57, [R1+0x610] ;  /* 0x0006100001397983 */ /* 0x000f220000300800 */
[----:B--2---:R-:W-:-:S03]  /*15540*/  FFMA.FTZ R60, R45, R43, R60 ;  /* 0x0000002b2d3c7223 */ /* 0x004fc6000001003c */
[----:B------:R-:W2:Y:S01]  /*15550*/  LDL R43, [R1+0x2b0] ;  /* 0x0002b000012b7983 */ /* 0x000ea20000100800 */
[----:B------:R-:W-:Y:S01]  /*15560*/  FMUL.FTZ R45, R38, R4 ;  /* 0x00000004262d7220 */ /* 0x000fe20000410000 */
[----:B------:R-:W-:Y:S01]  /*15570*/  FADD.FTZ R49, R49, R40 ;  /* 0x0000002831317221 */ /* 0x000fe20000010000 */
[----:B---3--:R-:W-:Y:S02]  /*15580*/  FFMA.FTZ R61, R0, R40, R61 ;  /* 0x00000028003d7223 */ /* 0x008fe4000001003d */
[----:B------:R-:W3:Y:S04]  /*15590*/  LDL.LU R40, [R1+0x608] ;  /* 0x0006080001287983 */ /* 0x000ee80000300800 */
[----:B------:R0:W5:Y:S01]  /*155a0*/  LDL.LU R0, [R1+0x69c] ;  /* 0x00069c0001007983 */ /* 0x0001620000300800 */
[----:B--2---:R-:W-:Y:S01]  /*155b0*/  FFMA.FTZ R60, R43, R45, R60 ;  /* 0x0000002d2b3c7223 */ /* 0x004fe2000001003c */
[----:B------:R-:W-:-:S02]  /*155c0*/  FADD.FTZ R45, R41, R45 ;  /* 0x0000002d292d7221 */ /* 0x000fc40000010000 */
[----:B------:R-:W2:Y:S01]  /*155d0*/  LDL.LU R41, [R1+0x60c] ;  /* 0x00060c0001297983 */ /* 0x000ea20000300800 */
[----:B------:R-:W-:Y:S01]  /*155e0*/  FMUL.FTZ R43, R39, R5 ;  /* 0x00000005272b7220 */ /* 0x000fe20000410000 */
[----:B----4-:R-:W-:-:S03]  /*155f0*/  FFMA.FTZ R48, R47, R42, R48 ;  /* 0x0000002a2f307223 */ /* 0x010fc60000010030 */
[----:B------:R-:W-:Y:S01]  /*15600*/  FFMA.FTZ R60, R59, R43, R60 ;  /* 0x0000002b3b3c7223 */ /* 0x000fe2000001003c */
[----:B------:R-:W-:Y:S01]  /*15610*/  FADD.FTZ R45, R43, R45 ;  /* 0x0000002d2b2d7221 */ /* 0x000fe20000010000 */
[----:B---3--:R-:W-:-:S05]  /*15620*/  SHF.L.U32 R40, R40, 0x10, RZ ;  /* 0x0000001028287819 */ /* 0x008fca00000006ff */
[----:B------:R-:W-:-:S04]  /*15630*/  FADD.FTZ R43, R40, -UR16 ;  /* 0x80000010282b7e21 */ /* 0x000fc80008010000 */
[----:B------:R-:W-:-:S05]  /*15640*/  FMUL.FTZ R43, R43, UR13 ;  /* 0x0000000d2b2b7c20 */ /* 0x000fca0008410000 */
[----:B------:R0:W-:Y:S01]  /*15650*/  STL [R1+0x2a8], R43 ;  /* 0x0002a82b01007387 */ /* 0x0001e20000100800 */
[----:B------:R-:W-:Y:S02]  /*15660*/  SHF.L.U32 R40, R57, 0x10, RZ ;  /* 0x0000001039287819 */ /* 0x000fe400000006ff */
[----:B--2---:R-:W-:-:S05]  /*15670*/  SHF.L.U32 R41, R41, 0x10, RZ ;  /* 0x0000001029297819 */ /* 0x004fca00000006ff */
[----:B------:R-:W-:Y:S01]  /*15680*/  FADD.FTZ R47, R41, -UR16 ;  /* 0x80000010292f7e21 */ /* 0x000fe20008010000 */
[----:B------:R-:W-:-:S03]  /*15690*/  SHF.L.U32 R41, R54, 0x10, RZ ;  /* 0x0000001036297819 */ /* 0x000fc600000006ff */
[----:B------:R-:W-:-:S05]  /*156a0*/  FMUL.FTZ R54, R47, UR13 ;  /* 0x0000000d2f367c20 */ /* 0x000fca0008410000 */
        /* <DEDUP_REMOVED lines=20> */
.L_x_360:
[----:B------:R-:W2:Y:S04]  /*157f0*/  LDL.LU R47, [R1+0x618] ;  /* 0x00061800012f7983 */ /* 0x000ea80000300800 */
[----:B0-----:R-:W3:Y:S01]  /*15800*/  LDL.LU R54, [R1+0x620] ;  /* 0x0006200001367983 */ /* 0x001ee20000300800 */
[----:B------:R-:W-:-:S03]  /*15810*/  FADD.FTZ R51, R51, R42 ;  /* 0x0000002a33337221 */ /* 0x000fc60000010000 */
[----:B------:R-:W4:Y:S04]  /*15820*/  LDL R42, [R1+0x2a8] ;  /* 0x0002a800012a7983 */ /* 0x000f280000100800 */
[----:B------:R-:W4:Y:S04]  /*15830*/  LDL.LU R59, [R1+0x61c] ;  /* 0x00061c00013b7983 */ /* 0x000f280000300800 */
[----:B------:R-:W4:Y:S01]  /*15840*/  LDL.LU R57, [R1+0x624] ;  /* 0x0006240001397983 */ /* 0x000f220000300800 */
[----:B------:R-:W-:-:S04]  /*15850*/  FMUL.FTZ R43, R40, R4 ;  /* 0x00000004282b7220 */ /* 0x000fc80000410000 */
[----:B------:R-:W-:Y:S01]  /*15860*/  FADD.FTZ R45, R45, R43 ;  /* 0x0000002b2d2d7221 */ /* 0x000fe20000010000 */
[----:B--2---:R-:W-:Y:S02]  /*15870*/  SHF.L.U32 R47, R47, 0x10, RZ ;  /* 0x000000102f2f7819 */ /* 0x004fe400000006ff */
[----:B---3--:R-:W-:-:S03]  /*15880*/  SHF.L.U32 R54, R54, 0x10, RZ ;  /* 0x0000001036367819 */ /* 0x008fc600000006ff */
[----:B------:R-:W-:Y:S02]  /*15890*/  FADD.FTZ R47, R47, -UR16 ;  /* 0x800000102f2f7e21 */ /* 0x000fe40008010000 */
[----:B------:R-:W-:Y:S01]  /*158a0*/  FADD.FTZ R54, R54, -UR16 ;  /* 0x8000001036367e21 */ /* 0x000fe20008010000 */
[----:B----4-:R-:W-:Y:S01]  /*158b0*/  FFMA.FTZ R60, R42, R43, R60 ;  /* 0x0000002b2a3c7223 */ /* 0x010fe2000001003c */
[----:B------:R-:W-:Y:S02]  /*158c0*/  SHF.L.U32 R42, R59, 0x10, RZ ;  /* 0x000000103b2a7819 */ /* 0x000fe400000006ff */
[----:B------:R-:W-:Y:S01]  /*158d0*/  FMUL.FTZ R59, R54, UR13 ;  /* 0x0000000d363b7c20 */ /* 0x000fe20008410000 */
[----:B------:R-:W-:Y:S02]  /*158e0*/  IMAD.U32 R43, R57, 0x10000, RZ ;  /* 0x00010000392b7824 */ /* 0x000fe400078e00ff */
[----:B------:R-:W-:Y:S02]  /*158f0*/  FMUL.FTZ R57, R47, UR13 ;  /* 0x0000000d2f397c20 */ /* 0x000fe40008410000 */
[----:B------:R0:W-:Y:S04]  /*15900*/  STL [R1+0x294], R59 ;  /* 0x0002943b01007387 */ /* 0x0001e80000100800 */
[----:B------:R0:W-:Y:S01]  /*15910*/  STL [R1+0x298], R57 ;  /* 0x0002983901007387 */ /* 0x0001e20000100800 */
[----:B------:R-:W-:Y:S01]  /*15920*/  FMUL.FTZ R47, R41, R5 ;  /* 0x00000005292f7220 */ /* 0x000fe20000410000 */
        /* <DEDUP_REMOVED lines=19> */
.L_x_361:
[----:B------:R-:W2:Y:S04]  /*15a60*/  LDL R54, [R1+0x2a4] ;  /* 0x0002a40001367983 */ /* 0x000ea80000100800 */
[----:B------:R1:W-:Y:S04]  /*15a70*/  STL [R1+0x6a0], R2 ;  /* 0x0006a00201007387 */ /* 0x0003e80000100800 */
[----:B0-----:R-:W3:Y:S04]  /*15a80*/  LDL R57, [R1+0x294] ;  /* 0x0002940001397983 */ /* 0x001ee80000100800 */
[----:B-----5:R0:W-:Y:S04]  /*15a90*/  STL [R1+0x69c], R0 ;  /* 0x00069c0001007387 */ /* 0x0201e80000100800 */
[----:B-1----:R-:W4:Y:S01]  /*15aa0*/  LDL.LU R2, [R1+0x248] ;  /* 0x0002480001027983 */ /* 0x002f220000300800 */
[----:B------:R-:W-:Y:S01]  /*15ab0*/  FADD.FTZ R45, R47, R45 ;  /* 0x0000002d2f2d7221 */ /* 0x000fe20000010000 */
[----:B------:R-:W-:-:S02]  /*15ac0*/  FADD.FTZ R49, R49, R44 ;  /* 0x0000002c31317221 */ /* 0x000fc40000010000 */
[----:B------:R-:W3:Y:S04]  /*15ad0*/  LDL.LU R59, [R1+0x630] ;  /* 0x00063000013b7983 */ /* 0x000ee80000300800 */
[----:B0-----:R-:W3:Y:S01]  /*15ae0*/  LDL.LU R0, [R1+0x244] ;  /* 0x0002440001007983 */ /* 0x001ee20000300800 */
[----:B--2---:R-:W-:-:S03]  /*15af0*/  FFMA.FTZ R60, R54, R47, R60 ;  /* 0x0000002f363c7223 */ /* 0x004fc6000001003c */
[----:B------:R-:W2:Y:S01]  /*15b00*/  LDL R47, [R1+0x298] ;  /* 0x00029800012f7983 */ /* 0x000ea20000100800 */
[----:B----4-:R-:W-:-:S03]  /*15b10*/  FFMA.FTZ R61, R2, R44, R61 ;  /* 0x0000002c023d7223 */ /* 0x010fc6000001003d */
[----:B------:R-:W4:Y:S01]  /*15b20*/  LDL.LU R44, [R1+0x288] ;  /* 0x00028800012c7983 */ /* 0x000f220000300800 */
[----:B------:R-:W-:-:S03]  /*15b30*/  FMUL.FTZ R54, R42, R4 ;  /* 0x000000042a367220 */ /* 0x000fc60000410000 */
[----:B------:R0:W5:Y:S01]  /*15b40*/  LDL.LU R2, [R1+0x6a0] ;  /* 0x0006a00001027983 */ /* 0x0001620000300800 */
[----:B---3--:R-:W-:-:S03]  /*15b50*/  FFMA.FTZ R48, R0, R46, R48 ;  /* 0x0000002e00307223 */ /* 0x008fc60000010030 */
[----:B------:R0:W5:Y:S01]  /*15b60*/  LDL.LU R0, [R1+0x69c] ;  /* 0x00069c0001007983 */ /* 0x0001620000300800 */
[----:B--2---:R-:W-:Y:S01]  /*15b70*/  FFMA.FTZ R60, R47, R54, R60 ;  /* 0x000000362f3c7223 */ /* 0x004fe2000001003c */
[----:B------:R-:W-:Y:S02]  /*15b80*/  FADD.FTZ R54, R45, R54 ;  /* 0x000000362d367221 */ /* 0x000fe40000010000 */
[----:B------:R-:W2:Y:S01]  /*15b90*/  LDL.LU R45, [R1+0x628] ;  /* 0x00062800012d7983 */ /* 0x000ea20000300800 */
[----:B------:R-:W-:-:S04]  /*15ba0*/  FMUL.FTZ R47, R43, R5 ;  /* 0x000000052b2f7220 */ /* 0x000fc80000410000 */
[----:B------:R-:W-:Y:S01]  /*15bb0*/  FFMA.FTZ R60, R57, R47, R60 ;  /* 0x0000002f393c7223 */ /* 0x000fe2000001003c */
[----:B------:R-:W-:Y:S01]  /*15bc0*/  FADD.FTZ R54, R47, R54 ;  /* 0x000000362f367221 */ /* 0x000fe20000010000 */
[----:B----4-:R-:W-:-:S05]  /*15bd0*/  SHF.L.U32 R44, R44, 0x10, RZ ;  /* 0x000000102c2c7819 */ /* 0x010fca00000006ff */
[----:B------:R-:W-:Y:S02]  /*15be0*/  FADD.FTZ R47, R44, -UR16 ;  /* 0x800000102c2f7e21 */ /* 0x000fe40008010000 */
[----:B------:R-:W3:Y:S02]  /*15bf0*/  LDL.LU R44, [R1+0x62c] ;  /* 0x00062c00012c7983 */ /* 0x000ee40000300800 */
[----:B------:R-:W-:-:S05]  /*15c00*/  FMUL.FTZ R47, R47, UR13 ;  /* 0x0000000d2f2f7c20 */ /* 0x000fca0008410000 */
[----:B------:R0:W-:Y:S01]  /*15c10*/  STL [R1+0x288], R47 ;  /* 0x0002882f01007387 */ /* 0x0001e20000100800 */
[----:B--2---:R-:W-:-:S05]  /*15c20*/  SHF.L.U32 R45, R45, 0x10, RZ ;  /* 0x000000102d2d7819 */ /* 0x004fca00000006ff */
[----:B------:R-:W-:Y:S01]  /*15c30*/  FADD.FTZ R57, R45, -UR16 ;  /* 0x800000102d397e21 */ /* 0x000fe20008010000 */
[----:B------:R-:W-:-:S03]  /*15c40*/  SHF.L.U32 R45, R59, 0x10, RZ ;  /* 0x000000103b2d7819 */ /* 0x000fc600000006ff */
[----:B------:R-:W-:-:S05]  /*15c50*/  FMUL.FTZ R59, R57, UR13 ;  /* 0x0000000d393b7c20 */ /* 0x000fca0008410000 */
[----:B------:R0:W-:Y:S01]  /*15c60*/  STL [R1+0x284], R59 ;  /* 0x0002843b01007387 */ /* 0x0001e20000100800 */
[----:B---3--:R-:W-:Y:S01]  /*15c70*/  SHF.L.U32 R44, R44, 0x10, RZ ;  /* 0x000000102c2c7819 */ /* 0x008fe200000006ff */
[----:B------:R-:W-:Y:S06]  /*15c80*/  @!P0 BRA `(.L_x_362) ;  /* 0x0000000000488947 */ /* 0x000fec0003800000 */
[----:B0----5:R-:W-:-:S04]  /*15c90*/  FFMA.FTZ R47, R47, R4, R2 ;  /* 0x000000042f2f7223 */ /* 0x021fc80000010002 */
        /* <DEDUP_REMOVED lines=17> */
.L_x_362:
[----:B0-----:R-:W2:Y:S01]  /*15db0*/  LDL.LU R47, [R1+0x264] ;  /* 0x00026400012f7983 */ /* 0x001ea20000300800 */
[----:B------:R-:W-:-:S03]  /*15dc0*/  FADD.FTZ R46, R51, R46 ;  /* 0x0000002e332e7221 */ /* 0x000fc60000010000 */
[----:B------:R-:W3:Y:S04]  /*15dd0*/  LDL R51, [R1+0x288] ;  /* 0x0002880001337983 */ /* 0x000ee80000100800 */
[----:B------:R-:W4:Y:S01]  /*15de0*/  LDL.LU R57, [R1+0x278] ;  /* 0x0002780001397983 */ /* 0x000f220000300800 */
[----:B------:R-:W-:-:S03]  /*15df0*/  FMUL.FTZ R59, R44, R4 ;  /* 0x000000042c3b7220 */ /* 0x000fc60000410000 */
[----:B------:R0:W-:Y:S01]  /*15e00*/  STL [R1+0x21c], R46 ;  /* 0x00021c2e01007387 */ /* 0x0001e20000100800 */
[----:B------:R-:W-:-:S03]  /*15e10*/  FADD.FTZ R54, R54, R59 ;  /* 0x0000003b36367221 */ /* 0x000fc60000010000 */
[----:B0-----:R-:W4:Y:S01]  /*15e20*/  LDL.LU R46, [R1+0x274] ;  /* 0x00027400012e7983 */ /* 0x001f220000300800 */
[----:B--2---:R-:W-:Y:S01]  /*15e30*/  SHF.L.U32 R47, R47, 0x10, RZ ;  /* 0x000000102f2f7819 */ /* 0x004fe200000006ff */
[----:B---3--:R-:W-:-:S04]  /*15e40*/  FFMA.FTZ R51, R51, R59, R60 ;  /* 0x0000003b33337223 */ /* 0x008fc8000001003c */
[----:B------:R-:W-:Y:S02]  /*15e50*/  FADD.FTZ R59, R47, -UR16 ;  /* 0x800000102f3b7e21 */ /* 0x000fe40008010000 */
[----:B------:R-:W2:Y:S01]  /*15e60*/  LDL.LU R47, [R1+0x640] ;  /* 0x00064000012f7983 */ /* 0x000ea20000300800 */
[----:B----4-:R-:W-:Y:S01]  /*15e70*/  SHF.L.U32 R57, R57, 0x10, RZ ;  /* 0x0000001039397819 */ /* 0x010fe200000006ff */
[----:B------:R-:W-:-:S04]  /*15e80*/  FMUL.FTZ R59, R59, UR13 ;  /* 0x0000000d3b3b7c20 */ /* 0x000fc80008410000 */
[----:B------:R-:W-:-:S04]  /*15e90*/  FADD.FTZ R60, R57, -UR16 ;  /* 0x80000010393c7e21 */ /* 0x000fc80008010000 */
[----:B------:R-:W-:Y:S01]  /*15ea0*/  FMUL.FTZ R60, R60, UR13 ;  /* 0x0000000d3c3c7c20 */ /* 0x000fe20008410000 */
[----:B------:R0:W-:Y:S04]  /*15eb0*/  STL [R1+0x278], R59 ;  /* 0x0002783b01007387 */ /* 0x0001e80000100800 */
[----:B------:R0:W-:Y:S01]  /*15ec0*/  STL [R1+0x274], R60 ;  /* 0x0002743c01007387 */ /* 0x0001e20000100800 */
[----:B------:R-:W-:Y:S01]  /*15ed0*/  SHF.L.U32 R46, R46, 0x10, RZ ;  /* 0x000000102e2e7819 */ /* 0x000fe200000006ff */
[----:B------:R-:W-:Y:S01]  /*15ee0*/  FMUL.FTZ R57, R45, R5 ;  /* 0x000000052d397220 */ /* 0x000fe20000410000 */
[----:B--2---:R-:W-:Y:S01]  /*15ef0*/  SHF.L.U32 R47, R47, 0x10, RZ ;  /* 0x000000102f2f7819 */ /* 0x004fe200000006ff */
[----:B0-----:R-:W-:Y:S06]  /*15f00*/  @!P0 BRA `(.L_x_363) ;  /* 0x00000000004c8947 */ /* 0x001fec0003800000 */
[----:B-----5:R-:W-:-:S04]  /*15f10*/  FFMA.FTZ R59, R59, R4, R2 ;  /* 0x000000043b3b7223 */ /* 0x020fc80000010002 */
        /* <DEDUP_REMOVED lines=18> */
.L_x_363:
[----:B------:R0:W-:Y:S04]  /*16040*/  STL [R1+0x6a4], R3 ;  /* 0x0006a40301007387 */ /* 0x0001e80000100800 */
[----:B------:R-:W2:Y:S04]  /*16050*/  LDL R59, [R1+0x284] ;  /* 0x00028400013b7983 */ /* 0x000ea80000100800 */
[----:B-----5:R1:W-:Y:S04]  /*16060*/  STL [R1+0x69c], R0 ;  /* 0x00069c0001007387 */ /* 0x0203e80000100800 */
[----:B0-----:R-:W3:Y:S04]  /*16070*/  LDL.LU R3, [R1+0x254] ;  /* 0x0002540001037983 */ /* 0x001ee80000300800 */
[----:B------:R0:W-:Y:S04]  /*16080*/  STL [R1+0x6a0], R2 ;  /* 0x0006a00201007387 */ /* 0x0001e80000100800 */
[----:B-1----:R-:W4:Y:S04]  /*16090*/  LDL.LU R0, [R1+0x24c] ;  /* 0x00024c0001007983 */ /* 0x002f280000300800 */
[----:B------:R-:W4:Y:S04]  /*160a0*/  LDL.LU R60, [R1+0x634] ;  /* 0x00063400013c7983 */ /* 0x000f280000300800 */
[----:B0-----:R-:W4:Y:S01]  /*160b0*/  LDL R2, [R1+0x278] ;  /* 0x0002780001027983 */ /* 0x001f220000100800 */
[----:B------:R-:W-:Y:S01]  /*160c0*/  FADD.FTZ R54, R57, R54 ;  /* 0x0000003639367221 */ /* 0x000fe20000010000 */
[----:B--2---:R-:W-:-:S02]  /*160d0*/  FFMA.FTZ R51, R59, R57, R51 ;  /* 0x000000393b337223 */ /* 0x004fc40000010033 */
[----:B------:R-:W2:Y:S01]  /*160e0*/  LDL.LU R57, [R1+0x63c] ;  /* 0x00063c0001397983 */ /* 0x000ea20000300800 */
[----:B---3--:R-:W-:Y:S01]  /*160f0*/  FFMA.FTZ R61, R3, R53, R61 ;  /* 0x00000035033d7223 */ /* 0x008fe2000001003d */
[----:B------:R-:W-:Y:S01]  /*16100*/  FADD.FTZ R53, R49, R53 ;  /* 0x0000003531357221 */ /* 0x000fe20000010000 */
[----:B------:R-:W-:Y:S01]  /*16110*/  FMUL.FTZ R59, R46, R4 ;  /* 0x000000042e3b7220 */ /* 0x000fe20000410000 */
[----:B------:R-:W3:Y:S04]  /*16120*/  LDL.LU R49, [R1+0x638] ;  /* 0x0006380001317983 */ /* 0x000ee80000300800 */
[----:B------:R0:W-:Y:S01]  /*16130*/  STL [R1+0x218], R61 ;  /* 0x0002183d01007387 */ /* 0x0001e20000100800 */
[----:B----4-:R-:W-:-:S03]  /*16140*/  FFMA.FTZ R48, R0, R50, R48 ;  /* 0x0000003200307223 */ /* 0x010fc60000010030 */
[----:B------:R1:W5:Y:S04]  /*16150*/  LDL.LU R3, [R1+0x6a4] ;  /* 0x0006a40001037983 */ /* 0x0003680000300800 */
[----:B0-----:R-:W4:Y:S04]  /*16160*/  LDL R61, [R1+0x274] ;  /* 0x00027400013d7983 */ /* 0x001f280000100800 */
[----:B------:R0:W-:Y:S01]  /*16170*/  STL [R1+0x214], R48 ;  /* 0x0002143001007387 */ /* 0x0001e20000100800 */
[----:B------:R-:W-:-:S03]  /*16180*/  FFMA.FTZ R51, R2, R59, R51 ;  /* 0x0000003b02337223 */ /* 0x000fc60000010033 */
[----:B------:R1:W5:Y:S04]  /*16190*/  LDL.LU R2, [R1+0x6a0] ;  /* 0x0006a00001027983 */ /* 0x0003680000300800 */
[----:B------:R1:W5:Y:S04]  /*161a0*/  LDL.LU R0, [R1+0x69c] ;  /* 0x00069c0001007983 */ /* 0x0003680000300800 */
[----:B0-----:R-:W4:Y:S01]  /*161b0*/  LDL.LU R48, [R1+0x644] ;  /* 0x0006440001307983 */ /* 0x001f220000300800 */
[----:B------:R-:W-:Y:S01]  /*161c0*/  FADD.FTZ R54, R54, R59 ;  /* 0x0000003b36367221 */ /* 0x000fe20000010000 */
[----:B------:R-:W-:-:S04]  /*161d0*/  FMUL.FTZ R59, R47, R5 ;  /* 0x000000052f3b7220 */ /* 0x000fc80000410000 */
[----:B------:R-:W-:Y:S01]  /*161e0*/  FADD.FTZ R54, R59, R54 ;  /* 0x000000363b367221 */ /* 0x000fe20000010000 */
[----:B--2---:R-:W-:Y:S02]  /*161f0*/  SHF.L.U32 R57, R57, 0x10, RZ ;  /* 0x0000001039397819 */ /* 0x004fe400000006ff */
[----:B---3--:R-:W-:-:S03]  /*16200*/  SHF.L.U32 R49, R49, 0x10, RZ ;  /* 0x0000001031317819 */ /* 0x008fc600000006ff */
[----:B------:R-:W-:Y:S01]  /*16210*/  FADD.FTZ R57, R57, -UR16 ;  /* 0x8000001039397e21 */ /* 0x000fe20008010000 */
[----:B----4-:R-:W-:Y:S01]  /*16220*/  FFMA.FTZ R61, R61, R59, R51 ;  /* 0x0000003b3d3d7223 */ /* 0x010fe20000010033 */
[----:B------:R-:W-:Y:S02]  /*16230*/  FADD.FTZ R51, R49, -UR16 ;  /* 0x8000001031337e21 */ /* 0x000fe40008010000 */
[----:B------:R-:W-:Y:S02]  /*16240*/  FMUL.FTZ R59, R57, UR13 ;  /* 0x0000000d393b7c20 */ /* 0x000fe40008410000 */
[----:B------:R-:W-:-:S03]  /*16250*/  FMUL.FTZ R51, R51, UR13 ;  /* 0x0000000d33337c20 */ /* 0x000fc60008410000 */
[----:B------:R1:W-:Y:S04]  /*16260*/  STL [R1+0x264], R59 ;  /* 0x0002643b01007387 */ /* 0x0003e80000100800 */
[----:B------:R1:W-:Y:S01]  /*16270*/  STL [R1+0x268], R51 ;  /* 0x0002683301007387 */ /* 0x0003e20000100800 */
[----:B------:R-:W-:Y:S02]  /*16280*/  SHF.L.U32 R49, R60, 0x10, RZ ;  /* 0x000000103c317819 */ /* 0x000fe400000006ff */
[----:B------:R-:W-:Y:S01]  /*16290*/  SHF.L.U32 R48, R48, 0x10, RZ ;  /* 0x0000001030307819 */ /* 0x000fe200000006ff */
[----:B------:R-:W-:Y:S06]  /*162a0*/  @!P0 BRA `(.L_x_364) ;  /* 0x0000000000488947 */ /* 0x000fec0003800000 */
[----:B-1---5:R-:W-:-:S04]  /*162b0*/  FFMA.FTZ R51, R51, R4, R2 ;  /* 0x0000000433337223 */ /* 0x022fc80000010002 */
        /* <DEDUP_REMOVED lines=17> */
.L_x_364:
[----:B-----5:R0:W-:Y:S04]  /*163d0*/  STL [R1+0x6a0], R2 ;  /* 0x0006a00201007387 */ /* 0x0201e80000100800 */
[----:B------:R2:W-:Y:S04]  /*163e0*/  STL [R1+0x69c], R0 ;  /* 0x00069c0001007387 */ /* 0x0005e80000100800 */
[----:B------:R-:W3:Y:S04]  /*163f0*/  LDL.LU R57, [R1+0x648] ;  /* 0x0006480001397983 */ /* 0x000ee80000300800 */
[----:B0-----:R-:W4:Y:S04]  /*16400*/  LDL.LU R2, [R1+0x21c] ;  /* 0x00021c0001027983 */ /* 0x001f280000300800 */
[----:B--2---:R-:W2:Y:S04]  /*16410*/  LDL R0, [R1+0x268] ;  /* 0x0002680001007983 */ /* 0x004ea80000100800 */
[----:B-1----:R-:W3:Y:S04]  /*16420*/  LDL.LU R59, [R1+0x64c] ;  /* 0x00064c00013b7983 */ /* 0x002ee80000300800 */
[----:B------:R-:W3:Y:S01]  /*16430*/  LDL.LU R60, [R1+0x654] ;  /* 0x00065400013c7983 */ /* 0x000ee20000300800 */
[----:B------:R-:W-:-:S04]  /*16440*/  FMUL.FTZ R51, R48, R4 ;  /* 0x0000000430337220 */ /* 0x000fc80000410000 */
[----:B------:R-:W-:Y:S01]  /*16450*/  FADD.FTZ R54, R54, R51 ;  /* 0x0000003336367221 */ /* 0x000fe20000010000 */
[----:B----4-:R-:W-:Y:S02]  /*16460*/  FADD.FTZ R50, R2, R50 ;  /* 0x0000003202327221 */ /* 0x010fe40000010000 */
[----:B------:R0:W5:Y:S04]  /*16470*/  LDL.LU R2, [R1+0x6a0] ;  /* 0x0006a00001027983 */ /* 0x0001680000300800 */
[----:B------:R1:W-:Y:S01]  /*16480*/  STL [R1+0x21c], R50 ;  /* 0x00021c3201007387 */ /* 0x0003e20000100800 */
[----:B--2---:R-:W-:-:S03]  /*16490*/  FFMA.FTZ R61, R0, R51, R61 ;  /* 0x00000033003d7223 */ /* 0x004fc6000001003d */
[----:B------:R0:W5:Y:S04]  /*164a0*/  LDL.LU R0, [R1+0x69c] ;  /* 0x00069c0001007983 */ /* 0x0001680000300800 */
[----:B-1----:R-:W2:Y:S01]  /*164b0*/  LDL.LU R50, [R1+0x650] ;  /* 0x0006500001327983 */ /* 0x002ea20000300800 */
[----:B---3--:R-:W-:Y:S02]  /*164c0*/  SHF.L.U32 R57, R57, 0x10, RZ ;  /* 0x0000001039397819 */ /* 0x008fe400000006ff */
[----:B------:R-:W-:-:S03]  /*164d0*/  SHF.L.U32 R59, R59, 0x10, RZ ;  /* 0x000000103b3b7819 */ /* 0x000fc600000006ff */
[----:B------:R-:W-:Y:S02]  /*164e0*/  FADD.FTZ R57, R57, -UR16 ;  /* 0x8000001039397e21 */ /* 0x000fe40008010000 */
[----:B------:R-:W-:Y:S01]  /*164f0*/  FADD.FTZ R59, R59, -UR16 ;  /* 0x800000103b3b7e21 */ /* 0x000fe20008010000 */
[----:B------:R-:W-:Y:S01]  /*16500*/  SHF.L.U32 R51, R60, 0x10, RZ ;  /* 0x000000103c337819 */ /* 0x000fe200000006ff */
[----:B------:R-:W-:Y:S02]  /*16510*/  FMUL.FTZ R60, R57, UR13 ;  /* 0x0000000d393c7c20 */ /* 0x000fe40008410000 */
[----:B------:R-:W-:-:S03]  /*16520*/  FMUL.FTZ R59, R59, UR13 ;  /* 0x0000000d3b3b7c20 */ /* 0x000fc60008410000 */
[----:B------:R0:W-:Y:S04]  /*16530*/  STL [R1+0x254], R60 ;  /* 0x0002543c01007387 */ /* 0x0001e80000100800 */
[----:B------:R0:W-:Y:S01]  /*16540*/  STL [R1+0x24c], R59 ;  /* 0x00024c3b01007387 */ /* 0x0001e20000100800 */
        /* <DEDUP_REMOVED lines=22> */
.L_x_365:
[----:B------:R-:W2:Y:S01]  /*166b0*/  LDL R59, [R1+0x264] ;  /* 0x00026400013b7983 */ /* 0x000ea20000100800 */
[----:B------:R-:W-:-:S03]  /*166c0*/  FADD.FTZ R54, R57, R54 ;  /* 0x0000003639367221 */ /* 0x000fc60000010000 */
[----:B------:R0:W-:Y:S04]  /*166d0*/  STL [R1+0x6a4], R3 ;  /* 0x0006a40301007387 */ /* 0x0001e80000100800 */
[----:B-----5:R1:W-:Y:S04]  /*166e0*/  STL [R1+0x6a0], R2 ;  /* 0x0006a00201007387 */ /* 0x0203e80000100800 */
[----:B------:R3:W-:Y:S04]  /*166f0*/  STL [R1+0x69c], R0 ;  /* 0x00069c0001007387 */ /* 0x0007e80000100800 */
[----:B0-----:R-:W4:Y:S04]  /*16700*/  LDL.LU R3, [R1+0x218] ;  /* 0x0002180001037983 */ /* 0x001f280000300800 */
[----:B-1----:R-:W4:Y:S04]  /*16710*/  LDL.LU R2, [R1+0x260] ;  /* 0x0002600001027983 */ /* 0x002f280000300800 */
[----:B---3--:R-:W3:Y:S04]  /*16720*/  LDL.LU R0, [R1+0x214] ;  /* 0x0002140001007983 */ /* 0x008ee80000300800 */
[----:B------:R-:W3:Y:S01]  /*16730*/  LDL R60, [R1+0x24c] ;  /* 0x00024c00013c7983 */ /* 0x000ee20000100800 */
[----:B--2---:R-:W-:Y:S01]  /*16740*/  FFMA.FTZ R61, R59, R57, R61 ;  /* 0x000000393b3d7223 */ /* 0x004fe2000001003d */
[----:B------:R-:W-:-:S02]  /*16750*/  FMUL.FTZ R59, R50, R4 ;  /* 0x00000004323b7220 */ /* 0x000fc40000410000 */
[----:B------:R-:W2:Y:S01]  /*16760*/  LDL R57, [R1+0x254] ;  /* 0x0002540001397983 */ /* 0x000ea20000100800 */
[----:B------:R-:W-:Y:S01]  /*16770*/  FADD.FTZ R53, R53, R52 ;  /* 0x0000003435357221 */ /* 0x000fe20000010000 */
[----:B----4-:R-:W-:Y:S02]  /*16780*/  FFMA.FTZ R2, R2, R52, R3 ;  /* 0x0000003402027223 */ /* 0x010fe40000010003 */
[----:B------:R-:W4:Y:S01]  /*16790*/  LDL.LU R52, [R1+0x658] ;  /* 0x0006580001347983 */ /* 0x000f220000300800 */
[----:B--2---:R-:W-:Y:S01]  /*167a0*/  FFMA.FTZ R61, R57, R59, R61 ;  /* 0x0000003b393d7223 */ /* 0x004fe2000001003d */
[----:B------:R-:W-:Y:S02]  /*167b0*/  FADD.FTZ R57, R54, R59 ;  /* 0x0000003b36397221 */ /* 0x000fe40000010000 */
[----:B------:R0:W-:Y:S04]  /*167c0*/  STL [R1+0x218], R53 ;  /* 0x0002183501007387 */ /* 0x0001e80000100800 */
[----:B------:R-:W3:Y:S01]  /*167d0*/  LDL.LU R54, [R1+0x25c] ;  /* 0x00025c0001367983 */ /* 0x000ee20000300800 */
[----:B------:R-:W-:-:S03]  /*167e0*/  FMUL.FTZ R59, R51, R5 ;  /* 0x00000005333b7220 */ /* 0x000fc60000410000 */
[----:B------:R1:W5:Y:S04]  /*167f0*/  LDL.LU R3, [R1+0x6a4] ;  /* 0x0006a40001037983 */ /* 0x0003680000300800 */
[----:B0-----:R-:W2:Y:S01]  /*16800*/  LDL.LU R53, [R1+0x65c] ;  /* 0x00065c0001357983 */ /* 0x001ea20000300800 */
[----:B------:R-:W-:-:S03]  /*16810*/  FADD.FTZ R57, R59, R57 ;  /* 0x000000393b397221 */ /* 0x000fc60000010000 */
[----:B------:R0:W-:Y:S01]  /*16820*/  STL [R1+0x228], R2 ;  /* 0x0002280201007387 */ /* 0x0001e20000100800 */
[----:B----4-:R-:W-:-:S03]  /*16830*/  SHF.L.U32 R52, R52, 0x10, RZ ;  /* 0x0000001034347819 */ /* 0x010fc600000006ff */
[----:B0-----:R1:W5:Y:S01]  /*16840*/  LDL.LU R2, [R1+0x6a0] ;  /* 0x0006a00001027983 */ /* 0x0013620000300800 */
[----:B---3--:R-:W-:-:S03]  /*16850*/  FFMA.FTZ R54, R54, R55, R0 ;  /* 0x0000003736367223 */ /* 0x008fc60000010000 */
[----:B------:R1:W5:Y:S04]  /*16860*/  LDL.LU R0, [R1+0x69c] ;  /* 0x00069c0001007983 */ /* 0x0003680000300800 */
[----:B------:R0:W-:Y:S02]  /*16870*/  STL [R1+0x220], R54 ;  /* 0x0002203601007387 */ /* 0x0001e40000100800 */
[----:B0-----:R-:W-:Y:S02]  /*16880*/  FFMA.FTZ R54, R60, R59, R61 ;  /* 0x0000003b3c367223 */ /* 0x001fe4000001003d */
[----:B------:R-:W3:Y:S01]  /*16890*/  LDL.LU R61, [R1+0x664] ;  /* 0x00066400013d7983 */ /* 0x000ee20000300800 */
[----:B------:R-:W-:-:S03]  /*168a0*/  FADD.FTZ R59, R52, -UR16 ;  /* 0x80000010343b7e21 */ /* 0x000fc60008010000 */
[----:B------:R-:W4:Y:S01]  /*168b0*/  LDL.LU R52, [R1+0x660] ;  /* 0x0006600001347983 */ /* 0x000f220000300800 */
[----:B--2---:R-:W-:-:S05]  /*168c0*/  SHF.L.U32 R53, R53, 0x10, RZ ;  /* 0x0000001035357819 */ /* 0x004fca00000006ff */
[----:B------:R-:W-:Y:S01]  /*168d0*/  FADD.FTZ R60, R53, -UR16 ;  /* 0x80000010353c7e21 */ /* 0x000fe20008010000 */
[----:B---3--:R-:W-:Y:S01]  /*168e0*/  SHF.L.U32 R53, R61, 0x10, RZ ;  /* 0x000000103d357819 */ /* 0x008fe200000006ff */
[----:B------:R-:W-:Y:S02]  /*168f0*/  FMUL.FTZ R61, R59, UR13 ;  /* 0x0000000d3b3d7c20 */ /* 0x000fe40008410000 */
[----:B------:R-:W-:-:S03]  /*16900*/  FMUL.FTZ R59, R60, UR13 ;  /* 0x0000000d3c3b7c20 */ /* 0x000fc60008410000 */
[----:B------:R1:W-:Y:S04]  /*16910*/  STL [R1+0x248], R61 ;  /* 0x0002483d01007387 */ /* 0x0003e80000100800 */
[----:B------:R1:W-:Y:S01]  /*16920*/  STL [R1+0x244], R59 ;  /* 0x0002443b01007387 */ /* 0x0003e20000100800 */
[----:B----4-:R-:W-:Y:S01]  /*16930*/  SHF.L.U32 R52, R52, 0x10, RZ ;  /* 0x0000001034347819 */ /* 0x010fe200000006ff */
        /* <DEDUP_REMOVED lines=20> */
.L_x_366:
[----:B-----5:R0:W-:Y:S04]  /*16a80*/  STL [R1+0x69c], R0 ;  /* 0x00069c0001007387 */ /* 0x0201e80000100800 */
[----:B------:R-:W2:Y:S04]  /*16a90*/  LDL.LU R60, [R1+0x668] ;  /* 0x00066800013c7983 */ /* 0x000ea80000300800 */
[----:B0-----:R-:W3:Y:S01]  /*16aa0*/  LDL.LU R0, [R1+0x21c] ;  /* 0x00021c0001007983 */ /* 0x001ee20000300800 */
[----:B-1----:R-:W-:-:S04]  /*16ab0*/  FMUL.FTZ R59, R52, R4 ;  /* 0x00000004343b7220 */ /* 0x002fc80000410000 */
[----:B------:R-:W-:Y:S02]  /*16ac0*/  FFMA.FTZ R61, R61, R59, R54 ;  /* 0x0000003b3d3d7223 */ /* 0x000fe40000010036 */
[----:B------:R-:W4:Y:S04]  /*16ad0*/  LDL.LU R54, [R1+0x670] ;  /* 0x0006700001367983 */ /* 0x000f280000300800 */
[----:B------:R0:W-:Y:S02]  /*16ae0*/  STL [R1+0x214], R61 ;  /* 0x0002143d01007387 */ /* 0x0001e40000100800 */
[----:B0-----:R-:W-:Y:S02]  /*16af0*/  FADD.FTZ R61, R57, R59 ;  /* 0x0000003b393d7221 */ /* 0x001fe40000010000 */
[----:B------:R-:W4:Y:S01]  /*16b00*/  LDL.LU R59, [R1+0x674] ;  /* 0x00067400013b7983 */ /* 0x000f220000300800 */
[----:B--2---:R-:W-:Y:S01]  /*16b10*/  SHF.L.U32 R60, R60, 0x10, RZ ;  /* 0x000000103c3c7819 */ /* 0x004fe200000006ff */
[----:B---3--:R-:W-:-:S02]  /*16b20*/  FADD.FTZ R55, R0, R55 ;  /* 0x0000003700377221 */ /* 0x008fc40000010000 */
[----:B------:R0:W5:Y:S04]  /*16b30*/  LDL.LU R0, [R1+0x69c] ;  /* 0x00069c0001007983 */ /* 0x0001680000300800 */
[----:B------:R1:W-:Y:S04]  /*16b40*/  STL [R1+0x224], R55 ;  /* 0x0002243701007387 */ /* 0x0003e80000100800 */
[----:B-1----:R-:W2:Y:S01]  /*16b50*/  LDL.LU R55, [R1+0x66c] ;  /* 0x00066c0001377983 */ /* 0x002ea20000300800 */
[----:B------:R-:W-:-:S04]  /*16b60*/  FADD.FTZ R60, R60, -UR16 ;  /* 0x800000103c3c7e21 */ /* 0x000fc80008010000 */
[----:B------:R-:W-:-:S05]  /*16b70*/  FMUL.FTZ R60, R60, UR13 ;  /* 0x0000000d3c3c7c20 */ /* 0x000fca0008410000 */
[----:B------:R0:W-:Y:S01]  /*16b80*/  STL [R1+0x23c], R60 ;  /* 0x00023c3c01007387 */ /* 0x0001e20000100800 */
[----:B----4-:R-:W-:Y:S02]  /*16b90*/  SHF.L.U32 R54, R54, 0x10, RZ ;  /* 0x0000001036367819 */ /* 0x010fe400000006ff */
[----:B--2---:R-:W-:-:S05]  /*16ba0*/  SHF.L.U32 R55, R55, 0x10, RZ ;  /* 0x0000001037377819 */ /* 0x004fca00000006ff */
[----:B------:R-:W-:-:S04]  /*16bb0*/  FADD.FTZ R57, R55, -UR16 ;  /* 0x8000001037397e21 */ /* 0x000fc80008010000 */
[----:B------:R-:W-:-:S05]  /*16bc0*/  FMUL.FTZ R57, R57, UR13 ;  /* 0x0000000d39397c20 */ /* 0x000fca0008410000 */
        /* <DEDUP_REMOVED lines=23> */
.L_x_367:
[----:B------:R1:W-:Y:S04]  /*16d40*/  STL [R1+0x6b0], R8 ;  /* 0x0006b00801007387 */ /* 0x0003e80000100800 */
[----:B------:R2:W-:Y:S04]  /*16d50*/  STL [R1+0x6ac], R7 ;  /* 0x0006ac0701007387 */ /* 0x0005e80000100800 */
[----:B------:R3:W-:Y:S04]  /*16d60*/  STL [R1+0x6a8], R6 ;  /* 0x0006a80601007387 */ /* 0x0007e80000100800 */
[----:B-1----:R-:W4:Y:S04]  /*16d70*/  LDL.LU R8, [R1+0x228] ;  /* 0x0002280001087983 */ /* 0x002f280000300800 */
[----:B--2---:R-:W4:Y:S04]  /*16d80*/  LDL.LU R7, [R1+0x35c] ;  /* 0x00035c0001077983 */ /* 0x004f280000300800 */
[----:B---3--:R-:W2:Y:S04]  /*16d90*/  LDL.LU R6, [R1+0x218] ;  /* 0x0002180001067983 */ /* 0x008ea80000300800 */
[----:B0-----:R-:W3:Y:S04]  /*16da0*/  LDL.LU R60, [R1+0x214] ;  /* 0x00021400013c7983 */ /* 0x001ee80000300800 */
[----:B------:R-:W3:Y:S04]  /*16db0*/  LDL R57, [R1+0x244] ;  /* 0x0002440001397983 */ /* 0x000ee80000100800 */
[----:B-----5:R0:W-:Y:S04]  /*16dc0*/  STL [R1+0x69c], R0 ;  /* 0x00069c0001007387 */ /* 0x0201e80000100800 */
[----:B------:R1:W-:Y:S04]  /*16dd0*/  STL [R1+0x6a4], R3 ;  /* 0x0006a40301007387 */ /* 0x0003e80000100800 */
[----:B0-----:R-:W3:Y:S04]  /*16de0*/  LDL R0, [R1+0x238] ;  /* 0x0002380001007983 */ /* 0x001ee80000100800 */
[----:B------:R0:W-:Y:S04]  /*16df0*/  STL [R1+0x6a0], R2 ;  /* 0x0006a00201007387 */ /* 0x0001e80000100800 */
[----:B-1----:R-:W3:Y:S04]  /*16e00*/  LDL.LU R3, [R1+0x220] ;  /* 0x0002200001037983 */ /* 0x002ee80000300800 */
[----:B0-----:R-:W3:Y:S01]  /*16e10*/  LDL.LU R2, [R1+0x350] ;  /* 0x0003500001027983 */ /* 0x001ee20000300800 */
[----:B----4-:R-:W-:-:S03]  /*16e20*/  FFMA.FTZ R7, R7, R56, R8 ;  /* 0x0000003807077223 */ /* 0x010fc60000010008 */
[----:B------:R0:W5:Y:S01]  /*16e30*/  LDL.LU R8, [R1+0x6b0] ;  /* 0x0006b00001087983 */ /* 0x0001620000300800 */
[----:B--2---:R-:W-:Y:S01]  /*16e40*/  FADD.FTZ R56, R6, R56 ;  /* 0x0000003806387221 */ /* 0x004fe20000010000 */
[----:B---3--:R-:W-:-:S04]  /*16e50*/  FFMA.FTZ R60, R57, R59, R60 ;  /* 0x0000003b393c7223 */ /* 0x008fc8000001003c */
[----:B------:R1:W-:Y:S04]  /*16e60*/  STL [R1+0x260], R56 ;  /* 0x0002603801007387 */ /* 0x0003e80000100800 */
[----:B------:R2:W-:Y:S04]  /*16e70*/  STL [R1+0x234], R7 ;  /* 0x0002340701007387 */ /* 0x0005e80000100800 */
[----:B------:R0:W5:Y:S04]  /*16e80*/  LDL.LU R6, [R1+0x6a8] ;  /* 0x0006a80001067983 */ /* 0x0001680000300800 */
[----:B-1----:R-:W3:Y:S01]  /*16e90*/  LDL R56, [R1+0x23c] ;  /* 0x00023c0001387983 */ /* 0x002ee20000100800 */
[----:B------:R-:W-:Y:S01]  /*16ea0*/  FMUL.FTZ R57, R54, R4 ;  /* 0x0000000436397220 */ /* 0x000fe20000410000 */
[----:B------:R-:W-:-:S02]  /*16eb0*/  FADD.FTZ R59, R59, R61 ;  /* 0x0000003d3b3b7221 */ /* 0x000fc40000010000 */
[----:B------:R-:W4:Y:S04]  /*16ec0*/  LDL.LU R61, [R1+0x67c] ;  /* 0x00067c00013d7983 */ /* 0x000f280000300800 */
[----:B--2---:R0:W5:Y:S01]  /*16ed0*/  LDL.LU R7, [R1+0x6ac] ;  /* 0x0006ac0001077983 */ /* 0x0041620000300800 */
[----:B------:R-:W-:-:S03]  /*16ee0*/  FFMA.FTZ R2, R2, R58, R3 ;  /* 0x0000003a02027223 */ /* 0x000fc60000010003 */
[----:B------:R0:W5:Y:S04]  /*16ef0*/  LDL.LU R3, [R1+0x6a4] ;  /* 0x0006a40001037983 */ /* 0x0001680000300800 */
[----:B------:R1:W-:Y:S04]  /*16f00*/  STL [R1+0x25c], R2 ;  /* 0x00025c0201007387 */ /* 0x0003e80000100800 */
[----:B-1----:R0:W5:Y:S01]  /*16f10*/  LDL.LU R2, [R1+0x6a0] ;  /* 0x0006a00001027983 */ /* 0x0021620000300800 */
[----:B---3--:R-:W-:Y:S01]  /*16f20*/  FFMA.FTZ R56, R56, R57, R60 ;  /* 0x0000003938387223 */ /* 0x008fe2000001003c */
[----:B------:R-:W-:-:S02]  /*16f30*/  FADD.FTZ R57, R59, R57 ;  /* 0x000000393b397221 */ /* 0x000fc40000010000 */
[----:B------:R-:W2:Y:S01]  /*16f40*/  LDL.LU R59, [R1+0x678] ;  /* 0x00067800013b7983 */ /* 0x000ea20000300800 */
[----:B------:R-:W-:-:S04]  /*16f50*/  FMUL.FTZ R60, R55, R5 ;  /* 0x00000005373c7220 */ /* 0x000fc80000410000 */
[----:B------:R-:W-:Y:S01]  /*16f60*/  FFMA.FTZ R56, R0, R60, R56 ;  /* 0x0000003c00387223 */ /* 0x000fe20000010038 */
[----:B------:R-:W-:Y:S01]  /*16f70*/  FADD.FTZ R60, R60, R57 ;  /* 0x000000393c3c7221 */ /* 0x000fe20000010000 */
[----:B------:R0:W5:Y:S04]  /*16f80*/  LDL.LU R0, [R1+0x69c] ;  /* 0x00069c0001007983 */ /* 0x0001680000300800 */
[----:B------:R1:W-:Y:S04]  /*16f90*/  STL [R1+0x218], R56 ;  /* 0x0002183801007387 */ /* 0x0003e80000100800 */
[----:B------:R-:W3:Y:S04]  /*16fa0*/  LDL.LU R57, [R1+0x684] ;  /* 0x0006840001397983 */ /* 0x000ee80000300800 */
[----:B-1----:R-:W3:Y:S01]  /*16fb0*/  LDL.LU R56, [R1+0x680] ;  /* 0x0006800001387983 */ /* 0x002ee20000300800 */
[----:B----4-:R-:W-:-:S03]  /*16fc0*/  SHF.L.U32 R61, R61, 0x10, RZ ;  /* 0x000000103d3d7819 */ /* 0x010fc600000006ff */
[----:B------:R1:W-:Y:S01]  /*16fd0*/  STL [R1+0x214], R60 ;  /* 0x0002143c01007387 */ /* 0x0003e20000100800 */
[----:B--2---:R-:W-:-:S05]  /*16fe0*/  SHF.L.U32 R59, R59, 0x10, RZ ;  /* 0x000000103b3b7819 */ /* 0x004fca00000006ff */
[----:B-1----:R-:W-:Y:S01]  /*16ff0*/  FADD.FTZ R60, R59, -UR16 ;  /* 0x800000103b3c7e21 */ /* 0x002fe20008010000 */
[----:B------:R-:W-:-:S03]  /*17000*/  FADD.FTZ R59, R61, -UR16 ;  /* 0x800000103d3b7e21 */ /* 0x000fc60008010000 */
[----:B------:R-:W-:Y:S01]  /*17010*/  FMUL.FTZ R60, R60, UR13 ;  /* 0x0000000d3c3c7c20 */ /* 0x000fe20008410000 */
[----:B------:R-:W-:-:S04]  /*17020*/  FMUL.FTZ R61, R59, UR13 ;  /* 0x0000000d3b3d7c20 */ /* 0x000fc80008410000 */
[----:B------:R0:W-:Y:S04]  /*17030*/  STL [R1+0x220], R60 ;  /* 0x0002203c01007387 */ /* 0x0001e80000100800 */
[----:B------:R0:W-:Y:S01]  /*17040*/  STL [R1+0x21c], R61 ;  /* 0x00021c3d01007387 */ /* 0x0001e20000100800 */
[----:B---3--:R-:W-:Y:S02]  /*17050*/  SHF.L.U32 R57, R57, 0x10, RZ ;  /* 0x0000001039397819 */ /* 0x008fe400000006ff */
[----:B------:R-:W-:Y:S01]  /*17060*/  SHF.L.U32 R56, R56, 0x10, RZ ;  /* 0x0000001038387819 */ /* 0x000fe200000006ff */
        /* <DEDUP_REMOVED lines=19> */
.L_x_368:
[----:B-----5:R1:W-:Y:S04]  /*171a0*/  STL [R1+0x6a8], R6 ;  /* 0x0006a80601007387 */ /* 0x0203e80000100800 */
[----:B------:R2:W-:Y:S04]  /*171b0*/  STL [R1+0x6a4], R3 ;  /* 0x0006a40301007387 */ /* 0x0005e80000100800 */
[----:B------:R3:W-:Y:S04]  /*171c0*/  STL [R1+0x6a0], R2 ;  /* 0x0006a00201007387 */ /* 0x0007e80000100800 */
[----:B-1----:R-:W4:Y:S04]  /*171d0*/  LDL.LU R6, [R1+0x218] ;  /* 0x0002180001067983 */ /* 0x002f280000300800 */
[----:B--2---:R-:W4:Y:S04]  /*171e0*/  LDL R3, [R1+0x220] ;  /* 0x0002200001037983 */ /* 0x004f280000100800 */
[----:B---3--:R-:W2:Y:S04]  /*171f0*/  LDL.LU R2, [R1+0x214] ;  /* 0x0002140001027983 */ /* 0x008ea80000300800 */
[----:B------:R1:W-:Y:S04]  /*17200*/  STL [R1+0x6ac], R7 ;  /* 0x0006ac0701007387 */ /* 0x0003e80000100800 */
[----:B------:R3:W-:Y:S04]  /*17210*/  STL [R1+0x69c], R0 ;  /* 0x00069c0001007387 */ /* 0x0007e80000100800 */
[----:B0-----:R-:W2:Y:S04]  /*17220*/  LDL.LU R60, [R1+0x688] ;  /* 0x00068800013c7983 */ /* 0x001ea80000300800 */
[----:B-1----:R-:W2:Y:S04]  /*17230*/  LDL.LU R7, [R1+0x224] ;  /* 0x0002240001077983 */ /* 0x002ea80000300800 */
[----:B---3--:R-:W3:Y:S04]  /*17240*/  LDL.LU R0, [R1+0x694] ;  /* 0x0006940001007983 */ /* 0x008ee80000300800 */
[----:B------:R-:W3:Y:S01]  /*17250*/  LDL.LU R61, [R1+0x68c] ;  /* 0x00068c00013d7983 */ /* 0x000ee20000300800 */
[----:B------:R-:W-:-:S04]  /*17260*/  FMUL.FTZ R59, R56, R4 ;  /* 0x00000004383b7220 */ /* 0x000fc80000410000 */
[----:B----4-:R-:W-:Y:S02]  /*17270*/  FFMA.FTZ R3, R3, R59, R6 ;  /* 0x0000003b03037223 */ /* 0x010fe40000010006 */
[----:B------:R0:W5:Y:S01]  /*17280*/  LDL.LU R6, [R1+0x6a8] ;  /* 0x0006a80001067983 */ /* 0x0001620000300800 */
[----:B--2---:R-:W-:-:S03]  /*17290*/  FADD.FTZ R59, R2, R59 ;  /* 0x0000003b023b7221 */ /* 0x004fc60000010000 */
[----:B------:R1:W-:Y:S04]  /*172a0*/  STL [R1+0x230], R3 ;  /* 0x0002300301007387 */ /* 0x0003e80000100800 */
[----:B------:R3:W-:Y:S04]  /*172b0*/  STL [R1+0x22c], R59 ;  /* 0x00022c3b01007387 */ /* 0x0007e80000100800 */
[----:B------:R0:W5:Y:S04]  /*172c0*/  LDL.LU R2, [R1+0x6a0] ;  /* 0x0006a00001027983 */ /* 0x0001680000300800 */
[----:B-1----:R0:W5:Y:S01]  /*172d0*/  LDL.LU R3, [R1+0x6a4] ;  /* 0x0006a40001037983 */ /* 0x0021620000300800 */
[----:B------:R-:W-:-:S03]  /*172e0*/  FADD.FTZ R58, R7, R58 ;  /* 0x0000003a073a7221 */ /* 0x000fc60000010000 */
[----:B------:R0:W5:Y:S01]  /*172f0*/  LDL.LU R7, [R1+0x6ac] ;  /* 0x0006ac0001077983 */ /* 0x0001620000300800 */
[----:B---3--:R-:W-:Y:S01]  /*17300*/  SHF.L.U32 R59, R0, 0x10, RZ ;  /* 0x00000010003b7819 */ /* 0x008fe200000006ff */
[----:B------:R-:W-:Y:S02]  /*17310*/  FMUL.FTZ R0, R57, R5 ;  /* 0x0000000539007220 */ /* 0x000fe40000410000 */
[----:B------:R1:W-:Y:S04]  /*17320*/  STL [R1+0x240], R58 ;  /* 0x0002403a01007387 */ /* 0x0003e80000100800 */
[----:B------:R2:W-:Y:S04]  /*17330*/  STL [R1+0x224], R0 ;  /* 0x0002240001007387 */ /* 0x0005e80000100800 */
[----:B-1----:R-:W3:Y:S04]  /*17340*/  LDL.LU R58, [R1+0x690] ;  /* 0x00069000013a7983 */ /* 0x002ee80000300800 */
[----:B--2---:R0:W5:Y:S01]  /*17350*/  LDL.LU R0, [R1+0x69c] ;  /* 0x00069c0001007983 */ /* 0x0041620000300800 */
[----:B------:R-:W-:-:S02]  /*17360*/  SHF.L.U32 R60, R60, 0x10, RZ ;  /* 0x000000103c3c7819 */ /* 0x000fc400000006ff */
[----:B------:R-:W-:-:S03]  /*17370*/  SHF.L.U32 R61, R61, 0x10, RZ ;  /* 0x000000103d3d7819 */ /* 0x000fc600000006ff */
[----:B------:R-:W-:Y:S02]  /*17380*/  FADD.FTZ R60, R60, -UR16 ;  /* 0x800000103c3c7e21 */ /* 0x000fe40008010000 */
[----:B------:R-:W-:Y:S02]  /*17390*/  FADD.FTZ R61, R61, -UR16 ;  /* 0x800000103d3d7e21 */ /* 0x000fe40008010000 */
[----:B------:R-:W-:Y:S02]  /*173a0*/  FMUL.FTZ R60, R60, UR13 ;  /* 0x0000000d3c3c7c20 */ /* 0x000fe40008410000 */
[----:B------:R-:W-:-:S03]  /*173b0*/  FMUL.FTZ R61, R61, UR13 ;  /* 0x0000000d3d3d7c20 */ /* 0x000fc60008410000 */
[----:B------:R0:W-:Y:S04]  /*173c0*/  STL [R1+0x218], R60 ;  /* 0x0002183c01007387 */ /* 0x0001e80000100800 */
[----:B------:R0:W-:Y:S01]  /*173d0*/  STL [R1+0x214], R61 ;  /* 0x0002143d01007387 */ /* 0x0001e20000100800 */
[----:B---3--:R-:W-:Y:S01]  /*173e0*/  SHF.L.U32 R58, R58, 0x10, RZ ;  /* 0x000000103a3a7819 */ /* 0x008fe200000006ff */
[----:B0-----:R-:W-:Y:S06]  /*173f0*/  @!P0 BRA `(.L_x_369) ;  /* 0x00000000005c8947 */ /* 0x001fec0003800000 */
[----:B-----5:R0:W-:Y:S04]  /*17400*/  STL [R1+0x69c], R0 ;  /* 0x00069c0001007387 */ /* 0x0201e80000100800 */
[----:B------:R1:W-:Y:S01]  /*17410*/  STL [R1+0x6a0], R6 ;  /* 0x0006a00601007387 */ /* 0x0003e20000100800 */
[----:B0-----:R-:W-:Y:S01]  /*17420*/  MOV R0, R61 ;  /* 0x0000003d00007202 */ /* 0x001fe20000000f00 */
[----:B------:R-:W-:-:S04]  /*17430*/  FFMA.FTZ R61, R60, R4, R2 ;  /* 0x000000043c3d7223 */ /* 0x000fc80000010002 */
[----:B------:R-:W-:-:S06]  /*17440*/  FMUL.FTZ R60, R61, -1.4426950216293334961 ;  /* 0xbfb8aa3b3d3c7820 */ /* 0x000fcc0000410000 */
[----:B------:R-:W0:Y:S02]  /*17450*/  MUFU.EX2 R60, R60 ;  /* 0x0000003c003c7308 */ /* 0x000e240000000800 */
[----:B0-----:R-:W-:-:S06]  /*17460*/  FADD.FTZ R60, R60, 1 ;  /* 0x3f8000003c3c7421 */ /* 0x001fcc0000010000 */
[----:B------:R-:W1:Y:S02]  /*17470*/  MUFU.RCP R60, R60 ;  /* 0x0000003c003c7308 */ /* 0x000e640000001000 */
[----:B-1----:R-:W-:Y:S01]  /*17480*/  FMUL.FTZ R6, R58, R60 ;  /* 0x0000003c3a067220 */ /* 0x002fe20000410000 */
[----:B------:R-:W-:-:S04]  /*17490*/  FADD.FTZ R58, -R60, 1 ;  /* 0x3f8000003c3a7421 */ /* 0x000fc80000010100 */
[----:B------:R-:W-:Y:S01]  /*174a0*/  FFMA.FTZ R58, R61, R58, 1 ;  /* 0x3f8000003d3a7423 */ /* 0x000fe2000001003a */
[----:B------:R-:W-:-:S03]  /*174b0*/  FFMA.FTZ R61, R0, R5, R3 ;  /* 0x00000005003d7223 */ /* 0x000fc60000010003 */
[----:B------:R-:W-:Y:S01]  /*174c0*/  FMUL.FTZ R58, R6, R58 ;  /* 0x0000003a063a7220 */ /* 0x000fe20000410000 */
[----:B------:R-:W-:Y:S01]  /*174d0*/  FMUL.FTZ R60, R61, -1.4426950216293334961 ;  /* 0xbfb8aa3b3d3c7820 */ /* 0x000fe20000410000 */
[----:B------:R0:W5:Y:S05]  /*174e0*/  LDL.LU R6, [R1+0x6a0] ;  /* 0x0006a00001067983 */ /* 0x00016a0000300800 */
[----:B------:R-:W1:Y:S02]  /*174f0*/  MUFU.EX2 R60, R60 ;  /* 0x0000003c003c7308 */ /* 0x000e640000000800 */
[----:B-1----:R-:W-:-:S06]  /*17500*/  FADD.FTZ R60, R60, 1 ;  /* 0x3f8000003c3c7421 */ /* 0x002fcc0000010000 */
[----:B------:R-:W1:Y:S02]  /*17510*/  MUFU.RCP R60, R60 ;  /* 0x0000003c003c7308 */ /* 0x000e640000001000 */
[----:B-1----:R-:W-:Y:S01]  /*17520*/  FMUL.FTZ R0, R59, R60 ;  /* 0x0000003c3b007220 */ /* 0x002fe20000410000 */
[----:B------:R-:W-:-:S04]  /*17530*/  FADD.FTZ R59, -R60, 1 ;  /* 0x3f8000003c3b7421 */ /* 0x000fc80000010100 */
[----:B------:R-:W-:-:S04]  /*17540*/  FFMA.FTZ R59, R61, R59, 1 ;  /* 0x3f8000003d3b7423 */ /* 0x000fc8000001003b */
[----:B------:R-:W-:Y:S02]  /*17550*/  FMUL.FTZ R59, R0, R59 ;  /* 0x0000003b003b7220 */ /* 0x000fe40000410000 */
[----:B------:R0:W5:Y:S05]  /*17560*/  LDL.LU R0, [R1+0x69c] ;  /* 0x00069c0001007983 */ /* 0x00016a0000300800 */
.L_x_369:
[----:B------:R1:W-:Y:S04]  /*17570*/  STL [R1+0x6b0], R33 ;  /* 0x0006b02101007387 */ /* 0x0003e80000100800 */
[----:B-----5:R2:W-:Y:S04]  /*17580*/  STL [R1+0x6a4], R6 ;  /* 0x0006a40601007387 */ /* 0x0205e80000100800 */
[----:B------:R-:W3:Y:S04]  /*17590*/  LDL R60, [R1+0x21c] ;  /* 0x00021c00013c7983 */ /* 0x000ee80000100800 */
[----:B-1----:R-:W3:Y:S04]  /*175a0*/  LDL.LU R33, [R1+0x224] ;  /* 0x0002240001217983 */ /* 0x002ee80000300800 */
[----:B--2---:R-:W3:Y:S04]  /*175b0*/  LDL.LU R6, [R1+0x230] ;  /* 0x0002300001067983 */ /* 0x004ee80000300800 */
[----:B------:R1:W-:Y:S04]  /*175c0*/  STL [R1+0x6a8], R7 ;  /* 0x0006a80701007387 */ /* 0x0003e80000100800 */
[----:B------:R2:W-:Y:S04]  /*175d0*/  STL [R1+0x6a0], R3 ;  /* 0x0006a00301007387 */ /* 0x0005e80000100800 */
[----:B------:R-:W4:Y:S04]  /*175e0*/  LDL.LU R61, [R1+0x368] ;  /* 0x00036800013d7983 */ /* 0x000f280000300800 */
[----:B-1----:R-:W4:Y:S04]  /*175f0*/  LDL.LU R7, [R1+0x22c] ;  /* 0x00022c0001077983 */ /* 0x002f280000300800 */
[----:B--2---:R-:W2:Y:S04]  /*17600*/  LDL.LU R3, [R1+0x218] ;  /* 0x0002180001037983 */ /* 0x004ea80000300800 */
[----:B------:R1:W-:Y:S04]  /*17610*/  STL [R1+0x6e4], R47 ;  /* 0x0006e42f01007387 */ /* 0x0003e80000100800 */
[----:B------:R0:W-:Y:S04]  /*17620*/  STL [R1+0x6e0], R48 ;  /* 0x0006e03001007387 */ /* 0x0001e80000100800 */
[----:B------:R0:W-:Y:S04]  /*17630*/  STL [R1+0x6dc], R49 ;  /* 0x0006dc3101007387 */ /* 0x0001e80000100800 */
[----:B-1----:R-:W2:Y:S04]  /*17640*/  LDL.LU R47, [R1+0x2cc] ;  /* 0x0002cc00012f7983 */ /* 0x002ea80000300800 */
[----:B0-----:R-:W2:Y:S04]  /*17650*/  LDL.LU R48, [R1+0x360] ;  /* 0x0003600001307983 */ /* 0x001ea80000300800 */
[----:B------:R-:W2:Y:S04]  /*17660*/  LDL.LU R49, [R1+0x240] ;  /* 0x0002400001317983 */ /* 0x000ea80000300800 */
[----:B------:R0:W-:Y:S04]  /*17670*/  STL [R1+0x6d0], R52 ;  /* 0x0006d03401007387 */ /* 0x0001e80000100800 */
[----:B------:R1:W-:Y:S04]  /*17680*/  STL [R1+0x6b8], R35 ;  /* 0x0006b82301007387 */ /* 0x0003e80000100800 */
[----:B------:R-:W-:Y:S04]  /*17690*/  STL [R1+0x6d8], R50 ;  /* 0x0006d83201007387 */ /* 0x000fe80000100800 */
[----:B0-----:R-:W2:Y:S04]  /*176a0*/  LDL.LU R52, [R1+0x354] ;  /* 0x0003540001347983 */ /* 0x001ea80000300800 */
[----:B-1----:R-:W2:Y:S04]  /*176b0*/  LDL.LU R35, [R1+0x348] ;  /* 0x0003480001237983 */ /* 0x002ea80000300800 */
[----:B------:R0:W-:Y:S04]  /*176c0*/  STL [R1+0x6c4], R55 ;  /* 0x0006c43701007387 */ /* 0x0001e80000100800 */
[----:B------:R1:W-:Y:S04]  /*176d0*/  STL [R1+0x6bc], R57 ;  /* 0x0006bc3901007387 */ /* 0x0003e80000100800 */
[----:B------:R1:W-:Y:S04]  /*176e0*/  STL [R1+0x6ac], R32 ;  /* 0x0006ac2001007387 */ /* 0x0003e80000100800 */
[----:B0-----:R-:W2:Y:S04]  /*176f0*/  LDL.LU R55, [R1+0x340] ;  /* 0x0003400001377983 */ /* 0x001ea80000300800 */
[----:B-1----:R-:W2:Y:S04]  /*17700*/  LDL.LU R57, [R1+0x234] ;  /* 0x0002340001397983 */ /* 0x002ea80000300800 */
[----:B------:R-:W2:Y:S04]  /*17710*/  LDL.LU R32, [R1+0x2f4] ;  /* 0x0002f40001207983 */ /* 0x000ea80000300800 */
[----:B------:R0:W-:Y:S04]  /*17720*/  STL [R1+0x6c0], R56 ;  /* 0x0006c03801007387 */ /* 0x0001e80000100800 */
[----:B------:R-:W2:Y:S04]  /*17730*/  LDL.LU R50, [R1+0x364] ;  /* 0x0003640001327983 */ /* 0x000ea80000300800 */
[----:B------:R1:W-:Y:S04]  /*17740*/  STL [R1+0x6d4], R51 ;  /* 0x0006d43301007387 */ /* 0x0003e80000100800 */
[----:B0-----:R-:W2:Y:S04]  /*17750*/  LDL.LU R56, [R1+0x2d4] ;  /* 0x0002d40001387983 */ /* 0x001ea80000300800 */
[----:B------:R0:W-:Y:S04]  /*17760*/  STL [R1+0x6cc], R53 ;  /* 0x0006cc3501007387 */ /* 0x0001e80000100800 */
[----:B-1----:R-:W2:Y:S04]  /*17770*/  LDL.LU R51, [R1+0x210] ;  /* 0x0002100001337983 */ /* 0x002ea80000300800 */
[----:B0-----:R-:W2:Y:S01]  /*17780*/  LDL.LU R53, [R1+0x358] ;  /* 0x0003580001357983 */ /* 0x001ea20000300800 */
[----:B---3--:R-:W-:Y:S01]  /*17790*/  FFMA.FTZ R6, R60, R33, R6 ;  /* 0x000000213c067223 */ /* 0x008fe20000010006 */
[----:B------:R-:W-:Y:S01]  /*177a0*/  FMUL.FTZ R60, R58, R4 ;  /* 0x000000043a3c7220 */ /* 0x000fe20000410000 */
[----:B----4-:R-:W-:Y:S01]  /*177b0*/  FADD.FTZ R7, R33, R7 ;  /* 0x0000000721077221 */ /* 0x010fe20000010000 */
[----:B------:R0:W-:Y:S02]  /*177c0*/  STL [R1+0x6b4], R34 ;  /* 0x0006b42201007387 */ /* 0x0001e40000100800 */
[----:B--2---:R-:W-:Y:S01]  /*177d0*/  FFMA.FTZ R6, R3, R60, R6 ;  /* 0x0000003c03067223 */ /* 0x004fe20000010006 */
[----:B------:R-:W-:Y:S01]  /*177e0*/  FADD.FTZ R7, R7, R60 ;  /* 0x0000003c07077221 */ /* 0x000fe20000010000 */
[----:B------:R1:W-:Y:S04]  /*177f0*/  STL [R1+0x69c], R2 ;  /* 0x00069c0201007387 */ /* 0x0003e80000100800 */
[----:B------:R-:W2:Y:S04]  /*17800*/  LDL.LU R60, [R1+0x25c] ;  /* 0x00025c00013c7983 */ /* 0x000ea80000300800 */
[----:B0-----:R-:W3:Y:S04]  /*17810*/  LDL.LU R34, [R1+0x34c] ;  /* 0x00034c0001227983 */ /* 0x001ee80000300800 */
[----:B-1----:R-:W4:Y:S04]  /*17820*/  LDL.LU R2, [R1+0x214] ;  /* 0x0002140001027983 */ /* 0x002f280000300800 */
[----:B------:R0:W-:Y:S04]  /*17830*/  STL [R1+0x6c8], R54 ;  /* 0x0006c83601007387 */ /* 0x0001e80000100800 */
[----:B------:R-:W3:Y:S01]  /*17840*/  LDL.LU R33, [R1+0x338] ;  /* 0x0003380001217983 */ /* 0x000ee20000300800 */
[----:B------:R-:W-:-:S03]  /*17850*/  FADD.FTZ R49, R49, R47 ;  /* 0x0000002f31317221 */ /* 0x000fc60000010000 */
[----:B0-----:R-:W3:Y:S01]  /*17860*/  LDL.LU R54, [R1+0x260] ;  /* 0x0002600001367983 */ /* 0x001ee20000300800 */
[----:B--2---:R-:W-:Y:S01]  /*17870*/  FFMA.FTZ R48, R48, R47, R60 ;  /* 0x0000002f30307223 */ /* 0x004fe2000001003c */
[----:B------:R-:W-:Y:S02]  /*17880*/  FFMA.FTZ R57, R61, R32, R57 ;  /* 0x000000203d397223 */ /* 0x000fe40000010039 */
[----:B------:R-:W2:Y:S01]  /*17890*/  LDL.LU R47, [R1+0x6e4] ;  /* 0x0006e400012f7983 */ /* 0x000ea20000300800 */
[----:B------:R-:W-:Y:S01]  /*178a0*/  FFMA.FTZ R52, R52, R0, R48 ;  /* 0x0000000034347223 */ /* 0x000fe20000010030 */
[----:B------:R-:W-:Y:S01]  /*178b0*/  FADD.FTZ R0, R49, R0 ;  /* 0x0000000031007221 */ /* 0x000fe20000010000 */
[----:B------:R-:W-:Y:S01]  /*178c0*/  FFMA.FTZ R50, R50, R56, R57 ;  /* 0x0000003832327223 */ /* 0x000fe20000010039 */
[----:B------:R-:W-:Y:S01]  /*178d0*/  FMUL.FTZ R61, R59, R5 ;  /* 0x000000053b3d7220 */ /* 0x000fe20000410000 */
[----:B------:R-:W-:Y:S01]  /*178e0*/  FFMA.FTZ R35, R35, R8, R52 ;  /* 0x0000000823237223 */ /* 0x000fe20000010034 */
[----:B------:R-:W-:Y:S01]  /*178f0*/  FADD.FTZ R8, R0, R8 ;  /* 0x0000000800087221 */ /* 0x000fe20000010000 */
[----:B------:R-:W-:Y:S01]  /*17900*/  FFMA.FTZ R53, R53, R51, R50 ;  /* 0x0000003335357223 */ /* 0x000fe20000010032 */
[----:B----4-:R-:W-:Y:S01]  /*17910*/  FFMA.FTZ R60, R2, R61, R6 ;  /* 0x0000003d023c7223 */ /* 0x010fe20000010006 */
[----:B------:R-:W-:Y:S01]  /*17920*/  FFMA.FTZ R55, R55, R10, R35 ;  /* 0x0000000a37377223 */ /* 0x000fe20000010023 */
[----:B------:R-:W-:Y:S01]  /*17930*/  FADD.FTZ R10, R8, R10 ;  /* 0x0000000a080a7221 */ /* 0x000fe20000010000 */
[----:B---3--:R-:W-:Y:S01]  /*17940*/  FFMA.FTZ R0, R34, R9, R53 ;  /* 0x0000000922007223 */ /* 0x008fe20000010035 */
[----:B------:R-:W3:Y:S04]  /*17950*/  LDL.LU R8, [R1+0x344] ;  /* 0x0003440001087983 */ /* 0x000ee80000300800 */
[----:B------:R-:W4:Y:S01]  /*17960*/  LDL.LU R6, [R1+0x330] ;  /* 0x0003300001067983 */ /* 0x000f220000300800 */
[----:B------:R-:W-:Y:S01]  /*17970*/  FADD.FTZ R10, R10, R12 ;  /* 0x0000000c0a0a7221 */ /* 0x000fe20000010000 */
[----:B------:R-:W-:-:S02]  /*17980*/  FADD.FTZ R54, R54, R32 ;  /* 0x0000002036367221 */ /* 0x000fc40000010000 */
[----:B------:R-:W2:Y:S02]  /*17990*/  LDL.LU R35, [R1+0x320] ;  /* 0x0003200001237983 */ /* 0x000ea40000300800 */
[----:B------:R-:W-:Y:S02]  /*179a0*/  FADD.FTZ R54, R54, R56 ;  /* 0x0000003836367221 */ /* 0x000fe40000010000 */
[----:B------:R-:W2:Y:S02]  /*179b0*/  LDL.LU R32, [R1+0x33c] ;  /* 0x00033c0001207983 */ /* 0x000ea40000300800 */
[----:B------:R-:W-:Y:S01]  /*179c0*/  FADD.FTZ R54, R54, R51 ;  /* 0x0000003336367221 */ /* 0x000fe20000010000 */
[----:B------:R-:W-:Y:S01]  /*179d0*/  FADD.FTZ R61, R61, R7 ;  /* 0x000000073d3d7221 */ /* 0x000fe20000010000 */
[----:B------:R-:W0:Y:S02]  /*179e0*/  S2R R34, SR_LANEID ;  /* 0x0000000000227919 */ /* 0x000e240000000000 */
[----:B------:R-:W-:Y:S01]  /*179f0*/  FADD.FTZ R9, R54, R9 ;  /* 0x0000000936097221 */ /* 0x000fe20000010000 */
[----:B------:R-:W2:Y:S04]  /*17a00*/  LDL.LU R7, [R1+0x334] ;  /* 0x0003340001077983 */ /* 0x000ea80000300800 */
[----:B------:R-:W2:Y:S04]  /*17a10*/  LDL.LU R48, [R1+0x6e0] ;  /* 0x0006e00001307983 */ /* 0x000ea80000300800 */
[----:B------:R-:W2:Y:S04]  /*17a20*/  LDL.LU R49, [R1+0x6dc] ;  /* 0x0006dc0001317983 */ /* 0x000ea80000300800 */
[----:B------:R-:W2:Y:S04]  /*17a30*/  LDL.LU R50, [R1+0x6d8] ;  /* 0x0006d80001327983 */ /* 0x000ea80000300800 */
[----:B------:R-:W2:Y:S04]  /*17a40*/  LDL.LU R52, [R1+0x6d0] ;  /* 0x0006d00001347983 */ /* 0x000ea80000300800 */
[----:B------:R-:W2:Y:S01]  /*17a50*/  LDL.LU R53, [R1+0x6cc] ;  /* 0x0006cc0001357983 */ /* 0x000ea20000300800 */
[----:B---3--:R-:W-:Y:S01]  /*17a60*/  FFMA.FTZ R0, R8, R11, R0 ;  /* 0x0000000b08007223 */ /* 0x008fe20000010000 */
[----:B------:R-:W-:Y:S01]  /*17a70*/  FFMA.FTZ R8, R33, R12, R55 ;  /* 0x0000000c21087223 */ /* 0x000fe20000010037 */
[----:B------:R-:W-:Y:S01]  /*17a80*/  FADD.FTZ R10, R10, R14 ;  /* 0x0000000e0a0a7221 */ /* 0x000fe20000010000 */
[----:B------:R-:W3:Y:S01]  /*17a90*/  LDL.LU R12, [R1+0x328] ;  /* 0x00032800010c7983 */ /* 0x000ee20000300800 */
[----:B------:R-:W-:-:S03]  /*17aa0*/  FADD.FTZ R11, R9, R11 ;  /* 0x0000000b090b7221 */ /* 0x000fc60000010000 */
[----:B------:R-:W3:Y:S01]  /*17ab0*/  LDL.LU R9, [R1+0x32c] ;  /* 0x00032c0001097983 */ /* 0x000ee20000300800 */
[----:B----4-:R-:W-:Y:S01]  /*17ac0*/  FFMA.FTZ R8, R6, R14, R8 ;  /* 0x0000000e06087223 */ /* 0x010fe20000010008 */
[----:B------:R-:W-:Y:S01]  /*17ad0*/  FADD.FTZ R10, R10, R16 ;  /* 0x000000100a0a7221 */ /* 0x000fe20000010000 */
[----:B0-----:R-:W-:Y:S01]  /*17ae0*/  ISETP.GT.AND P0, PT, R34, 0x1e, PT ;  /* 0x0000001e2200780c */ /* 0x001fe20003f04270 */
[----:B------:R-:W4:Y:S02]  /*17af0*/  LDL.LU R33, [R1+0x31c] ;  /* 0x00031c0001217983 */ /* 0x000f240000300800 */
[----:B------:R-:W-:Y:S02]  /*17b00*/  FADD.FTZ R10, R10, R18 ;  /* 0x000000120a0a7221 */ /* 0x000fe40000010000 */
[----:B------:R-:W4:Y:S01]  /*17b10*/  LDL.LU R34, [R1+0x324] ;  /* 0x0003240001227983 */ /* 0x000f220000300800 */
[----:B--2---:R-:W-:Y:S01]  /*17b20*/  FFMA.FTZ R0, R32, R13, R0 ;  /* 0x0000000d20007223 */ /* 0x004fe20000010000 */
[----:B------:R-:W-:-:S02]  /*17b30*/  FADD.FTZ R13, R11, R13 ;  /* 0x0000000d0b0d7221 */ /* 0x000fc40000010000 */
[----:B------:R-:W2:Y:S01]  /*17b40*/  LDL.LU R32, [R1+0x310] ;  /* 0x0003100001207983 */ /* 0x000ea20000300800 */
[----:B------:R-:W-:Y:S01]  /*17b50*/  FFMA.FTZ R0, R7, R15, R0 ;  /* 0x0000000f07007223 */ /* 0x000fe20000010000 */
[----:B------:R-:W-:Y:S02]  /*17b60*/  FADD.FTZ R13, R13, R15 ;  /* 0x0000000f0d0d7221 */ /* 0x000fe40000010000 */
[----:B------:R-:W2:Y:S02]  /*17b70*/  LDL.LU R7, [R1+0x314] ;  /* 0x0003140001077983 */ /* 0x000ea40000300800 */
[----:B------:R-:W-:Y:S02]  /*17b80*/  FADD.FTZ R13, R13, R17 ;  /* 0x000000110d0d7221 */ /* 0x000fe40000010000 */
[----:B------:R-:W2:Y:S04]  /*17b90*/  LDL.LU R6, [R1+0x308] ;  /* 0x0003080001067983 */ /* 0x000ea80000300800 */
[----:B------:R-:W2:Y:S04]  /*17ba0*/  LDL.LU R14, [R1+0x29c] ;  /* 0x00029c00010e7983 */ /* 0x000ea80000300800 */
[----:B------:R-:W0:Y:S04]  /*17bb0*/  SHFL.DOWN PT, R56, R60, 0x1, 0x1f ;  /* 0x08201f003c387f89 */ /* 0x000e2800000e0000 */
[----:B------:R-:W1:Y:S04]  /*17bc0*/  SHFL.DOWN PT, R57, R61, 0x1, 0x1f ;  /* 0x08201f003d397f89 */ /* 0x000e6800000e0000 */
[----:B------:R-:W2:Y:S04]  /*17bd0*/  LDL.LU R51, [R1+0x6d4] ;  /* 0x0006d40001337983 */ /* 0x000ea80000300800 */
[----:B------:R-:W2:Y:S04]  /*17be0*/  LDL.LU R54, [R1+0x6c8] ;  /* 0x0006c80001367983 */ /* 0x000ea80000300800 */
[----:B------:R-:W2:Y:S01]  /*17bf0*/  LDL.LU R55, [R1+0x6c4] ;  /* 0x0006c40001377983 */ /* 0x000ea20000300800 */
[----:B---3--:R-:W-:Y:S01]  /*17c00*/  FFMA.FTZ R8, R12, R16, R8 ;  /* 0x000000100c087223 */ /* 0x008fe20000010008 */
[----:B------:R-:W-:-:S02]  /*17c10*/  FADD.FTZ R10, R10, R19 ;  /* 0x000000130a0a7221 */ /* 0x000fc40000010000 */
[----:B------:R-:W3:Y:S01]  /*17c20*/  LDL.LU R16, [R1+0x318] ;  /* 0x0003180001107983 */ /* 0x000ee20000300800 */
[----:B------:R-:W-:-:S03]  /*17c30*/  FFMA.FTZ R8, R35, R18, R8 ;  /* 0x0000001223087223 */ /* 0x000fc60000010008 */
[----:B------:R-:W4:Y:S01]  /*17c40*/  LDL.LU R18, [R1+0x250] ;  /* 0x0002500001127983 */ /* 0x000f220000300800 */
[----:B------:R-:W-:-:S03]  /*17c50*/  FFMA.FTZ R0, R9, R17, R0 ;  /* 0x0000001109007223 */ /* 0x000fc60000010000 */
[----:B------:R-:W2:Y:S01]  /*17c60*/  LDL.LU R17, [R1+0x270] ;  /* 0x0002700001117983 */ /* 0x000ea20000300800 */
[----:B------:R-:W-:-:S03]  /*17c70*/  FADD.FTZ R10, R10, R21 ;  /* 0x000000150a0a7221 */ /* 0x000fc60000010000 */
[----:B------:R-:W2:Y:S04]  /*17c80*/  LDL.LU R12, [R1+0x2f8] ;  /* 0x0002f800010c7983 */ /* 0x000ea80000300800 */
[----:B------:R-:W2:Y:S01]  /*17c90*/  LDL.LU R15, [R1+0x258] ;  /* 0x00025800010f7983 */ /* 0x000ea20000300800 */
[----:B0-----:R-:W-:Y:S01]  /*17ca0*/  @!P0 FADD.FTZ R60, R60, R56 ;  /* 0x000000383c3c8221 */ /* 0x001fe20000010000 */
[----:B-1----:R-:W-:Y:S02]  /*17cb0*/  @!P0 FADD.FTZ R61, R61, R57 ;  /* 0x000000393d3d8221 */ /* 0x002fe40000010000 */
[----:B------:R0:W5:Y:S01]  /*17cc0*/  LDL.LU R35, [R1+0x6b8] ;  /* 0x0006b80001237983 */ /* 0x0001620000300800 */
[----:B----4-:R-:W-:Y:S01]  /*17cd0*/  FFMA.FTZ R0, R34, R18, R0 ;  /* 0x0000001222007223 */ /* 0x010fe20000010000 */
[----:B------:R-:W-:Y:S01]  /*17ce0*/  FADD.FTZ R13, R13, R18 ;  /* 0x000000120d0d7221 */ /* 0x000fe20000010000 */
[----:B---3--:R-:W-:Y:S01]  /*17cf0*/  FFMA.FTZ R8, R16, R19, R8 ;  /* 0x0000001310087223 */ /* 0x008fe20000010008 */
[----:B------:R-:W3:Y:S01]  /*17d00*/  LDL.LU R18, [R1+0x2fc] ;  /* 0x0002fc0001127983 */ /* 0x000ee20000300800 */
[----:B------:R-:W-:Y:S01]  /*17d10*/  FFMA.FTZ R0, R33, R20, R0 ;  /* 0x0000001421007223 */ /* 0x000fe20000010000 */
[----:B------:R-:W-:-:S02]  /*17d20*/  FADD.FTZ R13, R13, R20 ;  /* 0x000000140d0d7221 */ /* 0x000fc40000010000 */
[----:B------:R-:W4:Y:S01]  /*17d30*/  LDL.LU R20, [R1+0x300] ;  /* 0x0003000001147983 */ /* 0x000f220000300800 */
[----:B--2---:R-:W-:Y:S01]  /*17d40*/  FFMA.FTZ R8, R32, R21, R8 ;  /* 0x0000001520087223 */ /* 0x004fe20000010008 */
[----:B------:R-:W-:Y:S02]  /*17d50*/  FFMA.FTZ R0, R7, R17, R0 ;  /* 0x0000001107007223 */ /* 0x000fe40000010000 */
[----:B------:R-:W2:Y:S01]  /*17d60*/  LDL.LU R21, [R1+0x30c] ;  /* 0x00030c0001157983 */ /* 0x000ea20000300800 */
[----:B------:R-:W-:-:S03]  /*17d70*/  FADD.FTZ R13, R13, R17 ;  /* 0x000000110d0d7221 */ /* 0x000fc60000010000 */
[----:B------:R-:W3:Y:S04]  /*17d80*/  LDL.LU R7, [R1+0x2ec] ;  /* 0x0002ec0001077983 */ /* 0x000ee80000300800 */
[----:B------:R-:W3:Y:S04]  /*17d90*/  LDL.LU R17, [R1+0x2e4] ;  /* 0x0002e40001117983 */ /* 0x000ee80000300800 */
[----:B------:R-:W3:Y:S01]  /*17da0*/  LDL.LU R19, [R1+0x304] ;  /* 0x0003040001137983 */ /* 0x000ee20000300800 */
[----:B------:R-:W-:Y:S01]  /*17db0*/  FFMA.FTZ R8, R6, R22, R8 ;  /* 0x0000001606087223 */ /* 0x000fe20000010008 */
[----:B------:R-:W-:-:S02]  /*17dc0*/  FADD.FTZ R10, R10, R22 ;  /* 0x000000160a0a7221 */ /* 0x000fc40000010000 */
[----:B------:R-:W3:Y:S02]  /*17dd0*/  LDL.LU R6, [R1+0x2f0] ;  /* 0x0002f00001067983 */ /* 0x000ee40000300800 */
[----:B------:R-:W-:Y:S01]  /*17de0*/  FADD.FTZ R10, R10, R23 ;  /* 0x000000170a0a7221 */ /* 0x000fe20000010000 */
[----:B------:R-:W-:Y:S01]  /*17df0*/  FADD.FTZ R13, R13, R15 ;  /* 0x0000000f0d0d7221 */ /* 0x000fe20000010000 */
[----:B------:R-:W3:Y:S02]  /*17e00*/  LDL.LU R22, [R1+0x2dc] ;  /* 0x0002dc0001167983 */ /* 0x000ee40000300800 */
[----:B------:R-:W-:Y:S02]  /*17e10*/  FADD.FTZ R10, R10, R24 ;  /* 0x000000180a0a7221 */ /* 0x000fe40000010000 */
[----:B------:R-:W3:Y:S02]  /*17e20*/  LDL.LU R56, [R1+0x6c0] ;  /* 0x0006c00001387983 */ /* 0x000ee40000300800 */
[----:B------:R-:W-:Y:S01]  /*17e30*/  FADD.FTZ R10, R10, R26 ;  /* 0x0000001a0a0a7221 */ /* 0x000fe20000010000 */
[----:B------:R-:W-:Y:S01]  /*17e40*/  FADD.FTZ R13, R13, R14 ;  /* 0x0000000e0d0d7221 */ /* 0x000fe20000010000 */
[----:B------:R-:W3:Y:S02]  /*17e50*/  LDL.LU R57, [R1+0x6bc] ;  /* 0x0006bc0001397983 */ /* 0x000ee40000300800 */
[----:B------:R-:W-:Y:S01]  /*17e60*/  FADD.FTZ R10, R10, R27 ;  /* 0x0000001b0a0a7221 */ /* 0x000fe20000010000 */
[----:B------:R-:W-:Y:S01]  /*17e70*/  FADD.FTZ R13, R13, R25 ;  /* 0x000000190d0d7221 */ /* 0x000fe20000010000 */
[----:B------:R0:W5:Y:S04]  /*17e80*/  LDL.LU R34, [R1+0x6b4] ;  /* 0x0006b40001227983 */ /* 0x0001680000300800 */
[----:B------:R0:W5:Y:S04]  /*17e90*/  LDL.LU R33, [R1+0x6b0] ;  /* 0x0006b00001217983 */ /* 0x0001680000300800 */
[----:B------:R0:W5:Y:S01]  /*17ea0*/  LDL.LU R32, [R1+0x6ac] ;  /* 0x0006ac0001207983 */ /* 0x0001620000300800 */
[----:B----4-:R-:W-:-:S03]  /*17eb0*/  FFMA.FTZ R8, R20, R23, R8 ;  /* 0x0000001714087223 */ /* 0x010fc60000010008 */
[----:B------:R-:W4:Y:S01]  /*17ec0*/  LDL.LU R23, [R1+0x2e8] ;  /* 0x0002e80001177983 */ /* 0x000f220000300800 */
[----:B------:R-:W-:-:S03]  /*17ed0*/  FFMA.FTZ R8, R12, R24, R8 ;  /* 0x000000180c087223 */ /* 0x000fc60000010008 */
[----:B------:R-:W4:Y:S01]  /*17ee0*/  LDL.LU R24, [R1+0x2a0] ;  /* 0x0002a00001187983 */ /* 0x000f220000300800 */
[----:B--2---:R-:W-:Y:S01]  /*17ef0*/  FFMA.FTZ R0, R21, R15, R0 ;  /* 0x0000000f15007223 */ /* 0x004fe20000010000 */
[----:B---3--:R-:W-:Y:S02]  /*17f00*/  FFMA.FTZ R8, R7, R26, R8 ;  /* 0x0000001a07087223 */ /* 0x008fe40000010008 */
[----:B------:R-:W2:Y:S02]  /*17f10*/  LDL.LU R15, [R1+0x280] ;  /* 0x00028000010f7983 */ /* 0x000ea40000300800 */
[----:B------:R-:W-:Y:S02]  /*17f20*/  FFMA.FTZ R8, R17, R27, R8 ;  /* 0x0000001b11087223 */ /* 0x000fe40000010008 */
[----:B------:R-:W3:Y:S01]  /*17f30*/  LDL.LU R12, [R1+0x290] ;  /* 0x00029000010c7983 */ /* 0x000ee20000300800 */
[----:B------:R-:W-:-:S03]  /*17f40*/  FFMA.FTZ R0, R19, R14, R0 ;  /* 0x0000000e13007223 */ /* 0x000fc60000010000 */
[----:B------:R-:W3:Y:S04]  /*17f50*/  LDL.LU R27, [R1+0x2e0] ;  /* 0x0002e000011b7983 */ /* 0x000ee80000300800 */
[----:B------:R-:W3:Y:S01]  /*17f60*/  LDL.LU R14, [R1+0x2d0] ;  /* 0x0002d000010e7983 */ /* 0x000ee20000300800 */
[----:B------:R-:W-:-:S03]  /*17f70*/  FFMA.FTZ R0, R18, R25, R0 ;  /* 0x0000001912007223 */ /* 0x000fc60000010000 */
[----:B------:R-:W3:Y:S04]  /*17f80*/  LDL.LU R21, [R1+0x2c4] ;  /* 0x0002c40001157983 */ /* 0x000ee80000300800 */
[----:B------:R-:W3:Y:S04]  /*17f90*/  LDL.LU R25, [R1+0x28c] ;  /* 0x00028c0001197983 */ /* 0x000ee80000300800 */
[----:B------:R-:W3:Y:S04]  /*17fa0*/  LDL.LU R26, [R1+0x2d8] ;  /* 0x0002d800011a7983 */ /* 0x000ee80000300800 */
[----:B------:R-:W3:Y:S04]  /*17fb0*/  LDL.LU R20, [R1+0x2c8] ;  /* 0x0002c80001147983 */ /* 0x000ee80000300800 */
[----:B------:R-:W3:Y:S04]  /*17fc0*/  LDL.LU R19, [R1+0x27c] ;  /* 0x00027c0001137983 */ /* 0x000ee80000300800 */
[----:B------:R-:W3:Y:S04]  /*17fd0*/  LDL.LU R18, [R1+0x2bc] ;  /* 0x0002bc0001127983 */ /* 0x000ee80000300800 */
[----:B------:R-:W3:Y:S04]  /*17fe0*/  LDL.LU R17, [R1+0x2c0] ;  /* 0x0002c00001117983 */ /* 0x000ee80000300800 */
[----:B------:R0:W5:Y:S01]  /*17ff0*/  LDL.LU R7, [R1+0x6a8] ;  /* 0x0006a80001077983 */ /* 0x0001620000300800 */
[----:B----4-:R-:W-:Y:S01]  /*18000*/  FFMA.FTZ R0, R6, R24, R0 ;  /* 0x0000001806007223 */ /* 0x010fe20000010000 */
[----:B------:R-:W-:-:S02]  /*18010*/  FADD.FTZ R13, R13, R24 ;  /* 0x000000180d0d7221 */ /* 0x000fc40000010000 */
[----:B------:R0:W5:Y:S01]  /*18020*/  LDL.LU R6, [R1+0x6a4] ;  /* 0x0006a40001067983 */ /* 0x0001620000300800 */
[----:B------:R-:W-:Y:S01]  /*18030*/  FFMA.FTZ R0, R23, R28, R0 ;  /* 0x0000001c17007223 */ /* 0x000fe20000010000 */
[----:B------:R-:W-:Y:S02]  /*18040*/  FADD.FTZ R13, R13, R28 ;  /* 0x0000001c0d0d7221 */ /* 0x000fe40000010000 */
[----:B------:R-:W4:Y:S01]  /*18050*/  LDL.LU R24, [R1+0x2b4] ;  /* 0x0002b40001187983 */ /* 0x000f220000300800 */
[----:B--2---:R-:W-:Y:S01]  /*18060*/  FFMA.FTZ R8, R22, R15, R8 ;  /* 0x0000000f16087223 */ /* 0x004fe20000010008 */
[----:B------:R-:W-:Y:S02]  /*18070*/  FADD.FTZ R10, R10, R15 ;  /* 0x0000000f0a0a7221 */ /* 0x000fe40000010000 */
[----:B------:R-:W2:Y:S01]  /*18080*/  LDL.LU R23, [R1+0x2b8] ;  /* 0x0002b80001177983 */ /* 0x000ea20000300800 */
[----:B---3--:R-:W-:-:S03]  /*18090*/  FADD.FTZ R13, R13, R12 ;  /* 0x0000000c0d0d7221 */ /* 0x008fc60000010000 */
[----:B------:R-:W2:Y:S01]  /*180a0*/  LDL.LU R22, [R1+0x26c] ;  /* 0x00026c0001167983 */ /* 0x000ea20000300800 */
[----:B------:R-:W-:-:S03]  /*180b0*/  FFMA.FTZ R0, R27, R12, R0 ;  /* 0x0000000c1b007223 */ /* 0x000fc60000010000 */
[----:B------:R-:W3:Y:S01]  /*180c0*/  LDL.LU R15, [R1+0x2b0] ;  /* 0x0002b000010f7983 */ /* 0x000ee20000300800 */
[----:B------:R-:W-:-:S03]  /*180d0*/  FFMA.FTZ R8, R14, R29, R8 ;  /* 0x0000001d0e087223 */ /* 0x000fc60000010008 */
[----:B------:R-:W3:Y:S04]  /*180e0*/  LDL.LU R12, [R1+0x2ac] ;  /* 0x0002ac00010c7983 */ /* 0x000ee80000300800 */
[----:B------:R-:W3:Y:S01]  /*180f0*/  LDL.LU R14, [R1+0x2a8] ;  /* 0x0002a800010e7983 */ /* 0x000ee20000300800 */
[----:B------:R-:W-:Y:S01]  /*18100*/  FADD.FTZ R13, R13, R25 ;  /* 0x000000190d0d7221 */ /* 0x000fe20000010000 */
[----:B------:R-:W-:Y:S01]  /*18110*/  FFMA.FTZ R0, R26, R25, R0 ;  /* 0x000000191a007223 */ /* 0x000fe20000010000 */
[----:B------:R-:W-:Y:S01]  /*18120*/  FFMA.FTZ R8, R21, R30, R8 ;  /* 0x0000001e15087223 */ /* 0x000fe20000010008 */
[----:B------:R-:W3:Y:S04]  /*18130*/  LDL.LU R27, [R1+0x278] ;  /* 0x00027800011b7983 */ /* 0x000ee80000300800 */
[----:B------:R-:W3:Y:S01]  /*18140*/  LDL.LU R21, [R1+0x2a4] ;  /* 0x0002a40001157983 */ /* 0x000ee20000300800 */
[----:B------:R-:W-:Y:S01]  /*18150*/  FFMA.FTZ R0, R20, R19, R0 ;  /* 0x0000001314007223 */ /* 0x000fe20000010000 */
[----:B------:R-:W-:-:S02]  /*18160*/  FADD.FTZ R13, R13, R19 ;  /* 0x000000130d0d7221 */ /* 0x000fc40000010000 */
[----:B------:R-:W3:Y:S04]  /*18170*/  LDL.LU R20, [R1+0x298] ;  /* 0x0002980001147983 */ /* 0x000ee80000300800 */
[----:B------:R-:W3:Y:S01]  /*18180*/  LDL.LU R19, [R1+0x294] ;  /* 0x0002940001137983 */ /* 0x000ee20000300800 */
[----:B------:R-:W-:Y:S01]  /*18190*/  FFMA.FTZ R8, R18, R31, R8 ;  /* 0x0000001f12087223 */ /* 0x000fe20000010008 */
[----:B------:R-:W-:Y:S02]  /*181a0*/  FFMA.FTZ R0, R17, R36, R0 ;  /* 0x0000002411007223 */ /* 0x000fe40000010000 */
[----:B------:R-:W3:Y:S04]  /*181b0*/  LDL.LU R18, [R1+0x288] ;  /* 0x0002880001127983 */ /* 0x000ee80000300800 */
[----:B------:R-:W3:Y:S01]  /*181c0*/  LDL.LU R17, [R1+0x284] ;  /* 0x0002840001117983 */ /* 0x000ee20000300800 */
[----:B------:R-:W-:-:S03]  /*181d0*/  FADD.FTZ R13, R13, R36 ;  /* 0x000000240d0d7221 */ /* 0x000fc60000010000 */
[----:B------:R-:W3:Y:S04]  /*181e0*/  LDL.LU R26, [R1+0x274] ;  /* 0x00027400011a7983 */ /* 0x000ee80000300800 */
[----:B------:R-:W3:Y:S01]  /*181f0*/  LDL.LU R25, [R1+0x268] ;  /* 0x0002680001197983 */ /* 0x000ee20000300800 */
[----:B----4-:R-:W-:-:S03]  /*18200*/  FFMA.FTZ R8, R24, R37, R8 ;  /* 0x0000002518087223 */ /* 0x010fc60000010008 */
[----:B------:R-:W4:Y:S01]  /*18210*/  LDL.LU R24, [R1+0x254] ;  /* 0x0002540001187983 */ /* 0x000f220000300800 */
[----:B--2---:R-:W-:Y:S01]  /*18220*/  FFMA.FTZ R0, R23, R22, R0 ;  /* 0x0000001617007223 */ /* 0x004fe20000010000 */
[----:B------:R-:W-:Y:S02]  /*18230*/  FADD.FTZ R13, R13, R22 ;  /* 0x000000160d0d7221 */ /* 0x000fe40000010000 */
[----:B------:R-:W2:Y:S01]  /*18240*/  LDL.LU R23, [R1+0x24c] ;  /* 0x00024c0001177983 */ /* 0x000ea20000300800 */
[----:B---3--:R-:W-:-:S03]  /*18250*/  FFMA.FTZ R8, R15, R38, R8 ;  /* 0x000000260f087223 */ /* 0x008fc60000010008 */
[----:B------:R-:W3:Y:S01]  /*18260*/  LDL.LU R22, [R1+0x248] ;  /* 0x0002480001167983 */ /* 0x000ee20000300800 */
[----:B------:R-:W-:Y:S01]  /*18270*/  FFMA.FTZ R0, R12, R39, R0 ;  /* 0x000000270c007223 */ /* 0x000fe20000010000 */
[----:B------:R-:W-:Y:S01]  /*18280*/  FADD.FTZ R12, R13, R39 ;  /* 0x000000270d0c7221 */ /* 0x000fe20000010000 */
[----:B------:R-:W-:Y:S02]  /*18290*/  FFMA.FTZ R13, R14, R40, R8 ;  /* 0x000000280e0d7223 */ /* 0x000fe40000010008 */
[----:B------:R-:W2:Y:S01]  /*182a0*/  LDL.LU R14, [R1+0x264] ;  /* 0x00026400010e7983 */ /* 0x000ea20000300800 */
[----:B------:R-:W-:-:S03]  /*182b0*/  FFMA.FTZ R0, R21, R41, R0 ;  /* 0x0000002915007223 */ /* 0x000fc60000010000 */
        /* <DEDUP_REMOVED lines=9> */
[----:B------:R-:W-:-:S04]  /*18350*/  FADD.FTZ R10, R10, R29 ;  /* 0x0000001d0a0a7221 */ /* 0x000fc80000010000 */
[----:B------:R-:W-:-:S04]  /*18360*/  FADD.FTZ R10, R10, R30 ;  /* 0x0000001e0a0a7221 */ /* 0x000fc80000010000 */
[----:B------:R-:W-:-:S04]  /*18370*/  FADD.FTZ R10, R10, R31 ;  /* 0x0000001f0a0a7221 */ /* 0x000fc80000010000 */
[----:B------:R-:W-:-:S04]  /*18380*/  FADD.FTZ R10, R10, R37 ;  /* 0x000000250a0a7221 */ /* 0x000fc80000010000 */
[----:B------:R-:W-:Y:S01]  /*18390*/  FADD.FTZ R10, R10, R38 ;  /* 0x000000260a0a7221 */ /* 0x000fe20000010000 */
[----:B------:R-:W-:-:S03]  /*183a0*/  FADD.FTZ R12, R12, R41 ;  /* 0x000000290c0c7221 */ /* 0x000fc60000010000 */
[----:B------:R-:W-:Y:S01]  /*183b0*/  FADD.FTZ R15, R10, R40 ;  /* 0x000000280a0f7221 */ /* 0x000fe20000010000 */
[----:B------:R-:W-:Y:S01]  /*183c0*/  FADD.FTZ R12, R12, R43 ;  /* 0x0000002b0c0c7221 */ /* 0x000fe20000010000 */
[----:B------:R-:W-:Y:S01]  /*183d0*/  FFMA.FTZ R13, R27, R46, R13 ;  /* 0x0000002e1b0d7223 */ /* 0x000fe2000001000d */
[----:B------:R-:W-:Y:S01]  /*183e0*/  FFMA.FTZ R8, R26, R47, R0 ;  /* 0x0000002f1a087223 */ /* 0x000fe20000010000 */
[----:B------:R-:W-:Y:S01]  /*183f0*/  FADD.FTZ R15, R15, R42 ;  /* 0x0000002a0f0f7221 */ /* 0x000fe20000010000 */
[----:B------:R-:W-:Y:S01]  /*18400*/  FADD.FTZ R12, R12, R45 ;  /* 0x0000002d0c0c7221 */ /* 0x000fe20000010000 */
[----:B------:R-:W-:Y:S01]  /*18410*/  FFMA.FTZ R13, R25, R48, R13 ;  /* 0x00000030190d7223 */ /* 0x000fe2000001000d */
[----:B------:R-:W2:Y:S01]  /*18420*/  LDL R10, [R1+0x698] ;  /* 0x00069800010a7983 */ /* 0x000ea20000100800 */
[----:B------:R-:W-:Y:S01]  /*18430*/  FADD.FTZ R15, R15, R44 ;  /* 0x0000002c0f0f7221 */ /* 0x000fe20000010000 */
[----:B------:R-:W-:Y:S01]  /*18440*/  FADD.FTZ R12, R12, R47 ;  /* 0x0000002f0c0c7221 */ /* 0x000fe20000010000 */
[----:B------:R-:W1:Y:S02]  /*18450*/  S2UR UR9, SR_CgaCtaId ;  /* 0x00000000000979c3 */ /* 0x000e640000008800 */
[----:B------:R-:W-:Y:S01]  /*18460*/  FADD.FTZ R15, R15, R46 ;  /* 0x0000002e0f0f7221 */ /* 0x000fe20000010000 */
[----:B------:R-:W-:-:S03]  /*18470*/  FADD.FTZ R12, R12, R49 ;  /* 0x000000310c0c7221 */ /* 0x000fc60000010000 */
[----:B------:R-:W-:Y:S01]  /*18480*/  FADD.FTZ R15, R15, R48 ;  /* 0x000000300f0f7221 */ /* 0x000fe20000010000 */
[----:B------:R-:W-:Y:S01]  /*18490*/  FADD.FTZ R12, R12, R51 ;  /* 0x000000330c0c7221 */ /* 0x000fe20000010000 */
[----:B------:R-:W0:Y:S01]  /*184a0*/  S2R R16, SR_LANEID ;  /* 0x0000000000107919 */ /* 0x000e220000000000 */
[----:B------:R-:W-:Y:S01]  /*184b0*/  UMOV UR8, 0x400 ;  /* 0x0000040000087882 */ /* 0x000fe20000000000 */
[----:B------:R-:W-:Y:S01]  /*184c0*/  FADD.FTZ R15, R15, R50 ;  /* 0x000000320f0f7221 */ /* 0x000fe20000010000 */
[----:B------:R-:W-:Y:S01]  /*184d0*/  FADD.FTZ R12, R12, R53 ;  /* 0x000000350c0c7221 */ /* 0x000fe20000010000 */
[----:B------:R-:W1:Y:S01]  /*184e0*/  SHFL.DOWN PT, R9, R60, 0x2, 0x1f ;  /* 0x08401f003c097f89 */ /* 0x000e6200000e0000 */
[----:B------:R-:W0:Y:S01]  /*184f0*/  LDC.64 R42, c[0x0][0x268] ;  /* 0x00009a00ff2a7b82 */ /* 0x000e220000000a00 */
[----:B------:R-:W-:Y:S01]  /*18500*/  FADD.FTZ R15, R15, R52 ;  /* 0x000000340f0f7221 */ /* 0x000fe20000010000 */
[----:B------:R-:W-:-:S03]  /*18510*/  FADD.FTZ R12, R12, R55 ;  /* 0x000000370c0c7221 */ /* 0x000fc60000010000 */
[----:B------:R-:W-:Y:S01]  /*18520*/  FADD.FTZ R15, R15, R54 ;  /* 0x000000360f0f7221 */ /* 0x000fe20000010000 */
[----:B------:R-:W-:-:S03]  /*18530*/  FADD.FTZ R12, R12, R57 ;  /* 0x000000390c0c7221 */ /* 0x000fc60000010000 */
[----:B------:R-:W-:Y:S01]  /*18540*/  FADD.FTZ R15, R15, R56 ;  /* 0x000000380f0f7221 */ /* 0x000fe20000010000 */
[----:B------:R-:W1:Y:S01]  /*18550*/  SHFL.DOWN PT, R11, R61, 0x2, 0x1f ;  /* 0x08401f003d0b7f89 */ /* 0x000e6200000e0000 */
[----:B----4-:R-:W-:-:S04]  /*18560*/  FFMA.FTZ R13, R24, R50, R13 ;  /* 0x00000032180d7223 */ /* 0x010fc8000001000d */
[----:B---3--:R-:W-:Y:S01]  /*18570*/  FFMA.FTZ R13, R22, R52, R13 ;  /* 0x00000034160d7223 */ /* 0x008fe2000001000d */
[----:B--2---:R-:W-:Y:S02]  /*18580*/  FFMA.FTZ R8, R14, R49, R8 ;  /* 0x000000310e087223 */ /* 0x004fe40000010008 */
[----:B------:R-:W2:Y:S02]  /*18590*/  LDL R14, [R1+0x600] ;  /* 0x00060000010e7983 */ /* 0x000ea40000100800 */
[----:B------:R-:W-:-:S04]  /*185a0*/  FFMA.FTZ R8, R23, R51, R8 ;  /* 0x0000003317087223 */ /* 0x000fc80000010008 */
[----:B------:R-:W-:Y:S01]  /*185b0*/  FFMA.FTZ R8, R21, R53, R8 ;  /* 0x0000003515087223 */ /* 0x000fe20000010008 */
[----:B------:R-:W-:-:S03]  /*185c0*/  FFMA.FTZ R13, R20, R54, R13 ;  /* 0x00000036140d7223 */ /* 0x000fc6000001000d */
[----:B------:R-:W-:Y:S01]  /*185d0*/  FFMA.FTZ R8, R19, R55, R8 ;  /* 0x0000003713087223 */ /* 0x000fe20000010008 */
[----:B------:R-:W-:-:S03]  /*185e0*/  FFMA.FTZ R13, R18, R56, R13 ;  /* 0x00000038120d7223 */ /* 0x000fc6000001000d */
[----:B------:R-:W-:Y:S01]  /*185f0*/  FFMA.FTZ R8, R17, R57, R8 ;  /* 0x0000003911087223 */ /* 0x000fe20000010008 */
[----:B------:R-:W-:Y:S02]  /*18600*/  FFMA.FTZ R56, R3, R58, R13 ;  /* 0x0000003a03387223 */ /* 0x000fe4000001000d */
[----:B------:R3:W5:Y:S01]  /*18610*/  LDL.LU R3, [R1+0x6a0] ;  /* 0x0006a00001037983 */ /* 0x0007620000300800 */
[----:B------:R-:W-:-:S03]  /*18620*/  FFMA.FTZ R57, R2, R59, R8 ;  /* 0x0000003b02397223 */ /* 0x000fc60000010008 */
[----:B------:R3:W5:Y:S01]  /*18630*/  LDL.LU R2, [R1+0x69c] ;  /* 0x00069c0001027983 */ /* 0x0007620000300800 */
[----:B0-----:R-:W-:-:S13]  /*18640*/  ISETP.GT.AND P0, PT, R16, 0x1d, PT ;  /* 0x0000001d1000780c */ /* 0x001fda0003f04270 */
[----:B-1----:R-:W-:Y:S01]  /*18650*/  @!P0 FADD.FTZ R60, R60, R9 ;  /* 0x000000093c3c8221 */ /* 0x002fe20000010000 */
[----:B------:R-:W-:-:S04]  /*18660*/  @!P0 FADD.FTZ R61, R61, R11 ;  /* 0x0000000b3d3d8221 */ /* 0x000fc80000010000 */
[----:B------:R-:W0:Y:S04]  /*18670*/  SHFL.DOWN PT, R9, R60, 0x4, 0x1f ;  /* 0x08801f003c097f89 */ /* 0x000e2800000e0000 */
[----:B------:R-:W1:Y:S01]  /*18680*/  SHFL.DOWN PT, R11, R61, 0x4, 0x1f ;  /* 0x08801f003d0b7f89 */ /* 0x000e6200000e0000 */
[----:B------:R-:W-:-:S13]  /*18690*/  ISETP.GT.AND P0, PT, R16, 0x1b, PT ;  /* 0x0000001b1000780c */ /* 0x000fda0003f04270 */
[----:B0-----:R-:W-:Y:S01]  /*186a0*/  @!P0 FADD.FTZ R60, R60, R9 ;  /* 0x000000093c3c8221 */ /* 0x001fe20000010000 */
[----:B-1----:R-:W-:-:S04]  /*186b0*/  @!P0 FADD.FTZ R61, R61, R11 ;  /* 0x0000000b3d3d8221 */ /* 0x002fc80000010000 */
[----:B------:R-:W0:Y:S04]  /*186c0*/  SHFL.DOWN PT, R9, R60, 0x8, 0x1f ;  /* 0x09001f003c097f89 */ /* 0x000e2800000e0000 */
[----:B------:R-:W1:Y:S01]  /*186d0*/  SHFL.DOWN PT, R11, R61, 0x8, 0x1f ;  /* 0x09001f003d0b7f89 */ /* 0x000e6200000e0000 */
[----:B------:R-:W-:-:S13]  /*186e0*/  ISETP.GT.AND P0, PT, R16, 0x17, PT ;  /* 0x000000171000780c */ /* 0x000fda0003f04270 */
[----:B0-----:R-:W-:Y:S01]  /*186f0*/  @!P0 FADD.FTZ R60, R60, R9 ;  /* 0x000000093c3c8221 */ /* 0x001fe20000010000 */
[----:B-1----:R-:W-:-:S04]  /*18700*/  @!P0 FADD.FTZ R61, R61, R11 ;  /* 0x0000000b3d3d8221 */ /* 0x002fc80000010000 */
[----:B------:R-:W0:Y:S04]  /*18710*/  SHFL.DOWN PT, R9, R60, 0x10, 0x1f ;  /* 0x0a001f003c097f89 */ /* 0x000e2800000e0000 */
[----:B------:R-:W1:Y:S01]  /*18720*/  SHFL.DOWN PT, R0, R61, 0x10, 0x1f ;  /* 0x0a001f003d007f89 */ /* 0x000e6200000e0000 */
[----:B------:R-:W-:Y:S01]  /*18730*/  ISETP.GT.AND P0, PT, R16, 0xf, PT ;  /* 0x0000000f1000780c */ /* 0x000fe20003f04270 */
[----:B------:R-:W-:-:S04]  /*18740*/  UIADD3 UR7, UR8, 0xa0, URZ ;  /* 0x000000a008077890 */ /* 0x000fc8000fffe03f */
[----:B------:R-:W-:Y:S01]  /*18750*/  ULEA UR7, UR9, UR7, 0x18 ;  /* 0x0000000709077291 */ /* 0x000fe2000f8ec03f */
[----:B------:R-:W-:Y:S01]  /*18760*/  FADD.FTZ R58, R15, R58 ;  /* 0x0000003a0f3a7221 */ /* 0x000fe20000010000 */
[----:B------:R-:W-:-:S06]  /*18770*/  FADD.FTZ R59, R12, R59 ;  /* 0x0000003b0c3b7221 */ /* 0x000fcc0000010000 */
[----:B0-----:R-:W-:Y:S01]  /*18780*/  @!P0 FADD.FTZ R60, R60, R9 ;  /* 0x000000093c3c8221 */ /* 0x001fe20000010000 */
[----:B-1----:R-:W-:Y:S01]  /*18790*/  @!P0 FADD.FTZ R61, R61, R0 ;  /* 0x000000003d3d8221 */ /* 0x002fe20000010000 */
[----:B------:R-:W-:Y:S01]  /*187a0*/  ISETP.NE.AND P0, PT, R16, RZ, PT ;  /* 0x000000ff1000720c */ /* 0x000fe20003f05270 */
[----:B------:R-:W-:Y:S01]  /*187b0*/  BSSY B0, `(.L_x_370) ;  /* 0x0000031000007945 */ /* 0x000fe20003800000 */
[----:B------:R-:W-:Y:S02]  /*187c0*/  MOV R40, UR12 ;  /* 0x0000000c00287c02 */ /* 0x000fe40008000f00 */
[C---:B--2---:R-:W-:Y:S02]  /*187d0*/  ISETP.NE.AND P1, PT, R14.reuse, RZ, PT ;  /* 0x000000ff0e00720c */ /* 0x044fe40003f25270 */
[----:B------:R-:W-:-:S05]  /*187e0*/  LEA R0, R14, UR7, 0x4 ;  /* 0x000000070e007c11 */ /* 0x000fca000f8e20ff */
[----:B------:R3:W-:Y:S04]  /*187f0*/  STS.128 [R0], R56 ;  /* 0x0000003800007388 */ /* 0x0007e80000000c00 */
[----:B------:R3:W-:Y:S01]  /*18800*/  @!P0 STS.64 [R10+0x10], R60 ;  /* 0x0000103c0a008388 */ /* 0x0007e20000000a00 */
[----:B------:R-:W-:Y:S01]  /*18810*/  BAR.SYNC.DEFER_BLOCKING 0x0 ;  /* 0x0000000000007b1d */ /* 0x000fe20000010000 */
[----:B------:R-:W-:Y:S02]  /*18820*/  ISETP.GT.U32.AND P2, PT, R14, 0x3f, PT ;  /* 0x0000003f0e00780c */ /* 0x000fe40003f44070 */
[----:B------:R-:W-:-:S03]  /*18830*/  LEA R40, R40, R14, 0x6 ;  /* 0x0000000e28287211 */ /* 0x000fc600078e30ff */
[----:B------:R-:W-:Y:S08]  /*18840*/  @P1 BRA `(.L_x_371) ;  /* 0x00000000009c1947 */ /* 0x000ff00003800000 */
[----:B------:R-:W-:-:S09]  /*18850*/  ULEA UR7, UR9, UR8, 0x18 ;  /* 0x0000000809077291 */ /* 0x000fd2000f8ec03f */
[----:B------:R-:W0:Y:S04]  /*18860*/  LDS.64 R28, [UR7+0x18] ;  /* 0x00001807ff1c7984 */ /* 0x000e280008000a00 */
[----:B---3--:R-:W1:Y:S04]  /*18870*/  LDS.128 R8, [UR7+0x20] ;  /* 0x00002007ff087984 */ /* 0x008e680008000c00 */
[----:B------:R-:W2:Y:S04]  /*18880*/  LDS.128 R12, [UR7+0x30] ;  /* 0x00003007ff0c7984 */ /* 0x000ea80008000c00 */
[----:B------:R-:W3:Y:S04]  /*18890*/  LDS.128 R24, [UR7+0x40] ;  /* 0x00004007ff187984 */ /* 0x000ee80008000c00 */
[----:B------:R-:W4:Y:S04]  /*188a0*/  LDS.128 R20, [UR7+0x50] ;  /* 0x00005007ff147984 */ /* 0x000f280008000c00 */
[----:B------:R-:W4:Y:S01]  /*188b0*/  LDS.128 R16, [UR7+0x60] ;  /* 0x00006007ff107984 */ /* 0x000f220008000c00 */
        /* <DEDUP_REMOVED lines=20> */
[----:B------:R-:W-:Y:S01]  /*18a00*/  FADD.FTZ R37, R37, R16 ;  /* 0x0000001025257221 */ /* 0x000fe20000010000 */
        /* <DEDUP_REMOVED lines=11> */
.L_x_371:
[----:B------:R-:W-:Y:S05]  /*18ac0*/  BSYNC B0 ;  /* 0x0000000000007941 */ /* 0x000fea0003800000 */
.L_x_370:
[----:B------:R-:W-:Y:S06]  /*18ad0*/  BAR.SYNC.DEFER_BLOCKING 0x0 ;  /* 0x0000000000007b1d */ /* 0x000fec0000010000 */
[----:B------:R-:W-:Y:S04]  /*18ae0*/  BSSY B0, `(.L_x_372) ;  /* 0x0000025000007945 */ /* 0x000fe80003800000 */
[----:B------:R-:W-:Y:S05]  /*18af0*/  @P2 BRA `(.L_x_373) ;  /* 0x00000000008c2947 */ /* 0x000fea0003800000 */
[----:B------:R-:W0:Y:S04]  /*18b00*/  LDS.128 R28, [R0+0x400] ;  /* 0x00040000001c7984 */ /* 0x000e280000000c00 */
[----:B------:R-:W1:Y:S04]  /*18b10*/  LDS.128 R24, [R0+0x800] ;  /* 0x0008000000187984 */ /* 0x000e680000000c00 */
[----:B------:R-:W2:Y:S04]  /*18b20*/  LDS.128 R20, [R0+0xc00] ;  /* 0x000c000000147984 */ /* 0x000ea80000000c00 */
[----:B------:R-:W4:Y:S04]  /*18b30*/  LDS.128 R16, [R0+0x1000] ;  /* 0x0010000000107984 */ /* 0x000f280000000c00 */
[----:B------:R-:W4:Y:S04]  /*18b40*/  LDS.128 R12, [R0+0x1400] ;  /* 0x00140000000c7984 */ /* 0x000f280000000c00 */
[----:B---3--:R-:W3:Y:S04]  /*18b50*/  LDS.128 R8, [R0+0x1800] ;  /* 0x0018000000087984 */ /* 0x008ee80000000c00 */
[----:B------:R-:W3:Y:S01]  /*18b60*/  LDS.128 R36, [R0+0x1c00] ;  /* 0x001c000000247984 */ /* 0x000ee20000000c00 */
        /* <DEDUP_REMOVED lines=12> */
[----:B----4-:R-:W-:Y:S01]  /*18c30*/  FADD.FTZ R41, R41, R16 ;  /* 0x0000001029297221 */ /* 0x010fe20000010000 */
[----:B------:R-:W-:Y:S01]  /*18c40*/  FADD.FTZ R28, R28, R17 ;  /* 0x000000111c1c7221 */ /* 0x000fe20000010000 */
[----:B------:R-:W-:Y:S01]  /*18c50*/  FADD.FTZ R29, R29, R18 ;  /* 0x000000121d1d7221 */ /* 0x000fe20000010000 */
[----:B------:R-:W-:Y:S01]  /*18c60*/  FADD.FTZ R30, R30, R19 ;  /* 0x000000131e1e7221 */ /* 0x000fe20000010000 */
[----:B------:R-:W-:Y:S01]  /*18c70*/  FADD.FTZ R41, R41, R12 ;  /* 0x0000000c29297221 */ /* 0x000fe20000010000 */
[----:B------:R-:W-:Y:S01]  /*18c80*/  FADD.FTZ R28, R28, R13 ;  /* 0x0000000d1c1c7221 */ /* 0x000fe20000010000 */
[----:B------:R-:W-:Y:S01]  /*18c90*/  FADD.FTZ R29, R29, R14 ;  /* 0x0000000e1d1d7221 */ /* 0x000fe20000010000 */
[----:B------:R-:W-:Y:S01]  /*18ca0*/  FADD.FTZ R30, R30, R15 ;  /* 0x0000000f1e1e7221 */ /* 0x000fe20000010000 */
[----:B---3--:R-:W-:Y:S01]  /*18cb0*/  FADD.FTZ R41, R41, R8 ;  /* 0x0000000829297221 */ /* 0x008fe20000010000 */
[----:B------:R-:W-:Y:S01]  /*18cc0*/  FADD.FTZ R28, R28, R9 ;  /* 0x000000091c1c7221 */ /* 0x000fe20000010000 */
[----:B------:R-:W-:Y:S01]  /*18cd0*/  FADD.FTZ R29, R29, R10 ;  /* 0x0000000a1d1d7221 */ /* 0x000fe20000010000 */
[----:B------:R-:W-:Y:S01]  /*18ce0*/  FADD.FTZ R30, R30, R11 ;  /* 0x0000000b1e1e7221 */ /* 0x000fe20000010000 */
[----:B------:R-:W-:Y:S01]  /*18cf0*/  FADD.FTZ R56, R41, R36 ;  /* 0x0000002429387221 */ /* 0x000fe20000010000 */
[----:B------:R-:W-:Y:S01]  /*18d00*/  FADD.FTZ R57, R28, R37 ;  /* 0x000000251c397221 */ /* 0x000fe20000010000 */
[----:B------:R-:W-:Y:S01]  /*18d10*/  FADD.FTZ R58, R29, R38 ;  /* 0x000000261d3a7221 */ /* 0x000fe20000010000 */
[----:B------:R-:W-:-:S07]  /*18d20*/  FADD.FTZ R59, R30, R39 ;  /* 0x000000271e3b7221 */ /* 0x000fce0000010000 */
.L_x_373:
[----:B------:R-:W-:Y:S05]  /*18d30*/  BSYNC B0 ;  /* 0x0000000000007941 */ /* 0x000fea0003800000 */
.L_x_372:
[----:B------:R-:W-:Y:S01]  /*18d40*/  ULDC UR8, c[0x0][0xc] ;  /* 0x0000030000087ab9 */ /* 0x000fe20000000800 */
[----:B------:R-:W-:Y:S01]  /*18d50*/  BSSY B0, `(.L_x_374) ;  /* 0x000001c000007945 */ /* 0x000fe20003800000 */
[----:B------:R-:W-:-:S03]  /*18d60*/  IMAD.WIDE R40, R40, 0x4, R42 ;  /* 0x0000000428287825 */ /* 0x000fc600078e022a */
[----:B------:R-:W-:Y:S05]  /*18d70*/  @P2 BRA `(.L_x_375) ;  /* 0x0000000000642947 */ /* 0x000fea0003800000 */
[----:B---3--:R-:W0:Y:S01]  /*18d80*/  LDC.64 R10, c[0x0][0x288] ;  /* 0x0000a200ff0a7b82 */ /* 0x008e220000000a00 */
[----:B------:R1:W-:Y:S07]  /*18d90*/  REDG.E.ADD.F32.FTZ.RN.STRONG.GPU desc[UR10][R40.64], R56 ;  /* 0x00000038280079a6 */ /* 0x0003ee000c10f38a */
[----:B------:R-:W2:Y:S01]  /*18da0*/  LDC.64 R12, c[0x0][0x288] ;  /* 0x0000a200ff0c7b82 */ /* 0x000ea20000000a00 */
[C---:B0-----:R-:W-:Y:S02]  /*18db0*/  IMAD R15, R11.reuse, 0x3, RZ ;  /* 0x000000030b0f7824 */ /* 0x041fe400078e02ff */
[----:B------:R-:W-:Y:S01]  /*18dc0*/  IMAD.WIDE.U32 R8, R10, 0x3, RZ ;  /* 0x000000030a087825 */ /* 0x000fe200078e00ff */
[----:B------:R-:W-:-:S04]  /*18dd0*/  LEA.HI R10, P0, R11, R10, RZ, 0x1 ;  /* 0x0000000a0b0a7211 */ /* 0x000fc800078108ff */
[----:B------:R-:W-:Y:S02]  /*18de0*/  IADD3 R15, R9, R15, RZ ;  /* 0x0000000f090f7210 */ /* 0x000fe40007ffe0ff */
[----:B------:R-:W-:Y:S02]  /*18df0*/  IADD3.X R11, RZ, R11, RZ, P0, !PT ;  /* 0x0000000bff0b7210 */ /* 0x000fe400007fe4ff */
[----:B------:R-:W-:Y:S02]  /*18e00*/  LEA.HI R8, P2, R15, R8, RZ, 0x1 ;  /* 0x000000080f087211 */ /* 0x000fe400078508ff */
[--C-:B------:R-:W-:Y:S02]  /*18e10*/  SHF.R.S64 R9, R10, 0x1, R11.reuse ;  /* 0x000000010a097819 */ /* 0x100fe4000000100b */
[----:B------:R-:W-:Y:S01]  /*18e20*/  SHF.R.S32.HI R0, RZ, 0x1, R11 ;  /* 0x00000001ff007819 */ /* 0x000fe2000001140b */
[----:B------:R-:W-:Y:S01]  /*18e30*/  IMAD.X R15, RZ, RZ, R15, P2 ;  /* 0x000000ffff0f7224 */ /* 0x000fe200010e060f */
[----:B--2---:R-:W-:-:S04]  /*18e40*/  LEA R10, P2, R12, R40, 0x2 ;  /* 0x000000280c0a7211 */ /* 0x004fc800078410ff */
[--C-:B------:R-:W-:Y:S02]  /*18e50*/  SHF.R.S64 R17, R8, 0x1, R15.reuse ;  /* 0x0000000108117819 */ /* 0x100fe4000000100f */
[----:B------:R-:W-:Y:S02]  /*18e60*/  SHF.R.S32.HI R14, RZ, 0x1, R15 ;  /* 0x00000001ff0e7819 */ /* 0x000fe4000001140f */
[C---:B------:R-:W-:Y:S02]  /*18e70*/  SHF.L.U64.HI R15, R9.reuse, 0x2, R0 ;  /* 0x00000002090f7819 */ /* 0x040fe40000010200 */
[----:B------:R-:W-:Y:S02]  /*18e80*/  LEA R8, P0, R9, R40, 0x2 ;  /* 0x0000002809087211 */ /* 0x000fe400078010ff */
[----:B------:R-:W-:Y:S02]  /*18e90*/  LEA.HI.X R11, R12, R41, R13, 0x2, P2 ;  /* 0x000000290c0b7211 */ /* 0x000fe400010f140d */
[----:B------:R-:W-:-:S02]  /*18ea0*/  SHF.L.U64.HI R13, R17, 0x2, R14 ;  /* 0x00000002110d7819 */ /* 0x000fc4000001020e */
[----:B------:R-:W-:Y:S02]  /*18eb0*/  LEA R12, P2, R17, R40, 0x2 ;  /* 0x00000028110c7211 */ /* 0x000fe400078410ff */
[C---:B------:R-:W-:Y:S02]  /*18ec0*/  IADD3.X R9, R41.reuse, R15, RZ, P0, !PT ;  /* 0x0000000f29097210 */ /* 0x040fe400007fe4ff */
[----:B------:R-:W-:-:S03]  /*18ed0*/  IADD3.X R13, R41, R13, RZ, P2, !PT ;  /* 0x0000000d290d7210 */ /* 0x000fc600017fe4ff */
[----:B------:R1:W-:Y:S04]  /*18ee0*/  REDG.E.ADD.F32.FTZ.RN.STRONG.GPU desc[UR10][R8.64], R57 ;  /* 0x00000039080079a6 */ /* 0x0003e8000c10f38a */
[----:B------:R1:W-:Y:S04]  /*18ef0*/  REDG.E.ADD.F32.FTZ.RN.STRONG.GPU desc[UR10][R10.64], R58 ;  /* 0x0000003a0a0079a6 */ /* 0x0003e8000c10f38a */
[----:B------:R1:W-:Y:S02]  /*18f00*/  REDG.E.ADD.F32.FTZ.RN.STRONG.GPU desc[UR10][R12.64], R59 ;  /* 0x0000003b0c0079a6 */ /* 0x0003e4000c10f38a */
.L_x_375:
[----:B------:R-:W-:Y:S05]  /*18f10*/  BSYNC B0 ;  /* 0x0000000000007941 */ /* 0x000fea0003800000 */
.L_x_374:
[----:B------:R-:W-:-:S06]  /*18f20*/  UISETP.GE.U32.AND UP0, UPT, UR8, 0x2, UPT ;  /* 0x000000020800788c */ /* 0x000fcc000bf06070 */
[----:B------:R-:W-:-:S13]  /*18f30*/  PLOP3.LUT P0, PT, PT, PT, UP0, 0x80, 0x0 ;  /* 0x000000000000781c */ /* 0x000fda0003f0f008 */
[----:B------:R-:W-:Y:S05]  /*18f40*/  @!P0 BRA `(.L_x_376) ;  /* 0x0000001000c88947 */ /* 0x000fea0003800000 */
[----:B-1-3--:R-:W0:Y:S01]  /*18f50*/  LDC R10, c[0x0][0x10] ;  /* 0x00000400ff0a7b82 */ /* 0x00ae220000000800 */
[----:B------:R-:W1:Y:S01]  /*18f60*/  S2R R11, SR_CTAID.Y ;  /* 0x00000000000b7919 */ /* 0x000e620000002600 */
[----:B------:R-:W-:Y:S01]  /*18f70*/  ULOP3.LUT UR7, UR4, 0x1, URZ, 0xc0, !UPT ;  /* 0x0000000104077892 */ /* 0x000fe2000f8ec03f */
[----:B------:R-:W-:Y:S05]  /*18f80*/  BSSY B0, `(.L_x_377) ;  /* 0x0000027000007945 */ /* 0x000fea0003800000 */
[----:B------:R-:W2:Y:S08]  /*18f90*/  LDC.64 R8, c[0x0][0x258] ;  /* 0x00009600ff087b82 */ /* 0x000eb00000000a00 */
[----:B------:R-:W3:Y:S01]  /*18fa0*/  LDC.64 R12, c[0x0][0x260] ;  /* 0x00009800ff0c7b82 */ /* 0x000ee20000000a00 */
[----:B0-----:R-:W-:-:S04]  /*18fb0*/  IMAD R0, R10, UR7, RZ ;  /* 0x000000070a007c24 */ /* 0x001fc8000f8e02ff */
[C---:B------:R-:W-:Y:S01]  /*18fc0*/  IMAD R14, R0.reuse, UR8, RZ ;  /* 0x00000008000e7c24 */ /* 0x040fe2000f8e02ff */
[----:B-1----:R-:W-:-:S04]  /*18fd0*/  IADD3 R15, R0, R11, RZ ;  /* 0x0000000b000f7210 */ /* 0x002fc80007ffe0ff */
[----:B------:R-:W-:Y:S01]  /*18fe0*/  SHF.L.U32 R17, R14, 0x1, RZ ;  /* 0x000000010e117819 */ /* 0x000fe200000006ff */
[----:B--2---:R-:W-:-:S04]  /*18ff0*/  IMAD.WIDE.U32 R14, R15, 0x4, R8 ;  /* 0x000000040f0e7825 */ /* 0x004fc800078e0008 */
[----:B---3--:R-:W-:Y:S01]  /*19000*/  IMAD.WIDE R8, R17, 0x4, R12 ;  /* 0x0000000411087825 */ /* 0x008fe200078e020c */
[----:B------:R-:W-:Y:S06]  /*19010*/  @P1 BRA `(.L_x_378) ;  /* 0x0000000000741947 */ /* 0x000fec0003800000 */
[----:B------:R-:W0:Y:S01]  /*19020*/  S2R R0, SR_LANEID ;  /* 0x0000000000007919 */ /* 0x000e220000000000 */
[----:B------:R-:W-:Y:S01]  /*19030*/  VOTEU.ANY UR9, UPT, PT ;  /* 0x0000000000097886 */ /* 0x000fe200038e0100 */
[----:B------:R-:W-:Y:S01]  /*19040*/  ULOP3.LUT UP0, URZ, UR4, 0x2, URZ, 0xc0, !UPT ;  /* 0x00000002043f7892 */ /* 0x000fe2000f80c03f */
[----:B------:R-:W-:Y:S01]  /*19050*/  IMAD R13, R10, UR6, R11 ;  /* 0x000000060a0d7c24 */ /* 0x000fe2000f8e020b */
[----:B------:R-:W-:Y:S01]  /*19060*/  UFLO.U32 UR12, UR9 ;  /* 0x00000009000c72bd */ /* 0x000fe200080e0000 */
[----:B------:R-:W-:Y:S01]  /*19070*/  UMOV UR7, 0x1 ;  /* 0x0000000100077882 */ /* 0x000fe20000000000 */
[----:B------:R-:W-:Y:S01]  /*19080*/  UPOPC UR9, UR9 ;  /* 0x00000009000972bf */ /* 0x000fe20008000000 */
[----:B------:R-:W-:Y:S01]  /*19090*/  IMAD.WIDE.U32 R12, R13, 0x8, R8 ;  /* 0x000000080d0c7825 */ /* 0x000fe200078e0008 */
[----:B------:R-:W-:-:S04]  /*190a0*/  USEL UR7, UR7, 0xffffffff, !UP0 ;  /* 0xffffffff07077887 */ /* 0x000fc8000c000000 */
[----:B------:R-:W-:Y:S01]  /*190b0*/  UIMAD UR7, UR7, UR9, URZ ;  /* 0x00000009070772a4 */ /* 0x000fe2000f8e023f */
[----:B------:R1:W-:Y:S02]  /*190c0*/  STG.E.64 desc[UR10][R12.64], R60 ;  /* 0x0000003c0c007986 */ /* 0x0003e4000c101b0a */
[----:B------:R-:W-:-:S03]  /*190d0*/  UMOV UR9, 0xffffffff ;  /* 0xffffffff00097882 */ /* 0x000fc60000000000 */
[----:B------:R-:W-:Y:S01]  /*190e0*/  MOV R17, UR7 ;  /* 0x0000000700117c02 */ /* 0x000fe20008000f00 */
[----:B------:R-:W-:Y:S01]  /*190f0*/  USEL UR7, UR8, URZ, !UP0 ;  /* 0x0000003f08077287 */ /* 0x000fe2000c000000 */
[----:B0-----:R-:W-:Y:S02]  /*19100*/  ISETP.EQ.U32.AND P0, PT, R0, UR12, PT ;  /* 0x0000000c00007c0c */ /* 0x001fe4000bf02070 */
[----:B------:R-:W-:Y:S01]  /*19110*/  MOV R0, 0xffffffff ;  /* 0xffffffff00007802 */ /* 0x000fe20000000f00 */
[----:B------:R-:W-:-:S10]  /*19120*/  UISETP.NE.AND UP0, UPT, UR9, UR7, UPT ;  /* 0x000000070900728c */ /* 0x000fd4000bf05270 */
[----:B------:R-:W-:Y:S06]  /*19130*/  @P0 MEMBAR.ALL.GPU ;  /* 0x0000000000000992 */ /* 0x000fec000000a000 */
[----:B------:R-:W-:-:S00]  /*19140*/  @P0 ERRBAR ;  /* 0x00000000000009ab */ /* 0x000fc00000000000 */
[----:B------:R-:W-:Y:S06]  /*19150*/  @P0 CGAERRBAR ;  /* 0x00000000000005ab */ /* 0x000fec0000000000 */
[----:B------:R1:W-:Y:S01]  /*19160*/  @P0 REDG.E.ADD.S32.STRONG.GPU desc[UR10][R14.64], R17 ;  /* 0x000000110e00098e */ /* 0x0003e2000c10e38a */
[----:B------:R-:W-:-:S03]  /*19170*/  PLOP3.LUT P0, PT, PT, PT, UP0, 0x80, 0x0 ;  /* 0x000000000000781c */ /* 0x000fc60003f0f008 */
[----:B------:R1:W-:Y:S10]  /*19180*/  STL [R1], R0 ;  /* 0x0000000001007387 */ /* 0x0003f40000100800 */
[----:B-1----:R-:W-:Y:S05]  /*19190*/  @!P0 BRA `(.L_x_378) ;  /* 0x0000000000148947 */ /* 0x002fea0003800000 */
.L_x_379:
[----:B------:R-:W2:Y:S04]  /*191a0*/  LDG.E.STRONG.GPU R0, desc[UR10][R14.64] ;  /* 0x0000000a0e007981 */ /* 0x000ea8000c1ef900 */
[----:B--2---:R-:W-:Y:S04]  /*191b0*/  CCTL.IVALL ;  /* 0x00000000ff00798f */ /* 0x004fe80002000000 */
[----:B------:R0:W-:Y:S01]  /*191c0*/  STL [R1], R0 ;  /* 0x0000000001007387 */ /* 0x0001e20000100800 */
[----:B------:R-:W-:-:S13]  /*191d0*/  ISETP.NE.AND P0, PT, R0, UR7, PT ;  /* 0x0000000700007c0c */ /* 0x000fda000bf05270 */
[----:B0-----:R-:W-:Y:S05]  /*191e0*/  @P0 BRA `(.L_x_379) ;  /* 0xfffffffc00ec0947 */ /* 0x001fea000383ffff */
.L_x_378:
[----:B------:R-:W-:Y:S05]  /*191f0*/  BSYNC B0 ;  /* 0x0000000000007941 */ /* 0x000fea0003800000 */
.L_x_377:
[----:B------:R-:W-:Y:S01]  /*19200*/  BAR.SYNC.DEFER_BLOCKING 0x0 ;  /* 0x0000000000007b1d */ /* 0x000fe20000010000 */
[----:B------:R-:W-:-:S13]  /*19210*/  ISETP.NE.AND P0, PT, RZ, UR8, PT ;  /* 0x00000008ff007c0c */ /* 0x000fda000bf05270 */
[----:B------:R-:W-:Y:S05]  /*19220*/  @!P0 BRA `(.L_x_376) ;  /* 0x0000001000108947 */ /* 0x000fea0003800000 */
[----:B------:R-:W-:Y:S01]  /*19230*/  UIADD3 UR7, UR8, -0x1, URZ ;  /* 0xffffffff08077890 */ /* 0x000fe2000fffe03f */
[----:B------:R-:W-:-:S03]  /*19240*/  HFMA2.MMA R0, -RZ, RZ, 0, 0 ;  /* 0x00000000ff007435 */ /* 0x000fc600000001ff */
[----:B------:R-:W-:-:S06]  /*19250*/  UISETP.GE.U32.AND UP0, UPT, UR7, 0x3, UPT ;  /* 0x000000030700788c */ /* 0x000fcc000bf06070 */
[----:B------:R-:W-:-:S13]  /*19260*/  PLOP3.LUT P0, PT, PT, PT, UP0, 0x80, 0x0 ;  /* 0x000000000000781c */ /* 0x000fda0003f0f008 */
[----:B------:R-:W-:Y:S05]  /*19270*/  @!P0 BRA `(.L_x_380) ;  /* 0x0000000c00808947 */ /* 0x000fea0003800000 */
[----:B------:R-:W-:Y:S01]  /*19280*/  ULOP3.LUT UR7, UR8, 0x3, URZ, 0xc0, !UPT ;  /* 0x0000000308077892 */ /* 0x000fe2000f8ec03f */
[----:B------:R-:W-:-:S03]  /*19290*/  MOV R0, RZ ;  /* 0x000000ff00007202 */ /* 0x000fc60000000f00 */
[----:B------:R-:W-:-:S06]  /*192a0*/  UIADD3 UR7, -UR7, UR8, URZ ;  /* 0x0000000807077290 */ /* 0x000fcc000fffe13f */
[----:B------:R-:W-:Y:S02]  /*192b0*/  ISETP.LT.AND P0, PT, RZ, UR7, PT ;  /* 0x00000007ff007c0c */ /* 0x000fe4000bf01270 */
[----:B------:R-:W-:-:S11]  /*192c0*/  MOV R12, UR7 ;  /* 0x00000007000c7c02 */ /* 0x000fd60008000f00 */
[----:B------:R-:W-:Y:S05]  /*192d0*/  @!P0 BRA `(.L_x_381) ;  /* 0x0000000800e08947 */ /* 0x000fea0003800000 */
[----:B------:R-:W-:Y:S02]  /*192e0*/  ISETP.GT.AND P2, PT, R12, 0xc, PT ;  /* 0x0000000c0c00780c */ /* 0x000fe40003f44270 */
[----:B------:R-:W-:-:S11]  /*192f0*/  PLOP3.LUT P0, PT, PT, PT, PT, 0x80, 0x0 ;  /* 0x000000000000781c */ /* 0x000fd60003f0f070 */
[----:B------:R-:W-:Y:S05]  /*19300*/  @!P2 BRA `(.L_x_382) ;  /* 0x0000000400d8a947 */ /* 0x000fea0003800000 */
[----:B------:R-:W0:Y:S01]  /*19310*/  S2UR UR7, SR_CTAID.X ;  /* 0x00000000000779c3 */ /* 0x000e220000002500 */
[----:B------:R-:W-:-:S13]  /*19320*/  PLOP3.LUT P0, PT, PT, PT, PT, 0x8, 0x0 ;  /* 0x000000000000781c */ /* 0x000fda0003f0e170 */
.L_x_383:
[C---:B------:R-:W-:Y:S01]  /*19330*/  ISETP.EQ.OR P2, PT, R0.reuse, UR6, P1 ;  /* 0x0000000600007c0c */ /* 0x040fe20008f42670 */
[----:B0-----:R-:W-:Y:S01]  /*19340*/  UMOV UR6, UR7 ;  /* 0x0000000700067c82 */ /* 0x001fe20008000000 */
[C---:B------:R-:W-:Y:S02]  /*19350*/  IADD3 R17, R0.reuse, 0x1, RZ ;  /* 0x0000000100117810 */ /* 0x040fe40007ffe0ff */
[C---:B------:R-:W-:Y:S02]  /*19360*/  IADD3 R19, R0.reuse, 0x2, RZ ;  /* 0x0000000200137810 */ /* 0x040fe40007ffe0ff */
[----:B------:R-:W-:Y:S02]  /*19370*/  ISETP.EQ.OR P3, PT, R17, UR6, P1 ;  /* 0x0000000611007c0c */ /* 0x000fe40008f62670 */
[----:B------:R-:W-:Y:S02]  /*19380*/  IADD3 R21, R0, 0x3, RZ ;  /* 0x0000000300157810 */ /* 0x000fe40007ffe0ff */
[----:B------:R-:W-:-:S02]  /*19390*/  ISETP.EQ.OR P6, PT, R19, UR6, P1 ;  /* 0x0000000613007c0c */ /* 0x000fc40008fc2670 */
[----:B------:R-:W-:Y:S01]  /*193a0*/  ISETP.EQ.OR P4, PT, R21, UR6, P1 ;  /* 0x0000000615007c0c */ /* 0x000fe20008f82670 */
[----:B------:R-:W-:-:S04]  /*193b0*/  @!P2 IMAD R15, R10, R0, R11 ;  /* 0x000000000a0fa224 */ /* 0x000fc800078e020b */
[----:B------:R-:W-:-:S04]  /*193c0*/  @!P2 IMAD.WIDE.U32 R14, R15, 0x8, R8 ;  /* 0x000000080f0ea825 */ /* 0x000fc800078e0008 */
[C-C-:B------:R-:W-:Y:S02]  /*193d0*/  @!P3 IMAD R17, R10.reuse, R17, R11.reuse ;  /* 0x000000110a11b224 */ /* 0x140fe400078e020b */
[----:B------:R-:W-:Y:S01]  /*193e0*/  @!P6 IMAD R19, R10, R19, R11 ;  /* 0x000000130a13e224 */ /* 0x000fe200078e020b */
[----:B------:R-:W2:Y:S01]  /*193f0*/  @!P2 LDG.E.64 R14, desc[UR10][R14.64] ;  /* 0x0000000a0e0ea981 */ /* 0x000ea2000c1e1b00 */
[----:B------:R-:W-:-:S04]  /*19400*/  @!P3 IMAD.WIDE.U32 R16, R17, 0x8, R8 ;  /* 0x000000081110b825 */ /* 0x000fc800078e0008 */
[----:B------:R-:W-:Y:S02]  /*19410*/  @!P4 IMAD R21, R10, R21, R11 ;  /* 0x000000150a15c224 */ /* 0x000fe400078e020b */
[--C-:B------:R-:W-:Y:S01]  /*19420*/  @!P6 IMAD.WIDE.U32 R18, R19, 0x8, R8.reuse ;  /* 0x000000081312e825 */ /* 0x100fe200078e0008 */
[----:B------:R-:W3:Y:S03]  /*19430*/  @!P3 LDG.E.64 R16, desc[UR10][R16.64] ;  /* 0x0000000a1010b981 */ /* 0x000ee6000c1e1b00 */
[----:B------:R-:W-:Y:S02]  /*19440*/  @!P4 IMAD.WIDE.U32 R20, R21, 0x8, R8 ;  /* 0x000000081514c825 */ /* 0x000fe400078e0008 */
[----:B------:R-:W4:Y:S04]  /*19450*/  @!P6 LDG.E.64 R18, desc[UR10][R18.64] ;  /* 0x0000000a1212e981 */ /* 0x000f28000c1e1b00 */
[----:B------:R-:W4:Y:S01]  /*19460*/  @!P4 LDG.E.64 R20, desc[UR10][R20.64] ;  /* 0x0000000a1414c981 */ /* 0x000f22000c1e1b00 */
[----:B------:R-:W-:Y:S01]  /*19470*/  IADD3 R13, R0, 0x4, RZ ;  /* 0x00000004000d7810 */ /* 0x000fe20007ffe0ff */
[----:B--2---:R-:W-:Y:S01]  /*19480*/  @!P2 FADD.FTZ R60, R60, R14 ;  /* 0x0000000e3c3ca221 */ /* 0x004fe20000010000 */
[----:B------:R-:W-:Y:S01]  /*19490*/  @!P2 FADD.FTZ R61, R61, R15 ;  /* 0x0000000f3d3da221 */ /* 0x000fe20000010000 */
[----:B------:R-:W-:-:S02]  /*194a0*/  IADD3 R14, R0, 0x5, RZ ;  /* 0x00000005000e7810 */ /* 0x000fc40007ffe0ff */
[----:B------:R-:W-:Y:S01]  /*194b0*/  ISETP.EQ.OR P2, PT, R13, UR6, P1 ;  /* 0x000000060d007c0c */ /* 0x000fe20008f42670 */
[----:B---3--:R-:W-:Y:S01]  /*194c0*/  @!P3 FADD.FTZ R60, R60, R16 ;  /* 0x000000103c3cb221 */ /* 0x008fe20000010000 */
[----:B------:R-:W-:Y:S01]  /*194d0*/  @!P3 FADD.FTZ R61, R61, R17 ;  /* 0x000000113d3db221 */ /* 0x000fe20000010000 */
[----:B------:R-:W-:Y:S02]  /*194e0*/  IADD3 R16, R0, 0x6, RZ ;  /* 0x0000000600107810 */ /* 0x000fe40007ffe0ff */
[----:B------:R-:W-:Y:S01]  /*194f0*/  ISETP.EQ.OR P3, PT, R14, UR6, P1 ;  /* 0x000000060e007c0c */ /* 0x000fe20008f62670 */
[----:B----4-:R-:W-:Y:S01]  /*19500*/  @!P6 FADD.FTZ R60, R60, R18 ;  /* 0x000000123c3ce221 */ /* 0x010fe20000010000 */
[----:B------:R-:W-:Y:S01]  /*19510*/  @!P6 FADD.FTZ R61, R61, R19 ;  /* 0x000000133d3de221 */ /* 0x000fe20000010000 */
[----:B------:R-:W-:Y:S02]  /*19520*/  IADD3 R18, R0, 0x7, RZ ;  /* 0x0000000700127810 */ /* 0x000fe40007ffe0ff */
[----:B------:R-:W-:Y:S01]  /*19530*/  ISETP.EQ.OR P6, PT, R16, UR6, P1 ;  /* 0x0000000610007c0c */ /* 0x000fe20008fc2670 */
[----:B------:R-:W-:Y:S01]  /*19540*/  @!P4 FADD.FTZ R60, R60, R20 ;  /* 0x000000143c3cc221 */ /* 0x000fe20000010000 */
[----:B------:R-:W-:Y:S01]  /*19550*/  @!P4 FADD.FTZ R61, R61, R21 ;  /* 0x000000153d3dc221 */ /* 0x000fe20000010000 */
[----:B------:R-:W-:Y:S01]  /*19560*/  ISETP.EQ.OR P4, PT, R18, UR6, P1 ;  /* 0x0000000612007c0c */ /* 0x000fe20008f82670 */
[----:B------:R-:W-:-:S04]  /*19570*/  @!P2 IMAD R15, R10, R13, R11 ;  /* 0x0000000d0a0fa224 */ /* 0x000fc800078e020b */
[----:B------:R-:W-:Y:S02]  /*19580*/  @!P3 IMAD R17, R10, R14, R11 ;  /* 0x0000000e0a11b224 */ /* 0x000fe400078e020b */
[----:B------:R-:W-:-:S04]  /*19590*/  @!P2 IMAD.WIDE.U32 R14, R15, 0x8, R8 ;  /* 0x000000080f0ea825 */ /* 0x000fc800078e0008 */
[C---:B------:R-:W-:Y:S02]  /*195a0*/  @!P6 IMAD R19, R10.reuse, R16, R11 ;  /* 0x000000100a13e224 */ /* 0x040fe400078e020b */
[----:B------:R-:W-:Y:S01]  /*195b0*/  @!P3 IMAD.WIDE.U32 R16, R17, 0x8, R8 ;  /* 0x000000081110b825 */ /* 0x000fe200078e0008 */
[----:B------:R-:W2:Y:S03]  /*195c0*/  @!P2 LDG.E.64 R14, desc[UR10][R14.64] ;  /* 0x0000000a0e0ea981 */ /* 0x000ea6000c1e1b00 */
[----:B------:R-:W-:Y:S02]  /*195d0*/  @!P4 IMAD R21, R10, R18, R11 ;  /* 0x000000120a15c224 */ /* 0x000fe400078e020b */
[--C-:B------:R-:W-:Y:S01]  /*195e0*/  @!P6 IMAD.WIDE.U32 R18, R19, 0x8, R8.reuse ;  /* 0x000000081312e825 */ /* 0x100fe200078e0008 */
[----:B------:R-:W3:Y:S03]  /*195f0*/  @!P3 LDG.E.64 R16, desc[UR10][R16.64] ;  /* 0x0000000a1010b981 */ /* 0x000ee6000c1e1b00 */
[----:B------:R-:W-:-:S02]  /*19600*/  @!P4 IMAD.WIDE.U32 R20, R21, 0x8, R8 ;  /* 0x000000081514c825 */ /* 0x000fc400078e0008 */
[----:B------:R-:W4:Y:S04]  /*19610*/  @!P6 LDG.E.64 R18, desc[UR10][R18.64] ;  /* 0x0000000a1212e981 */ /* 0x000f28000c1e1b00 */
[----:B------:R-:W4:Y:S01]  /*19620*/  @!P4 LDG.E.64 R20, desc[UR10][R20.64] ;  /* 0x0000000a1414c981 */ /* 0x000f22000c1e1b00 */
[C---:B------:R-:W-:Y:S02]  /*19630*/  IADD3 R13, R0.reuse, 0x8, RZ ;  /* 0x00000008000d7810 */ /* 0x040fe40007ffe0ff */
[C---:B------:R-:W-:Y:S02]  /*19640*/  IADD3 R22, R0.reuse, 0x9, RZ ;  /* 0x0000000900167810 */ /* 0x040fe40007ffe0ff */
[----:B------:R-:W-:Y:S01]  /*19650*/  IADD3 R23, R0, 0xb, RZ ;  /* 0x0000000b00177810 */ /* 0x000fe20007ffe0ff */
[----:B--2---:R-:W-:Y:S01]  /*19660*/  @!P2 FADD.FTZ R60, R60, R14 ;  /* 0x0000000e3c3ca221 */ /* 0x004fe20000010000 */
[----:B------:R-:W-:Y:S01]  /*19670*/  @!P2 FADD.FTZ R61, R61, R15 ;  /* 0x0000000f3d3da221 */ /* 0x000fe20000010000 */
[----:B------:R-:W-:-:S02]  /*19680*/  ISETP.EQ.OR P2, PT, R13, UR6, P1 ;  /* 0x000000060d007c0c */ /* 0x000fc40008f42670 */
[----:B---3--:R-:W-:Y:S01]  /*19690*/  @!P3 FADD.FTZ R60, R60, R16 ;  /* 0x000000103c3cb221 */ /* 0x008fe20000010000 */
[----:B------:R-:W-:Y:S01]  /*196a0*/  @!P3 FADD.FTZ R61, R61, R17 ;  /* 0x000000113d3db221 */ /* 0x000fe20000010000 */
[----:B------:R-:W-:Y:S02]  /*196b0*/  ISETP.EQ.OR P3, PT, R22, UR6, P1 ;  /* 0x0000000616007c0c */ /* 0x000fe40008f62670 */
[----:B----4-:R-:W-:Y:S01]  /*196c0*/  @!P6 FADD.FTZ R60, R60, R18 ;  /* 0x000000123c3ce221 */ /* 0x010fe20000010000 */
[----:B------:R-:W-:Y:S01]  /*196d0*/  IADD3 R18, R0, 0xa, RZ ;  /* 0x0000000a00127810 */ /* 0x000fe20007ffe0ff */
[----:B------:R-:W-:-:S05]  /*196e0*/  @!P6 FADD.FTZ R61, R61, R19 ;  /* 0x000000133d3de221 */ /* 0x000fca0000010000 */
[----:B------:R-:W-:Y:S01]  /*196f0*/  @!P2 IMAD R15, R10, R13, R11 ;  /* 0x0000000d0a0fa224 */ /* 0x000fe200078e020b */
[----:B------:R-:W-:Y:S01]  /*19700*/  ISETP.EQ.OR P6, PT, R18, UR6, P1 ;  /* 0x0000000612007c0c */ /* 0x000fe20008fc2670 */
[----:B------:R-:W-:Y:S01]  /*19710*/  @!P4 FADD.FTZ R60, R60, R20 ;  /* 0x000000143c3cc221 */ /* 0x000fe20000010000 */
[----:B------:R-:W-:Y:S01]  /*19720*/  @!P4 FADD.FTZ R61, R61, R21 ;  /* 0x000000153d3dc221 */ /* 0x000fe20000010000 */
[----:B------:R-:W-:Y:S01]  /*19730*/  ISETP.EQ.OR P4, PT, R23, UR6, P1 ;  /* 0x0000000617007c0c */ /* 0x000fe20008f82670 */
[----:B------:R-:W-:-:S04]  /*19740*/  @!P2 IMAD.WIDE.U32 R14, R15, 0x8, R8 ;  /* 0x000000080f0ea825 */ /* 0x000fc800078e0008 */
[----:B------:R-:W-:Y:S02]  /*19750*/  @!P3 IMAD R17, R10, R22, R11 ;  /* 0x000000160a11b224 */ /* 0x000fe400078e020b */
[----:B------:R-:W2:Y:S02]  /*19760*/  @!P2 LDG.E.64 R14, desc[UR10][R14.64] ;  /* 0x0000000a0e0ea981 */ /* 0x000ea4000c1e1b00 */
[----:B------:R-:W-:-:S04]  /*19770*/  @!P3 IMAD.WIDE.U32 R16, R17, 0x8, R8 ;  /* 0x000000081110b825 */ /* 0x000fc800078e0008 */
[C-C-:B------:R-:W-:Y:S02]  /*19780*/  @!P6 IMAD R19, R10.reuse, R18, R11.reuse ;  /* 0x000000120a13e224 */ /* 0x140fe400078e020b */
[----:B------:R-:W3:Y:S01]  /*19790*/  @!P3 LDG.E.64 R16, desc[UR10][R16.64] ;  /* 0x0000000a1010b981 */ /* 0x000ee2000c1e1b00 */
[----:B------:R-:W-:Y:S02]  /*197a0*/  @!P4 IMAD R21, R10, R23, R11 ;  /* 0x000000170a15c224 */ /* 0x000fe400078e020b */
[----:B------:R-:W-:-:S04]  /*197b0*/  @!P6 IMAD.WIDE.U32 R18, R19, 0x8, R8 ;  /* 0x000000081312e825 */ /* 0x000fc800078e0008 */
        /* <DEDUP_REMOVED lines=10> */
[----:B------:R-:W-:Y:S02]  /*19860*/  ISETP.EQ.OR P3, PT, R14, UR6, P1 ;  /* 0x000000060e007c0c */ /* 0x000fe40008f62670 */
[----:B------:R-:W-:Y:S01]  /*19870*/  IADD3 R16, R0, 0xe, RZ ;  /* 0x0000000e00107810 */ /* 0x000fe20007ffe0ff */
[----:B----4-:R-:W-:Y:S01]  /*19880*/  @!P6 FADD.FTZ R60, R60, R18 ;  /* 0x000000123c3ce221 */ /* 0x010fe20000010000 */
[----:B------:R-:W-:Y:S01]  /*19890*/  @!P6 FADD.FTZ R61, R61, R19 ;  /* 0x000000133d3de221 */ /* 0x000fe20000010000 */
[----:B------:R-:W-:Y:S02]  /*198a0*/  IADD3 R18, R0, 0xf, RZ ;  /* 0x0000000f00127810 */ /* 0x000fe40007ffe0ff */
[----:B------:R-:W-:-:S03]  /*198b0*/  ISETP.EQ.OR P6, PT, R16, UR6, P1 ;  /* 0x0000000610007c0c */ /* 0x000fc60008fc2670 */
[----:B------:R-:W-:Y:S02]  /*198c0*/  @!P2 IMAD R15, R10, R13, R11 ;  /* 0x0000000d0a0fa224 */ /* 0x000fe400078e020b */
[----:B------:R-:W-:Y:S01]  /*198d0*/  @!P4 FADD.FTZ R60, R60, R20 ;  /* 0x000000143c3cc221 */ /* 0x000fe20000010000 */
[----:B------:R-:W-:Y:S01]  /*198e0*/  @!P4 FADD.FTZ R61, R61, R21 ;  /* 0x000000153d3dc221 */ /* 0x000fe20000010000 */
[----:B------:R-:W-:Y:S01]  /*198f0*/  ISETP.EQ.OR P4, PT, R18, UR6, P1 ;  /* 0x0000000612007c0c */ /* 0x000fe20008f82670 */
[----:B------:R-:W-:Y:S02]  /*19900*/  @!P3 IMAD R17, R10, R14, R11 ;  /* 0x0000000e0a11b224 */ /* 0x000fe400078e020b */
[----:B------:R-:W-:-:S06]  /*19910*/  @!P2 IMAD.WIDE.U32 R14, R15, 0x8, R8 ;  /* 0x000000080f0ea825 */ /* 0x000fcc00078e0008 */
[----:B------:R-:W2:Y:S01]  /*19920*/  @!P2 LDG.E.64 R14, desc[UR10][R14.64] ;  /* 0x0000000a0e0ea981 */ /* 0x000ea2000c1e1b00 */
[----:B------:R-:W-:Y:S02]  /*19930*/  @!P6 IMAD R19, R10, R16, R11 ;  /* 0x000000100a13e224 */ /* 0x000fe400078e020b */
[----:B------:R-:W-:-:S04]  /*19940*/  @!P3 IMAD.WIDE.U32 R16, R17, 0x8, R8 ;  /* 0x000000081110b825 */ /* 0x000fc800078e0008 */
[----:B------:R-:W-:Y:S02]  /*19950*/  @!P4 IMAD R21, R10, R18, R11 ;  /* 0x000000120a15c224 */ /* 0x000fe400078e020b */
[--C-:B------:R-:W-:Y:S01]  /*19960*/  @!P6 IMAD.WIDE.U32 R18, R19, 0x8, R8.reuse ;  /* 0x000000081312e825 */ /* 0x100fe200078e0008 */
[----:B------:R-:W3:Y:S03]  /*19970*/  @!P3 LDG.E.64 R16, desc[UR10][R16.64] ;  /* 0x0000000a1010b981 */ /* 0x000ee6000c1e1b00 */
[----:B------:R-:W-:Y:S02]  /*19980*/  @!P4 IMAD.WIDE.U32 R20, R21, 0x8, R8 ;  /* 0x000000081514c825 */ /* 0x000fe400078e0008 */
[----:B------:R-:W4:Y:S04]  /*19990*/  @!P6 LDG.E.64 R18, desc[UR10][R18.64] ;  /* 0x0000000a1212e981 */ /* 0x000f28000c1e1b00 */
[----:B------:R-:W4:Y:S01]  /*199a0*/  @!P4 LDG.E.64 R20, desc[UR10][R20.64] ;  /* 0x0000000a1414c981 */ /* 0x000f22000c1e1b00 */
[----:B------:R-:W-:-:S02]  /*199b0*/  IADD3 R12, R12, -0x10, RZ ;  /* 0xfffffff00c0c7810 */ /* 0x000fc40007ffe0ff */
[----:B------:R-:W-:Y:S01]  /*199c0*/  IADD3 R0, R0, 0x10, RZ ;  /* 0x0000001000007810 */ /* 0x000fe20007ffe0ff */
[----:B--2---:R-:W-:Y:S01]  /*199d0*/  @!P2 FADD.FTZ R60, R60, R14 ;  /* 0x0000000e3c3ca221 */ /* 0x004fe20000010000 */
[----:B------:R-:W-:Y:S01]  /*199e0*/  @!P2 FADD.FTZ R61, R61, R15 ;  /* 0x0000000f3d3da221 */ /* 0x000fe20000010000 */
[----:B------:R-:W-:Y:S02]  /*199f0*/  ISETP.GT.AND P2, PT, R12, 0xc, PT ;  /* 0x0000000c0c00780c */ /* 0x000fe40003f44270 */
[----:B---3--:R-:W-:Y:S01]  /*19a00*/  @!P3 FADD.FTZ R60, R60, R16 ;  /* 0x000000103c3cb221 */ /* 0x008fe20000010000 */
[----:B------:R-:W-:-:S03]  /*19a10*/  @!P3 FADD.FTZ R61, R61, R17 ;  /* 0x000000113d3db221 */ /* 0x000fc60000010000 */
[----:B----4-:R-:W-:Y:S01]  /*19a20*/  @!P6 FADD.FTZ R60, R60, R18 ;  /* 0x000000123c3ce221 */ /* 0x010fe20000010000 */
[----:B------:R-:W-:-:S03]  /*19a30*/  @!P6 FADD.FTZ R61, R61, R19 ;  /* 0x000000133d3de221 */ /* 0x000fc60000010000 */
[----:B------:R-:W-:Y:S01]  /*19a40*/  @!P4 FADD.FTZ R60, R60, R20 ;  /* 0x000000143c3cc221 */ /* 0x000fe20000010000 */
[----:B------:R-:W-:Y:S02]  /*19a50*/  @!P4 FADD.FTZ R61, R61, R21 ;  /* 0x000000153d3dc221 */ /* 0x000fe40000010000 */
[----:B------:R-:W-:Y:S05]  /*19a60*/  @P2 BRA `(.L_x_383) ;  /* 0xfffffff800302947 */ /* 0x000fea000383ffff */
.L_x_382:
[----:B------:R-:W-:-:S13]  /*19a70*/  ISETP.GT.AND P2, PT, R12, 0x4, PT ;  /* 0x000000040c00780c */ /* 0x000fda0003f44270 */
[----:B------:R-:W-:Y:S05]  /*19a80*/  @!P2 BRA `(.L_x_384) ;  /* 0x0000000000eca947 */ /* 0x000fea0003800000 */
[C---:B------:R-:W-:Y:S02]  /*19a90*/  IADD3 R17, R0.reuse, 0x1, RZ ;  /* 0x0000000100117810 */ /* 0x040fe40007ffe0ff */
[C---:B------:R-:W-:Y:S02]  /*19aa0*/  ISETP.EQ.OR P4, PT, R0.reuse, UR6, P1 ;  /* 0x0000000600007c0c */ /* 0x040fe40008f82670 */
[----:B------:R-:W-:Y:S02]  /*19ab0*/  IADD3 R19, R0, 0x2, RZ ;  /* 0x0000000200137810 */ /* 0x000fe40007ffe0ff */
[----:B------:R-:W-:Y:S02]  /*19ac0*/  ISETP.EQ.OR P6, PT, R17, UR6, P1 ;  /* 0x0000000611007c0c */ /* 0x000fe40008fc2670 */
[----:B------:R-:W-:-:S07]  /*19ad0*/  ISETP.EQ.OR P2, PT, R19, UR6, P1 ;  /* 0x0000000613007c0c */ /* 0x000fce0008f42670 */
[----:B------:R-:W-:-:S04]  /*19ae0*/  @!P4 IMAD R15, R0, R10, R11 ;  /* 0x0000000a000fc224 */ /* 0x000fc800078e020b */
[----:B------:R-:W-:Y:S02]  /*19af0*/  @!P6 IMAD R17, R10, R17, R11 ;  /* 0x000000110a11e224 */ /* 0x000fe400078e020b */
[----:B------:R-:W-:-:S04]  /*19b00*/  @!P4 IMAD.WIDE.U32 R14, R15, 0x8, R8 ;  /* 0x000000080f0ec825 */ /* 0x000fc800078e0008 */
[----:B------:R-:W-:Y:S02]  /*19b10*/  @!P2 IMAD R19, R10, R19, R11 ;  /* 0x000000130a13a224 */ /* 0x000fe400078e020b */
[--C-:B------:R-:W-:Y:S01]  /*19b20*/  @!P6 IMAD.WIDE.U32 R16, R17, 0x8, R8.reuse ;  /* 0x000000081110e825 */ /* 0x100fe200078e0008 */
[----:B------:R-:W2:Y:S03]  /*19b30*/  @!P4 LDG.E.64 R14, desc[UR10][R14.64] ;  /* 0x0000000a0e0ec981 */ /* 0x000ea6000c1e1b00 */
[----:B------:R-:W-:Y:S02]  /*19b40*/  @!P2 IMAD.WIDE.U32 R18, R19, 0x8, R8 ;  /* 0x000000081312a825 */ /* 0x000fe400078e0008 */
[----:B------:R-:W3:Y:S04]  /*19b50*/  @!P6 LDG.E.64 R16, desc[UR10][R16.64] ;  /* 0x0000000a1010e981 */ /* 0x000ee8000c1e1b00 */
[----:B------:R-:W4:Y:S01]  /*19b60*/  @!P2 LDG.E.64 R18, desc[UR10][R18.64] ;  /* 0x0000000a1212a981 */ /* 0x000f22000c1e1b00 */
[----:B------:R-:W-:-:S02]  /*19b70*/  IADD3 R13, R0, 0x3, RZ ;  /* 0x00000003000d7810 */ /* 0x000fc40007ffe0ff */
[----:B------:R-:W-:Y:S02]  /*19b80*/  IADD3 R0, R0, 0x4, RZ ;  /* 0x0000000400007810 */ /* 0x000fe40007ffe0ff */
[----:B------:R-:W-:Y:S02]  /*19b90*/  ISETP.EQ.OR P0, PT, R13, UR6, P1 ;  /* 0x000000060d007c0c */ /* 0x000fe40008f02670 */
[C---:B------:R-:W-:Y:S02]  /*19ba0*/  ISETP.EQ.OR P3, PT, R0.reuse, UR6, P1 ;  /* 0x0000000600007c0c */ /* 0x040fe40008f62670 */
[C---:B------:R-:W-:Y:S02]  /*19bb0*/  IADD3 R20, R0.reuse, 0x1, RZ ;  /* 0x0000000100147810 */ /* 0x040fe40007ffe0ff */
[C---:B------:R-:W-:Y:S02]  /*19bc0*/  IADD3 R21, R0.reuse, 0x2, RZ ;  /* 0x0000000200157810 */ /* 0x040fe40007ffe0ff */
[----:B------:R-:W-:Y:S01]  /*19bd0*/  IADD3 R23, R0, 0x3, RZ ;  /* 0x0000000300177810 */ /* 0x000fe20007ffe0ff */
[----:B--2---:R-:W-:Y:S01]  /*19be0*/  @!P4 FADD.FTZ R60, R60, R14 ;  /* 0x0000000e3c3cc221 */ /* 0x004fe20000010000 */
[----:B------:R-:W-:Y:S01]  /*19bf0*/  @!P4 FADD.FTZ R61, R61, R15 ;  /* 0x0000000f3d3dc221 */ /* 0x000fe20000010000 */
[----:B------:R-:W-:-:S02]  /*19c00*/  ISETP.EQ.OR P4, PT, R20, UR6, P1 ;  /* 0x0000000614007c0c */ /* 0x000fc40008f82670 */
[----:B------:R-:W-:Y:S02]  /*19c10*/  @!P0 IMAD R15, R10, R13, R11 ;  /* 0x0000000d0a0f8224 */ /* 0x000fe400078e020b */
[----:B---3--:R-:W-:Y:S01]  /*19c20*/  @!P6 FADD.FTZ R60, R60, R16 ;  /* 0x000000103c3ce221 */ /* 0x008fe20000010000 */
[----:B------:R-:W-:Y:S01]  /*19c30*/  @!P6 FADD.FTZ R61, R61, R17 ;  /* 0x000000113d3de221 */ /* 0x000fe20000010000 */
[----:B------:R-:W-:Y:S01]  /*19c40*/  ISETP.EQ.OR P6, PT, R21, UR6, P1 ;  /* 0x0000000615007c0c */ /* 0x000fe20008fc2670 */
[----:B------:R-:W-:Y:S02]  /*19c50*/  @!P3 IMAD R17, R10, R0, R11 ;  /* 0x000000000a11b224 */ /* 0x000fe400078e020b */
[----:B----4-:R-:W-:Y:S01]  /*19c60*/  @!P2 FADD.FTZ R60, R60, R18 ;  /* 0x000000123c3ca221 */ /* 0x010fe20000010000 */
[----:B------:R-:W-:Y:S01]  /*19c70*/  @!P2 FADD.FTZ R61, R61, R19 ;  /* 0x000000133d3da221 */ /* 0x000fe20000010000 */
[----:B------:R-:W-:Y:S01]  /*19c80*/  ISETP.EQ.OR P2, PT, R23, UR6, P1 ;  /* 0x0000000617007c0c */ /* 0x000fe20008f42670 */
[----:B------:R-:W-:-:S04]  /*19c90*/  @!P0 IMAD.WIDE.U32 R14, R15, 0x8, R8 ;  /* 0x000000080f0e8825 */ /* 0x000fc800078e0008 */
[C---:B------:R-:W-:Y:S02]  /*19ca0*/  @!P4 IMAD R19, R10.reuse, R20, R11 ;  /* 0x000000140a13c224 */ /* 0x040fe400078e020b */
[----:B------:R-:W-:Y:S01]  /*19cb0*/  @!P3 IMAD.WIDE.U32 R16, R17, 0x8, R8 ;  /* 0x000000081110b825 */ /* 0x000fe200078e0008 */
[----:B------:R-:W2:Y:S03]  /*19cc0*/  @!P0 LDG.E.64 R14, desc[UR10][R14.64] ;  /* 0x0000000a0e0e8981 */ /* 0x000ea6000c1e1b00 */
[C---:B------:R-:W-:Y:S02]  /*19cd0*/  @!P6 IMAD R21, R10.reuse, R21, R11 ;  /* 0x000000150a15e224 */ /* 0x040fe400078e020b */
[----:B------:R-:W-:Y:S01]  /*19ce0*/  @!P4 IMAD.WIDE.U32 R18, R19, 0x8, R8 ;  /* 0x000000081312c825 */ /* 0x000fe200078e0008 */
[----:B------:R-:W3:Y:S03]  /*19cf0*/  @!P3 LDG.E.64 R16, desc[UR10][R16.64] ;  /* 0x0000000a1010b981 */ /* 0x000ee6000c1e1b00 */
[----:B------:R-:W-:-:S02]  /*19d00*/  @!P2 IMAD R23, R10, R23, R11 ;  /* 0x000000170a17a224 */ /* 0x000fc400078e020b */
[--C-:B------:R-:W-:Y:S01]  /*19d10*/  @!P6 IMAD.WIDE.U32 R20, R21, 0x8, R8.reuse ;  /* 0x000000081514e825 */ /* 0x100fe200078e0008 */
[----:B------:R-:W4:Y:S03]  /*19d20*/  @!P4 LDG.E.64 R18, desc[UR10][R18.64] ;  /* 0x0000000a1212c981 */ /* 0x000f26000c1e1b00 */
[----:B------:R-:W-:Y:S02]  /*19d30*/  @!P2 IMAD.WIDE.U32 R22, R23, 0x8, R8 ;  /* 0x000000081716a825 */ /* 0x000fe400078e0008 */
[----:B------:R-:W4:Y:S04]  /*19d40*/  @!P6 LDG.E.64 R20, desc[UR10][R20.64] ;  /* 0x0000000a1414e981 */ /* 0x000f28000c1e1b00 */
[----:B------:R-:W4:Y:S01]  /*19d50*/  @!P2 LDG.E.64 R22, desc[UR10][R22.64] ;  /* 0x0000000a1616a981 */ /* 0x000f22000c1e1b00 */
[----:B------:R-:W-:-:S02]  /*19d60*/  IADD3 R12, R12, -0x4, RZ ;  /* 0xfffffffc0c0c7810 */ /* 0x000fc40007ffe0ff */
[----:B------:R-:W-:Y:S02]  /*19d70*/  IADD3 R0, R0, 0x4, RZ ;  /* 0x0000000400007810 */ /* 0x000fe40007ffe0ff */
[----:B------:R-:W-:Y:S01]  /*19d80*/  IADD3 R12, R12, -0x4, RZ ;  /* 0xfffffffc0c0c7810 */ /* 0x000fe20007ffe0ff */
[----:B--2---:R-:W-:Y:S01]  /*19d90*/  @!P0 FADD.FTZ R60, R60, R14 ;  /* 0x0000000e3c3c8221 */ /* 0x004fe20000010000 */
[----:B------:R-:W-:Y:S01]  /*19da0*/  @!P0 FADD.FTZ R61, R61, R15 ;  /* 0x0000000f3d3d8221 */ /* 0x000fe20000010000 */
[----:B------:R-:W-:Y:S02]  /*19db0*/  PLOP3.LUT P0, PT, PT, PT, PT, 0x8, 0x0 ;  /* 0x000000000000781c */ /* 0x000fe40003f0e170 */
[----:B---3--:R-:W-:Y:S01]  /*19dc0*/  @!P3 FADD.FTZ R60, R60, R16 ;  /* 0x000000103c3cb221 */ /* 0x008fe20000010000 */
[----:B------:R-:W-:-:S03]  /*19dd0*/  @!P3 FADD.FTZ R61, R61, R17 ;  /* 0x000000113d3db221 */ /* 0x000fc60000010000 */
[----:B----4-:R-:W-:Y:S01]  /*19de0*/  @!P4 FADD.FTZ R60, R60, R18 ;  /* 0x000000123c3cc221 */ /* 0x010fe20000010000 */
[----:B------:R-:W-:-:S03]  /*19df0*/  @!P4 FADD.FTZ R61, R61, R19 ;  /* 0x000000133d3dc221 */ /* 0x000fc60000010000 */
[----:B------:R-:W-:Y:S01]  /*19e00*/  @!P6 FADD.FTZ R60, R60, R20 ;  /* 0x000000143c3ce221 */ /* 0x000fe20000010000 */
[----:B------:R-:W-:-:S03]  /*19e10*/  @!P6 FADD.FTZ R61, R61, R21 ;  /* 0x000000153d3de221 */ /* 0x000fc60000010000 */
[----:B------:R-:W-:Y:S01]  /*19e20*/  @!P2 FADD.FTZ R60, R60, R22 ;  /* 0x000000163c3ca221 */ /* 0x000fe20000010000 */
[----:B------:R-:W-:-:S07]  /*19e30*/  @!P2 FADD.FTZ R61, R61, R23 ;  /* 0x000000173d3da221 */ /* 0x000fce0000010000 */
.L_x_384:
[----:B------:R-:W-:-:S13]  /*19e40*/  ISETP.NE.OR P0, PT, R12, RZ, P0 ;  /* 0x000000ff0c00720c */ /* 0x000fda0000705670 */
[----:B------:R-:W-:Y:S05]  /*19e50*/  @!P0 BRA `(.L_x_380) ;  /* 0x0000000000888947 */ /* 0x000fea0003800000 */
.L_x_381:
[----:B------:R-:W0:Y:S01]  /*19e60*/  S2UR UR7, SR_CTAID.X ;  /* 0x00000000000779c3 */ /* 0x000e220000002500 */
[----:B------:R-:W-:Y:S01]  /*19e70*/  NOP ;  /* 0x0000000000007918 */ /* 0x000fe20000000000 */
.L_x_385:
[C---:B------:R-:W-:Y:S01]  /*19e80*/  ISETP.EQ.OR P0, PT, R0.reuse, UR6, P1 ;  /* 0x0000000600007c0c */ /* 0x040fe20008f02670 */
[----:B0-----:R-:W-:Y:S01]  /*19e90*/  UMOV UR6, UR7 ;  /* 0x0000000700067c82 */ /* 0x001fe20008000000 */
[C---:B------:R-:W-:Y:S01]  /*19ea0*/  IADD3 R17, R0.reuse, 0x1, RZ ;  /* 0x0000000100117810 */ /* 0x040fe20007ffe0ff */
[C---:B------:R-:W-:Y:S01]  /*19eb0*/  VIADD R19, R0.reuse, 0x2 ;  /* 0x0000000200137836 */ /* 0x040fe20000000000 */
[----:B------:R-:W-:Y:S02]  /*19ec0*/  IADD3 R21, R0, 0x3, RZ ;  /* 0x0000000300157810 */ /* 0x000fe40007ffe0ff */
[----:B------:R-:W-:Y:S02]  /*19ed0*/  ISETP.EQ.OR P2, PT, R17, UR6, P1 ;  /* 0x0000000611007c0c */ /* 0x000fe40008f42670 */
[----:B------:R-:W-:Y:S02]  /*19ee0*/  ISETP.EQ.OR P3, PT, R19, UR6, P1 ;  /* 0x0000000613007c0c */ /* 0x000fe40008f62670 */
[----:B------:R-:W-:-:S03]  /*19ef0*/  ISETP.EQ.OR P4, PT, R21, UR6, P1 ;  /* 0x0000000615007c0c */ /* 0x000fc60008f82670 */
[----:B------:R-:W-:-:S04]  /*19f00*/  @!P0 IMAD R15, R10, R0, R11 ;  /* 0x000000000a0f8224 */ /* 0x000fc800078e020b */
[----:B------:R-:W-:-:S04]  /*19f10*/  @!P0 IMAD.WIDE.U32 R14, R15, 0x8, R8 ;  /* 0x000000080f0e8825 */ /* 0x000fc800078e0008 */
[C-C-:B------:R-:W-:Y:S02]  /*19f20*/  @!P2 IMAD R17, R10.reuse, R17, R11.reuse ;  /* 0x000000110a11a224 */ /* 0x140fe400078e020b */
        /* <DEDUP_REMOVED lines=13> */
[----:B------:R-:W-:Y:S02]  /*1a000*/  ISETP.NE.AND P0, PT, R12, RZ, PT ;  /* 0x000000ff0c00720c */ /* 0x000fe40003f05270 */
[----:B---3--:R-:W-:Y:S01]  /*1a010*/  @!P2 FADD.FTZ R60, R60, R16 ;  /* 0x000000103c3ca221 */ /* 0x008fe20000010000 */
[----:B------:R-:W-:-:S03]  /*1a020*/  @!P2 FADD.FTZ R61, R61, R17 ;  /* 0x000000113d3da221 */ /* 0x000fc60000010000 */
[----:B----4-:R-:W-:Y:S01]  /*1a030*/  @!P3 FADD.FTZ R60, R60, R18 ;  /* 0x000000123c3cb221 */ /* 0x010fe20000010000 */
[----:B------:R-:W-:-:S03]  /*1a040*/  @!P3 FADD.FTZ R61, R61, R19 ;  /* 0x000000133d3db221 */ /* 0x000fc60000010000 */
[----:B------:R-:W-:Y:S01]  /*1a050*/  @!P4 FADD.FTZ R60, R60, R20 ;  /* 0x000000143c3cc221 */ /* 0x000fe20000010000 */
[----:B------:R-:W-:Y:S02]  /*1a060*/  @!P4 FADD.FTZ R61, R61, R21 ;  /* 0x000000153d3dc221 */ /* 0x000fe40000010000 */
[----:B------:R-:W-:Y:S05]  /*1a070*/  @P0 BRA `(.L_x_385) ;  /* 0xfffffffc00800947 */ /* 0x000fea000383ffff */
.L_x_380:
[----:B------:R-:W-:-:S06]  /*1a080*/  ULOP3.LUT UP0, UR7, UR8, 0x3, URZ, 0xc0, !UPT ;  /* 0x0000000308077892 */ /* 0x000fcc000f80c03f */
[----:B------:R-:W-:-:S13]  /*1a090*/  PLOP3.LUT P0, PT, PT, PT, UP0, 0x80, 0x0 ;  /* 0x000000000000781c */ /* 0x000fda0003f0f008 */
        /* <DEDUP_REMOVED lines=9> */
.L_x_387:
[----:B------:R-:W-:Y:S05]  /*1a130*/  BSYNC B0 ;  /* 0x0000000000007941 */ /* 0x000fea0003800000 */
.L_x_386:
[----:B------:R-:W-:-:S06]  /*1a140*/  UISETP.NE.AND UP0, UPT, UR7, 0x1, UPT ;  /* 0x000000010700788c */ /* 0x000fcc000bf05270 */
[----:B------:R-:W-:-:S13]  /*1a150*/  PLOP3.LUT P0, PT, PT, PT, UP0, 0x80, 0x0 ;  /* 0x000000000000781c */ /* 0x000fda0003f0f008 */
[----:B------:R-:W-:Y:S05]  /*1a160*/  @!P0 BRA `(.L_x_376) ;  /* 0x0000000000408947 */ /* 0x000fea0003800000 */
[C---:B------:R-:W-:Y:S02]  /*1a170*/  IADD3 R15, R0.reuse, 0x2, RZ ;  /* 0x00000002000f7810 */ /* 0x040fe40007ffe0ff */
[----:B------:R-:W-:Y:S02]  /*1a180*/  IADD3 R0, R0, 0x1, RZ ;  /* 0x0000000100007810 */ /* 0x000fe40007ffe0ff */
[----:B------:R-:W-:Y:S02]  /*1a190*/  MOV R12, UR7 ;  /* 0x00000007000c7c02 */ /* 0x000fe40008000f00 */
[----:B------:R-:W-:Y:S02]  /*1a1a0*/  ISETP.EQ.OR P0, PT, R15, UR6, P1 ;  /* 0x000000060f007c0c */ /* 0x000fe40008f02670 */
[----:B------:R-:W-:Y:S02]  /*1a1b0*/  ISETP.EQ.OR P2, PT, R0, UR6, P1 ;  /* 0x0000000600007c0c */ /* 0x000fe40008f42670 */
[----:B------:R-:W-:-:S11]  /*1a1c0*/  ISETP.EQ.OR P0, PT, R12, 0x2, P0 ;  /* 0x000000020c00780c */ /* 0x000fd60000702670 */
[-CC-:B------:R-:W-:Y:S02]  /*1a1d0*/  @!P2 IMAD R13, R0, R10.reuse, R11.reuse ;  /* 0x0000000a000da224 */ /* 0x180fe400078e020b */
[----:B------:R-:W-:Y:S02]  /*1a1e0*/  @!P0 IMAD R15, R15, R10, R11 ;  /* 0x0000000a0f0f8224 */ /* 0x000fe400078e020b */
[----:B------:R-:W-:-:S04]  /*1a1f0*/  @!P2 IMAD.WIDE.U32 R10, R13, 0x8, R8 ;  /* 0x000000080d0aa825 */ /* 0x000fc800078e0008 */
[----:B------:R-:W-:Y:S02]  /*1a200*/  @!P0 IMAD.WIDE.U32 R8, R15, 0x8, R8 ;  /* 0x000000080f088825 */ /* 0x000fe400078e0008 */
[----:B------:R-:W2:Y:S04]  /*1a210*/  @!P2 LDG.E.64 R10, desc[UR10][R10.64] ;  /* 0x0000000a0a0aa981 */ /* 0x000ea8000c1e1b00 */
[----:B------:R-:W3:Y:S01]  /*1a220*/  @!P0 LDG.E.64 R8, desc[UR10][R8.64] ;  /* 0x0000000a08088981 */ /* 0x000ee2000c1e1b00 */
[----:B--2---:R-:W-:Y:S01]  /*1a230*/  @!P2 FADD.FTZ R60, R60, R10 ;  /* 0x0000000a3c3ca221 */ /* 0x004fe20000010000 */
[----:B------:R-:W-:-:S03]  /*1a240*/  @!P2 FADD.FTZ R61, R61, R11 ;  /* 0x0000000b3d3da221 */ /* 0x000fc60000010000 */
[----:B---3--:R-:W-:Y:S01]  /*1a250*/  @!P0 FADD.FTZ R60, R60, R8 ;  /* 0x000000083c3c8221 */ /* 0x008fe20000010000 */
[----:B------:R-:W-:-:S07]  /*1a260*/  @!P0 FADD.FTZ R61, R61, R9 ;  /* 0x000000093d3d8221 */ /* 0x000fce0000010000 */
.L_x_376:
[----:B------:R-:W0:Y:S01]  /*1a270*/  S2UR UR7, SR_CgaCtaId ;  /* 0x00000000000779c3 */ /* 0x000e220000008800 */
[----:B------:R-:W-:Y:S01]  /*1a280*/  UMOV UR6, 0x400 ;  /* 0x0000040000067882 */ /* 0x000fe20000000000 */
[----:B------:R-:W-:Y:S01]  /*1a290*/  ULDC.64 UR8, c[0x0][0x288] ;  /* 0x0000a20000087ab9 */ /* 0x000fe20000000a00 */
[----:B------:R-:W-:Y:S01]  /*1a2a0*/  ULDC.64 UR18, c[0x0][0x210] ;  /* 0x0000840000127ab9 */ /* 0x000fe20000000a00 */
[----:B0-----:R-:W-:-:S09]  /*1a2b0*/  ULEA UR6, UR7, UR6, 0x18 ;  /* 0x0000000607067291 */ /* 0x001fd2000f8ec03f */
[----:B------:R-:W-:Y:S01]  /*1a2c0*/  @!P1 STS.64 [UR6+0x98], R60 ;  /* 0x0000983cff009988 */ /* 0x000fe20008000a06 */
[----:B------:R-:W-:Y:S01]  /*1a2d0*/  BAR.SYNC.DEFER_BLOCKING 0x0 ;  /* 0x0000000000007b1d */ /* 0x000fe20000010000 */
[----:B------:R-:W-:-:S05]  /*1a2e0*/  ISETP.NE.AND P1, PT, RZ, UR15, PT ;  /* 0x0000000fff007c0c */ /* 0x000fca000bf25270 */
[----:B-1----:R-:W3:Y:S01]  /*1a2f0*/  LDS.64 R12, [UR6+0x98] ;  /* 0x00009806ff0c7984 */ /* 0x002ee20008000a00 */
[----:B------:R-:W-:Y:S02]  /*1a300*/  ULDC UR6, c[0x0][0x2bc] ;  /* 0x0000af0000067ab9 */ /* 0x000fe40000000800 */
[----:B---3--:R-:W-:Y:S01]  /*1a310*/  FMUL.FTZ R0, R12, UR6 ;  /* 0x000000060c007c20 */ /* 0x008fe20008410000 */
[----:B------:R-:W-:Y:S01]  /*1a320*/  HFMA2.MMA R12, -RZ, RZ, 0, 0 ;  /* 0x00000000ff0c7435 */ /* 0x000fe200000001ff */
[----:B------:R-:W-:Y:S01]  /*1a330*/  FMUL.FTZ R13, R13, UR6 ;  /* 0x000000060d0d7c20 */ /* 0x000fe20008410000 */
[----:B------:R-:W-:-:S09]  /*1a340*/  ULDC.64 UR6, c[0x0][0x290] ;  /* 0x0000a40000067ab9 */ /* 0x000fd20000000a00 */
.L_x_390:
[----:B------:R-:W-:-:S05]  /*1a350*/  LEA R17, R12, UR14, 0x2 ;  /* 0x0000000e0c117c11 */ /* 0x000fca000f8e10ff */
[----:B------:R-:W2:Y:S04]  /*1a360*/  LDL.U16 R8, [R17+0x10] ;  /* 0x0000100011087983 */ /* 0x000ea80000100400 */
[----:B0-----:R-:W3:Y:S04]  /*1a370*/  LDL.U16 R9, [R17+0x12] ;  /* 0x0000120011097983 */ /* 0x001ee80000100400 */
[----:B------:R-:W4:Y:S04]  /*1a380*/  LDL.U16 R22, [R17+0x16] ;  /* 0x0000160011167983 */ /* 0x000f280000100400 */
[----:B------:R-:W4:Y:S04]  /*1a390*/  LDL.U16 R11, [R17+0x14] ;  /* 0x00001400110b7983 */ /* 0x000f280000100400 */
[----:B------:R-:W4:Y:S04]  /*1a3a0*/  LDL.U16 R16, [R17+0x112] ;  /* 0x0001120011107983 */ /* 0x000f280000100400 */
[----:B------:R-:W4:Y:S04]  /*1a3b0*/  LDL.U16 R10, [R17+0x110] ;  /* 0x00011000110a7983 */ /* 0x000f280000100400 */
[----:B------:R-:W4:Y:S04]  /*1a3c0*/  LDL.U16 R14, [R17+0x114] ;  /* 0x00011400110e7983 */ /* 0x000f280000100400 */
[----:B------:R0:W4:Y:S01]  /*1a3d0*/  LDL.U16 R15, [R17+0x116] ;  /* 0x00011600110f7983 */ /* 0x0001220000100400 */
[----:B-----5:R-:W-:-:S04]  /*1a3e0*/  LEA R18, R12, R7, 0x3 ;  /* 0x000000070c127211 */ /* 0x020fc800078e18ff */
[----:B------:R-:W-:Y:S02]  /*1a3f0*/  ISETP.GE.U32.AND P0, PT, R18, UR6, PT ;  /* 0x0000000612007c0c */ /* 0x000fe4000bf06070 */
[----:B0-----:R-:W-:-:S04]  /*1a400*/  SHF.R.S32.HI R17, RZ, 0x1f, R18 ;  /* 0x0000001fff117819 */ /* 0x001fc80000011412 */
[----:B------:R-:W-:Y:S01]  /*1a410*/  ISETP.GE.OR.EX P0, PT, R17, UR7, P5, P0 ;  /* 0x0000000711007c0c */ /* 0x000fe2000af06700 */
[----:B------:R-:W-:Y:S01]  /*1a420*/  BSSY B0, `(.L_x_388) ;  /* 0x000005e000007945 */ /* 0x000fe20003800000 */
[----:B------:R-:W-:Y:S02]  /*1a430*/  IADD3 R12, R12, 0x2, RZ ;  /* 0x000000020c0c7810 */ /* 0x000fe40007ffe0ff */
[----:B--2---:R-:W-:Y:S02]  /*1a440*/  SHF.L.U32 R8, R8, 0x10, RZ ;  /* 0x0000001008087819 */ /* 0x004fe400000006ff */
[----:B---3--:R-:W-:-:S03]  /*1a450*/  SHF.L.U32 R9, R9, 0x10, RZ ;  /* 0x0000001009097819 */ /* 0x008fc600000006ff */
[----:B------:R-:W-:Y:S02]  /*1a460*/  FADD.FTZ R8, R8, -UR16 ;  /* 0x8000001008087e21 */ /* 0x000fe40008010000 */
[----:B------:R-:W-:Y:S02]  /*1a470*/  FADD.FTZ R9, R9, -UR16 ;  /* 0x8000001009097e21 */ /* 0x000fe40008010000 */
[----:B------:R-:W-:Y:S02]  /*1a480*/  FMUL.FTZ R19, R8, UR13 ;  /* 0x0000000d08137c20 */ /* 0x000fe40008410000 */
[----:B------:R-:W-:Y:S02]  /*1a490*/  FMUL.FTZ R20, R9, UR13 ;  /* 0x0000000d09147c20 */ /* 0x000fe40008410000 */
[----:B------:R-:W-:Y:S02]  /*1a4a0*/  @P1 FFMA.FTZ R26, R19, R4, R2 ;  /* 0x00000004131a1223 */ /* 0x000fe40000010002 */
[----:B------:R-:W-:-:S02]  /*1a4b0*/  @P1 FFMA.FTZ R27, R20, R5, R3 ;  /* 0x00000005141b1223 */ /* 0x000fc40000010003 */
[----:B------:R-:W-:Y:S02]  /*1a4c0*/  @P1 FMUL.FTZ R8, R26, -1.4426950216293334961 ;  /* 0xbfb8aa3b1a081820 */ /* 0x000fe40000410000 */
[----:B------:R-:W-:-:S04]  /*1a4d0*/  @P1 FMUL.FTZ R9, R27, -1.4426950216293334961 ;  /* 0xbfb8aa3b1b091820 */ /* 0x000fc80000410000 */
[----:B------:R-:W0:Y:S08]  /*1a4e0*/  @P1 MUFU.EX2 R8, R8 ;  /* 0x0000000800081308 */ /* 0x000e300000000800 */
[----:B------:R-:W1:Y:S01]  /*1a4f0*/  @P1 MUFU.EX2 R9, R9 ;  /* 0x0000000900091308 */ /* 0x000e620000000800 */
[----:B----4-:R-:W-:Y:S02]  /*1a500*/  SHF.L.U32 R22, R22, 0x10, RZ ;  /* 0x0000001016167819 */ /* 0x010fe400000006ff */
[----:B------:R-:W-:-:S03]  /*1a510*/  SHF.L.U32 R21, R11, 0x10, RZ ;  /* 0x000000100b157819 */ /* 0x000fc600000006ff */
[----:B------:R-:W-:Y:S01]  /*1a520*/  FADD.FTZ R24, R22, -UR16 ;  /* 0x8000001016187e21 */ /* 0x000fe20008010000 */
[----:B0-----:R-:W-:-:S03]  /*1a530*/  @P1 FADD.FTZ R11, R8, 1 ;  /* 0x3f800000080b1421 */ /* 0x001fc60000010000 */
[----:B------:R-:W-:Y:S01]  /*1a540*/  FMUL.FTZ R24, R24, UR13 ;  /* 0x0000000d18187c20 */ /* 0x000fe20008410000 */
[----:B------:R-:W0:Y:S01]  /*1a550*/  @P1 MUFU.RCP R30, R11 ;  /* 0x0000000b001e1308 */ /* 0x000e220000001000 */
[----:B-1----:R-:W-:Y:S02]  /*1a560*/  @P1 FADD.FTZ R28, R9, 1 ;  /* 0x3f800000091c1421 */ /* 0x002fe40000010000 */
[----:B------:R-:W-:Y:S01]  /*1a570*/  @P1 FFMA.FTZ R23, R24, R5, R3 ;  /* 0x0000000518171223 */ /* 0x000fe20000010003 */
[----:B------:R-:W1:Y:S04]  /*1a580*/  @!P0 LDC.64 R8, c[0x0][0x288] ;  /* 0x0000a200ff088b82 */ /* 0x000e680000000a00 */
[----:B------:R2:W3:Y:S01]  /*1a590*/  @P1 MUFU.RCP R29, R28 ;  /* 0x0000001c001d1308 */ /* 0x0004e20000001000 */
[----:B------:R-:W-:Y:S01]  /*1a5a0*/  @P1 FMUL.FTZ R38, R23, -1.4426950216293334961 ;  /* 0xbfb8aa3b17261820 */ /* 0x000fe20000410000 */
[----:B------:R-:W-:-:S04]  /*1a5b0*/  FADD.FTZ R21, R21, -UR16 ;  /* 0x8000001015157e21 */ /* 0x000fc80008010000 */
[----:B------:R-:W-:Y:S02]  /*1a5c0*/  FMUL.FTZ R21, R21, UR13 ;  /* 0x0000000d15157c20 */ /* 0x000fe40008410000 */
[----:B------:R-:W4:Y:S01]  /*1a5d0*/  @P1 MUFU.EX2 R38, R38 ;  /* 0x0000002600261308 */ /* 0x000f220000000800 */
[----:B--2---:R-:W-:Y:S01]  /*1a5e0*/  SHF.L.U32 R28, R16, 0x10, RZ ;  /* 0x00000010101c7819 */ /* 0x004fe200000006ff */
[----:B------:R-:W-:Y:S01]  /*1a5f0*/  @P1 FFMA.FTZ R22, R21, R4, R2 ;  /* 0x0000000415161223 */ /* 0x000fe20000010002 */
[----:B0-----:R-:W-:Y:S01]  /*1a600*/  @P1 FADD.FTZ R31, -R30, 1 ;  /* 0x3f8000001e1f1421 */ /* 0x001fe20000010100 */
[----:B------:R-:W-:Y:S02]  /*1a610*/  SHF.L.U32 R25, R10, 0x10, RZ ;  /* 0x000000100a197819 */ /* 0x000fe400000006ff */
[----:B------:R-:W-:Y:S01]  /*1a620*/  @P1 FMUL.FTZ R37, R22, -1.4426950216293334961 ;  /* 0xbfb8aa3b16251820 */ /* 0x000fe20000410000 */
[----:B---3--:R-:W-:Y:S01]  /*1a630*/  @P1 FADD.FTZ R36, -R29, 1 ;  /* 0x3f8000001d241421 */ /* 0x008fe20000010100 */
[----:B------:R-:W-:Y:S01]  /*1a640*/  @P1 FFMA.FTZ R31, R26, R31, 1 ;  /* 0x3f8000001a1f1423 */ /* 0x000fe2000001001f */
[----:B------:R-:W-:Y:S01]  /*1a650*/  @P1 FMUL.FTZ R29, R28, R29 ;  /* 0x0000001d1c1d1220 */ /* 0x000fe20000410000 */
[----:B------:R-:W0:Y:S01]  /*1a660*/  @!P0 LDC.64 R10, c[0x0][0x210] ;  /* 0x00008400ff0a8b82 */ /* 0x000e220000000a00 */
[----:B------:R-:W-:Y:S01]  /*1a670*/  @P1 FFMA.FTZ R36, R27, R36, 1 ;  /* 0x3f8000001b241423 */ /* 0x000fe20000010024 */
[----:B------:R-:W-:Y:S01]  /*1a680*/  @!P0 MOV R26, R34 ;  /* 0x00000022001a8202 */ /* 0x000fe20000000f00 */
[----:B------:R-:W-:Y:S01]  /*1a690*/  @P1 FMUL.FTZ R30, R25, R30 ;  /* 0x0000001e191e1220 */ /* 0x000fe20000410000 */
[----:B------:R-:W-:Y:S01]  /*1a6a0*/  @!P0 MOV R27, R33 ;  /* 0x00000021001b8202 */ /* 0x000fe20000000f00 */
[----:B------:R-:W2:Y:S01]  /*1a6b0*/  @P1 MUFU.EX2 R37, R37 ;  /* 0x0000002500251308 */ /* 0x000ea20000000800 */
[----:B------:R-:W-:Y:S01]  /*1a6c0*/  @P1 FMUL.FTZ R28, R29, R36 ;  /* 0x000000241d1c1220 */ /* 0x000fe20000410000 */
[----:B-1----:R-:W-:-:S02]  /*1a6d0*/  @!P0 IMAD R29, R17, R8, RZ ;  /* 0x00000008111d8224 */ /* 0x002fc400078e02ff */
[----:B------:R-:W-:Y:S01]  /*1a6e0*/  @P1 FMUL.FTZ R25, R30, R31 ;  /* 0x0000001f1e191220 */ /* 0x000fe20000410000 */
[----:B------:R-:W-:-:S04]  /*1a6f0*/  @!P0 IMAD.WIDE.U32 R16, R18, R8, R26 ;  /* 0x0000000812108225 */ /* 0x000fc800078e001a */
[----:B------:R-:W-:Y:S01]  /*1a700*/  FFMA.FTZ R8, R0, R19, R13 ;  /* 0x0000001300087223 */ /* 0x000fe2000001000d */
[----:B----4-:R-:W-:-:S03]  /*1a710*/  @P1 FADD.FTZ R38, R38, 1 ;  /* 0x3f80000026261421 */ /* 0x010fc60000010000 */
[----:B------:R-:W-:Y:S02]  /*1a720*/  FFMA.FTZ R8, R25, R4, -R8 ;  /* 0x0000000419087223 */ /* 0x000fe40000010808 */
[----:B------:R-:W1:Y:S01]  /*1a730*/  @P1 MUFU.RCP R25, R38 ;  /* 0x0000002600191308 */ /* 0x000e620000001000 */
[----:B------:R-:W-:Y:S01]  /*1a740*/  FFMA.FTZ R19, R0, R20, R13 ;  /* 0x0000001400137223 */ /* 0x000fe2000001000d */
[----:B------:R-:W-:-:S03]  /*1a750*/  @!P0 IMAD R9, R18, R9, R29 ;  /* 0x0000000912098224 */ /* 0x000fc600078e021d */
[----:B------:R-:W-:Y:S01]  /*1a760*/  FFMA.FTZ R28, R28, R5, -R19 ;  /* 0x000000051c1c7223 */ /* 0x000fe20000010813 */
[----:B--2---:R-:W-:Y:S01]  /*1a770*/  @P1 FADD.FTZ R37, R37, 1 ;  /* 0x3f80000025251421 */ /* 0x004fe20000010000 */
[----:B------:R-:W-:Y:S02]  /*1a780*/  FMUL.FTZ R19, R8, UR13 ;  /* 0x0000000d08137c20 */ /* 0x000fe40008410000 */
[----:B------:R-:W-:Y:S01]  /*1a790*/  @!P0 FMUL.FTZ R8, R28, UR13 ;  /* 0x0000000d1c088c20 */ /* 0x000fe20008410000 */
[----:B------:R-:W2:Y:S01]  /*1a7a0*/  @P1 MUFU.RCP R30, R37 ;  /* 0x00000025001e1308 */ /* 0x000ea20000001000 */
[----:B0-----:R-:W-:Y:S02]  /*1a7b0*/  @!P0 LEA R10, P2, R16, R10, 0x1 ;  /* 0x0000000a100a8211 */ /* 0x001fe400078408ff */
[----:B------:R-:W-:Y:S02]  /*1a7c0*/  @!P0 IADD3 R9, R17, R9, RZ ;  /* 0x0000000911098210 */ /* 0x000fe40007ffe0ff */
[----:B------:R-:W-:-:S02]  /*1a7d0*/  @!P0 F2FP.BF16.F32.PACK_AB R19, R8, R19 ;  /* 0x000000130813823e */ /* 0x000fc400000010ff */
[----:B------:R-:W-:Y:S01]  /*1a7e0*/  @!P0 LEA.HI.X R11, R16, R11, R9, 0x1, P2 ;  /* 0x0000000b100b8211 */ /* 0x000fe200010f0c09 */
[----:B-1----:R-:W-:Y:S01]  /*1a7f0*/  @P1 FADD.FTZ R8, -R25, 1 ;  /* 0x3f80000019081421 */ /* 0x002fe20000010100 */
[----:B------:R-:W-:Y:S02]  /*1a800*/  IADD3 R18, R18, 0x8, RZ ;  /* 0x0000000812127810 */ /* 0x000fe40007ffe0ff */
[----:B------:R-:W-:Y:S01]  /*1a810*/  SHF.L.U32 R9, R14, 0x10, RZ ;  /* 0x000000100e097819 */ /* 0x000fe200000006ff */
[----:B------:R-:W-:Y:S01]  /*1a820*/  @P1 FFMA.FTZ R14, R23, R8, 1 ;  /* 0x3f800000170e1423 */ /* 0x000fe20000010008 */
[----:B------:R0:W-:Y:S01]  /*1a830*/  @!P0 STG.E desc[UR10][R10.64], R19 ;  /* 0x000000130a008986 */ /* 0x0001e2000c10190a */
[----:B------:R-:W-:Y:S02]  /*1a840*/  SHF.L.U32 R8, R15, 0x10, RZ ;  /* 0x000000100f087819 */ /* 0x000fe400000006ff */
[----:B------:R-:W-:Y:S02]  /*1a850*/  ISETP.GE.U32.AND P0, PT, R18, UR6, PT ;  /* 0x0000000612007c0c */ /* 0x000fe4000bf06070 */
[----:B------:R-:W-:Y:S01]  /*1a860*/  SHF.R.S32.HI R15, RZ, 0x1f, R18 ;  /* 0x0000001fff0f7819 */ /* 0x000fe20000011412 */
[----:B--2---:R-:W-:-:S03]  /*1a870*/  @P1 FADD.FTZ R17, -R30, 1 ;  /* 0x3f8000001e111421 */ /* 0x004fc60000010100 */
[----:B------:R-:W-:Y:S01]  /*1a880*/  ISETP.GE.OR.EX P0, PT, R15, UR7, P5, P0 ;  /* 0x000000070f007c0c */ /* 0x000fe2000af06700 */
[----:B------:R-:W-:Y:S01]  /*1a890*/  @P1 FFMA.FTZ R17, R22, R17, 1 ;  /* 0x3f80000016111423 */ /* 0x000fe20000010011 */
[----:B------:R-:W-:Y:S01]  /*1a8a0*/  @P1 FMUL.FTZ R30, R9, R30 ;  /* 0x0000001e091e1220 */ /* 0x000fe20000410000 */
[----:B------:R-:W-:Y:S01]  /*1a8b0*/  @P1 FMUL.FTZ R25, R8, R25 ;  /* 0x0000001908191220 */ /* 0x000fe20000410000 */
[C-C-:B0-----:R-:W-:Y:S01]  /*1a8c0*/  FFMA.FTZ R10, R0.reuse, R21, R13.reuse ;  /* 0x00000015000a7223 */ /* 0x141fe2000001000d */
[----:B------:R-:W-:Y:S01]  /*1a8d0*/  FFMA.FTZ R11, R0, R24, R13 ;  /* 0x00000018000b7223 */ /* 0x000fe2000001000d */
[----:B------:R-:W-:Y:S01]  /*1a8e0*/  @P1 FMUL.FTZ R9, R30, R17 ;  /* 0x000000111e091220 */ /* 0x000fe20000410000 */
[----:B------:R-:W-:Y:S01]  /*1a8f0*/  @P1 FMUL.FTZ R8, R25, R14 ;  /* 0x0000000e19081220 */ /* 0x000fe20000410000 */
[----:B------:R-:W-:Y:S02]  /*1a900*/  ISETP.NE.AND P2, PT, R12, 0x40, PT ;  /* 0x000000400c00780c */ /* 0x000fe40003f45270 */
[----:B------:R-:W-:Y:S01]  /*1a910*/  FFMA.FTZ R10, R9, R4, -R10 ;  /* 0x00000004090a7223 */ /* 0x000fe2000001080a */
[----:B------:R-:W-:-:S02]  /*1a920*/  FFMA.FTZ R14, R8, R5, -R11 ;  /* 0x00000005080e7223 */ /* 0x000fc4000001080b */
[----:B------:R-:W-:Y:S08]  /*1a930*/  @P0 BRA `(.L_x_389) ;  /* 0x0000000000300947 */ /* 0x000ff00003800000 */
[----:B------:R-:W-:Y:S01]  /*1a940*/  MOV R8, R34 ;  /* 0x0000002200087202 */ /* 0x000fe20000000f00 */
[----:B------:R-:W-:Y:S01]  /*1a950*/  IMAD R11, R15, UR8, RZ ;  /* 0x000000080f0b7c24 */ /* 0x000fe2000f8e02ff */
[----:B------:R-:W-:Y:S01]  /*1a960*/  MOV R9, R33 ;  /* 0x0000002100097202 */ /* 0x000fe20000000f00 */
[----:B------:R-:W-:Y:S01]  /*1a970*/  FMUL.FTZ R15, R10, UR13 ;  /* 0x0000000d0a0f7c20 */ /* 0x000fe20008410000 */
[----:B------:R-:W-:Y:S01]  /*1a980*/  FMUL.FTZ R14, R14, UR13 ;  /* 0x0000000d0e0e7c20 */ /* 0x000fe20008410000 */
[C---:B------:R-:W-:Y:S02]  /*1a990*/  IMAD R11, R18.reuse, UR9, R11 ;  /* 0x00000009120b7c24 */ /* 0x040fe4000f8e020b */
[----:B------:R-:W-:-:S05]  /*1a9a0*/  IMAD.WIDE.U32 R8, R18, UR8, R8 ;  /* 0x0000000812087c25 */ /* 0x000fca000f8e0008 */
[----:B------:R-:W-:Y:S02]  /*1a9b0*/  IADD3 R9, R9, R11, RZ ;  /* 0x0000000b09097210 */ /* 0x000fe40007ffe0ff */
[----:B------:R-:W-:-:S04]  /*1a9c0*/  LEA R10, P0, R8, UR18, 0x1 ;  /* 0x00000012080a7c11 */ /* 0x000fc8000f8008ff */
[----:B------:R-:W-:Y:S02]  /*1a9d0*/  LEA.HI.X R11, R8, UR19, R9, 0x1, P0 ;  /* 0x00000013080b7c11 */ /* 0x000fe400080f0c09 */
[----:B------:R-:W-:-:S05]  /*1a9e0*/  F2FP.BF16.F32.PACK_AB R9, R14, R15 ;  /* 0x0000000f0e09723e */ /* 0x000fca00000010ff */
[----:B------:R0:W-:Y:S02]  /*1a9f0*/  STG.E desc[UR10][R10.64], R9 ;  /* 0x000000090a007986 */ /* 0x0001e4000c10190a */
.L_x_389:
[----:B------:R-:W-:Y:S05]  /*1aa00*/  BSYNC B0 ;  /* 0x0000000000007941 */ /* 0x000fea0003800000 */
.L_x_388:
[----:B------:R-:W-:Y:S05]  /*1aa10*/  @P2 BRA `(.L_x_390) ;  /* 0xfffffff8004c2947 */ /* 0x000fea000383ffff */
[----:B------:R-:W-:Y:S01]  /*1aa20*/  ULDC UR7, c[0x0][0x2a0] ;  /* 0x0000a80000077ab9 */ /* 0x000fe20000000800 */
[----:B------:R-:W-:Y:S01]  /*1aa30*/  ULDC UR8, c[0x0][0x270] ;  /* 0x00009c0000087ab9 */ /* 0x000fe20000000800 */
[----:B------:R-:W-:Y:S01]  /*1aa40*/  ULDC UR6, c[0x0][0x10] ;  /* 0x0000040000067ab9 */ /* 0x000fe20000000800 */
[----:B------:R-:W-:Y:S02]  /*1aa50*/  UIMAD UR7, UR7, UR8, URZ ;  /* 0x00000008070772a4 */ /* 0x000fe4000f8e023f */
[----:B------:R-:W-:Y:S02]  /*1aa60*/  UIADD3 UR5, UR6, UR5, URZ ;  /* 0x0000000506057290 */ /* 0x000fe4000fffe03f */
[----:B------:R-:W-:Y:S02]  /*1aa70*/  UIADD3 UR4, UR4, 0x1, URZ ;  /* 0x0000000104047890 */ /* 0x000fe4000fffe03f */
[----:B------:R-:W-:-:S06]  /*1aa80*/  UISETP.GE.AND UP0, UPT, UR5, UR7, UPT ;  /* 0x000000070500728c */ /* 0x000fcc000bf06270 */
[----:B------:R-:W-:-:S13]  /*1aa90*/  PLOP3.LUT P0, PT, PT, PT, UP0, 0x80, 0x0 ;  /* 0x000000000000781c */ /* 0x000fda0003f0f008 */
[----:B------:R-:W-:Y:S05]  /*1aaa0*/  @!P0 BRA `(.L_x_391) ;  /* 0xfffffe5400b48947 */ /* 0x000fea000383ffff */
.L_x_303:
[----:B------:R-:W2:Y:S01]  /*1aab0*/  LDL R5, [R1+0x600] ;  /* 0x0006000001057983 */ /* 0x000ea20000100800 */
[----:B------:R-:W1:Y:S01]  /*1aac0*/  LDC R4, c[0x0][0xc] ;  /* 0x00000300ff047b82 */ /* 0x000e620000000800 */
[----:B------:R-:W-:Y:S07]  /*1aad0*/  BSSY B0, `(.L_x_392) ;  /* 0x0000012000007945 */ /* 0x000fee0003800000 */
[----:B------:R-:W3:Y:S08]  /*1aae0*/  LDC R7, c[0x0][0x10] ;  /* 0x00000400ff077b82 */ /* 0x000ef00000000800 */
[----:B------:R-:W4:Y:S01]  /*1aaf0*/  LDC.64 R2, c[0x0][0x258] ;  /* 0x00009600ff027b82 */ /* 0x000f220000000a00 */
[----:B-1----:R-:W-:-:S02]  /*1ab00*/  ISETP.NE.AND P0, PT, R4, 0x1, PT ;  /* 0x000000010400780c */ /* 0x002fc40003f05270 */
[----:B---3--:R-:W-:Y:S02]  /*1ab10*/  SHF.L.U32 R0, R7, 0x1, RZ ;  /* 0x0000000107007819 */ /* 0x008fe400000006ff */
[----:B--2---:R-:W-:Y:S02]  /*1ab20*/  ISETP.NE.AND P1, PT, R5, RZ, PT ;  /* 0x000000ff0500720c */ /* 0x004fe40003f25270 */
[----:B------:R-:W-:-:S05]  /*1ab30*/  SEL R5, R0, RZ, P0 ;  /* 0x000000ff00057207 */ /* 0x000fca0000000000 */
[----:B----4-:R-:W-:-:S06]  /*1ab40*/  IMAD.WIDE.U32 R2, R5, 0x4, R2 ;  /* 0x0000000405027825 */ /* 0x010fcc00078e0002 */
[----:B------:R-:W-:Y:S05]  /*1ab50*/  @P1 BRA `(.L_x_393) ;  /* 0x0000000000241947 */ /* 0x000fea0003800000 */
        /* <DEDUP_REMOVED lines=9> */
.L_x_393:
[----:B------:R-:W-:Y:S05]  /*1abf0*/  BSYNC B0 ;  /* 0x0000000000007941 */ /* 0x000fea0003800000 */
.L_x_392:
[----:B------:R-:W2:Y:S01]  /*1ac00*/  S2UR UR4, SR_CTAID.X ;  /* 0x00000000000479c3 */ /* 0x000ea20000002500 */
[----:B------:R-:W-:Y:S02]  /*1ac10*/  IADD3 R0, R4, -0x1, RZ ;  /* 0xffffffff04007810 */ /* 0x000fe40007ffe0ff */
[----:B-1----:R-:W-:-:S05]  /*1ac20*/  IADD3 R5, R7, -0x1, RZ ;  /* 0xffffffff07057810 */ /* 0x002fca0007ffe0ff */
[----:B------:R-:W1:Y:S01]  /*1ac30*/  S2UR UR5, SR_CTAID.Y ;  /* 0x00000000000579c3 */ /* 0x000e620000002600 */
[----:B--2---:R-:W-:-:S04]  /*1ac40*/  ISETP.NE.AND P0, PT, R0, UR4, PT ;  /* 0x0000000400007c0c */ /* 0x004fc8000bf05270 */
[----:B-1----:R-:W-:-:S13]  /*1ac50*/  ISETP.NE.OR P0, PT, R5, UR5, P0 ;  /* 0x0000000505007c0c */ /* 0x002fda0008705670 */
[----:B------:R-:W-:Y:S05]  /*1ac60*/  @P0 EXIT ;  /* 0x000000000000094d */ /* 0x000fea0003800000 */
[----:B------:R-:W-:Y:S05]  /*1ac70*/  @P1 BRA `(.L_x_394) ;  /* 0x0000000000201947 */ /* 0x000fea0003800000 */
[----:B------:R-:W-:-:S05]  /*1ac80*/  IMAD R0, R4, R7, RZ ;  /* 0x0000000704007224 */ /* 0x000fca00078e02ff */
[----:B------:R-:W-:-:S13]  /*1ac90*/  ISETP.NE.AND P0, PT, R0, -0x1, PT ;  /* 0xffffffff0000780c */ /* 0x000fda0003f05270 */
[----:B------:R-:W-:Y:S05]  /*1aca0*/  @!P0 BRA `(.L_x_394) ;  /* 0x0000000000148947 */ /* 0x000fea0003800000 */
.L_x_395:
[----:B------:R-:W2:Y:S04]  /*1acb0*/  LDG.E.STRONG.GPU R5, desc[UR10][R2.64] ;  /* 0x0000000a02057981 */ /* 0x000ea8000c1ef900 */
[----:B--2---:R-:W-:Y:S01]  /*1acc0*/  CCTL.IVALL ;  /* 0x00000000ff00798f */ /* 0x004fe20002000000 */
[----:B------:R-:W-:Y:S05]  /*1acd0*/  YIELD ;  /* 0x0000000000007946 */ /* 0x000fea0003800000 */
[----:B------:R-:W-:-:S13]  /*1ace0*/  ISETP.NE.AND P0, PT, R5, R0, PT ;  /* 0x000000000500720c */ /* 0x000fda0003f05270 */
[----:B------:R-:W-:Y:S05]  /*1acf0*/  @P0 BRA `(.L_x_395) ;  /* 0xfffffffc00ec0947 */ /* 0x000fea000383ffff */
.L_x_394:
[----:B------:R-:W-:Y:S05]  /*1ad00*/  WARPSYNC.ALL ;  /* 0x0000000000007948 */ /* 0x000fea0003800000 */
[----:B------:R-:W2:Y:S01]  /*1ad10*/  LDL R4, [R1+0x600] ;  /* 0x0006000001047983 */ /* 0x000ea20000100800 */
[----:B------:R-:W1:Y:S08]  /*1ad20*/  LDC.64 R22, c[0x0][0x288] ;  /* 0x0000a200ff167b82 */ /* 0x000e700000000a00 */
[----:B------:R-:W-:Y:S01]  /*1ad30*/  BAR.SYNC.DEFER_BLOCKING 0x0 ;  /* 0x0000000000007b1d */ /* 0x000fe20000010000 */
[----:B-1----:R-:W-:-:S04]  /*1ad40*/  LEA.HI R0, P0, R23, R22, RZ, 0x1 ;  /* 0x0000001617007211 */ /* 0x002fc800078108ff */
[----:B------:R-:W-:-:S04]  /*1ad50*/  IADD3.X R3, RZ, R23, RZ, P0, !PT ;  /* 0x00000017ff037210 */ /* 0x000fc800007fe4ff */
[--C-:B------:R-:W-:Y:S02]  /*1ad60*/  SHF.R.S64 R25, R0, 0x1, R3.reuse ;  /* 0x0000000100197819 */ /* 0x100fe40000001003 */
[----:B------:R-:W-:Y:S02]  /*1ad70*/  SHF.R.S32.HI R24, RZ, 0x1, R3 ;  /* 0x00000001ff187819 */ /* 0x000fe40000011403 */
[----:B--2---:R-:W-:Y:S02]  /*1ad80*/  SHF.R.S32.HI R0, RZ, 0x1f, R4 ;  /* 0x0000001fff007819 */ /* 0x004fe40000011404 */
[----:B------:R-:W-:-:S04]  /*1ad90*/  ISETP.GT.U32.AND P0, PT, R25, R4, PT ;  /* 0x000000041900720c */ /* 0x000fc80003f04070 */
[----:B------:R-:W-:-:S13]  /*1ada0*/  ISETP.GT.AND.EX P0, PT, R24, R0, PT, P0 ;  /* 0x000000001800720c */ /* 0x000fda0003f04300 */
[----:B------:R-:W-:Y:S05]  /*1adb0*/  @!P0 EXIT ;  /* 0x000000000000894d */ /* 0x000fea0003800000 */
[----:B------:R-:W-:Y:S01]  /*1adc0*/  IMAD R5, R23, 0x3, RZ ;  /* 0x0000000317057824 */ /* 0x000fe200078e02ff */
[----:B------:R-:W1:Y:S01]  /*1add0*/  LDC.64 R14, c[0x0][0x218] ;  /* 0x00008600ff0e7b82 */ /* 0x000e620000000a00 */
[C---:B------:R-:W-:Y:S01]  /*1ade0*/  IMAD.WIDE.U32 R2, R22.reuse, 0x3, RZ ;  /* 0x0000000316027825 */ /* 0x040fe200078e00ff */
[----:B------:R-:W-:Y:S01]  /*1adf0*/  MOV R7, R0 ;  /* 0x0000000000077202 */ /* 0x000fe20000000f00 */
[----:B------:R-:W-:Y:S01]  /*1ae00*/  ULDC.64 UR4, c[0x0][0x268] ;  /* 0x00009a0000047ab9 */ /* 0x000fe20000000a00 */
[----:B------:R-:W-:Y:S02]  /*1ae10*/  SHF.L.U64.HI R23, R22, 0x2, R23 ;  /* 0x0000000216177819 */ /* 0x000fe40000010217 */
[----:B------:R-:W-:Y:S02]  /*1ae20*/  IADD3 R5, R3, R5, RZ ;  /* 0x0000000503057210 */ /* 0x000fe40007ffe0ff */
[----:B------:R-:W2:Y:S01]  /*1ae30*/  LDC.64 R16, c[0x0][0x220] ;  /* 0x00008800ff107b82 */ /* 0x000ea20000000a00 */
[----:B------:R-:W-:-:S02]  /*1ae40*/  MOV R0, R4 ;  /* 0x0000000400007202 */ /* 0x000fc40000000f00 */
[----:B------:R-:W-:Y:S02]  /*1ae50*/  LEA.HI R2, P0, R5, R2, RZ, 0x1 ;  /* 0x0000000205027211 */ /* 0x000fe400078108ff */
[----:B------:R-:W-:Y:S02]  /*1ae60*/  SHF.L.U64.HI R31, R25, 0x2, R24 ;  /* 0x00000002191f7819 */ /* 0x000fe40000010218 */
[----:B------:R-:W-:-:S04]  /*1ae70*/  IADD3.X R5, RZ, R5, RZ, P0, !PT ;  /* 0x00000005ff057210 */ /* 0x000fc800007fe4ff */
[--C-:B------:R-:W-:Y:S02]  /*1ae80*/  SHF.R.S64 R27, R2, 0x1, R5.reuse ;  /* 0x00000001021b7819 */ /* 0x100fe40000001005 */
[----:B------:R-:W-:-:S04]  /*1ae90*/  SHF.R.S32.HI R2, RZ, 0x1, R5 ;  /* 0x00000001ff027819 */ /* 0x000fc80000011405 */
[----:B------:R-:W-:-:S07]  /*1aea0*/  SHF.L.U64.HI R29, R27, 0x2, R2 ;  /* 0x000000021b1d7819 */ /* 0x000fce0000010202 */
.L_x_396:
[C---:B------:R-:W-:Y:S01]  /*1aeb0*/  LEA R6, P0, R0.reuse, UR4, 0x2 ;  /* 0x0000000400067c11 */ /* 0x040fe2000f8010ff */
[----:B---3--:R-:W3:Y:S03]  /*1aec0*/  LDL.LU R26, [R1+0x600] ;  /* 0x00060000011a7983 */ /* 0x008ee60000300800 */
[----:B------:R-:W-:Y:S02]  /*1aed0*/  LEA.HI.X R7, R0, UR5, R7, 0x2, P0 ;  /* 0x0000000500077c11 */ /* 0x000fe400080f1407 */
[-C--:B------:R-:W-:Y:S02]  /*1aee0*/  LEA R8, P0, R25, R6.reuse, 0x2 ;  /* 0x0000000619087211 */ /* 0x080fe400078010ff */
[-C--:B------:R-:W-:Y:S01]  /*1aef0*/  LEA R12, P1, R22, R6.reuse, 0x2 ;  /* 0x00000006160c7211 */ /* 0x080fe200078210ff */
[----:B------:R4:W5:Y:S01]  /*1af00*/  LDG.E R18, desc[UR10][R6.64] ;  /* 0x0000000a06127981 */ /* 0x000962000c1e1900 */
[----:B0-----:R-:W-:-:S02]  /*1af10*/  LEA R10, P2, R27, R6, 0x2 ;  /* 0x000000061b0a7211 */ /* 0x001fc400078410ff */
[----:B------:R-:W-:Y:S02]  /*1af20*/  IADD3.X R9, R7, R31, RZ, P0, !PT ;  /* 0x0000001f07097210 */ /* 0x000fe400007fe4ff */
[----:B------:R-:W-:Y:S02]  /*1af30*/  IADD3.X R13, R23, R7, RZ, P1, !PT ;  /* 0x00000007170d7210 */ /* 0x000fe40000ffe4ff */
[----:B------:R-:W-:Y:S01]  /*1af40*/  IADD3.X R11, R7, R29, RZ, P2, !PT ;  /* 0x0000001d070b7210 */ /* 0x000fe200017fe4ff */
[----:B------:R-:W5:Y:S04]  /*1af50*/  LDG.E R19, desc[UR10][R8.64] ;  /* 0x0000000a08137981 */ /* 0x000f68000c1e1900 */
[----:B------:R-:W5:Y:S04]  /*1af60*/  LDG.E R20, desc[UR10][R12.64] ;  /* 0x0000000a0c147981 */ /* 0x000f68000c1e1900 */
[----:B------:R-:W5:Y:S01]  /*1af70*/  LDG.E R21, desc[UR10][R10.64] ;  /* 0x0000000a0a157981 */ /* 0x000f62000c1e1900 */
[----:B---3--:R-:W-:-:S02]  /*1af80*/  SHF.L.U32 R5, R26, 0x1, RZ ;  /* 0x000000011a057819 */ /* 0x008fc400000006ff */
[----:B------:R-:W-:-:S03]  /*1af90*/  IADD3 R0, R26, 0x200, RZ ;  /* 0x000002001a007810 */ /* 0x000fc60007ffe0ff */
[----:B-1----:R-:W-:-:S04]  /*1afa0*/  IMAD.WIDE R2, R5, 0x4, R14 ;  /* 0x0000000405027825 */ /* 0x002fc800078e020e */
[----:B--2---:R-:W-:Y:S01]  /*1afb0*/  IMAD.WIDE R4, R5, 0x4, R16 ;  /* 0x0000000405047825 */ /* 0x004fe200078e0210 */
[----:B------:R3:W-:Y:S01]  /*1afc0*/  STL [R1+0x600], R0 ;  /* 0x0006000001007387 */ /* 0x0007e20000100800 */
[----:B------:R-:W-:Y:S02]  /*1afd0*/  ISETP.GT.U32.AND P0, PT, R25, R0, PT ;  /* 0x000000001900720c */ /* 0x000fe40003f04070 */
[----:B----4-:R-:W-:Y:S01]  /*1afe0*/  SHF.R.S32.HI R7, RZ, 0x1f, R0 ;  /* 0x0000001fff077819 */ /* 0x010fe20000011400 */
[----:B-----5:R3:W-:Y:S03]  /*1aff0*/  STG.E.64 desc[UR10][R2.64], R18 ;  /* 0x0000001202007986 */ /* 0x0207e6000c101b0a */
[----:B------:R-:W-:Y:S01]  /*1b000*/  ISETP.GT.AND.EX P0, PT, R24, R7, PT, P0 ;  /* 0x000000071800720c */ /* 0x000fe20003f04300 */
[----:B------:R3:W-:-:S12]  /*1b010*/  STG.E.64 desc[UR10][R4.64], R20 ;  /* 0x0000001404007986 */ /* 0x0007d8000c101b0a */
[----:B------:R-:W-:Y:S05]  /*1b020*/  @P0 BRA `(.L_x_396) ;  /* 0xfffffffc00a00947 */ /* 0x000fea000383ffff */
[----:B------:R-:W-:Y:S05]  /*1b030*/  EXIT ;  /* 0x000000000000794d */ /* 0x000fea0003800000 */
.L_x_397:
        /* <DEDUP_REMOVED lines=12> */
.L_x_5663:


//--------------------- .text._Z35group_norm_nhwc_bwd_one_pass_kernelI11Bf16IOBf16WLi64ELi128ELi512EEv26Group_norm_nhwc_bwd_params --------------------------
	.section	.text._Z35group_norm_nhwc_bwd_one_pass_kernelI11Bf16IOBf16WLi64ELi128ELi512EEv26Group_norm_nhwc_bwd_params,"ax",@progbits
	.align	128
        .global         _Z35group_norm_nhwc_bwd_one_pass_kernelI11Bf16IOBf16WLi64ELi128ELi512EEv26Group_norm_nhwc_bwd_params
        .type           _Z35group_norm_nhwc_bwd_one_pass_kernelI11Bf16IOBf16WLi64ELi128ELi512EEv26Group_norm_nhwc_bwd_params,@function
        .size           _Z35group_norm_nhwc_bwd_one_pass_kernelI11Bf16IOBf16WLi64ELi128ELi512EEv26Group_norm_nhwc_bwd_params,(.L_x_5664 - _Z35group_norm_nhwc_bwd_one_pass_kernelI11Bf16IOBf16WLi64ELi128ELi512EEv26Group_norm_nhwc_bwd_params)
        .other          _Z35group_norm_nhwc_bwd_one_pass_kernelI11Bf16IOBf16WLi64ELi128ELi512EEv26Group_norm_nhwc_bwd_params,@"STO_CUDA_ENTRY STV_DEFAULT"
_Z35group_norm_nhwc_bwd_one_pass_kernelI11Bf16IOBf16WLi64ELi128ELi512EEv26Group_norm_nhwc_bwd_params:
.text._Z35group_norm_nhwc_bwd_one_pass_kernelI11Bf16IOBf16WLi64ELi128ELi512EEv26Group_norm_nhwc_bwd_params:
        /* <DEDUP_REMOVED lines=12> */
[----:B------:R-:W-:Y:S01]  /*00c0*/  SHF.R.U32.HI R2, RZ, 0x6, R34 ;  /* 0x00000006ff027819 */ /* 0x000fe20000011622 */
[----:B------:R-:W-:Y:S01]  /*00d0*/  ULDC.64 UR16, c[0x0][0x290] ;  /* 0x0000a40000107ab9 */ /* 0x000fe20000000a00 */
[----:B------:R-:W-:Y:S01]  /*00e0*/  ULDC.64 UR10, c[0x0][0x288] ;  /* 0x0000a200000a7ab9 */ /* 0x000fe20000000a00 */
[----:B------:R-:W-:Y:S01]  /*00f0*/  UMOV UR4, 0x400 ;  /* 0x0000040000047882 */ /* 0x000fe20000000000 */
[----:B------:R-:W-:Y:S01]  /*0100*/  UIMAD.WIDE.U32 UR6, UR10, 0x3, URZ ;  /* 0x000000030a0678a5 */ /* 0x000fe2000f8e003f */
[----:B------:R-:W-:Y:S01]  /*0110*/  LOP3.LUT R3, R3, 0xfffffffb, RZ, 0xc0, !PT ;  /* 0xfffffffb03037812 */ /* 0x000fe200078ec0ff */
[----:B------:R-:W-:Y:S01]  /*0120*/  UIMAD UR9, UR11, 0x3, URZ ;  /* 0x000000030b0978a4 */ /* 0x000fe2000f8e023f */
[----:B------:R-:W1:Y:S01]  /*0130*/  S2UR UR8, SR_CgaCtaId ;  /* 0x00000000000879c3 */ /* 0x000e620000008800 */
[----:B------:R-:W-:Y:S02]  /*0140*/  ULEA.HI UR10, UP0, UR11, UR10, URZ, 0x1 ;  /* 0x0000000a0b0a7291 */ /* 0x000fe4000f81083f */
[----:B------:R-:W-:-:S02]  /*0150*/  UIADD3 UR9, UR7, UR9, URZ ;  /* 0x0000000907097290 */ /* 0x000fc4000fffe03f */
[----:B------:R-:W-:Y:S02]  /*0160*/  UIADD3.X UR11, URZ, UR11, URZ, UP0, !UPT ;  /* 0x0000000b3f0b7290 */ /* 0x000fe400087fe43f */
[----:B------:R-:W-:Y:S02]  /*0170*/  ULEA.HI UR7, UP0, UR9, UR6, URZ, 0x1 ;  /* 0x0000000609077291 */ /* 0x000fe4000f81083f */
[----:B------:R-:W-:Y:S02]  /*0180*/  USHF.R.S64 UR6, UR10, 0x1, UR11 ;  /* 0x000000010a067899 */ /* 0x000fe4000800100b */
[----:B------:R-:W-:Y:S01]  /*0190*/  UIADD3.X UR9, URZ, UR9, URZ, UP0, !UPT ;  /* 0x000000093f097290 */ /* 0x000fe200087fe43f */
[----:B------:R-:W-:-:S03]  /*01a0*/  ULDC UR18, c[0x0][0x10] ;  /* 0x0000040000127ab9 */ /* 0x000fc60000000800 */
[----:B------:R-:W-:Y:S01]  /*01b0*/  USHF.R.S64 UR7, UR7, 0x1, UR9 ;  /* 0x0000000107077899 */ /* 0x000fe20008001009 */
[----:B0-----:R-:W-:Y:S01]  /*01c0*/  IMAD R2, R5, UR13, R2 ;  /* 0x0000000d05027c24 */ /* 0x001fe2000f8e0202 */
[----:B------:R-:W-:Y:S01]  /*01d0*/  SHF.R.S32.HI R5, RZ, 0x1f, R34 ;  /* 0x0000001fff057819 */ /* 0x000fe20000011422 */
[----:B------:R-:W-:-:S03]  /*01e0*/  USHF.R.S32.HI UR9, URZ, 0x1, UR9 ;  /* 0x000000013f097899 */ /* 0x000fc60008011409 */
[----:B------:R-:W-:Y:S01]  /*01f0*/  IADD3 R58, R2, 0x30, RZ ;  /* 0x00000030023a7810 */ /* 0x000fe20007ffe0ff */
[----:B------:R-:W-:Y:S01]  /*0200*/  USHF.L.U64.HI UR9, UR7, 0x2, UR9 ;  /* 0x0000000207097899 */ /* 0x000fe20008010209 */
[----:B------:R-:W-:Y:S01]  /*0210*/  LEA.HI R5, R5, R34, RZ, 0x5 ;  /* 0x0000002205057211 */ /* 0x000fe200078f28ff */
[----:B-1----:R-:W-:Y:S01]  /*0220*/  ULEA UR4, UR8, UR4, 0x18 ;  /* 0x0000000408047291 */ /* 0x002fe2000f8ec03f */
[----:B------:R-:W-:Y:S01]  /*0230*/  ISETP.GE.U32.AND P0, PT, R58, UR16, PT ;  /* 0x000000103a007c0c */ /* 0x000fe2000bf06070 */
[----:B------:R-:W-:Y:S01]  /*0240*/  USHF.R.S32.HI UR8, URZ, 0x1, UR11 ;  /* 0x000000013f087899 */ /* 0x000fe2000801140b */
[----:B------:R-:W-:Y:S02]  /*0250*/  SHF.R.S32.HI R60, RZ, 0x1f, R58 ;  /* 0x0000001fff3c7819 */ /* 0x000fe4000001143a */
[----:B------:R-:W-:Y:S01]  /*0260*/  R2UR UR16, R0 ;  /* 0x00000000001072ca */ /* 0x000fe200000e0000 */
[----:B------:R-:W-:Y:S01]  /*0270*/  USHF.L.U64.HI UR8, UR6, 0x2, UR8 ;  /* 0x0000000206087899 */ /* 0x000fe20008010208 */
[----:B------:R-:W-:Y:S01]  /*0280*/  ISETP.GE.AND.EX P0, PT, R60, UR17, PT, P0 ;  /* 0x000000113c007c0c */ /* 0x000fe2000bf06300 */
[----:B------:R-:W-:Y:S01]  /*0290*/  ULDC.U8 UR17, c[0x0][0x2a4] ;  /* 0x0000a90000117ab9 */ /* 0x000fe20000000000 */
[----:B------:R-:W-:-:S02]  /*02a0*/  IADD3 R40, R2, 0x38, RZ ;  /* 0x0000003802287810 */ /* 0x000fc40007ffe0ff */
[----:B------:R-:W-:Y:S02]  /*02b0*/  ISETP.LT.U32.AND P0, PT, R34, 0x200, !P0 ;  /* 0x000002002200780c */ /* 0x000fe40004701070 */
[----:B------:R-:W-:Y:S02]  /*02c0*/  SHF.R.S32.HI R5, RZ, 0x5, R5 ;  /* 0x00000005ff057819 */ /* 0x000fe40000011405 */
[----:B------:R-:W-:Y:S02]  /*02d0*/  SHF.R.S32.HI R59, RZ, 0x1f, R40 ;  /* 0x0000001fff3b7819 */ /* 0x000fe40000011428 */
[----:B------:R-:W-:Y:S01]  /*02e0*/  LEA R61, R5, UR4, 0x3 ;  /* 0x00000004053d7c11 */ /* 0x000fe2000f8e18ff */
[----:B------:R-:W-:-:S06]  /*02f0*/  UMOV UR4, URZ ;  /* 0x0000003f00047c82 */ /* 0x000fcc0008000000 */
[----:B------:R-:W-:-:S07]  /*0300*/  @P0 LOP3.LUT R3, R3, 0x4, RZ, 0xfc, !PT ;  /* 0x0000000403030812 */ /* 0x000fce00078efcff */
.L_x_449:
[----:B0-----:R-:W0:Y:S01]  /*0310*/  LDC R10, c[0x0][0x2a0] ;  /* 0x0000a800ff0a7b82 */ /* 0x001e220000000800 */
[----:B------:R-:W-:Y:S01]  /*0320*/  LOP3.LUT P6, RZ, R3, 0x4, RZ, 0xc0, !PT ;  /* 0x0000000403ff7812 */ /* 0x000fe200078cc0ff */
[----:B------:R-:W-:Y:S01]  /*0330*/  ULDC.64 UR20, c[0x0][0x290] ;  /* 0x0000a40000147ab9 */ /* 0x000fe20000000a00 */
[----:B------:R-:W-:Y:S01]  /*0340*/  ISETP.LE.AND P1, PT, RZ, UR16, PT ;  /* 0x00000010ff007c0c */ /* 0x000fe2000bf23270 */
[----:B------:R-:W-:Y:S01]  /*0350*/  ULDC.64 UR10, c[0x0][0x298] ;  /* 0x0000a600000a7ab9 */ /* 0x000fe20000000a00 */
[C---:B------:R-:W-:Y:S02]  /*0360*/  IADD3 R25, R2.reuse, 0x8, RZ ;  /* 0x0000000802197810 */ /* 0x040fe40007ffe0ff */
[----:B------:R-:W-:Y:S02]  /*0370*/  IADD3 R18, R2, 0x10, RZ ;  /* 0x0000001002127810 */ /* 0x000fe40007ffe0ff */
[----:B------:R-:W-:Y:S02]  /*0380*/  ISETP.GE.U32.AND P5, PT, R25, UR20, PT ;  /* 0x0000001419007c0c */ /* 0x000fe4000bfa6070 */
[----:B------:R-:W-:-:S02]  /*0390*/  SHF.R.S32.HI R15, RZ, 0x1f, R25 ;  /* 0x0000001fff0f7819 */ /* 0x000fc40000011419 */
[----:B------:R-:W-:Y:S01]  /*03a0*/  SHF.R.S32.HI R23, RZ, 0x1f, R18 ;  /* 0x0000001fff177819 */ /* 0x000fe20000011412 */
[----:B-1----:R-:W1:Y:S01]  /*03b0*/  @P6 LDC.64 R38, c[0x0][0x230] ;  /* 0x00008c00ff266b82 */ /* 0x002e620000000a00 */
[C---:B------:R-:W-:Y:S02]  /*03c0*/  IADD3 R19, R2.reuse, 0x18, RZ ;  /* 0x0000001802137810 */ /* 0x040fe40007ffe0ff */
[----:B------:R-:W-:Y:S02]  /*03d0*/  IADD3 R14, R2, 0x20, RZ ;  /* 0x00000020020e7810 */ /* 0x000fe40007ffe0ff */
[----:B------:R-:W-:Y:S02]  /*03e0*/  SHF.R.S32.HI R21, RZ, 0x1f, R19 ;  /* 0x0000001fff157819 */ /* 0x000fe40000011413 */
[----:B------:R-:W-:Y:S01]  /*03f0*/  LOP3.LUT R3, R3, 0xfffffffd, RZ, 0xc0, !PT ;  /* 0xfffffffd03037812 */ /* 0x000fe200078ec0ff */
[----:B------:R-:W2:Y:S01]  /*0400*/  @P6 LDC.64 R36, c[0x0][0x228] ;  /* 0x00008a00ff246b82 */ /* 0x000ea20000000a00 */
[----:B0-----:R-:W-:-:S04]  /*0410*/  IABS R7, R10 ;  /* 0x0000000a00077213 */ /* 0x001fc80000000000 */
[----:B------:R-:W0:Y:S08]  /*0420*/  I2F.RP R6, R7 ;  /* 0x0000000700067306 */ /* 0x000e300000209400 */
[----:B0-----:R-:W0:Y:S02]  /*0430*/  MUFU.RCP R6, R6 ;  /* 0x0000000600067308 */ /* 0x001e240000001000 */
[----:B0-----:R-:W-:-:S06]  /*0440*/  IADD3 R4, R6, 0xffffffe, RZ ;  /* 0x0ffffffe06047810 */ /* 0x001fcc0007ffe0ff */
[----:B------:R0:W3:Y:S02]  /*0450*/  F2I.FTZ.U32.TRUNC.NTZ R5, R4 ;  /* 0x0000000400057305 */ /* 0x0000e4000021f000 */
[----:B0-----:R-:W-:Y:S01]  /*0460*/  HFMA2.MMA R4, -RZ, RZ, 0, 0 ;  /* 0x00000000ff047435 */ /* 0x001fe200000001ff */
[----:B---3--:R-:W-:-:S05]  /*0470*/  IADD3 R8, RZ, -R5, RZ ;  /* 0x80000005ff087210 */ /* 0x008fca0007ffe0ff */
[----:B------:R-:W-:Y:S01]  /*0480*/  IMAD R9, R8, R7, RZ ;  /* 0x0000000708097224 */ /* 0x000fe200078e02ff */
[----:B------:R-:W-:-:S03]  /*0490*/  IABS R8, UR16 ;  /* 0x0000001000087c13 */ /* 0x000fc60008000000 */
[----:B------:R-:W-:Y:S01]  /*04a0*/  IMAD.HI.U32 R5, R5, R9, R4 ;  /* 0x0000000905057227 */ /* 0x000fe200078e0004 */
[----:B------:R-:W-:-:S04]  /*04b0*/  LOP3.LUT R4, R10, UR16, RZ, 0x3c, !PT ;  /* 0x000000100a047c12 */ /* 0x000fc8000f8e3cff */
[----:B------:R-:W-:Y:S01]  /*04c0*/  ISETP.GE.AND P2, PT, R4, RZ, PT ;  /* 0x000000ff0400720c */ /* 0x000fe20003f46270 */
[----:B------:R-:W-:Y:S01]  /*04d0*/  IMAD.HI.U32 R5, R5, R8, RZ ;  /* 0x0000000805057227 */ /* 0x000fe200078e00ff */
[----:B------:R-:W-:-:S04]  /*04e0*/  LOP3.LUT R4, RZ, R10, RZ, 0x33, !PT ;  /* 0x0000000aff047212 */ /* 0x000fc800078e33ff */
[----:B------:R-:W-:-:S05]  /*04f0*/  IADD3 R6, -R5, RZ, RZ ;  /* 0x000000ff05067210 */ /* 0x000fca0007ffe1ff */
[----:B------:R-:W-:Y:S01]  /*0500*/  IMAD R6, R7, R6, R8 ;  /* 0x0000000607067224 */ /* 0x000fe200078e0208 */
[----:B------:R-:W-:-:S04]  /*0510*/  SHF.L.U32 R8, R34, 0x1, RZ ;  /* 0x0000000122087819 */ /* 0x000fc800000006ff */
[----:B------:R-:W-:Y:S02]  /*0520*/  ISETP.GT.U32.AND P4, PT, R7, R6, PT ;  /* 0x000000060700720c */ /* 0x000fe40003f84070 */
[----:B------:R-:W-:-:S11]  /*0530*/  LOP3.LUT R8, R8, 0x7e, RZ, 0xc0, !PT ;  /* 0x0000007e08087812 */ /* 0x000fd600078ec0ff */
[-C--:B------:R-:W-:Y:S02]  /*0540*/  @!P4 IADD3 R6, R6, -R7.reuse, RZ ;  /* 0x800000070606c210 */ /* 0x080fe40007ffe0ff */
[----:B------:R-:W-:Y:S02]  /*0550*/  @!P4 IADD3 R5, R5, 0x1, RZ ;  /* 0x000000010505c810 */ /* 0x000fe40007ffe0ff */
[CC--:B------:R-:W-:Y:S02]  /*0560*/  ISETP.GE.U32.AND P3, PT, R6.reuse, R7.reuse, PT ;  /* 0x000000070600720c */ /* 0x0c0fe40003f66070 */
[----:B------:R-:W-:Y:S02]  /*0570*/  ISETP.GT.U32.AND P0, PT, R7, R6, PT ;  /* 0x000000060700720c */ /* 0x000fe40003f04070 */
[----:B------:R-:W-:Y:S02]  /*0580*/  IADD3 R7, R6, -R7, RZ ;  /* 0x8000000706077210 */ /* 0x000fe40007ffe0ff */
[----:B------:R-:W-:-:S02]  /*0590*/  ISETP.GE.U32.AND P4, PT, R18, UR20, PT ;  /* 0x0000001412007c0c */ /* 0x000fc4000bf86070 */
[----:B------:R-:W-:Y:S02]  /*05a0*/  SEL R55, R7, R6, !P0 ;  /* 0x0000000607377207 */ /* 0x000fe40004000000 */
[----:B------:R-:W0:Y:S01]  /*05b0*/  @P6 LDC.64 R6, c[0x0][0x288] ;  /* 0x0000a200ff066b82 */ /* 0x000e220000000a00 */
[----:B------:R-:W-:Y:S02]  /*05c0*/  ISETP.GT.U32.AND P0, PT, R34, 0x1ff, PT ;  /* 0x000001ff2200780c */ /* 0x000fe40003f04070 */
[----:B------:R-:W-:Y:S02]  /*05d0*/  @P3 IADD3 R5, R5, 0x1, RZ ;  /* 0x0000000105053810 */ /* 0x000fe40007ffe0ff */
[----:B------:R-:W-:Y:S02]  /*05e0*/  ISETP.NE.AND P3, PT, R10, RZ, PT ;  /* 0x000000ff0a00720c */ /* 0x000fe40003f65270 */
[----:B------:R-:W-:Y:S02]  /*05f0*/  @!P1 IADD3 R55, -R55, RZ, RZ ;  /* 0x000000ff37379210 */ /* 0x000fe40007ffe1ff */
[----:B------:R-:W-:-:S02]  /*0600*/  @!P2 IADD3 R5, -R5, RZ, RZ ;  /* 0x000000ff0505a210 */ /* 0x000fc40007ffe1ff */
[----:B------:R-:W-:Y:S02]  /*0610*/  ISETP.GE.OR.EX P5, PT, R15, UR21, P0, P5 ;  /* 0x000000150f007c0c */ /* 0x000fe400087a6750 */
[C---:B------:R-:W-:Y:S02]  /*0620*/  SEL R55, R4.reuse, R55, !P3 ;  /* 0x0000003704377207 */ /* 0x040fe40005800000 */
[----:B------:R-:W-:Y:S02]  /*0630*/  SEL R9, R4, R5, !P3 ;  /* 0x0000000504097207 */ /* 0x000fe40005800000 */
[----:B------:R-:W-:Y:S02]  /*0640*/  LEA R12, R55, R8, 0x7 ;  /* 0x00000008370c7211 */ /* 0x000fe400078e38ff */
[----:B------:R-:W-:Y:S02]  /*0650*/  SHF.R.S32.HI R8, RZ, 0x1f, R9 ;  /* 0x0000001fff087819 */ /* 0x000fe40000011409 */
[----:B------:R-:W-:-:S02]  /*0660*/  ISETP.GE.OR.EX P4, PT, R23, UR21, P0, P4 ;  /* 0x0000001517007c0c */ /* 0x000fc40008786740 */
[----:B------:R-:W-:Y:S01]  /*0670*/  SHF.R.S32.HI R13, RZ, 0x1f, R12 ;  /* 0x0000001fff0d7819 */ /* 0x000fe2000001140c */
[----:B------:R-:W-:Y:S01]  /*0680*/  IMAD R8, R8, UR10, RZ ;  /* 0x0000000a08087c24 */ /* 0x000fe2000f8e02ff */
[----:B------:R-:W3:Y:S01]  /*0690*/  @!P5 LDC.64 R4, c[0x0][0x288] ;  /* 0x0000a200ff04db82 */ /* 0x000ee20000000a00 */
[----:B0-----:R-:W-:Y:S01]  /*06a0*/  @P6 IMAD R10, R60, R6, RZ ;  /* 0x000000063c0a6224 */ /* 0x001fe200078e02ff */
[----:B------:R-:W-:Y:S01]  /*06b0*/  ISETP.GE.U32.AND P3, PT, R19, UR20, PT ;  /* 0x0000001413007c0c */ /* 0x000fe2000bf66070 */
[C---:B------:R-:W-:Y:S01]  /*06c0*/  IMAD R11, R9.reuse, UR11, R8 ;  /* 0x0000000b090b7c24 */ /* 0x040fe2000f8e0208 */
[----:B------:R-:W-:Y:S01]  /*06d0*/  ISETP.GE.U32.AND P2, PT, R14, UR20, PT ;  /* 0x000000140e007c0c */ /* 0x000fe2000bf46070 */
[----:B------:R-:W-:Y:S01]  /*06e0*/  IMAD.WIDE.U32 R8, R9, UR10, R12 ;  /* 0x0000000a09087c25 */ /* 0x000fe2000f8e000c */
[----:B------:R-:W-:Y:S01]  /*06f0*/  ISETP.GE.OR.EX P3, PT, R21, UR21, P0, P3 ;  /* 0x0000001515007c0c */ /* 0x000fe20008766730 */
[----:B------:R-:W-:Y:S01]  /*0700*/  ULDC.64 UR10, c[0x0][0x248] ;  /* 0x00009200000a7ab9 */ /* 0x000fe20000000a00 */
[----:B------:R-:W0:Y:S01]  /*0710*/  @!P5 LDC.64 R32, c[0x0][0x230] ;  /* 0x00008c00ff20db82 */ /* 0x000e220000000a00 */
[----:B------:R-:W-:Y:S01]  /*0720*/  @P6 IMAD R27, R58, R7, R10 ;  /* 0x000000073a1b6224 */ /* 0x000fe200078e020a */
[----:B------:R-:W-:Y:S01]  /*0730*/  IADD3 R11, R9, R11, RZ ;  /* 0x0000000b090b7210 */ /* 0x000fe20007ffe0ff */
[----:B------:R-:W-:Y:S01]  /*0740*/  UIMAD.WIDE UR10, UR16, 0x8, UR10 ;  /* 0x00000008100a78a5 */ /* 0x000fe2000f8e020a */
[----:B------:R-:W-:-:S02]  /*0750*/  @P6 MOV R10, R8 ;  /* 0x00000008000a6202 */ /* 0x000fc40000000f00 */
[----:B------:R-:W-:Y:S02]  /*0760*/  P2R R35, PR, RZ, 0x20 ;  /* 0x00000020ff237803 */ /* 0x000fe40000000000 */
[----:B------:R-:W4:Y:S01]  /*0770*/  @!P4 LDC.64 R16, c[0x0][0x288] ;  /* 0x0000a200ff10cb82 */ /* 0x000f220000000a00 */
[----:B------:R-:W-:-:S05]  /*0780*/  @P6 IMAD.WIDE.U32 R6, R58, R6, R10 ;  /* 0x000000063a066225 */ /* 0x000fca00078e000a */
[----:B------:R-:W-:Y:S02]  /*0790*/  @P6 IADD3 R7, R7, R27, RZ ;  /* 0x0000001b07076210 */ /* 0x000fe40007ffe0ff */
[C---:B------:R-:W-:Y:S01]  /*07a0*/  @P6 SHF.L.U32 R27, R6.reuse, 0x1, RZ ;  /* 0x00000001061b6819 */ /* 0x040fe200000006ff */
[----:B---3--:R-:W-:Y:S01]  /*07b0*/  @!P5 IMAD R22, R15, R4, RZ ;  /* 0x000000040f16d224 */ /* 0x008fe200078e02ff */
[----:B------:R-:W-:Y:S01]  /*07c0*/  @P6 SHF.L.U64.HI R20, R6, 0x1, R7 ;  /* 0x0000000106146819 */ /* 0x000fe20000010207 */
[----:B------:R-:W3:Y:S01]  /*07d0*/  @!P5 LDC.64 R30, c[0x0][0x228] ;  /* 0x00008a00ff1edb82 */ /* 0x000ee20000000a00 */
[----:B------:R-:W-:Y:S01]  /*07e0*/  @!P5 MOV R6, R8 ;  /* 0x000000080006d202 */ /* 0x000fe20000000f00 */
[----:B------:R-:W-:Y:S01]  /*07f0*/  @!P5 IMAD R29, R25, R5, R22 ;  /* 0x00000005191dd224 */ /* 0x000fe200078e0216 */
[----:B------:R-:W-:Y:S02]  /*0800*/  @!P5 MOV R7, R11 ;  /* 0x0000000b0007d202 */ /* 0x000fe40000000f00 */
[----:B------:R-:W-:-:S02]  /*0810*/  SHF.R.S32.HI R15, RZ, 0x1f, R14 ;  /* 0x0000001fff0f7819 */ /* 0x000fc4000001140e */
[----:B-1----:R-:W-:Y:S01]  /*0820*/  @P6 IADD3 R38, P1, R27, R38, RZ ;  /* 0x000000261b266210 */ /* 0x002fe20007f3e0ff */
[----:B------:R-:W-:Y:S01]  /*0830*/  @!P5 IMAD.WIDE.U32 R4, R25, R4, R6 ;  /* 0x000000041904d225 */ /* 0x000fe200078e0006 */
[----:B------:R-:W-:Y:S01]  /*0840*/  ISETP.GE.OR.EX P2, PT, R15, UR21, P0, P2 ;  /* 0x000000150f007c0c */ /* 0x000fe20008746720 */
[----:B------:R-:W1:Y:S01]  /*0850*/  @!P3 LDC.64 R6, c[0x0][0x288] ;  /* 0x0000a200ff06bb82 */ /* 0x000e620000000a00 */
[----:B------:R-:W-:Y:S01]  /*0860*/  @P6 IADD3.X R39, R20, R39, RZ, P1, !PT ;  /* 0x0000002714276210 */ /* 0x000fe20000ffe4ff */
[----:B----4-:R-:W-:Y:S01]  /*0870*/  @!P4 IMAD R23, R23, R16, RZ ;  /* 0x000000101717c224 */ /* 0x010fe200078e02ff */
[----:B--2---:R-:W-:Y:S02]  /*0880*/  @P6 IADD3 R36, P1, R27, R36, RZ ;  /* 0x000000241b246210 */ /* 0x004fe40007f3e0ff */
[----:B------:R-:W-:Y:S01]  /*0890*/  @!P5 IADD3 R5, R5, R29, RZ ;  /* 0x0000001d0505d210 */ /* 0x000fe20007ffe0ff */
[----:B------:R-:W-:Y:S01]  /*08a0*/  @!P4 IMAD R41, R18, R17, R23 ;  /* 0x000000111229c224 */ /* 0x000fe200078e0217 */
[----:B------:R-:W-:Y:S01]  /*08b0*/  @!P4 MOV R22, R8 ;  /* 0x000000080016c202 */ /* 0x000fe20000000f00 */
[----:B------:R-:W2:Y:S01]  /*08c0*/  @!P4 LDC.64 R28, c[0x0][0x230] ;  /* 0x00008c00ff1ccb82 */ /* 0x000ea20000000a00 */
[----:B------:R-:W-:-:S02]  /*08d0*/  @!P4 MOV R23, R11 ;  /* 0x0000000b0017c202 */ /* 0x000fc40000000f00 */
[----:B------:R-:W-:Y:S02]  /*08e0*/  @!P5 SHF.L.U32 R25, R4, 0x1, RZ ;  /* 0x000000010419d819 */ /* 0x000fe400000006ff */
[----:B------:R-:W-:Y:S01]  /*08f0*/  @P6 IADD3.X R37, R20, R37, RZ, P1, !PT ;  /* 0x0000002514256210 */ /* 0x000fe20000ffe4ff */
[----:B------:R-:W-:Y:S01]  /*0900*/  @!P4 IMAD.WIDE.U32 R16, R18, R16, R22 ;  /* 0x000000101210c225 */ /* 0x000fe200078e0016 */
[----:B------:R-:W-:Y:S01]  /*0910*/  @!P5 SHF.L.U64.HI R20, R4, 0x1, R5 ;  /* 0x000000010414d819 */ /* 0x000fe20000010205 */
[----:B------:R-:W4:Y:S01]  /*0920*/  @!P4 LDC.64 R26, c[0x0][0x228] ;  /* 0x00008a00ff1acb82 */ /* 0x000f220000000a00 */
[----:B0-----:R-:W-:Y:S02]  /*0930*/  @!P5 IADD3 R32, P1, R25, R32, RZ ;  /* 0x000000201920d210 */ /* 0x001fe40007f3e0ff */
[----:B------:R-:W-:Y:S02]  /*0940*/  @!P4 IADD3 R17, R17, R41, RZ ;  /* 0x000000291111c210 */ /* 0x000fe40007ffe0ff */
[----:B------:R-:W-:-:S02]  /*0950*/  @!P5 IADD3.X R33, R20, R33, RZ, P1, !PT ;  /* 0x000000211421d210 */ /* 0x000fc40000ffe4ff */
[----:B---3--:R-:W-:Y:S01]  /*0960*/  @!P5 IADD3 R30, P1, R25, R30, RZ ;  /* 0x0000001e191ed210 */ /* 0x008fe20007f3e0ff */
[----:B------:R-:W0:Y:S01]  /*0970*/  @!P2 LDC.64 R4, c[0x0][0x288] ;  /* 0x0000a200ff04ab82 */ /* 0x000e220000000a00 */
[C---:B------:R-:W-:Y:S01]  /*0980*/  @!P4 SHF.L.U32 R41, R16.reuse, 0x1, RZ ;  /* 0x000000011029c819 */ /* 0x040fe200000006ff */
[----:B-1----:R-:W-:Y:S01]  /*0990*/  @!P3 IMAD R18, R21, R6, RZ ;  /* 0x000000061512b224 */ /* 0x002fe200078e02ff */
[----:B------:R-:W-:Y:S02]  /*09a0*/  @!P4 SHF.L.U64.HI R42, R16, 0x1, R17 ;  /* 0x00000001102ac819 */ /* 0x000fe40000010211 */
[----:B------:R-:W-:Y:S01]  /*09b0*/  @!P3 MOV R16, R8 ;  /* 0x000000080010b202 */ /* 0x000fe20000000f00 */
[----:B------:R-:W-:Y:S01]  /*09c0*/  @!P3 IMAD R43, R19, R7, R18 ;  /* 0x00000007132bb224 */ /* 0x000fe200078e0212 */
[----:B------:R-:W-:Y:S01]  /*09d0*/  @!P3 MOV R17, R11 ;  /* 0x0000000b0011b202 */ /* 0x000fe20000000f00 */
[----:B------:R-:W1:Y:S01]  /*09e0*/  @!P3 LDC.64 R24, c[0x0][0x230] ;  /* 0x00008c00ff18bb82 */ /* 0x000e620000000a00 */
[----:B------:R-:W-:-:S02]  /*09f0*/  @!P5 IADD3.X R31, R20, R31, RZ, P1, !PT ;  /* 0x0000001f141fd210 */ /* 0x000fc40000ffe4ff */
[----:B--2---:R-:W-:Y:S01]  /*0a00*/  @!P4 IADD3 R28, P1, R41, R28, RZ ;  /* 0x0000001c291cc210 */ /* 0x004fe20007f3e0ff */
[----:B------:R-:W-:-:S03]  /*0a10*/  @!P3 IMAD.WIDE.U32 R6, R19, R6, R16 ;  /* 0x000000061306b225 */ /* 0x000fc600078e0010 */
[----:B------:R-:W-:Y:S01]  /*0a20*/  @!P4 IADD3.X R29, R42, R29, RZ, P1, !PT ;  /* 0x0000001d2a1dc210 */ /* 0x000fe20000ffe4ff */
[----:B------:R-:W2:Y:S01]  /*0a30*/  @!P3 LDC.64 R22, c[0x0][0x228] ;  /* 0x00008a00ff16bb82 */ /* 0x000ea20000000a00 */
[----:B------:R-:W-:Y:S02]  /*0a40*/  @!P3 IADD3 R7, R7, R43, RZ ;  /* 0x0000002b0707b210 */ /* 0x000fe40007ffe0ff */
[----:B----4-:R-:W-:Y:S02]  /*0a50*/  @!P4 IADD3 R26, P1, R41, R26, RZ ;  /* 0x0000001a291ac210 */ /* 0x010fe40007f3e0ff */
[C---:B------:R-:W-:Y:S02]  /*0a60*/  @!P3 SHF.L.U64.HI R16, R6.reuse, 0x1, R7 ;  /* 0x000000010610b819 */ /* 0x040fe40000010207 */
[----:B------:R-:W-:Y:S01]  /*0a70*/  @!P2 MOV R7, R11 ;  /* 0x0000000b0007a202 */ /* 0x000fe20000000f00 */
[----:B------:R-:W3:Y:S01]  /*0a80*/  @!P2 LDC.64 R20, c[0x0][0x230] ;  /* 0x00008c00ff14ab82 */ /* 0x000ee20000000a00 */
[----:B0-----:R-:W-:Y:S01]  /*0a90*/  @!P2 IMAD R17, R15, R4, RZ ;  /* 0x000000040f11a224 */ /* 0x001fe200078e02ff */
[----:B------:R-:W-:-:S02]  /*0aa0*/  @!P3 SHF.L.U32 R15, R6, 0x1, RZ ;  /* 0x00000001060fb819 */ /* 0x000fc400000006ff */
[----:B------:R-:W-:Y:S01]  /*0ab0*/  @!P2 MOV R6, R8 ;  /* 0x000000080006a202 */ /* 0x000fe20000000f00 */
[----:B------:R-:W-:Y:S01]  /*0ac0*/  @!P2 IMAD R17, R14, R5, R17 ;  /* 0x000000050e11a224 */ /* 0x000fe200078e0211 */
[----:B------:R-:W-:Y:S02]  /*0ad0*/  @!P4 IADD3.X R27, R42, R27, RZ, P1, !PT ;  /* 0x0000001b2a1bc210 */ /* 0x000fe40000ffe4ff */
[----:B------:R-:W0:Y:S01]  /*0ae0*/  @!P2 LDC.64 R18, c[0x0][0x228] ;  /* 0x00008a00ff12ab82 */ /* 0x000e220000000a00 */
[----:B-1----:R-:W-:Y:S01]  /*0af0*/  @!P3 IADD3 R24, P1, R15, R24, RZ ;  /* 0x000000180f18b210 */ /* 0x002fe20007f3e0ff */
[----:B------:R-:W-:Y:S01]  /*0b00*/  @!P2 IMAD.WIDE.U32 R4, R14, R4, R6 ;  /* 0x000000040e04a225 */ /* 0x000fe200078e0006 */
[----:B------:R-:W-:Y:S02]  /*0b10*/  SHF.R.S32.HI R43, RZ, 0x1f, R2 ;  /* 0x0000001fff2b7819 */ /* 0x000fe40000011402 */
[----:B------:R-:W-:Y:S02]  /*0b20*/  @!P3 IADD3.X R25, R16, R25, RZ, P1, !PT ;  /* 0x000000191019b210 */ /* 0x000fe40000ffe4ff */
[----:B------:R-:W-:-:S02]  /*0b30*/  @!P2 IADD3 R7, R5, R17, RZ ;  /* 0x000000110507a210 */ /* 0x000fc40007ffe0ff */
[----:B--2---:R-:W-:Y:S02]  /*0b40*/  @!P3 IADD3 R22, P1, R15, R22, RZ ;  /* 0x000000160f16b210 */ /* 0x004fe40007f3e0ff */
[----:B------:R-:W-:Y:S02]  /*0b50*/  @!P2 SHF.L.U32 R5, R4, 0x1, RZ ;  /* 0x000000010405a819 */ /* 0x000fe400000006ff */
[----:B------:R-:W-:Y:S02]  /*0b60*/  @!P3 IADD3.X R23, R16, R23, RZ, P1, !PT ;  /* 0x000000171017b210 */ /* 0x000fe40000ffe4ff */
[----:B------:R-:W-:Y:S02]  /*0b70*/  @!P2 SHF.L.U64.HI R4, R4, 0x1, R7 ;  /* 0x000000010404a819 */ /* 0x000fe40000010207 */
[----:B---3--:R-:W-:Y:S02]  /*0b80*/  @!P2 IADD3 R20, P1, R5, R20, RZ ;  /* 0x000000140514a210 */ /* 0x008fe40007f3e0ff */
[----:B------:R-:W-:-:S02]  /*0b90*/  IADD3 R15, R2, 0x28, RZ ;  /* 0x00000028020f7810 */ /* 0x000fc40007ffe0ff */
[C---:B------:R-:W-:Y:S02]  /*0ba0*/  @!P2 IADD3.X R21, R4.reuse, R21, RZ, P1, !PT ;  /* 0x000000150415a210 */ /* 0x040fe40000ffe4ff */
[----:B------:R-:W-:Y:S02]  /*0bb0*/  SHF.R.S32.HI R7, RZ, 0x1f, R15 ;  /* 0x0000001fff077819 */ /* 0x000fe4000001140f */
[----:B0-----:R-:W-:Y:S02]  /*0bc0*/  @!P2 IADD3 R18, P1, R5, R18, RZ ;  /* 0x000000120512a210 */ /* 0x001fe40007f3e0ff */
[----:B------:R-:W-:Y:S02]  /*0bd0*/  P2R R41, PR, RZ, 0x10 ;  /* 0x00000010ff297803 */ /* 0x000fe40000000000 */
[----:B------:R-:W-:Y:S02]  /*0be0*/  @!P2 IADD3.X R19, R4, R19, RZ, P1, !PT ;  /* 0x000000130413a210 */ /* 0x000fe40000ffe4ff */
        /* <DEDUP_REMOVED lines=57> */
[----:B------:R-:W-:Y:S01]  /*0f80*/  HFMA2.MMA R54, -RZ, RZ, 0, 0 ;  /* 0x00000000ff367435 */ /* 0x000fe200000001ff */
[----:B------:R-:W-:Y:S02]  /*0f90*/  CS2R R56, SRZ ;  /* 0x0000000000387805 */ /* 0x000fe4000001ff00 */
[----:B------:R-:W-:Y:S02]  /*0fa0*/  CS2R R52, SRZ ;  /* 0x0000000000347805 */ /* 0x000fe4000001ff00 */
[----:B------:R-:W-:-:S04]  /*0fb0*/  CS2R R50, SRZ ;  /* 0x0000000000327805 */ /* 0x000fc8000001ff00 */
[----:B------:R-:W5:Y:S04]  /*0fc0*/  @!P3 LDG.E R53, desc[UR14][R22.64] ;  /* 0x0000000e1635b981 */ /* 0x000f68000c1e1900 */
[----:B------:R-:W5:Y:S04]  /*0fd0*/  @!P2 LDG.E R51, desc[UR14][R18.64] ;  /* 0x0000000e1233a981 */ /* 0x000f68000c1e1900 */
[----:B------:R-:W5:Y:S01]  /*0fe0*/  @!P1 LDG.E R52, desc[UR14][R16.64] ;  /* 0x0000000e10349981 */ /* 0x000f62000c1e1900 */
[----:B------:R-:W-:Y:S01]  /*0ff0*/  UMOV UR20, 0x3f800000 ;  /* 0x3f80000000147882 */ /* 0x000fe20000000000 */
[----:B------:R-:W-:Y:S02]  /*1000*/  BSSY B0, `(.L_x_399) ;  /* 0x0000037000007945 */ /* 0x000fe40003800000 */
[----:B------:R-:W5:Y:S01]  /*1010*/  @!P1 LDG.E R50, desc[UR14][R4.64] ;  /* 0x0000000e04329981 */ /* 0x000f62000c1e1900 */
[----:B--2---:R-:W-:Y:S01]  /*1020*/  R2UR UR19, R42 ;  /* 0x000000002a1372ca */ /* 0x004fe200000e0000 */
[----:B------:R-:W-:-:S10]  /*1030*/  HFMA2.MMA R42, -RZ, RZ, 0, 0 ;  /* 0x00000000ff2a7435 */ /* 0x000fd400000001ff */
[----:B------:R-:W5:Y:S02]  /*1040*/  @P6 LDG.E R42, desc[UR14][R44.64] ;  /* 0x0000000e2c2a6981 */ /* 0x000f64000c1e1900 */
[----:B------:R-:W-:-:S05]  /*1050*/  MOV R48, UR19 ;  /* 0x0000001300307c02 */ /* 0x000fca0008000f00 */
[----:B------:R-:W-:Y:S01]  /*1060*/  FFMA.FTZ R49, -R48, UR19, R43 ;  /* 0x0000001330317c23 */ /* 0x000fe2000801012b */
[----:B------:R-:W-:-:S04]  /*1070*/  MOV R48, RZ ;  /* 0x000000ff00307202 */ /* 0x000fc80000000f00 */
[----:B------:R-:W-:Y:S02]  /*1080*/  FSETP.GTU.FTZ.AND P4, PT, R49, RZ, PT ;  /* 0x000000ff3100720b */ /* 0x000fe40003f9c000 */
[----:B------:R0:W5:Y:S11]  /*1090*/  @P6 LDG.E R48, desc[UR14][R46.64] ;  /* 0x0000000e2e306981 */ /* 0x000176000c1e1900 */
[----:B------:R-:W-:Y:S01]  /*10a0*/  VOTEU.ANY UP0, P4 ;  /* 0x00000000003f7886 */ /* 0x000fe20002000100 */
[----:B------:R-:W-:-:S02]  /*10b0*/  PLOP3.LUT P6, PT, PT, PT, UP0, 0x80, 0x0 ;  /* 0x000000000000781c */ /* 0x000fc40003fcf008 */
[----:B------:R-:W-:Y:S02]  /*10c0*/  ISETP.NE.AND P4, PT, R41, RZ, PT ;  /* 0x000000ff2900720c */ /* 0x000fe40003f85270 */
[----:B------:R-:W-:-:S09]  /*10d0*/  @UP0 ULDC UR10, c[0x0][0x250] ;  /* 0x00009400000a0ab9 */ /* 0x000fd20000000800 */
[----:B------:R-:W-:Y:S01]  /*10e0*/  @P6 FADD.FTZ R43, R49, UR10 ;  /* 0x0000000a312b6e21 */ /* 0x000fe20008010000 */
[----:B------:R-:W-:Y:S01]  /*10f0*/  HFMA2.MMA R41, -RZ, RZ, 0, 0 ;  /* 0x00000000ff297435 */ /* 0x000fe200000001ff */
[----:B0-----:R-:W-:Y:S02]  /*1100*/  CS2R R46, SRZ ;  /* 0x00000000002e7805 */ /* 0x001fe4000001ff00 */
[----:B------:R-:W-:Y:S01]  /*1110*/  CS2R R44, SRZ ;  /* 0x00000000002c7805 */ /* 0x000fe2000001ff00 */
[----:B------:R-:W5:Y:S01]  /*1120*/  @!P4 LDG.E R54, desc[UR14][R26.64] ;  /* 0x0000000e1a36c981 */ /* 0x000f62000c1e1900 */
[----:B------:R-:W0:Y:S01]  /*1130*/  @P6 MUFU.RSQ R43, R43 ;  /* 0x0000002b002b6308 */ /* 0x000e220000001400 */
[----:B------:R-:W-:-:S03]  /*1140*/  MOV R49, RZ ;  /* 0x000000ff00317202 */ /* 0x000fc60000000f00 */
[----:B------:R-:W5:Y:S04]  /*1150*/  @!P4 LDG.E R44, desc[UR14][R28.64] ;  /* 0x0000000e1c2cc981 */ /* 0x000f68000c1e1900 */
[----:B------:R-:W5:Y:S04]  /*1160*/  @P5 LDG.E R41, desc[UR14][R38.64] ;  /* 0x0000000e26295981 */ /* 0x000f68000c1e1900 */
[----:B------:R-:W5:Y:S01]  /*1170*/  @P5 LDG.E R49, desc[UR14][R36.64] ;  /* 0x0000000e24315981 */ /* 0x000f62000c1e1900 */
[----:B------:R-:W-:-:S03]  /*1180*/  ISETP.NE.AND P5, PT, R35, RZ, PT ;  /* 0x000000ff2300720c */ /* 0x000fc60003fa5270 */
[----:B------:R-:W5:Y:S01]  /*1190*/  @!P3 LDG.E R45, desc[UR14][R24.64] ;  /* 0x0000000e182db981 */ /* 0x000f62000c1e1900 */
[----:B0-----:R-:W-:Y:S02]  /*11a0*/  @P6 R2UR UR10, R43 ;  /* 0x000000002b0a62ca */ /* 0x001fe400000e0000 */
[----:B------:R-:W-:Y:S02]  /*11b0*/  LOP3.LUT P6, RZ, R3, 0x2, RZ, 0xc0, !PT ;  /* 0x0000000203ff7812 */ /* 0x000fe400078cc0ff */
[----:B------:R-:W-:-:S05]  /*11c0*/  MOV R43, RZ ;  /* 0x000000ff002b7202 */ /* 0x000fca0000000f00 */
        /* <DEDUP_REMOVED lines=17> */
[----:B------:R-:W2:Y:S01]  /*12e0*/  @P0 LDG.E.U16 R7, desc[UR14][R14.64] ;  /* 0x0000000e0e070981 */ /* 0x000ea2000c1e1500 */
[----:B------:R-:W-:-:S03]  /*12f0*/  IADD3.X R13, R4, UR11, RZ, P6, !PT ;  /* 0x0000000b040d7c10 */ /* 0x000fc6000b7fe4ff */
[----:B------:R-:W3:Y:S01]  /*1300*/  @P0 LDG.E.U16 R4, desc[UR14][R14.64+0x2] ;  /* 0x0000020e0e040981 */ /* 0x000ee2000c1e1500 */
[----:B--2---:R-:W-:-:S03]  /*1310*/  @P0 SHF.L.U32 R5, R7, 0x10, RZ ;  /* 0x0000001007050819 */ /* 0x004fc600000006ff */
[----:B------:R-:W2:Y:S01]  /*1320*/  LDG.E.U16 R7, desc[UR14][R12.64+0x2] ;  /* 0x0000020e0c077981 */ /* 0x000ea2000c1e1500 */
[----:B---3--:R-:W-:-:S03]  /*1330*/  @P0 SHF.L.U32 R6, R4, 0x10, RZ ;  /* 0x0000001004060819 */ /* 0x008fc600000006ff */
[----:B------:R-:W3:Y:S01]  /*1340*/  LDG.E.U16 R4, desc[UR14][R12.64] ;  /* 0x0000000e0c047981 */ /* 0x000ee2000c1e1500 */
[----:B--2---:R-:W-:Y:S02]  /*1350*/  SHF.L.U32 R7, R7, 0x10, RZ ;  /* 0x0000001007077819 */ /* 0x004fe400000006ff */
[----:B---3--:R-:W-:-:S07]  /*1360*/  SHF.L.U32 R4, R4, 0x10, RZ ;  /* 0x0000001004047819 */ /* 0x008fce00000006ff */
.L_x_400:
[----:B------:R-:W-:Y:S05]  /*1370*/  BSYNC B0 ;  /* 0x0000000000007941 */ /* 0x000fea0003800000 */
.L_x_399:
[----:B------:R-:W-:Y:S02]  /*1380*/  ISETP.NE.AND P0, PT, RZ, UR17, PT ;  /* 0x00000011ff007c0c */ /* 0x000fe4000bf05270 */
[C---:B-----5:R-:W-:Y:S02]  /*1390*/  PRMT R12, R46.reuse, 0x7632, R12 ;  /* 0x000076322e0c7816 */ /* 0x060fe4000000000c */
        /* <DEDUP_REMOVED lines=38> */
.L_x_401:
        /* <DEDUP_REMOVED lines=26> */
.L_x_402:
[----:B------:R-:W-:Y:S01]  /*17a0*/  FFMA.FTZ R25, R13, R20, R12 ;  /* 0x000000140d197223 */ /* 0x000fe2000001000c */
[----:B------:R-:W-:Y:S01]  /*17b0*/  FADD.FTZ R12, RZ, R19 ;  /* 0x00000013ff0c7221 */ /* 0x000fe20000010000 */
[----:B------:R-:W-:Y:S01]  /*17c0*/  FFMA.FTZ R21, R18, R17, R21 ;  /* 0x0000001112157223 */ /* 0x000fe20000010015 */
[----:B------:R-:W-:Y:S01]  /*17d0*/  FMUL.FTZ R19, R17, R4 ;  /* 0x0000000411137220 */ /* 0x000fe20000410000 */
[----:B------:R-:W-:Y:S01]  /*17e0*/  FADD.FTZ R22, R20, R23 ;  /* 0x0000001714167221 */ /* 0x000fe20000010000 */
[----:B------:R-:W-:Y:S01]  /*17f0*/  FADD.FTZ R17, R12, R17 ;  /* 0x000000110c117221 */ /* 0x000fe20000010000 */
[----:B------:R-:W-:Y:S01]  /*1800*/  FFMA.FTZ R12, R13, R16, RZ ;  /* 0x000000100d0c7223 */ /* 0x000fe200000100ff */
[--C-:B------:R-:W-:Y:S01]  /*1810*/  FADD.FTZ R13, RZ, R16.reuse ;  /* 0x00000010ff0d7221 */ /* 0x100fe20000010000 */
[----:B------:R-:W-:Y:S01]  /*1820*/  PRMT R16, R44, 0x7632, R16 ;  /* 0x000076322c107816 */ /* 0x000fe20000000010 */
[----:B------:R-:W-:Y:S01]  /*1830*/  FFMA.FTZ R18, R18, R19, R25 ;  /* 0x0000001312127223 */ /* 0x000fe20000010019 */
[----:B------:R-:W-:Y:S01]  /*1840*/  FFMA.FTZ R12, R15, R14, R12 ;  /* 0x0000000e0f0c7223 */ /* 0x000fe2000001000c */
[----:B------:R-:W-:Y:S01]  /*1850*/  FADD.FTZ R13, R13, R14 ;  /* 0x0000000e0d0d7221 */ /* 0x000fe20000010000 */
[----:B------:R-:W-:Y:S01]  /*1860*/  FMUL.FTZ R14, R14, R7 ;  /* 0x000000070e0e7220 */ /* 0x000fe20000410000 */
[----:B------:R-:W-:Y:S01]  /*1870*/  SHF.L.U32 R20, R44, 0x10, RZ ;  /* 0x000000102c147819 */ /* 0x000fe200000006ff */
[----:B------:R-:W-:Y:S01]  /*1880*/  FADD.FTZ R19, R22, R19 ;  /* 0x0000001316137221 */ /* 0x000fe20000010000 */
[----:B------:R-:W-:Y:S01]  /*1890*/  SHF.L.U32 R16, R16, 0x10, RZ ;  /* 0x0000001010107819 */ /* 0x000fe200000006ff */
[--C-:B------:R-:W-:Y:S01]  /*18a0*/  FFMA.FTZ R15, R15, R14, R18.reuse ;  /* 0x0000000e0f0f7223 */ /* 0x100fe20000010012 */
        /* <DEDUP_REMOVED lines=26> */
.L_x_403:
[----:B------:R-:W-:Y:S01]  /*1a50*/  FMUL.FTZ R22, R20, R4 ;  /* 0x0000000414167220 */ /* 0x000fe20000410000 */
[----:B------:R-:W-:Y:S01]  /*1a60*/  FFMA.FTZ R21, R18, R20, R21 ;  /* 0x0000001412157223 */ /* 0x000fe20000010015 */
[----:B------:R-:W-:Y:S01]  /*1a70*/  FADD.FTZ R25, R14, R19 ;  /* 0x000000130e197221 */ /* 0x000fe20000010000 */
[----:B------:R-:W-:Y:S01]  /*1a80*/  FADD.FTZ R14, R13, R16 ;  /* 0x000000100d0e7221 */ /* 0x000fe20000010000 */
[--C-:B------:R-:W-:Y:S01]  /*1a90*/  FFMA.FTZ R18, R18, R22, R15.reuse ;  /* 0x0000001612127223 */ /* 0x100fe2000001000f */
[----:B------:R-:W-:Y:S01]  /*1aa0*/  PRMT R15, R45, 0x7632, R15 ;  /* 0x000076322d0f7816 */ /* 0x000fe2000000000f */
        /* <DEDUP_REMOVED lines=33> */
.L_x_404:
[----:B------:R-:W-:Y:S01]  /*1cc0*/  FMUL.FTZ R22, R20, R4 ;  /* 0x0000000414167220 */ /* 0x000fe20000410000 */
[----:B------:R-:W-:Y:S01]  /*1cd0*/  FADD.FTZ R13, R16, R13 ;  /* 0x0000000d100d7221 */ /* 0x000fe20000010000 */
[----:B------:R-:W-:Y:S01]  /*1ce0*/  FADD.FTZ R16, R17, R20 ;  /* 0x0000001411107221 */ /* 0x000fe20000010000 */
[C---:B------:R-:W-:Y:S01]  /*1cf0*/  FFMA.FTZ R17, R18.reuse, R20, R21 ;  /* 0x0000001412117223 */ /* 0x040fe20000010015 */
[----:B------:R-:W-:Y:S01]  /*1d00*/  FFMA.FTZ R23, R18, R22, R23 ;  /* 0x0000001612177223 */ /* 0x000fe20000010017 */
[----:B------:R-:W-:Y:S01]  /*1d10*/  PRMT R18, R43, 0x7632, R18 ;  /* 0x000076322b127816 */ /* 0x000fe20000000012 */
[----:B------:R-:W-:Y:S01]  /*1d20*/  FADD.FTZ R13, R13, R22 ;  /* 0x000000160d0d7221 */ /* 0x000fe20000010000 */
[----:B------:R-:W-:Y:S01]  /*1d30*/  SHF.L.U32 R20, R43, 0x10, RZ ;  /* 0x000000102b147819 */ /* 0x000fe200000006ff */
[----:B------:R-:W-:Y:S01]  /*1d40*/  FMUL.FTZ R24, R15, R7 ;  /* 0x000000070f187220 */ /* 0x000fe20000410000 */
[----:B------:R-:W-:Y:S01]  /*1d50*/  SHF.L.U32 R21, R18, 0x10, RZ ;  /* 0x0000001012157819 */ /* 0x000fe200000006ff */
[----:B------:R-:W-:Y:S01]  /*1d60*/  FFMA.FTZ R18, R19, R15, R12 ;  /* 0x0000000f13127223 */ /* 0x000fe2000001000c */
[----:B------:R-:W-:Y:S01]  /*1d70*/  PRMT R22, R51, 0x7632, R22 ;  /* 0x0000763233167816 */ /* 0x000fe20000000016 */
[----:B------:R-:W-:Y:S01]  /*1d80*/  FADD.FTZ R25, R20, -UR19 ;  /* 0x8000001314197e21 */ /* 0x000fe20008010000 */
[----:B------:R-:W-:Y:S01]  /*1d90*/  FFMA.FTZ R23, R19, R24, R23 ;  /* 0x0000001813177223 */ /* 0x000fe20000010017 */
[----:B------:R-:W-:Y:S01]  /*1da0*/  FADD.FTZ R21, R21, -UR19 ;  /* 0x8000001315157e21 */ /* 0x000fe20008010000 */
[----:B------:R-:W-:Y:S01]  /*1db0*/  SHF.L.U32 R20, R22, 0x10, RZ ;  /* 0x0000001016147819 */ /* 0x000fe200000006ff */
[----:B------:R-:W-:Y:S01]  /*1dc0*/  FMUL.FTZ R22, R25, UR20 ;  /* 0x0000001419167c20 */ /* 0x000fe20008410000 */
[----:B------:R-:W-:Y:S01]  /*1dd0*/  SHF.L.U32 R19, R51, 0x10, RZ ;  /* 0x0000001033137819 */ /* 0x000fe200000006ff */
[----:B------:R-:W-:Y:S01]  /*1de0*/  FMUL.FTZ R21, R21, UR20 ;  /* 0x0000001415157c20 */ /* 0x000fe20008410000 */
[----:B------:R-:W-:Y:S01]  /*1df0*/  PRMT R12, R52, 0x7632, R12 ;  /* 0x00007632340c7816 */ /* 0x000fe2000000000c */
        /* <DEDUP_REMOVED lines=19> */
.L_x_405:
[----:B------:R-:W-:Y:S01]  /*1f30*/  FMUL.FTZ R25, R19, R4 ;  /* 0x0000000413197220 */ /* 0x000fe20000410000 */
        /* <DEDUP_REMOVED lines=32> */
.L_x_406:
[----:B------:R-:W-:Y:S01]  /*2140*/  FFMA.FTZ R29, R21, R28, R12 ;  /* 0x0000001c151d7223 */ /* 0x000fe2000001000c */
[----:B------:R-:W-:Y:S01]  /*2150*/  FMUL.FTZ R27, R23, R4 ;  /* 0x00000004171b7220 */ /* 0x000fe20000410000 */
[--C-:B------:R-:W-:Y:S01]  /*2160*/  FADD.FTZ R30, R28, R13.reuse ;  /* 0x0000000d1c1e7221 */ /* 0x100fe20000010000 */
[C---:B------:R-:W-:Y:S01]  /*2170*/  PRMT R13, R41.reuse, 0x7632, R13 ;  /* 0x00007632290d7816 */ /* 0x040fe2000000000d */
[----:B------:R-:W-:Y:S01]  /*2180*/  FMUL.FTZ R28, R24, R7 ;  /* 0x00000007181c7220 */ /* 0x000fe20000410000 */
[----:B------:R-:W-:Y:S01]  /*2190*/  FFMA.FTZ R12, R26, R27, R29 ;  /* 0x0000001b1a0c7223 */ /* 0x000fe2000001001d */
[----:B------:R-:W-:Y:S01]  /*21a0*/  FADD.FTZ R27, R30, R27 ;  /* 0x0000001b1e1b7221 */ /* 0x000fe20000010000 */
[----:B------:R-:W-:Y:S02]  /*21b0*/  SHF.L.U32 R29, R41, 0x10, RZ ;  /* 0x00000010291d7819 */ /* 0x000fe400000006ff */
[----:B------:R-:W-:Y:S01]  /*21c0*/  SHF.L.U32 R30, R13, 0x10, RZ ;  /* 0x000000100d1e7819 */ /* 0x000fe200000006ff */
[----:B------:R-:W-:Y:S01]  /*21d0*/  FFMA.FTZ R13, R25, R28, R12 ;  /* 0x0000001c190d7223 */ /* 0x000fe2000001000c */
[----:B------:R-:W-:Y:S01]  /*21e0*/  FADD.FTZ R12, R28, R27 ;  /* 0x0000001b1c0c7221 */ /* 0x000fe20000010000 */
[----:B------:R-:W-:Y:S01]  /*21f0*/  FADD.FTZ R29, R29, -UR19 ;  /* 0x800000131d1d7e21 */ /* 0x000fe20008010000 */
[C---:B------:R-:W-:Y:S01]  /*2200*/  PRMT R28, R49.reuse, 0x7632, R28 ;  /* 0x00007632311c7816 */ /* 0x040fe2000000001c */
        /* <DEDUP_REMOVED lines=24> */
.L_x_407:
        /* <DEDUP_REMOVED lines=9> */
[----:B------:R-:W-:Y:S01]  /*2420*/  FADD.FTZ R32, R12, R31 ;  /* 0x0000001f0c207221 */ /* 0x000fe20000010000 */
[----:B------:R-:W-:Y:S01]  /*2430*/  PRMT R12, R48, 0x7632, R12 ;  /* 0x00007632300c7816 */ /* 0x000fe2000000000c */
[----:B------:R-:W-:Y:S01]  /*2440*/  FADD.FTZ R13, R13, -UR19 ;  /* 0x800000130d0d7e21 */ /* 0x000fe20008010000 */
[----:B------:R-:W-:-:S02]  /*2450*/  FMUL.FTZ R36, R35, UR20 ;  /* 0x0000001423247c20 */ /* 0x000fc40008410000 */
[----:B------:R-:W-:Y:S01]  /*2460*/  SHF.L.U32 R12, R12, 0x10, RZ ;  /* 0x000000100c0c7819 */ /* 0x000fe200000006ff */
        /* <DEDUP_REMOVED lines=10> */
[----:B------:R-:W-:Y:S01]  /*2510*/  FFMA.FTZ R39, R35, R39, 1 ;  /* 0x3f80000023277423 */ /* 0x000fe20000010027 */
[----:B------:R-:W-:-:S03]  /*2520*/  FFMA.FTZ R35, R31, R7, R6 ;  /* 0x000000071f237223 */ /* 0x000fc60000010006 */
[----:B------:R-:W-:Y:S01]  /*2530*/  FMUL.FTZ R13, R13, R39 ;  /* 0x000000270d0d7220 */ /* 0x000fe20000410000 */
        /* <DEDUP_REMOVED lines=8> */
.L_x_408:
[----:B------:R-:W0:Y:S01]  /*25c0*/  S2R R37, SR_LANEID ;  /* 0x0000000000257919 */ /* 0x000e220000000000 */
[----:B------:R-:W-:Y:S01]  /*25d0*/  FMUL.FTZ R35, R13, R4 ;  /* 0x000000040d237220 */ /* 0x000fe20000410000 */
[----:B------:R-:W1:Y:S01]  /*25e0*/  S2UR UR12, SR_CgaCtaId ;  /* 0x00000000000c79c3 */ /* 0x000e620000008800 */
[----:B------:R-:W-:Y:S01]  /*25f0*/  FADD.FTZ R15, R14, R15 ;  /* 0x0000000f0e0f7221 */ /* 0x000fe20000010000 */
[----:B------:R-:W-:Y:S01]  /*2600*/  FADD.FTZ R16, R16, R19 ;  /* 0x0000001310107221 */ /* 0x000fe20000010000 */
[----:B------:R-:W-:Y:S01]  /*2610*/  FFMA.FTZ R38, R36, R35, R33 ;  /* 0x0000002324267223 */ /* 0x000fe20000010021 */
[----:B------:R-:W-:Y:S01]  /*2620*/  FMUL.FTZ R33, R12, R7 ;  /* 0x000000070c217220 */ /* 0x000fe20000410000 */
[----:B------:R-:W-:Y:S01]  /*2630*/  FADD.FTZ R35, R32, R35 ;  /* 0x0000002320237221 */ /* 0x000fe20000010000 */
[----:B------:R-:W-:Y:S01]  /*2640*/  FFMA.FTZ R17, R22, R19, R17 ;  /* 0x0000001316117223 */ /* 0x000fe20000010011 */
[----:B------:R-:W-:Y:S01]  /*2650*/  FADD.FTZ R15, R15, R20 ;  /* 0x000000140f0f7221 */ /* 0x000fe20000010000 */
[----:B------:R-:W-:Y:S01]  /*2660*/  FFMA.FTZ R32, R31, R33, R38 ;  /* 0x000000211f207223 */ /* 0x000fe20000010026 */
[----:B------:R-:W-:Y:S01]  /*2670*/  FADD.FTZ R33, R33, R35 ;  /* 0x0000002321217221 */ /* 0x000fe20000010000 */
[----:B------:R-:W-:Y:S01]  /*2680*/  FFMA.FTZ R18, R21, R20, R18 ;  /* 0x0000001415127223 */ /* 0x000fe20000010012 */
[----:B------:R-:W-:Y:S01]  /*2690*/  UMOV UR11, 0x400 ;  /* 0x00000400000b7882 */ /* 0x000fe20000000000 */
[----:B------:R-:W-:Y:S01]  /*26a0*/  FADD.FTZ R16, R16, R23 ;  /* 0x0000001710107221 */ /* 0x000fe20000010000 */
[----:B------:R-:W2:Y:S01]  /*26b0*/  SHFL.DOWN PT, R35, R32, 0x1, 0x1f ;  /* 0x08201f0020237f89 */ /* 0x000ea200000e0000 */
[----:B------:R-:W-:Y:S01]  /*26c0*/  UIADD3 UR10, UR11, 0xa0, URZ ;  /* 0x000000a00b0a7890 */ /* 0x000fe2000fffe03f */
[----:B------:R-:W-:Y:S01]  /*26d0*/  FFMA.FTZ R17, R26, R23, R17 ;  /* 0x000000171a117223 */ /* 0x000fe20000010011 */
[----:B------:R-:W-:Y:S01]  /*26e0*/  FADD.FTZ R15, R15, R24 ;  /* 0x000000180f0f7221 */ /* 0x000fe20000010000 */
[----:B------:R-:W3:Y:S01]  /*26f0*/  SHFL.DOWN PT, R38, R33, 0x1, 0x1f ;  /* 0x08201f0021267f89 */ /* 0x000ee200000e0000 */
[----:B------:R-:W-:Y:S01]  /*2700*/  FFMA.FTZ R18, R25, R24, R18 ;  /* 0x0000001819127223 */ /* 0x000fe20000010012 */
[----:B------:R-:W-:Y:S01]  /*2710*/  FADD.FTZ R16, R16, R27 ;  /* 0x0000001b10107221 */ /* 0x000fe20000010000 */
[----:B------:R-:W-:Y:S01]  /*2720*/  FFMA.FTZ R17, R30, R27, R17 ;  /* 0x0000001b1e117223 */ /* 0x000fe20000010011 */
[----:B------:R-:W-:Y:S01]  /*2730*/  FADD.FTZ R15, R15, R28 ;  /* 0x0000001c0f0f7221 */ /* 0x000fe20000010000 */
[----:B------:R-:W-:Y:S01]  /*2740*/  FFMA.FTZ R18, R29, R28, R18 ;  /* 0x0000001c1d127223 */ /* 0x000fe20000010012 */
[----:B------:R-:W-:Y:S01]  /*2750*/  FADD.FTZ R26, R16, R13 ;  /* 0x0000000d101a7221 */ /* 0x000fe20000010000 */
[----:B-1----:R-:W-:Y:S01]  /*2760*/  ULEA UR10, UR12, UR10, 0x18 ;  /* 0x0000000a0c0a7291 */ /* 0x002fe2000f8ec03f */
[----:B------:R-:W-:Y:S01]  /*2770*/  FFMA.FTZ R24, R36, R13, R17 ;  /* 0x0000000d24187223 */ /* 0x000fe20000010011 */
[----:B------:R-:W-:Y:S01]  /*2780*/  FFMA.FTZ R25, R31, R12, R18 ;  /* 0x0000000c1f197223 */ /* 0x000fe20000010012 */
[----:B------:R-:W-:Y:S01]  /*2790*/  FADD.FTZ R27, R15, R12 ;  /* 0x0000000c0f1b7221 */ /* 0x000fe20000010000 */
[----:B------:R-:W-:Y:S01]  /*27a0*/  BSSY B0, `(.L_x_409) ;  /* 0x0000046000007945 */ /* 0x000fe20003800000 */
[----:B0-----:R-:W-:-:S13]  /*27b0*/  ISETP.GT.AND P0, PT, R37, 0x1e, PT ;  /* 0x0000001e2500780c */ /* 0x001fda0003f04270 */
[----:B--2---:R-:W-:Y:S01]  /*27c0*/  @!P0 FADD.FTZ R32, R32, R35 ;  /* 0x0000002320208221 */ /* 0x004fe20000010000 */
[----:B---3--:R-:W-:Y:S01]  /*27d0*/  @!P0 FADD.FTZ R33, R33, R38 ;  /* 0x0000002621218221 */ /* 0x008fe20000010000 */
[----:B------:R-:W-:-:S03]  /*27e0*/  ISETP.GT.AND P0, PT, R37, 0x1d, PT ;  /* 0x0000001d2500780c */ /* 0x000fc60003f04270 */
[----:B------:R-:W0:Y:S04]  /*27f0*/  SHFL.DOWN PT, R35, R32, 0x2, 0x1f ;  /* 0x08401f0020237f89 */ /* 0x000e2800000e0000 */
[----:B------:R-:W1:Y:S06]  /*2800*/  SHFL.DOWN PT, R38, R33, 0x2, 0x1f ;  /* 0x08401f0021267f89 */ /* 0x000e6c00000e0000 */
        /* <DEDUP_REMOVED lines=16> */
[----:B------:R-:W-:Y:S01]  /*2910*/  LEA R35, R34, UR10, 0x4 ;  /* 0x0000000a22237c11 */ /* 0x000fe2000f8e20ff */
[----:B-1----:R-:W-:Y:S01]  /*2920*/  @!P0 FADD.FTZ R33, R33, R38 ;  /* 0x0000002621218221 */ /* 0x002fe20000010000 */
[----:B------:R-:W-:-:S03]  /*2930*/  ISETP.NE.AND P0, PT, R37, RZ, PT ;  /* 0x000000ff2500720c */ /* 0x000fc60003f05270 */
[----:B------:R0:W-:Y:S10]  /*2940*/  STS.128 [R35], R24 ;  /* 0x0000001823007388 */ /* 0x0001f40000000c00 */
        /* <DEDUP_REMOVED lines=43> */
.L_x_410:
[----:B------:R-:W-:Y:S05]  /*2c00*/  BSYNC B0 ;  /* 0x0000000000007941 */ /* 0x000fea0003800000 */
.L_x_409:
        /* <DEDUP_REMOVED lines=41> */
.L_x_412:
[----:B------:R-:W-:Y:S05]  /*2ea0*/  BSYNC B0 ;  /* 0x0000000000007941 */ /* 0x000fea0003800000 */
.L_x_411:
        /* <DEDUP_REMOVED lines=20> */
.L_x_414:
[----:B------:R-:W-:Y:S05]  /*2ff0*/  BSYNC B0 ;  /* 0x0000000000007941 */ /* 0x000fea0003800000 */
.L_x_413:
        /* <DEDUP_REMOVED lines=21> */
[----:B------:R-:W-:Y:S01]  /*3150*/  IMAD R16, R22, UR10, RZ ;  /* 0x0000000a16107c24 */ /* 0x000fe2000f8e02ff */
[----:B------:R-:W-:-:S04]  /*3160*/  IADD3 R17, R0, UR10, RZ ;  /* 0x0000000a00117c10 */ /* 0x000fc8000fffe0ff */
[----:B------:R-:W-:Y:S01]  /*3170*/  SHF.L.U32 R39, R16, 0x1, RZ ;  /* 0x0000000110277819 */ /* 0x000fe200000006ff */
        /* <DEDUP_REMOVED lines=27> */
.L_x_417:
[----:B------:R-:W2:Y:S04]  /*3330*/  LDG.E.STRONG.GPU R16, desc[UR14][R12.64] ;  /* 0x0000000e0c107981 */ /* 0x000ea8000c1ef900 */
[----:B--2---:R-:W-:Y:S01]  /*3340*/  CCTL.IVALL ;  /* 0x00000000ff00798f */ /* 0x004fe20002000000 */
[----:B------:R-:W-:Y:S05]  /*3350*/  YIELD ;  /* 0x0000000000007946 */ /* 0x000fea0003800000 */
[----:B------:R-:W-:-:S13]  /*3360*/  ISETP.NE.AND P6, PT, R16, R17, PT ;  /* 0x000000111000720c */ /* 0x000fda0003fc5270 */
[----:B------:R-:W-:Y:S05]  /*3370*/  @P6 BRA `(.L_x_417) ;  /* 0xfffffffc00ec6947 */ /* 0x000fea000383ffff */
.L_x_416:
        /* <DEDUP_REMOVED lines=19> */
.L_x_421:
[----:B------:R-:W-:-:S13]  /*34b0*/  ISETP.EQ.OR P6, PT, R12, UR13, P0 ;  /* 0x0000000d0c007c0c */ /* 0x000fda00087c2670 */
[----:B------:R-:W-:-:S04]  /*34c0*/  @!P6 IMAD R17, R12, UR18, R0 ;  /* 0x000000120c11ec24 */ /* 0x000fc8000f8e0200 */
[----:B------:R-:W-:-:S06]  /*34d0*/  @!P6 IMAD.WIDE.U32 R16, R17, 0x8, R14 ;  /* 0x000000081110e825 */ /* 0x000fcc00078e000e */
[----:B------:R-:W2:Y:S01]  /*34e0*/  @!P6 LDG.E.64 R16, desc[UR14][R16.64] ;  /* 0x0000000e1010e981 */ /* 0x000ea2000c1e1b00 */
[----:B------:R-:W-:Y:S01]  /*34f0*/  IADD3 R13, R12, 0x1, RZ ;  /* 0x000000010c0d7810 */ /* 0x000fe20007ffe0ff */
[----:B--2---:R-:W-:Y:S01]  /*3500*/  @!P6 FADD.FTZ R32, R32, R16 ;  /* 0x000000102020e221 */ /* 0x004fe20000010000 */
[----:B------:R-:W-:Y:S02]  /*3510*/  @!P6 FADD.FTZ R33, R33, R17 ;  /* 0x000000112121e221 */ /* 0x000fe40000010000 */
        /* <DEDUP_REMOVED lines=109> */
.L_x_420:
[----:B------:R-:W-:-:S06]  /*3bf0*/  UISETP.GT.AND UP1, UPT, UR10, 0x4, UPT ;  /* 0x000000040a00788c */ /* 0x000fcc000bf24270 */
[----:B------:R-:W-:-:S13]  /*3c00*/  PLOP3.LUT P6, PT, PT, PT, UP1, 0x40, 0x0 ;  /* 0x000000000000781c */ /* 0x000fda0003fce818 */
[----:B------:R-:W-:Y:S05]  /*3c10*/  @P6 BRA `(.L_x_422) ;  /* 0x0000000000ec6947 */ /* 0x000fea0003800000 */
        /* <DEDUP_REMOVED lines=53> */
[----:B------:R-:W-:Y:S02]  /*3f70*/  UIADD3 UR10, UR10, -0x4, URZ ;  /* 0xfffffffc0a0a7890 */ /* 0x000fe4000fffe03f */
[----:B------:R-:W-:Y:S02]  /*3f80*/  UPLOP3.LUT UP0, UPT, UPT, UPT, UPT, 0x40, 0x0 ;  /* 0x000000000000789c */ /* 0x000fe40003f0e870 */
[----:B------:R-:W-:Y:S01]  /*3f90*/  UIADD3 UR10, UR10, -0x4, URZ ;  /* 0xfffffffc0a0a7890 */ /* 0x000fe2000fffe03f */
[----:B--2---:R-:W-:Y:S01]  /*3fa0*/  @!P6 FADD.FTZ R32, R32, R12 ;  /* 0x0000000c2020e221 */ /* 0x004fe20000010000 */
[----:B------:R-:W-:Y:S01]  /*3fb0*/  @!P6 FADD.FTZ R33, R33, R13 ;  /* 0x0000000d2121e221 */ /* 0x000fe20000010000 */
[----:B------:R-:W-:-:S09]  /*3fc0*/  IADD3 R12, R16, 0x4, RZ ;  /* 0x00000004100c7810 */ /* 0x000fd20007ffe0ff */
.L_x_422:
[----:B------:R-:W-:-:S06]  /*3fd0*/  UISETP.NE.OR UP0, UPT, UR10, URZ, UP0 ;  /* 0x0000003f0a00728c */ /* 0x000fcc0008705670 */
[----:B------:R-:W-:-:S13]  /*3fe0*/  PLOP3.LUT P6, PT, PT, PT, UP0, 0x80, 0x0 ;  /* 0x000000000000781c */ /* 0x000fda0003fcf008 */
[----:B------:R-:W-:Y:S05]  /*3ff0*/  @!P6 BRA `(.L_x_418) ;  /* 0x00000000007ce947 */ /* 0x000fea0003800000 */
.L_x_419:
        /* <DEDUP_REMOVED lines=31> */
.L_x_418:
        /* <DEDUP_REMOVED lines=10> */
.L_x_424:
[----:B------:R-:W-:Y:S05]  /*4290*/  BSYNC B0 ;  /* 0x0000000000007941 */ /* 0x000fea0003800000 */
.L_x_423:
[----:B------:R-:W-:-:S13]  /*42a0*/  ISETP.NE.AND P6, PT, R22, 0x1, PT ;  /* 0x000000011600780c */ /* 0x000fda0003fc5270 */
[----:B------:R-:W-:Y:S05]  /*42b0*/  @!P6 BRA `(.L_x_415) ;  /* 0x00000000003ce947 */ /* 0x000fea0003800000 */
[----:B------:R-:W-:-:S04]  /*42c0*/  IADD3 R17, R12, 0x1, RZ ;  /* 0x000000010c117810 */ /* 0x000fc80007ffe0ff */
[----:B------:R-:W-:-:S13]  /*42d0*/  ISETP.EQ.OR P6, PT, R17, UR13, P0 ;  /* 0x0000000d11007c0c */ /* 0x000fda00087c2670 */
[----:B------:R-:W-:-:S04]  /*42e0*/  @!P6 IMAD R17, R17, UR18, R0 ;  /* 0x000000121111ec24 */ /* 0x000fc8000f8e0200 */
[----:B------:R-:W-:-:S06]  /*42f0*/  @!P6 IMAD.WIDE.U32 R16, R17, 0x8, R14 ;  /* 0x000000081110e825 */ /* 0x000fcc00078e000e */
[----:B------:R-:W2:Y:S01]  /*4300*/  @!P6 LDG.E.64 R16, desc[UR14][R16.64] ;  /* 0x0000000e1010e981 */ /* 0x000ea2000c1e1b00 */
[----:B------:R-:W-:Y:S01]  /*4310*/  IADD3 R13, R12, 0x2, RZ ;  /* 0x000000020c0d7810 */ /* 0x000fe20007ffe0ff */
[----:B--2---:R-:W-:Y:S01]  /*4320*/  @!P6 FADD.FTZ R32, R32, R16 ;  /* 0x000000102020e221 */ /* 0x004fe20000010000 */
[----:B------:R-:W-:Y:S02]  /*4330*/  @!P6 FADD.FTZ R33, R33, R17 ;  /* 0x000000112121e221 */ /* 0x000fe40000010000 */
[----:B------:R-:W-:-:S04]  /*4340*/  ISETP.EQ.OR P6, PT, R13, UR13, P0 ;  /* 0x0000000d0d007c0c */ /* 0x000fc800087c2670 */
[----:B------:R-:W-:-:S13]  /*4350*/  ISETP.EQ.OR P6, PT, R22, 0x2, P6 ;  /* 0x000000021600780c */ /* 0x000fda00037c2670 */
[----:B------:R-:W-:-:S04]  /*4360*/  @!P6 IMAD R13, R13, UR18, R0 ;  /* 0x000000120d0dec24 */ /* 0x000fc8000f8e0200 */
[----:B------:R-:W-:-:S06]  /*4370*/  @!P6 IMAD.WIDE.U32 R14, R13, 0x8, R14 ;  /* 0x000000080d0ee825 */ /* 0x000fcc00078e000e */
[----:B------:R-:W2:Y:S02]  /*4380*/  @!P6 LDG.E.64 R14, desc[UR14][R14.64] ;  /* 0x0000000e0e0ee981 */ /* 0x000ea4000c1e1b00 */
[----:B--2---:R-:W-:Y:S01]  /*4390*/  @!P6 FADD.FTZ R32, R32, R14 ;  /* 0x0000000e2020e221 */ /* 0x004fe20000010000 */
[----:B------:R-:W-:-:S07]  /*43a0*/  @!P6 FADD.FTZ R33, R33, R15 ;  /* 0x0000000f2121e221 */ /* 0x000fce0000010000 */
.L_x_415:
        /* <DEDUP_REMOVED lines=9> */
[----:B------:R-:W-:-:S02]  /*4440*/  SHF.L.U32 R47, R47, 0x10, RZ ;  /* 0x000000102f2f7819 */ /* 0x000fc400000006ff */
[----:B------:R-:W-:Y:S01]  /*4450*/  SHF.L.U32 R20, R20, 0x10, RZ ;  /* 0x0000001014147819 */ /* 0x000fe200000006ff */
[----:B------:R-:W-:Y:S01]  /*4460*/  FMUL.FTZ R21, R21, UR20 ;  /* 0x0000001415157c20 */ /* 0x000fe20008410000 */
[----:B0-----:R-:W-:-:S09]  /*4470*/  ULEA UR10, UR11, UR10, 0x18 ;  /* 0x0000000a0b0a7291 */ /* 0x001fd2000f8ec03f */
[----:B------:R0:W-:Y:S01]  /*4480*/  @!P0 STS.64 [UR10+0x98], R32 ;  /* 0x00009820ff008988 */ /* 0x0001e20008000a0a */
[----:B------:R-:W-:Y:S01]  /*4490*/  BAR.SYNC.DEFER_BLOCKING 0x0 ;  /* 0x0000000000007b1d */ /* 0x000fe20000010000 */
[----:B0-----:R-:W-:-:S05]  /*44a0*/  FMUL.FTZ R32, R46, UR20 ;  /* 0x000000142e207c20 */ /* 0x001fca0008410000 */
        /* <DEDUP_REMOVED lines=23> */
.L_x_425:
[----:B------:R-:W-:Y:S01]  /*4620*/  LOP3.LUT P0, RZ, R3, 0x2, RZ, 0xc0, !PT ;  /* 0x0000000203ff7812 */ /* 0x000fe2000780c0ff */
[----:B------:R-:W-:-:S12]  /*4630*/  BSSY B0, `(.L_x_426) ;  /* 0x0000015000007945 */ /* 0x000fd80003800000 */
[----:B------:R-:W-:Y:S05]  /*4640*/  @P0 BRA `(.L_x_427) ;  /* 0x00000000004c0947 */ /* 0x000fea0003800000 */
[----:B------:R-:W-:Y:S01]  /*4650*/  SHF.R.S32.HI R12, RZ, 0x1f, R2 ;  /* 0x0000001fff0c7819 */ /* 0x000fe20000011402 */
[----:B------:R-:W-:Y:S01]  /*4660*/  ULDC.64 UR10, c[0x0][0x288] ;  /* 0x0000a200000a7ab9 */ /* 0x000fe20000000a00 */
[----:B------:R-:W-:Y:S01]  /*4670*/  MOV R13, R11 ;  /* 0x0000000b000d7202 */ /* 0x000fe20000000f00 */
[C-C-:B------:R-:W-:Y:S01]  /*4680*/  FFMA.FTZ R32, R16.reuse, R32, R17.reuse ;  /* 0x0000002010207223 */ /* 0x140fe20000010011 */
[----:B------:R-:W-:Y:S01]  /*4690*/  FFMA.FTZ R21, R16, R21, R17 ;  /* 0x0000001510157223 */ /* 0x000fe20000010011 */
[----:B------:R-:W-:Y:S01]  /*46a0*/  IMAD R15, R12, UR10, RZ ;  /* 0x0000000a0c0f7c24 */ /* 0x000fe2000f8e02ff */
[----:B------:R-:W-:Y:S01]  /*46b0*/  MOV R12, R8 ;  /* 0x00000008000c7202 */ /* 0x000fe20000000f00 */
[----:B------:R-:W-:Y:S02]  /*46c0*/  FFMA.FTZ R32, R57, R4, -R32 ;  /* 0x0000000439207223 */ /* 0x000fe40000010820 */
[C---:B------:R-:W-:Y:S02]  /*46d0*/  IMAD R15, R2.reuse, UR11, R15 ;  /* 0x0000000b020f7c24 */ /* 0x040fe4000f8e020f */
[----:B------:R-:W-:Y:S01]  /*46e0*/  IMAD.WIDE.U32 R12, R2, UR10, R12 ;  /* 0x0000000a020c7c25 */ /* 0x000fe2000f8e000c */
[----:B------:R-:W-:-:S04]  /*46f0*/  ULDC.64 UR10, c[0x0][0x210] ;  /* 0x00008400000a7ab9 */ /* 0x000fc80000000a00 */
[----:B------:R-:W-:Y:S01]  /*4700*/  IADD3 R15, R13, R15, RZ ;  /* 0x0000000f0d0f7210 */ /* 0x000fe20007ffe0ff */
[----:B------:R-:W-:Y:S01]  /*4710*/  FMUL.FTZ R13, R32, UR20 ;  /* 0x00000014200d7c20 */ /* 0x000fe20008410000 */
[----:B------:R-:W-:-:S04]  /*4720*/  LEA R14, P0, R12, UR10, 0x1 ;  /* 0x0000000a0c0e7c11 */ /* 0x000fc8000f8008ff */
[----:B------:R-:W-:Y:S01]  /*4730*/  LEA.HI.X R15, R12, UR11, R15, 0x1, P0 ;  /* 0x0000000b0c0f7c11 */ /* 0x000fe200080f0c0f */
[----:B------:R-:W-:-:S04]  /*4740*/  FFMA.FTZ R12, R22, R7, -R21 ;  /* 0x00000007160c7223 */ /* 0x000fc80000010815 */
[----:B------:R-:W-:-:S05]  /*4750*/  FMUL.FTZ R12, R12, UR20 ;  /* 0x000000140c0c7c20 */ /* 0x000fca0008410000 */
[----:B------:R-:W-:-:S05]  /*4760*/  F2FP.BF16.F32.PACK_AB R13, R12, R13 ;  /* 0x0000000d0c0d723e */ /* 0x000fca00000010ff */
[----:B------:R0:W-:Y:S02]  /*4770*/  STG.E desc[UR14][R14.64], R13 ;  /* 0x0000000d0e007986 */ /* 0x0001e4000c10190e */
.L_x_427:
[----:B------:R-:W-:Y:S05]  /*4780*/  BSYNC B0 ;  /* 0x0000000000007941 */ /* 0x000fea0003800000 */
.L_x_426:
        /* <DEDUP_REMOVED lines=28> */
.L_x_428:
        /* <DEDUP_REMOVED lines=22> */
.L_x_430:
[----:B------:R-:W-:Y:S05]  /*4ab0*/  BSYNC B0 ;  /* 0x0000000000007941 */ /* 0x000fea0003800000 */
.L_x_429:
        /* <DEDUP_REMOVED lines=27> */
.L_x_431:
        /* <DEDUP_REMOVED lines=22> */
.L_x_433:
[----:B------:R-:W-:Y:S05]  /*4dd0*/  BSYNC B0 ;  /* 0x0000000000007941 */ /* 0x000fea0003800000 */
.L_x_432:
        /* <DEDUP_REMOVED lines=10> */
[----:B0-----:R-:W-:-:S03]  /*4e80*/  FFMA.FTZ R13, R29, R7, R6 ;  /* 0x000000071d0d7223 */ /* 0x001fc60000010006 */
        /* <DEDUP_REMOVED lines=16> */
.L_x_434:
        /* <DEDUP_REMOVED lines=22> */
.L_x_436:
[----:B------:R-:W-:Y:S05]  /*50f0*/  BSYNC B0 ;  /* 0x0000000000007941 */ /* 0x000fea0003800000 */
.L_x_435:
        /* <DEDUP_REMOVED lines=9> */
[----:B01----:R-:W-:Y:S01]  /*5190*/  FFMA.FTZ R13, R30, R4, R5 ;  /* 0x000000041e0d7223 */ /* 0x003fe20000010005 */
        /* <DEDUP_REMOVED lines=17> */
.L_x_437:
[----:B------:R-:W-:Y:S04]  /*52b0*/  BSSY B0, `(.L_x_438) ;  /* 0x0000016000007945 */ /* 0x000fe80003800000 */
[----:B------:R-:W-:Y:S05]  /*52c0*/  @P2 BRA `(.L_x_439) ;  /* 0x0000000000502947 */ /* 0x000fea0003800000 */
[----:B01----:R-:W-:Y:S01]  /*52d0*/  IADD3 R15, R2, 0x20, RZ ;  /* 0x00000020020f7810 */ /* 0x003fe20007ffe0ff */
[C-C-:B------:R-:W-:Y:S01]  /*52e0*/  FFMA.FTZ R13, R16.reuse, R35, R17.reuse ;  /* 0x00000023100d7223 */ /* 0x140fe20000010011 */
[----:B------:R-:W-:Y:S01]  /*52f0*/  ULDC.64 UR10, c[0x0][0x288] ;  /* 0x0000a200000a7ab9 */ /* 0x000fe20000000a00 */
[----:B------:R-:W-:Y:S01]  /*5300*/  FFMA.FTZ R14, R16, R30, R17 ;  /* 0x0000001e100e7223 */ /* 0x000fe20000010011 */
[----:B------:R-:W-:-:S03]  /*5310*/  SHF.R.S32.HI R20, RZ, 0x1f, R15 ;  /* 0x0000001fff147819 */ /* 0x000fc6000001140f */
[----:B------:R-:W-:Y:S02]  /*5320*/  FFMA.FTZ R14, R51, R4, -R14 ;  /* 0x00000004330e7223 */ /* 0x000fe4000001080e */
[----:B------:R-:W-:Y:S02]  /*5330*/  IMAD R22, R20, UR10, RZ ;  /* 0x0000000a14167c24 */ /* 0x000fe4000f8e02ff */
[----:B------:R-:W-:Y:S01]  /*5340*/  FFMA.FTZ R20, R12, R7, -R13 ;  /* 0x000000070c147223 */ /* 0x000fe2000001080d */
[----:B------:R-:W-:Y:S01]  /*5350*/  MOV R12, R8 ;  /* 0x00000008000c7202 */ /* 0x000fe20000000f00 */
[----:B------:R-:W-:Y:S01]  /*5360*/  FMUL.FTZ R21, R14, UR20 ;  /* 0x000000140e157c20 */ /* 0x000fe20008410000 */
[----:B------:R-:W-:Y:S01]  /*5370*/  MOV R13, R11 ;  /* 0x0000000b000d7202 */ /* 0x000fe20000000f00 */
[----:B------:R-:W-:Y:S02]  /*5380*/  FMUL.FTZ R20, R20, UR20 ;  /* 0x0000001414147c20 */ /* 0x000fe40008410000 */
        /* <DEDUP_REMOVED lines=8> */
.L_x_439:
[----:B------:R-:W-:Y:S05]  /*5410*/  BSYNC B0 ;  /* 0x0000000000007941 */ /* 0x000fea0003800000 */
.L_x_438:
[----:B------:R-:W-:Y:S01]  /*5420*/  FADD.FTZ R52, R52, -UR19 ;  /* 0x8000001334347e21 */ /* 0x000fe20008010000 */
[----:B------:R-:W-:Y:S01]  /*5430*/  FADD.FTZ R28, R28, -UR19 ;  /* 0x800000131c1c7e21 */ /* 0x000fe20008010000 */
[----:B012---:R-:W-:Y:S02]  /*5440*/  SHF.L.U32 R13, R50, 0x10, RZ ;  /* 0x00000010320d7819 */ /* 0x007fe400000006ff */
        /* <DEDUP_REMOVED lines=24> */
.L_x_440:
        /* <DEDUP_REMOVED lines=22> */
.L_x_442:
[----:B------:R-:W-:Y:S05]  /*5730*/  BSYNC B0 ;  /* 0x0000000000007941 */ /* 0x000fea0003800000 */
.L_x_441:
[----:B------:R-:W-:Y:S01]  /*5740*/  SHF.L.U32 R12, R42, 0x10, RZ ;  /* 0x000000102a0c7819 */ /* 0x000fe200000006ff */
[----:B------:R-:W-:Y:S01]  /*5750*/  FADD.FTZ R41, R41, -UR19 ;  /* 0x8000001329297e21 */ /* 0x000fe20008010000 */
[----:B0-----:R-:W-:Y:S01]  /*5760*/  SHF.L.U32 R13, R19, 0x10, RZ ;  /* 0x00000010130d7819 */ /* 0x001fe200000006ff */
        /* <DEDUP_REMOVED lines=26> */
.L_x_443:
        /* <DEDUP_REMOVED lines=10> */
[----:B------:R-:W-:Y:S01]  /*59b0*/  MOV R15, R11 ;  /* 0x0000000b000f7202 */ /* 0x000fe20000000f00 */
[----:B------:R-:W-:Y:S01]  /*59c0*/  FMUL.FTZ R22, R49, UR20 ;  /* 0x0000001431167c20 */ /* 0x000fe20008410000 */
[----:B------:R-:W-:Y:S01]  /*59d0*/  FMUL.FTZ R19, R19, UR20 ;  /* 0x0000001413137c20 */ /* 0x000fe20008410000 */
[----:B------:R-:W-:-:S02]  /*59e0*/  IMAD R21, R58, UR11, R21 ;  /* 0x0000000b3a157c24 */ /* 0x000fc4000f8e0215 */
[----:B------:R-:W-:Y:S01]  /*59f0*/  IMAD.WIDE.U32 R14, R58, UR10, R14 ;  /* 0x0000000a3a0e7c25 */ /* 0x000fe2000f8e000e */
[----:B------:R-:W-:Y:S01]  /*5a00*/  ULDC.64 UR10, c[0x0][0x210] ;  /* 0x00008400000a7ab9 */ /* 0x000fe20000000a00 */
[----:B------:R-:W-:Y:S02]  /*5a10*/  F2FP.BF16.F32.PACK_AB R19, R19, R22 ;  /* 0x000000161313723e */ /* 0x000fe400000010ff */
[----:B------:R-:W-:Y:S02]  /*5a20*/  LEA R20, P0, R14, UR10, 0x1 ;  /* 0x0000000a0e147c11 */ /* 0x000fe4000f8008ff */
[----:B------:R-:W-:-:S04]  /*5a30*/  IADD3 R21, R15, R21, RZ ;  /* 0x000000150f157210 */ /* 0x000fc80007ffe0ff */
[----:B------:R-:W-:-:S05]  /*5a40*/  LEA.HI.X R21, R14, UR11, R21, 0x1, P0 ;  /* 0x0000000b0e157c11 */ /* 0x000fca00080f0c15 */
[----:B------:R0:W-:Y:S02]  /*5a50*/  STG.E desc[UR14][R20.64], R19 ;  /* 0x0000001314007986 */ /* 0x0001e4000c10190e */
.L_x_445:
[----:B------:R-:W-:Y:S05]  /*5a60*/  BSYNC B0 ;  /* 0x0000000000007941 */ /* 0x000fea0003800000 */
.L_x_444:
        /* <DEDUP_REMOVED lines=8> */
[----:B0-----:R-:W-:-:S05]  /*5af0*/  FMUL.FTZ R19, R6, -1.4426950216293334961 ;  /* 0xbfb8aa3b06137820 */ /* 0x001fca0000410000 */
        /* <DEDUP_REMOVED lines=14> */
.L_x_446:
[----:B------:R-:W-:Y:S01]  /*5be0*/  ULDC.64 UR10, c[0x0][0x290] ;  /* 0x0000a400000a7ab9 */ /* 0x000fe20000000a00 */
[----:B------:R-:W-:Y:S01]  /*5bf0*/  BSSY B0, `(.L_x_447) ;  /* 0x0000016000007945 */ /* 0x000fe20003800000 */
[----:B------:R-:W-:-:S04]  /*5c00*/  ISETP.GE.U32.AND P0, PT, R40, UR10, PT ;  /* 0x0000000a28007c0c */ /* 0x000fc8000bf06070 */
[----:B------:R-:W-:-:S04]  /*5c10*/  ISETP.GE.AND.EX P0, PT, R59, UR11, PT, P0 ;  /* 0x0000000b3b007c0c */ /* 0x000fc8000bf06300 */
[----:B------:R-:W-:-:S13]  /*5c20*/  ISETP.LT.U32.AND P0, PT, R34, 0x200, !P0 ;  /* 0x000002002200780c */ /* 0x000fda0004701070 */
[----:B------:R-:W-:Y:S05]  /*5c30*/  @!P0 BRA `(.L_x_448) ;  /* 0x0000000000448947 */ /* 0x000fea0003800000 */
[----:B------:R-:W-:Y:S01]  /*5c40*/  ULDC.64 UR10, c[0x0][0x288] ;  /* 0x0000a200000a7ab9 */ /* 0x000fe20000000a00 */
[C-C-:B------:R-:W-:Y:S01]  /*5c50*/  FFMA.FTZ R6, R16.reuse, R26, R17.reuse ;  /* 0x0000001a10067223 */ /* 0x140fe20000010011 */
[----:B------:R-:W-:Y:S01]  /*5c60*/  MOV R9, R11 ;  /* 0x0000000b00097202 */ /* 0x000fe20000000f00 */
[----:B------:R-:W-:Y:S01]  /*5c70*/  FFMA.FTZ R17, R16, R24, R17 ;  /* 0x0000001810117223 */ /* 0x000fe20000010011 */
[----:B------:R-:W-:Y:S02]  /*5c80*/  IMAD R5, R59, UR10, RZ ;  /* 0x0000000a3b057c24 */ /* 0x000fe4000f8e02ff */
[----:B------:R-:W-:Y:S01]  /*5c90*/  FFMA.FTZ R6, R15, R4, -R6 ;  /* 0x000000040f067223 */ /* 0x000fe20000010806 */
[----:B------:R-:W-:Y:S01]  /*5ca0*/  FFMA.FTZ R17, R18, R7, -R17 ;  /* 0x0000000712117223 */ /* 0x000fe20000010811 */
[----:B------:R-:W-:-:S04]  /*5cb0*/  IMAD.WIDE.U32 R8, R40, UR10, R8 ;  /* 0x0000000a28087c25 */ /* 0x000fc8000f8e0008 */
[----:B------:R-:W-:Y:S01]  /*5cc0*/  FMUL.FTZ R6, R6, UR20 ;  /* 0x0000001406067c20 */ /* 0x000fe20008410000 */
[----:B------:R-:W-:Y:S01]  /*5cd0*/  FMUL.FTZ R7, R17, UR20 ;  /* 0x0000001411077c20 */ /* 0x000fe20008410000 */
[----:B------:R-:W-:Y:S01]  /*5ce0*/  IMAD R5, R40, UR11, R5 ;  /* 0x0000000b28057c24 */ /* 0x000fe2000f8e0205 */
[----:B------:R-:W-:Y:S02]  /*5cf0*/  ULDC.64 UR10, c[0x0][0x210] ;  /* 0x00008400000a7ab9 */ /* 0x000fe40000000a00 */
[C---:B------:R-:W-:Y:S02]  /*5d00*/  LEA R4, P0, R8.reuse, UR10, 0x1 ;  /* 0x0000000a08047c11 */ /* 0x040fe4000f8008ff */
[----:B------:R-:W-:Y:S02]  /*5d10*/  IADD3 R5, R9, R5, RZ ;  /* 0x0000000509057210 */ /* 0x000fe40007ffe0ff */
[----:B------:R-:W-:Y:S02]  /*5d20*/  F2FP.BF16.F32.PACK_AB R7, R7, R6 ;  /* 0x000000060707723e */ /* 0x000fe400000010ff */
[----:B------:R-:W-:-:S05]  /*5d30*/  LEA.HI.X R5, R8, UR11, R5, 0x1, P0 ;  /* 0x0000000b08057c11 */ /* 0x000fca00080f0c05 */
[----:B------:R1:W-:Y:S02]  /*5d40*/  STG.E desc[UR14][R4.64], R7 ;  /* 0x0000000704007986 */ /* 0x0003e4000c10190e */
.L_x_448:
[----:B------:R-:W-:Y:S05]  /*5d50*/  BSYNC B0 ;  /* 0x0000000000007941 */ /* 0x000fea0003800000 */
.L_x_447:
[----:B------:R-:W-:Y:S02]  /*5d60*/  UIADD3 UR16, UR18, UR16, URZ ;  /* 0x0000001012107290 */ /* 0x000fe4000fffe03f */
[----:B------:R-:W-:Y:S02]  /*5d70*/  UIADD3 UR4, UR4, 0x1, URZ ;  /* 0x0000000104047890 */ /* 0x000fe4000fffe03f */
[----:B------:R-:W-:-:S06]  /*5d80*/  UISETP.GE.AND UP0, UPT, UR16, UR5, UPT ;  /* 0x000000051000728c */ /* 0x000fcc000bf06270 */
[----:B------:R-:W-:-:S13]  /*5d90*/  PLOP3.LUT P0, PT, PT, PT, UP0, 0x80, 0x0 ;  /* 0x000000000000781c */ /* 0x000fda0003f0f008 */
[----:B------:R-:W-:Y:S05]  /*5da0*/  @!P0 BRA `(.L_x_449) ;  /* 0xffffffa400588947 */ /* 0x000fea000383ffff */
.L_x_398:
[----:B------:R-:W2:Y:S01]  /*5db0*/  LDC R6, c[0x0][0xc] ;  /* 0x00000300ff067b82 */ /* 0x000ea20000000800 */
[----:B------:R-:W-:Y:S01]  /*5dc0*/  ISETP.NE.AND P2, PT, R34, RZ, PT ;  /* 0x000000ff2200720c */ /* 0x000fe20003f45270 */
[----:B------:R-:W-:Y:S06]  /*5dd0*/  BSSY B0, `(.L_x_450) ;  /* 0x0000015000007945 */ /* 0x000fec0003800000 */
[----:B-1----:R-:W1:Y:S08]  /*5de0*/  LDC R7, c[0x0][0x10] ;  /* 0x00000400ff077b82 */ /* 0x002e700000000800 */
[----:B------:R-:W3:Y:S01]  /*5df0*/  LDC.64 R2, c[0x0][0x258] ;  /* 0x00009600ff027b82 */ /* 0x000ee20000000a00 */
[----:B--2---:R-:W-:-:S02]  /*5e00*/  IADD3 R4, R6, -0x1, RZ ;  /* 0xffffffff06047810 */ /* 0x004fc40007ffe0ff */
[----:B------:R-:W-:Y:S02]  /*5e10*/  ISETP.NE.AND P1, PT, R6, 0x1, PT ;  /* 0x000000010600780c */ /* 0x000fe40003f25270 */
[----:B------:R-:W-:Y:S02]  /*5e20*/  ISETP.NE.AND P0, PT, R4, UR13, PT ;  /* 0x0000000d04007c0c */ /* 0x000fe4000bf05270 */
[C---:B-1----:R-:W-:Y:S02]  /*5e30*/  IADD3 R5, R7.reuse, -0x1, RZ ;  /* 0xffffffff07057810 */ /* 0x042fe40007ffe0ff */
        /* <DEDUP_REMOVED lines=14> */
.L_x_451:
[----:B------:R-:W-:Y:S05]  /*5f20*/  BSYNC B0 ;  /* 0x0000000000007941 */ /* 0x000fea0003800000 */
.L_x_450:
[----:B------:R-:W-:Y:S05]  /*5f30*/  @P0 EXIT ;  /* 0x000000000000094d */ /* 0x000fea0003800000 */
[----:B------:R-:W-:Y:S05]  /*5f40*/  @P2 BRA `(.L_x_452) ;  /* 0x0000000000202947 */ /* 0x000fea0003800000 */
[----:B------:R-:W-:-:S05]  /*5f50*/  IMAD R0, R6, R7, RZ ;  /* 0x0000000706007224 */ /* 0x000fca00078e02ff */
[----:B------:R-:W-:-:S13]  /*5f60*/  ISETP.NE.AND P0, PT, R0, -0x1, PT ;  /* 0xffffffff0000780c */ /* 0x000fda0003f05270 */
[----:B------:R-:W-:Y:S05]  /*5f70*/  @!P0 BRA `(.L_x_452) ;  /* 0x0000000000148947 */ /* 0x000fea0003800000 */
.L_x_453:
[----:B-1----:R-:W2:Y:S04]  /*5f80*/  LDG.E.STRONG.GPU R5, desc[UR14][R2.64] ;  /* 0x0000000e02057981 */ /* 0x002ea8000c1ef900 */
[----:B--2---:R-:W-:Y:S01]  /*5f90*/  CCTL.IVALL ;  /* 0x00000000ff00798f */ /* 0x004fe20002000000 */
[----:B------:R-:W-:Y:S05]  /*5fa0*/  YIELD ;  /* 0x0000000000007946 */ /* 0x000fea0003800000 */
[----:B------:R-:W-:-:S13]  /*5fb0*/  ISETP.NE.AND P0, PT, R5, R0, PT ;  /* 0x000000000500720c */ /* 0x000fda0003f05270 */
[----:B------:R-:W-:Y:S05]  /*5fc0*/  @P0 BRA `(.L_x_453) ;  /* 0xfffffffc00ec0947 */ /* 0x000fea000383ffff */
.L_x_452:
[----:B------:R-:W-:Y:S05]  /*5fd0*/  WARPSYNC.ALL ;  /* 0x0000000000007948 */ /* 0x000fea0003800000 */
[----:B-1----:R-:W1:Y:S08]  /*5fe0*/  LDC.64 R2, c[0x0][0x288] ;  /* 0x0000a200ff027b82 */ /* 0x002e700000000a00 */
[----:B------:R-:W-:Y:S01]  /*5ff0*/  BAR.SYNC.DEFER_BLOCKING 0x0 ;  /* 0x0000000000007b1d */ /* 0x000fe20000010000 */
[----:B-1----:R-:W-:-:S04]  /*6000*/  LEA.HI R0, P0, R3, R2, RZ, 0x1 ;  /* 0x0000000203007211 */ /* 0x002fc800078108ff */
[----:B------:R-:W-:-:S04]  /*6010*/  IADD3.X R5, RZ, R3, RZ, P0, !PT ;  /* 0x00000003ff057210 */ /* 0x000fc800007fe4ff */
[--C-:B------:R-:W-:Y:S02]  /*6020*/  SHF.R.S64 R25, R0, 0x1, R5.reuse ;  /* 0x0000000100197819 */ /* 0x100fe40000001005 */
        /* <DEDUP_REMOVED lines=18> */
.L_x_454:
[----:B------:R-:W-:-:S04]  /*6150*/  LEA R12, P0, R34, UR4, 0x2 ;  /* 0x00000004220c7c11 */ /* 0x000fc8000f8010ff */
[----:B------:R-:W-:Y:S02]  /*6160*/  LEA.HI.X R13, R34, UR5, R0, 0x2, P0 ;  /* 0x00000005220d7c11 */ /* 0x000fe400080f1400 */
[-C--:B------:R-:W-:Y:S02]  /*6170*/  LEA R14, P0, R25, R12.reuse, 0x2 ;  /* 0x0000000c190e7211 */ /* 0x080fe400078010ff */
[-C--:B------:R-:W-:Y:S01]  /*6180*/  LEA R18, P2, R29, R12.reuse, 0x2 ;  /* 0x0000000c1d127211 */ /* 0x080fe200078410ff */
[----:B------:R-:W3:Y:S01]  /*6190*/  LDG.E R0, desc[UR14][R12.64] ;  /* 0x0000000e0c007981 */ /* 0x000ee2000c1e1900 */
[----:B------:R-:W-:Y:S02]  /*61a0*/  LEA R16, P1, R2, R12, 0x2 ;  /* 0x0000000c02107211 */ /* 0x000fe400078210ff */
[C---:B------:R-:W-:Y:S02]  /*61b0*/  IADD3.X R15, R13.reuse, R33, RZ, P0, !PT ;  /* 0x000000210d0f7210 */ /* 0x040fe400007fe4ff */
[----:B0-----:R-:W-:-:S02]  /*61c0*/  IADD3.X R19, R13, R31, RZ, P2, !PT ;  /* 0x0000001f0d137210 */ /* 0x001fc400017fe4ff */
[----:B------:R-:W-:Y:S02]  /*61d0*/  IADD3.X R17, R23, R13, RZ, P1, !PT ;  /* 0x0000000d17117210 */ /* 0x000fe40000ffe4ff */
        /* <DEDUP_REMOVED lines=8> */
[----:B---3--:R-:W-:Y:S02]  /*6260*/  F2FP.BF16.F32.PACK_AB R3, R15, R0 ;  /* 0x000000000f03723e */ /* 0x008fe400000010ff */
[----:B------:R-:W-:Y:S02]  /*6270*/  SHF.R.S32.HI R0, RZ, 0x1f, R34 ;  /* 0x0000001fff007819 */ /* 0x000fe40000011422 */
[----:B----4-:R-:W-:Y:S01]  /*6280*/  F2FP.BF16.F32.PACK_AB R21, R19, R16 ;  /* 0x000000101315723e */ /* 0x010fe200000010ff */
[----:B------:R3:W-:Y:S04]  /*6290*/  STG.E desc[UR14][R8.64], R3 ;  /* 0x0000000308007986 */ /* 0x0007e8000c10190e */
[----:B------:R3:W-:Y:S01]  /*62a0*/  STG.E desc[UR14][R10.64], R21 ;  /* 0x000000150a007986 */ /* 0x0007e2000c10190e */
[----:B------:R-:W-:-:S13]  /*62b0*/  ISETP.GT.AND.EX P0, PT, R27, R0, PT, P0 ;  /* 0x000000001b00720c */ /* 0x000fda0003f04300 */
[----:B---3--:R-:W-:Y:S05]  /*62c0*/  @P0 BRA `(.L_x_454) ;  /* 0xfffffffc00a00947 */ /* 0x008fea000383ffff */
[----:B------:R-:W-:Y:S05]  /*62d0*/  EXIT ;  /* 0x000000000000794d */ /* 0x000fea0003800000 */
.L_x_455:
        /* <DEDUP_REMOVED lines=10> */
.L_x_5664:


//--------------------- .text._Z35group_norm_nhwc_bwd_one_pass_kernelI11Bf16IOBf16WLi128ELi128ELi512EEv26Group_norm_nhwc_bwd_params --------------------------
	.section	.text._Z35group_norm_nhwc_bwd_one_pass_kernelI11Bf16IOBf16WLi128ELi128ELi512EEv26Group_norm_nhwc_bwd_params,"ax",@progbits
	.align	128
        .global         _Z35group_norm_nhwc_bwd_one_pass_kernelI11Bf16IOBf16WLi128ELi128ELi512EEv26Group_norm_nhwc_bwd_params
        .type           _Z35group_norm_nhwc_bwd_one_pass_kernelI11Bf16IOBf16WLi128ELi128ELi512EEv26Group_norm_nhwc_bwd_params,@function
        .size           _Z35group_norm_nhwc_bwd_one_pass_kernelI11Bf16IOBf16WLi128ELi128ELi512EEv26Group_norm_nhwc_bwd_params,(.L_x_5665 - _Z35group_norm_nhwc_bwd_one_pass_kernelI11Bf16IOBf16WLi128ELi128ELi512EEv26Group_norm_nhwc_bwd_params)
        .other          _Z35group_norm_nhwc_bwd_one_pass_kernelI11Bf16IOBf16WLi128ELi128ELi512EEv26Group_norm_nhwc_bwd_params,@"STO_CUDA_ENTRY STV_DEFAULT"
_Z35group_norm_nhwc_bwd_one_pass_kernelI11Bf16IOBf16WLi128ELi128ELi512EEv26Group_norm_nhwc_bwd_params:
.text._Z35group_norm_nhwc_bwd_one_pass_kernelI11Bf16IOBf16WLi128ELi128ELi512EEv26Group_norm_nhwc_bwd_params:
        /* <DEDUP_REMOVED lines=11> */
[----:B------:R-:W-:Y:S01]  /*00b0*/  SHF.R.U32.HI R60, RZ, 0x6, R62 ;  /* 0x00000006ff3c7819 */ /* 0x000fe2000001163e */
[----:B------:R-:W-:Y:S01]  /*00c0*/  ULDC.64 UR10, c[0x0][0x290] ;  /* 0x0000a400000a7ab9 */ /* 0x000fe20000000a00 */
[C---:B------:R-:W-:Y:S01]  /*00d0*/  ISETP.GE.U32.AND P1, PT, R62.reuse, 0x200, PT ;  /* 0x000002003e00780c */ /* 0x040fe20003f26070 */
[----:B------:R-:W1:Y:S01]  /*00e0*/  S2R R21, SR_LANEID ;  /* 0x0000000000157919 */ /* 0x000e620000000000 */
[----:B------:R-:W-:Y:S01]  /*00f0*/  LOP3.LUT R9, R9, 0xffffffbf, RZ, 0xc0, !PT ;  /* 0xffffffbf09097812 */ /* 0x000fe200078ec0ff */
[----:B------:R-:W-:Y:S01]  /*0100*/  UMOV UR5, 0x400 ;  /* 0x0000040000057882 */ /* 0x000fe20000000000 */
[----:B------:R-:W-:Y:S01]  /*0110*/  SHF.L.U32 R18, R62, 0x1, RZ ;  /* 0x000000013e127819 */ /* 0x000fe200000006ff */
[----:B------:R-:W2:Y:S01]  /*0120*/  S2UR UR6, SR_CgaCtaId ;  /* 0x00000000000679c3 */ /* 0x000ea20000008800 */
[----:B------:R-:W-:Y:S01]  /*0130*/  HFMA2.MMA R20, -RZ, RZ, 0, 0 ;  /* 0x00000000ff147435 */ /* 0x000fe200000001ff */
[----:B------:R-:W-:-:S02]  /*0140*/  MOV R19, R63 ;  /* 0x0000003f00137202 */ /* 0x000fc40000000f00 */
[----:B------:R-:W-:-:S04]  /*0150*/  LOP3.LUT R18, R18, 0x7e, RZ, 0xc0, !PT ;  /* 0x0000007e12127812 */ /* 0x000fc800078ec0ff */
[----:B------:R-:W3:Y:S01]  /*0160*/  LDC R22, c[0x0][0x10] ;  /* 0x00000400ff167b82 */ /* 0x000ee20000000800 */
[----:B0-----:R-:W-:-:S07]  /*0170*/  IMAD R60, R3, UR7, R60 ;  /* 0x00000007033c7c24 */ /* 0x001fce000f8e023c */
[----:B------:R-:W0:Y:S01]  /*0180*/  LDC R23, c[0x0][0xc] ;  /* 0x00000300ff177b82 */ /* 0x000e220000000800 */
[C---:B------:R-:W-:Y:S02]  /*0190*/  IADD3 R0, R60.reuse, 0x18, RZ ;  /* 0x000000183c007810 */ /* 0x040fe40007ffe0ff */
[----:B------:R-:W-:Y:S01]  /*01a0*/  IADD3 R2, R60, 0x20, RZ ;  /* 0x000000203c027810 */ /* 0x000fe20007ffe0ff */
[----:B--2---:R-:W-:Y:S01]  /*01b0*/  ULEA UR5, UR6, UR5, 0x18 ;  /* 0x0000000506057291 */ /* 0x004fe2000f8ec03f */
[----:B------:R-:W-:Y:S02]  /*01c0*/  ISETP.LT.U32.AND P0, PT, R0, UR10, PT ;  /* 0x0000000a00007c0c */ /* 0x000fe4000bf01070 */
[----:B------:R-:W-:Y:S02]  /*01d0*/  SHF.R.S32.HI R0, RZ, 0x1f, R0 ;  /* 0x0000001fff007819 */ /* 0x000fe40000011400 */
[----:B------:R-:W-:Y:S02]  /*01e0*/  ISETP.LT.U32.AND P2, PT, R2, UR10, PT ;  /* 0x0000000a02007c0c */ /* 0x000fe4000bf41070 */
[----:B------:R-:W-:Y:S01]  /*01f0*/  ISETP.LT.AND.EX P0, PT, R0, UR11, !P1, P0 ;  /* 0x0000000b00007c0c */ /* 0x000fe2000cf01300 */
[----:B---3--:R-:W-:Y:S01]  /*0200*/  IMAD R17, R22, UR7, R63 ;  /* 0x0000000716117c24 */ /* 0x008fe2000f8e023f */
        /* <DEDUP_REMOVED lines=27> */
[----:B------:R-:W-:Y:S02]  /*03c0*/  SHF.R.S32.HI R2, RZ, 0x1f, R0 ;  /* 0x0000001fff027819 */ /* 0x000fe40000011400 */
[----:B------:R-:W-:Y:S02]  /*03d0*/  ISETP.LT.U32.AND P5, PT, R0, UR10, PT ;  /* 0x0000000a00007c0c */ /* 0x000fe4000bfa1070 */
[----:B------:R-:W-:Y:S02]  /*03e0*/  IADD3 R3, R60, 0x50, RZ ;  /* 0x000000503c037810 */ /* 0x000fe40007ffe0ff */
[----:B------:R-:W-:-:S02]  /*03f0*/  @P2 LOP3.LUT R9, R9, 0x4, RZ, 0xfc, !PT ;  /* 0x0000000409092812 */ /* 0x000fc400078efcff */
[----:B------:R-:W-:Y:S02]  /*0400*/  ISETP.LT.AND.EX P5, PT, R2, UR11, !P1, P5 ;  /* 0x0000000b02007c0c */ /* 0x000fe4000cfa1350 */
[----:B------:R-:W-:Y:S02]  /*0410*/  IADD3 R2, R60, 0x58, RZ ;  /* 0x000000583c027810 */ /* 0x000fe40007ffe0ff */
[----:B------:R-:W-:Y:S02]  /*0420*/  SHF.R.S32.HI R0, RZ, 0x1f, R3 ;  /* 0x0000001fff007819 */ /* 0x000fe40000011403 */
[----:B------:R-:W-:Y:S02]  /*0430*/  ISETP.LT.U32.AND P4, PT, R3, UR10, PT ;  /* 0x0000000a03007c0c */ /* 0x000fe4000bf81070 */
[----:B------:R-:W-:Y:S02]  /*0440*/  LOP3.LUT R9, R9, 0xfffffffd, RZ, 0xc0, !PT ;  /* 0xfffffffd09097812 */ /* 0x000fe400078ec0ff */
[----:B------:R-:W-:-:S02]  /*0450*/  ISETP.LT.AND.EX P4, PT, R0, UR11, !P1, P4 ;  /* 0x0000000b00007c0c */ /* 0x000fc4000cf81340 */
[----:B------:R-:W-:Y:S02]  /*0460*/  SHF.R.S32.HI R0, RZ, 0x1f, R2 ;  /* 0x0000001fff007819 */ /* 0x000fe40000011402 */
[----:B------:R-:W-:Y:S02]  /*0470*/  ISETP.LT.U32.AND P3, PT, R2, UR10, PT ;  /* 0x0000000a02007c0c */ /* 0x000fe4000bf61070 */
[----:B------:R-:W-:Y:S01]  /*0480*/  @P0 LOP3.LUT R9, R9, 0x2, RZ, 0xfc, !PT ;  /* 0x0000000209090812 */ /* 0x000fe200078efcff */
[----:B------:R-:W2:Y:S01]  /*0490*/  LDC.64 R2, c[0x0][0x288] ;  /* 0x0000a200ff027b82 */ /* 0x000ea20000000a00 */
[----:B------:R-:W-:Y:S02]  /*04a0*/  SHF.R.S32.HI R61, RZ, 0x1f, R60 ;  /* 0x0000001fff3d7819 */ /* 0x000fe4000001143c */
[C---:B------:R-:W-:Y:S02]  /*04b0*/  ISETP.LT.U32.AND P0, PT, R60.reuse, UR10, PT ;  /* 0x0000000a3c007c0c */ /* 0x040fe4000bf01070 */
[----:B------:R-:W-:-:S02]  /*04c0*/  IADD3 R58, R60, 0x8, RZ ;  /* 0x000000083c3a7810 */ /* 0x000fc40007ffe0ff */
[----:B------:R-:W-:Y:S02]  /*04d0*/  ISETP.LT.AND.EX P0, PT, R61, UR11, !P1, P0 ;  /* 0x0000000b3d007c0c */ /* 0x000fe4000cf01300 */
[----:B------:R-:W-:Y:S02]  /*04e0*/  LOP3.LUT R9, R9, 0xffffff7f, RZ, 0xc0, !PT ;  /* 0xffffff7f09097812 */ /* 0x000fe400078ec0ff */
[----:B------:R-:W-:Y:S02]  /*04f0*/  IADD3 R56, R60, 0x10, RZ ;  /* 0x000000103c387810 */ /* 0x000fe40007ffe0ff */
[----:B------:R-:W-:Y:S02]  /*0500*/  SHF.R.S32.HI R59, RZ, 0x1f, R58 ;  /* 0x0000001fff3b7819 */ /* 0x000fe4000001143a */
[----:B------:R-:W-:Y:S02]  /*0510*/  ISETP.LT.U32.AND P2, PT, R58, UR10, PT ;  /* 0x0000000a3a007c0c */ /* 0x000fe4000bf41070 */
[----:B------:R-:W-:-:S02]  /*0520*/  SHF.R.S32.HI R57, RZ, 0x1f, R56 ;  /* 0x0000001fff397819 */ /* 0x000fc40000011438 */
[----:B------:R-:W-:Y:S02]  /*0530*/  ISETP.LT.AND.EX P3, PT, R0, UR11, !P1, P3 ;  /* 0x0000000b00007c0c */ /* 0x000fe4000cf61330 */
[----:B------:R-:W-:Y:S02]  /*0540*/  @P0 LOP3.LUT R9, R9, 0x80, RZ, 0xfc, !PT ;  /* 0x0000008009090812 */ /* 0x000fe400078efcff */
[----:B------:R-:W-:Y:S01]  /*0550*/  ISETP.LT.U32.AND P0, PT, R56, UR10, PT ;  /* 0x0000000a38007c0c */ /* 0x000fe2000bf01070 */
[----:B------:R-:W-:Y:S01]  /*0560*/  ULDC.U8 UR10, c[0x0][0x2a4] ;  /* 0x0000a900000a7ab9 */ /* 0x000fe20000000000 */
[----:B------:R-:W-:Y:S02]  /*0570*/  ISETP.LT.AND.EX P2, PT, R59, UR11, !P1, P2 ;  /* 0x0000000b3b007c0c */ /* 0x000fe4000cf41320 */
[----:B------:R-:W-:Y:S02]  /*0580*/  ISETP.LT.AND.EX P1, PT, R57, UR11, !P1, P0 ;  /* 0x0000000b39007c0c */ /* 0x000fe4000cf21300 */
[----:B--2---:R-:W-:-:S02]  /*0590*/  LEA.HI R15, P0, R3, R2, RZ, 0x1 ;  /* 0x00000002030f7211 */ /* 0x004fc400078108ff */
[-C--:B------:R-:W-:Y:S02]  /*05a0*/  LEA R5, R3, R3.reuse, 0x1 ;  /* 0x0000000303057211 */ /* 0x080fe400078e08ff */
[----:B------:R-:W-:Y:S01]  /*05b0*/  IADD3.X R0, RZ, R3, RZ, P0, !PT ;  /* 0x00000003ff007210 */ /* 0x000fe200007fe4ff */
[----:B------:R-:W-:Y:S01]  /*05c0*/  IMAD.WIDE.U32 R2, R2, 0x3, RZ ;  /* 0x0000000302027825 */ /* 0x000fe200078e00ff */
[----:B0-----:R-:W-:Y:S02]  /*05d0*/  LOP3.LUT R16, R23, 0x3, RZ, 0xc0, !PT ;  /* 0x0000000317107812 */ /* 0x001fe400078ec0ff */
[----:B------:R-:W-:Y:S02]  /*05e0*/  SHF.R.S64 R15, R15, 0x1, R0 ;  /* 0x000000010f0f7819 */ /* 0x000fe40000001000 */
[----:B------:R-:W-:Y:S02]  /*05f0*/  IADD3 R5, R3, R5, RZ ;  /* 0x0000000503057210 */ /* 0x000fe40007ffe0ff */
[----:B------:R-:W-:-:S02]  /*0600*/  SHF.R.S32.HI R3, RZ, 0x1f, R62 ;  /* 0x0000001fff037819 */ /* 0x000fc4000001143e */
[----:B------:R-:W-:Y:S02]  /*0610*/  LEA.HI R14, P0, R5, R2, RZ, 0x1 ;  /* 0x00000002050e7211 */ /* 0x000fe400078108ff */
[----:B------:R-:W-:Y:S02]  /*0620*/  LEA.HI R3, R3, R62, RZ, 0x5 ;  /* 0x0000003e03037211 */ /* 0x000fe400078f28ff */
[----:B------:R-:W-:Y:S02]  /*0630*/  IADD3.X R5, RZ, R5, RZ, P0, !PT ;  /* 0x00000005ff057210 */ /* 0x000fe400007fe4ff */
[----:B------:R-:W-:Y:S02]  /*0640*/  SHF.R.S32.HI R3, RZ, 0x5, R3 ;  /* 0x00000005ff037819 */ /* 0x000fe40000011403 */
[----:B------:R-:W-:Y:S02]  /*0650*/  SHF.R.S64 R14, R14, 0x1, R5 ;  /* 0x000000010e0e7819 */ /* 0x000fe40000001005 */
[----:B------:R-:W-:-:S02]  /*0660*/  SHF.R.S32.HI R0, RZ, 0x1, R0 ;  /* 0x00000001ff007819 */ /* 0x000fc40000011400 */
[----:B------:R-:W-:Y:S02]  /*0670*/  SHF.R.S32.HI R5, RZ, 0x1, R5 ;  /* 0x00000001ff057819 */ /* 0x000fe40000011405 */
[----:B------:R-:W-:Y:S02]  /*0680*/  IADD3 R13, R60, 0x78, RZ ;  /* 0x000000783c0d7810 */ /* 0x000fe40007ffe0ff */
[----:B------:R-:W-:Y:S02]  /*0690*/  LEA R12, R3, UR5, 0x3 ;  /* 0x00000005030c7c11 */ /* 0x000fe4000f8e18ff */
[----:B------:R-:W-:Y:S02]  /*06a0*/  SHF.L.U64.HI R11, R15, 0x2, R0 ;  /* 0x000000020f0b7819 */ /* 0x000fe40000010200 */
[----:B-1----:R-:W-:-:S07]  /*06b0*/  SHF.L.U64.HI R10, R14, 0x2, R5 ;  /* 0x000000020e0a7819 */ /* 0x002fce0000010205 */
.L_x_539:
[----:B0-----:R-:W0:Y:S01]  /*06c0*/  LDC R6, c[0x0][0x2a0] ;  /* 0x0000a800ff067b82 */ /* 0x001e220000000800 */
[----:B------:R-:W-:Y:S01]  /*06d0*/  LOP3.LUT P6, RZ, R9, 0x80, RZ, 0xc0, !PT ;  /* 0x0000008009ff7812 */ /* 0x000fe200078cc0ff */
[----:B------:R-:W-:Y:S01]  /*06e0*/  ULDC.64 UR12, c[0x0][0x298] ;  /* 0x0000a600000c7ab9 */ /* 0x000fe20000000a00 */
[----:B------:R-:W-:Y:S02]  /*06f0*/  P2R R96, PR, RZ, 0x4 ;  /* 0x00000004ff607803 */ /* 0x000fe40000000000 */
[----:B------:R-:W-:Y:S02]  /*0700*/  IADD3 R67, R60, 0x60, RZ ;  /* 0x000000603c437810 */ /* 0x000fe40007ffe0ff */
[----:B------:R-:W-:Y:S01]  /*0710*/  MOV R8, RZ ;  /* 0x000000ff00087202 */ /* 0x000fe20000000f00 */
[----:B------:R-:W1:Y:S01]  /*0720*/  @P2 LDC.64 R86, c[0x0][0x230] ;  /* 0x00008c00ff562b82 */ /* 0x000e620000000a00 */
[----:B------:R-:W-:-:S07]  /*0730*/  P2R R90, PR, RZ, 0x20 ;  /* 0x00000020ff5a7803 */ /* 0x000fce0000000000 */
        /* <DEDUP_REMOVED lines=14> */
[----:B------:R-:W-:-:S06]  /*0820*/  IMAD.HI.U32 R3, R3, R5, R2 ;  /* 0x0000000503037227 */ /* 0x000fcc00078e0002 */
        /* <DEDUP_REMOVED lines=10> */
[----:B------:R-:W-:Y:S02]  /*08d0*/  LOP3.LUT R0, R19, R6, RZ, 0x3c, !PT ;  /* 0x0000000613007212 */ /* 0x000fe400078e3cff */
[----:B------:R-:W-:-:S09]  /*08e0*/  IADD3 R7, R60, 0x18, RZ ;  /* 0x000000183c077810 */ /* 0x000fd20007ffe0ff */
[----:B------:R-:W-:Y:S02]  /*08f0*/  @P0 IADD3 R3, R3, 0x1, RZ ;  /* 0x0000000103030810 */ /* 0x000fe40007ffe0ff */
[----:B------:R-:W-:-:S13]  /*0900*/  ISETP.GE.AND P0, PT, R19, RZ, PT ;  /* 0x000000ff1300720c */ /* 0x000fda0003f06270 */
[----:B------:R-:W-:Y:S02]  /*0910*/  @!P0 IADD3 R5, -R5, RZ, RZ ;  /* 0x000000ff05058210 */ /* 0x000fe40007ffe1ff */
[----:B------:R-:W-:Y:S02]  /*0920*/  ISETP.GE.AND P0, PT, R0, RZ, PT ;  /* 0x000000ff0000720c */ /* 0x000fe40003f06270 */
[----:B------:R-:W-:-:S11]  /*0930*/  LOP3.LUT R0, RZ, R6, RZ, 0x33, !PT ;  /* 0x00000006ff007212 */ /* 0x000fd600078e33ff */
[----:B------:R-:W-:Y:S02]  /*0940*/  @!P0 IADD3 R3, -R3, RZ, RZ ;  /* 0x000000ff03038210 */ /* 0x000fe40007ffe1ff */
[----:B------:R-:W-:-:S04]  /*0950*/  ISETP.NE.AND P0, PT, R6, RZ, PT ;  /* 0x000000ff0600720c */ /* 0x000fc80003f05270 */
[C---:B------:R-:W-:Y:S02]  /*0960*/  SEL R105, R0.reuse, R5, !P0 ;  /* 0x0000000500697207 */ /* 0x040fe40004000000 */
[----:B------:R-:W1:Y:S01]  /*0970*/  @P6 LDC.64 R4, c[0x0][0x288] ;  /* 0x0000a200ff046b82 */ /* 0x000e620000000a00 */
[----:B------:R-:W-:Y:S02]  /*0980*/  SEL R3, R0, R3, !P0 ;  /* 0x0000000300037207 */ /* 0x000fe40004000000 */
[----:B------:R-:W-:Y:S02]  /*0990*/  LEA R26, R105, R18, 0x7 ;  /* 0x00000012691a7211 */ /* 0x000fe400078e38ff */
[----:B------:R-:W-:Y:S02]  /*09a0*/  SHF.R.S32.HI R0, RZ, 0x1f, R3 ;  /* 0x0000001fff007819 */ /* 0x000fe40000011403 */
[----:B------:R-:W-:-:S03]  /*09b0*/  SHF.R.S32.HI R27, RZ, 0x1f, R26 ;  /* 0x0000001fff1b7819 */ /* 0x000fc6000001141a */
[----:B------:R-:W-:Y:S02]  /*09c0*/  IMAD R0, R0, UR12, RZ ;  /* 0x0000000c00007c24 */ /* 0x000fe4000f8e02ff */
[----:B------:R-:W-:-:S04]  /*09d0*/  IMAD.WIDE.U32 R98, R3, UR12, R26 ;  /* 0x0000000c03627c25 */ /* 0x000fc8000f8e001a */
[----:B------:R-:W-:Y:S01]  /*09e0*/  IMAD R101, R3, UR13, R0 ;  /* 0x0000000d03657c24 */ /* 0x000fe2000f8e0200 */
[----:B------:R-:W-:Y:S01]  /*09f0*/  @P6 MOV R100, R98 ;  /* 0x0000006200646202 */ /* 0x000fe20000000f00 */
[----:B------:R-:W-:-:S03]  /*0a00*/  ULDC.64 UR12, c[0x0][0x290] ;  /* 0x0000a400000c7ab9 */ /* 0x000fc60000000a00 */
[----:B------:R-:W-:Y:S01]  /*0a10*/  IADD3 R101, R99, R101, RZ ;  /* 0x0000006563657210 */ /* 0x000fe20007ffe0ff */
[-C--:B-1----:R-:W-:Y:S02]  /*0a20*/  @P6 IMAD R0, R61, R4.reuse, RZ ;  /* 0x000000043d006224 */ /* 0x082fe400078e02ff */
[----:B------:R-:W-:-:S04]  /*0a30*/  @P6 IMAD.WIDE.U32 R2, R60, R4, R100 ;  /* 0x000000043c026225 */ /* 0x000fc800078e0064 */
[----:B------:R-:W-:Y:S01]  /*0a40*/  @P6 IMAD R5, R60, R5, R0 ;  /* 0x000000053c056224 */ /* 0x000fe200078e0200 */
[----:B------:R-:W-:-:S04]  /*0a50*/  @P6 SHF.L.U32 R75, R2, 0x1, RZ ;  /* 0x00000001024b6819 */ /* 0x000fc800000006ff */
[----:B------:R-:W-:Y:S02]  /*0a60*/  @P6 IADD3 R3, R3, R5, RZ ;  /* 0x0000000503036210 */ /* 0x000fe40007ffe0ff */
[----:B------:R-:W1:Y:S01]  /*0a70*/  @P6 LDC.64 R4, c[0x0][0x228] ;  /* 0x00008a00ff046b82 */ /* 0x000e620000000a00 */
[C---:B--2---:R-:W-:Y:S02]  /*0a80*/  @P6 IADD3 R88, P0, R75.reuse, R88, RZ ;  /* 0x000000584b586210 */ /* 0x044fe40007f1e0ff */
[----:B------:R-:W-:Y:S02]  /*0a90*/  @P6 SHF.L.U64.HI R2, R2, 0x1, R3 ;  /* 0x0000000102026819 */ /* 0x000fe40000010203 */
[----:B------:R-:W-:Y:S02]  /*0aa0*/  @P2 MOV R3, R101 ;  /* 0x0000006500032202 */ /* 0x000fe40000000f00 */
[----:B------:R-:W-:Y:S02]  /*0ab0*/  @P6 IADD3.X R89, R2, R89, RZ, P0, !PT ;  /* 0x0000005902596210 */ /* 0x000fe400007fe4ff */
[----:B-1----:R-:W-:-:S04]  /*0ac0*/  @P6 IADD3 R74, P0, R75, R4, RZ ;  /* 0x000000044b4a6210 */ /* 0x002fc80007f1e0ff */
[----:B------:R-:W-:Y:S02]  /*0ad0*/  @P6 IADD3.X R75, R2, R5, RZ, P0, !PT ;  /* 0x00000005024b6210 */ /* 0x000fe400007fe4ff */
[----:B------:R-:W1:Y:S01]  /*0ae0*/  @P2 LDC.64 R4, c[0x0][0x288] ;  /* 0x0000a200ff042b82 */ /* 0x000e620000000a00 */
[----:B------:R-:W-:Y:S02]  /*0af0*/  @P2 MOV R2, R98 ;  /* 0x0000006200022202 */ /* 0x000fe40000000f00 */
[----:B------:R-:W-:-:S13]  /*0b00*/  LOP3.LUT P6, RZ, R9, 0x40, RZ, 0xc0, !PT ;  /* 0x0000004009ff7812 */ /* 0x000fda00078cc0ff */
[----:B------:R-:W2:Y:S01]  /*0b10*/  @P6 LDC.64 R82, c[0x0][0x230] ;  /* 0x00008c00ff526b82 */ /* 0x000ea20000000a00 */
[-C--:B-1----:R-:W-:Y:S02]  /*0b20*/  @P2 IMAD R0, R59, R4.reuse, RZ ;  /* 0x000000043b002224 */ /* 0x082fe400078e02ff */
[----:B------:R-:W-:-:S04]  /*0b30*/  @P2 IMAD.WIDE.U32 R2, R58, R4, R2 ;  /* 0x000000043a022225 */ /* 0x000fc800078e0002 */
[----:B------:R-:W-:Y:S01]  /*0b40*/  @P2 IMAD R5, R58, R5, R0 ;  /* 0x000000053a052224 */ /* 0x000fe200078e0200 */
[----:B------:R-:W-:-:S04]  /*0b50*/  @P2 SHF.L.U32 R77, R2, 0x1, RZ ;  /* 0x00000001024d2819 */ /* 0x000fc800000006ff */
[----:B------:R-:W-:Y:S02]  /*0b60*/  @P2 IADD3 R3, R3, R5, RZ ;  /* 0x0000000503032210 */ /* 0x000fe40007ffe0ff */
[----:B------:R-:W1:Y:S01]  /*0b70*/  @P2 LDC.64 R4, c[0x0][0x228] ;  /* 0x00008a00ff042b82 */ /* 0x000e620000000a00 */
[C---:B------:R-:W-:Y:S02]  /*0b80*/  @P2 IADD3 R86, P0, R77.reuse, R86, RZ ;  /* 0x000000564d562210 */ /* 0x040fe40007f1e0ff */
        /* <DEDUP_REMOVED lines=8> */
[----:B------:R-:W3:Y:S01]  /*0c10*/  @P2 LDC.64 R68, c[0x0][0x230] ;  /* 0x00008c00ff442b82 */ /* 0x000ee20000000a00 */
[-C--:B-1----:R-:W-:Y:S02]  /*0c20*/  @P1 IMAD R0, R57, R4.reuse, RZ ;  /* 0x0000000439001224 */ /* 0x082fe400078e02ff */
[----:B------:R-:W-:-:S04]  /*0c30*/  @P1 IMAD.WIDE.U32 R2, R56, R4, R2 ;  /* 0x0000000438021225 */ /* 0x000fc800078e0002 */
[----:B------:R-:W-:Y:S01]  /*0c40*/  @P1 IMAD R5, R56, R5, R0 ;  /* 0x0000000538051224 */ /* 0x000fe200078e0200 */
[----:B------:R-:W-:-:S04]  /*0c50*/  @P1 SHF.L.U32 R79, R2, 0x1, RZ ;  /* 0x00000001024f1819 */ /* 0x000fc800000006ff */
[----:B------:R-:W-:Y:S02]  /*0c60*/  @P1 IADD3 R3, R3, R5, RZ ;  /* 0x0000000503031210 */ /* 0x000fe40007ffe0ff */
[----:B------:R-:W1:Y:S01]  /*0c70*/  @P1 LDC.64 R4, c[0x0][0x228] ;  /* 0x00008a00ff041b82 */ /* 0x000e620000000a00 */
[C---:B0-----:R-:W-:Y:S02]  /*0c80*/  @P1 IADD3 R84, P0, R79.reuse, R84, RZ ;  /* 0x000000544f541210 */ /* 0x041fe40007f1e0ff */
[----:B------:R-:W-:Y:S02]  /*0c90*/  @P1 SHF.L.U64.HI R2, R2, 0x1, R3 ;  /* 0x0000000102021819 */ /* 0x000fe40000010203 */
[----:B------:R-:W-:Y:S02]  /*0ca0*/  SHF.R.S32.HI R3, RZ, 0x1f, R7 ;  /* 0x0000001fff037819 */ /* 0x000fe40000011407 */
[----:B------:R-:W-:Y:S02]  /*0cb0*/  @P1 IADD3.X R85, R2, R85, RZ, P0, !PT ;  /* 0x0000005502551210 */ /* 0x000fe400007fe4ff */
[----:B-1----:R-:W-:-:S04]  /*0cc0*/  @P1 IADD3 R78, P0, R79, R4, RZ ;  /* 0x000000044f4e1210 */ /* 0x002fc80007f1e0ff */
[----:B------:R-:W-:Y:S02]  /*0cd0*/  @P1 IADD3.X R79, R2, R5, RZ, P0, !PT ;  /* 0x00000005024f1210 */ /* 0x000fe400007fe4ff */
[----:B------:R-:W0:Y:S01]  /*0ce0*/  @P6 LDC.64 R4, c[0x0][0x288] ;  /* 0x0000a200ff046b82 */ /* 0x000e220000000a00 */
[----:B------:R-:W-:Y:S01]  /*0cf0*/  @P6 MOV R2, R98 ;  /* 0x0000006200026202 */ /* 0x000fe20000000f00 */
[----:B0-----:R-:W-:Y:S01]  /*0d00*/  @P6 IMAD R0, R3, R4, RZ ;  /* 0x0000000403006224 */ /* 0x001fe200078e02ff */
[----:B------:R-:W-:-:S03]  /*0d10*/  @P6 MOV R3, R101 ;  /* 0x0000006500036202 */ /* 0x000fc60000000f00 */
[C---:B------:R-:W-:Y:S02]  /*0d20*/  @P6 IMAD R5, R7.reuse, R5, R0 ;  /* 0x0000000507056224 */ /* 0x040fe400078e0200 */
        /* <DEDUP_REMOVED lines=12> */
[----:B------:R-:W-:Y:S02]  /*0df0*/  @P2 MOV R2, R98 ;  /* 0x0000006200022202 */ /* 0x000fe40000000f00 */
[----:B------:R-:W-:-:S13]  /*0e00*/  LOP3.LUT P6, RZ, R9, 0x10, RZ, 0xc0, !PT ;  /* 0x0000001009ff7812 */ /* 0x000fda00078cc0ff */
[----:B------:R-:W1:Y:S01]  /*0e10*/  @P6 LDC.64 R52, c[0x0][0x230] ;  /* 0x00008c00ff346b82 */ /* 0x000e620000000a00 */
        /* <DEDUP_REMOVED lines=15> */
[----:B------:R-:W-:Y:S02]  /*0f10*/  @P6 MOV R2, R98 ;  /* 0x0000006200026202 */ /* 0x000fe40000000f00 */
[----:B------:R-:W-:-:S13]  /*0f20*/  LOP3.LUT P2, RZ, R9, 0x8, RZ, 0xc0, !PT ;  /* 0x0000000809ff7812 */ /* 0x000fda000784c0ff */
[----:B------:R-:W2:Y:S01]  /*0f30*/  @P2 LDC.64 R48, c[0x0][0x230] ;  /* 0x00008c00ff302b82 */ /* 0x000ea20000000a00 */
        /* <DEDUP_REMOVED lines=68> */
[----:B------:R-:W-:Y:S02]  /*1380*/  IADD3 R71, R60, 0x68, RZ ;  /* 0x000000683c477810 */ /* 0x000fe40007ffe0ff */
[----:B------:R-:W-:Y:S01]  /*1390*/  LOP3.LUT P2, RZ, R9, 0x80, RZ, 0xc0, !PT ;  /* 0x0000008009ff7812 */ /* 0x000fe2000784c0ff */
        /* <DEDUP_REMOVED lines=15> */
[----:B------:R-:W-:Y:S02]  /*1490*/  @P4 MOV R2, R98 ;  /* 0x0000006200024202 */ /* 0x000fe40000000f00 */
[----:B------:R-:W-:Y:S02]  /*14a0*/  SHF.R.S32.HI R73, RZ, 0x1f, R71 ;  /* 0x0000001fff497819 */ /* 0x000fe40000011447 */
[----:B------:R-:W-:-:S04]  /*14b0*/  LOP3.LUT P5, RZ, R9, 0x8, RZ, 0xc0, !PT ;  /* 0x0000000809ff7812 */ /* 0x000fc800078ac0ff */
[----:B------:R-:W-:Y:S02]  /*14c0*/  P2R R91, PR, RZ, 0x20 ;  /* 0x00000020ff5b7803 */ /* 0x000fe40000000000 */
[----:B------:R-:W-:-:S04]  /*14d0*/  LOP3.LUT P5, RZ, R9, 0x10, RZ, 0xc0, !PT ;  /* 0x0000001009ff7812 */ /* 0x000fc800078ac0ff */
[----:B------:R-:W-:Y:S02]  /*14e0*/  P2R R92, PR, RZ, 0x20 ;  /* 0x00000020ff5c7803 */ /* 0x000fe40000000000 */
[----:B------:R-:W-:-:S04]  /*14f0*/  LOP3.LUT P5, RZ, R9, 0x20, RZ, 0xc0, !PT ;  /* 0x0000002009ff7812 */ /* 0x000fc800078ac0ff */
[----:B------:R-:W-:Y:S02]  /*1500*/  P2R R93, PR, RZ, 0x20 ;  /* 0x00000020ff5d7803 */ /* 0x000fe40000000000 */
        /* <DEDUP_REMOVED lines=19> */
[C---:B------:R-:W-:Y:S01]  /*1640*/  @P3 IMAD R5, R7.reuse, R5, R0 ;  /* 0x0000000507053224 */ /* 0x040fe200078e0200 */
[----:B------:R-:W-:Y:S01]  /*1650*/  SHF.R.U32.HI R0, RZ, 0x6, R62 ;  /* 0x00000006ff007819 */ /* 0x000fe2000001163e */
[----:B------:R-:W-:Y:S01]  /*1660*/  @P3 IMAD.WIDE.U32 R2, R7, R4, R2 ;  /* 0x0000000407023225 */ /* 0x000fe200078e0002 */
[----:B------:R-:W-:-:S04]  /*1670*/  SHF.R.S32.HI R7, RZ, 0x1f, R67 ;  /* 0x0000001fff077819 */ /* 0x000fc80000011443 */
[----:B------:R-:W-:Y:S02]  /*1680*/  @P3 IADD3 R3, R3, R5, RZ ;  /* 0x0000000503033210 */ /* 0x000fe40007ffe0ff */
[C---:B------:R-:W-:Y:S01]  /*1690*/  @P3 SHF.L.U32 R29, R2.reuse, 0x1, RZ ;  /* 0x00000001021d3819 */ /* 0x040fe200000006ff */
[----:B------:R-:W0:Y:S01]  /*16a0*/  @P3 LDC.64 R4, c[0x0][0x228] ;  /* 0x00008a00ff043b82 */ /* 0x000e220000000a00 */
[----:B------:R-:W-:Y:S02]  /*16b0*/  @P3 SHF.L.U64.HI R2, R2, 0x1, R3 ;  /* 0x0000000102023819 */ /* 0x000fe40000010203 */
[----:B------:R-:W-:-:S04]  /*16c0*/  @P3 IADD3 R24, P0, R29, R24, RZ ;  /* 0x000000181d183210 */ /* 0x000fc80007f1e0ff */
[----:B------:R-:W-:Y:S01]  /*16d0*/  @P3 IADD3.X R25, R2, R25, RZ, P0, !PT ;  /* 0x0000001902193210 */ /* 0x000fe200007fe4ff */
[----:B------:R-:W1:Y:S01]  /*16e0*/  LDC R3, c[0x0][0x2ac] ;  /* 0x0000ab00ff037b82 */ /* 0x000e620000000800 */
[----:B0-----:R-:W-:-:S04]  /*16f0*/  @P3 IADD3 R28, P0, R29, R4, RZ ;  /* 0x000000041d1c3210 */ /* 0x001fc80007f1e0ff */
[----:B------:R-:W-:Y:S01]  /*1700*/  @P3 IADD3.X R29, R2, R5, RZ, P0, !PT ;  /* 0x00000005021d3210 */ /* 0x000fe200007fe4ff */
[----:B-1----:R-:W-:-:S05]  /*1710*/  IMAD R0, R3, UR7, R0 ;  /* 0x0000000703007c24 */ /* 0x002fca000f8e0200 */
[----:B------:R-:W-:-:S04]  /*1720*/  IADD3 R2, R0, 0x60, RZ ;  /* 0x0000006000027810 */ /* 0x000fc80007ffe0ff */
[----:B------:R-:W-:Y:S02]  /*1730*/  SHF.R.S32.HI R3, RZ, 0x1f, R2 ;  /* 0x0000001fff037819 */ /* 0x000fe40000011402 */
[----:B------:R-:W-:-:S04]  /*1740*/  ISETP.GE.U32.AND P0, PT, R2, UR12, PT ;  /* 0x0000000c02007c0c */ /* 0x000fc8000bf06070 */
[----:B------:R-:W-:-:S04]  /*1750*/  ISETP.GE.AND.EX P0, PT, R3, UR13, PT, P0 ;  /* 0x0000000d03007c0c */ /* 0x000fc8000bf06300 */
[----:B------:R-:W-:-:S13]  /*1760*/  ISETP.LT.U32.AND P0, PT, R62, 0x200, !P0 ;  /* 0x000002003e00780c */ /* 0x000fda0004701070 */
[----:B------:R-:W0:Y:S08]  /*1770*/  @P0 LDC.64 R4, c[0x0][0x288] ;  /* 0x0000a200ff040b82 */ /* 0x000e300000000a00 */
[----:B------:R-:W1:Y:S01]  /*1780*/  @P0 LDC.64 R2, c[0x0][0x230] ;  /* 0x00008c00ff020b82 */ /* 0x000e620000000a00 */
        /* <DEDUP_REMOVED lines=9> */
[----:B-1----:R-:W-:-:S04]  /*1820*/  @P0 IADD3 R2, P6, R67, R2, RZ ;  /* 0x0000000243020210 */ /* 0x002fc80007fde0ff */
[----:B------:R-:W-:-:S05]  /*1830*/  @P0 IADD3.X R3, R4, R3, RZ, P6, !PT ;  /* 0x0000000304030210 */ /* 0x000fca00037fe4ff */
[----:B------:R1:W5:Y:S01]  /*1840*/  @P0 LDG.E R8, desc[UR8][R2.64] ;  /* 0x0000000802080981 */ /* 0x000362000c1e1900 */
[----:B0-----:R-:W-:-:S04]  /*1850*/  @P0 IADD3 R66, P6, R67, R6, RZ ;  /* 0x0000000643420210 */ /* 0x001fc80007fde0ff */
[----:B------:R-:W-:Y:S02]  /*1860*/  @P0 IADD3.X R67, R4, R7, RZ, P6, !PT ;  /* 0x0000000704430210 */ /* 0x000fe400037fe4ff */
[----:B------:R-:W-:Y:S02]  /*1870*/  CS2R R6, SRZ ;  /* 0x0000000000067805 */ /* 0x000fe4000001ff00 */
[----:B------:R-:W-:-:S04]  /*1880*/  IADD3 R4, R0, 0x68, RZ ;  /* 0x0000006800047810 */ /* 0x000fc80007ffe0ff */
[----:B------:R-:W-:Y:S01]  /*1890*/  SHF.R.S32.HI R5, RZ, 0x1f, R4 ;  /* 0x0000001fff057819 */ /* 0x000fe20000011404 */
[----:B------:R0:W5:Y:S01]  /*18a0*/  @P0 LDG.E R7, desc[UR8][R66.64] ;  /* 0x0000000842070981 */ /* 0x000162000c1e1900 */
[----:B------:R-:W-:-:S04]  /*18b0*/  ISETP.GE.U32.AND P0, PT, R4, UR12, PT ;  /* 0x0000000c04007c0c */ /* 0x000fc8000bf06070 */
[----:B------:R-:W-:-:S04]  /*18c0*/  ISETP.GE.AND.EX P0, PT, R5, UR13, PT, P0 ;  /* 0x0000000d05007c0c */ /* 0x000fc8000bf06300 */
[----:B------:R-:W-:-:S13]  /*18d0*/  ISETP.LT.U32.AND P0, PT, R62, 0x200, !P0 ;  /* 0x000002003e00780c */ /* 0x000fda0004701070 */
[----:B------:R-:W2:Y:S08]  /*18e0*/  @P0 LDC.64 R4, c[0x0][0x288] ;  /* 0x0000a200ff040b82 */ /* 0x000eb00000000a00 */
[----:B------:R-:W3:Y:S01]  /*18f0*/  @P0 LDC.64 R64, c[0x0][0x230] ;  /* 0x00008c00ff400b82 */ /* 0x000ee20000000a00 */
[----:B-1----:R-:W-:-:S07]  /*1900*/  @P0 MOV R3, R101 ;  /* 0x0000006500030202 */ /* 0x002fce0000000f00 */
[----:B0-----:R-:W0:Y:S01]  /*1910*/  @P0 LDC.64 R66, c[0x0][0x228] ;  /* 0x00008a00ff420b82 */ /* 0x001e220000000a00 */
[----:B--2---:R-:W-:-:S04]  /*1920*/  @P0 IMAD R2, R73, R4, RZ ;  /* 0x0000000449020224 */ /* 0x004fc800078e02ff */
[----:B------:R-:W-:Y:S01]  /*1930*/  @P0 IMAD R5, R71, R5, R2 ;  /* 0x0000000547050224 */ /* 0x000fe200078e0202 */
[----:B------:R-:W-:-:S05]  /*1940*/  @P0 MOV R2, R98 ;  /* 0x0000006200020202 */ /* 0x000fca0000000f00 */
[----:B------:R-:W-:-:S05]  /*1950*/  @P0 IMAD.WIDE.U32 R2, R71, R4, R2 ;  /* 0x0000000447020225 */ /* 0x000fca00078e0002 */
[----:B------:R-:W-:Y:S02]  /*1960*/  @P0 IADD3 R5, R3, R5, RZ ;  /* 0x0000000503050210 */ /* 0x000fe40007ffe0ff */
[C---:B------:R-:W-:Y:S02]  /*1970*/  @P0 SHF.L.U32 R3, R2.reuse, 0x1, RZ ;  /* 0x0000000102030819 */ /* 0x040fe400000006ff */
[----:B------:R-:W-:Y:S02]  /*1980*/  @P0 SHF.L.U64.HI R2, R2, 0x1, R5 ;  /* 0x0000000102020819 */ /* 0x000fe40000010205 */
[----:B---3--:R-:W-:-:S04]  /*1990*/  @P0 IADD3 R64, P6, R3, R64, RZ ;  /* 0x0000004003400210 */ /* 0x008fc80007fde0ff */
[C---:B------:R-:W-:Y:S02]  /*19a0*/  @P0 IADD3.X R65, R2.reuse, R65, RZ, P6, !PT ;  /* 0x0000004102410210 */ /* 0x040fe400037fe4ff */
[----:B0-----:R-:W-:Y:S02]  /*19b0*/  @P0 IADD3 R66, P6, R3, R66, RZ ;  /* 0x0000004203420210 */ /* 0x001fe40007fde0ff */
[----:B------:R-:W-:Y:S01]  /*19c0*/  MOV R5, RZ ;  /* 0x000000ff00057202 */ /* 0x000fe20000000f00 */
[----:B------:R0:W5:Y:S01]  /*19d0*/  @P0 LDG.E R6, desc[UR8][R64.64] ;  /* 0x0000000840060981 */ /* 0x000162000c1e1900 */
[----:B------:R-:W-:Y:S02]  /*19e0*/  @P0 IADD3.X R67, R2, R67, RZ, P6, !PT ;  /* 0x0000004302430210 */ /* 0x000fe400037fe4ff */
[----:B------:R-:W-:-:S03]  /*19f0*/  IADD3 R2, R0, 0x70, RZ ;  /* 0x0000007000027810 */ /* 0x000fc60007ffe0ff */
[----:B------:R-:W5:Y:S01]  /*1a00*/  @P0 LDG.E R5, desc[UR8][R66.64] ;  /* 0x0000000842050981 */ /* 0x000f62000c1e1900 */
[----:B------:R-:W-:Y:S02]  /*1a10*/  SHF.R.S32.HI R3, RZ, 0x1f, R2 ;  /* 0x0000001fff037819 */ /* 0x000fe40000011402 */
[----:B------:R-:W-:-:S04]  /*1a20*/  ISETP.GE.U32.AND P0, PT, R2, UR12, PT ;  /* 0x0000000c02007c0c */ /* 0x000fc8000bf06070 */
[----:B------:R-:W-:-:S04]  /*1a30*/  ISETP.GE.AND.EX P0, PT, R3, UR13, PT, P0 ;  /* 0x0000000d03007c0c */ /* 0x000fc8000bf06300 */
[----:B------:R-:W-:-:S13]  /*1a40*/  ISETP.LT.U32.AND P0, PT, R62, 0x200, !P0 ;  /* 0x000002003e00780c */ /* 0x000fda0004701070 */
[----:B------:R-:W1:Y:S01]  /*1a50*/  @P0 LDC.64 R2, c[0x0][0x288] ;  /* 0x0000a200ff020b82 */ /* 0x000e620000000a00 */
[----:B------:R-:W-:-:S04]  /*1a60*/  IADD3 R73, R60, 0x70, RZ ;  /* 0x000000703c497810 */ /* 0x000fc80007ffe0ff */
[----:B------:R-:W-:Y:S02]  /*1a70*/  SHF.R.S32.HI R95, RZ, 0x1f, R73 ;  /* 0x0000001fff5f7819 */ /* 0x000fe40000011449 */
[----:B0-----:R-:W-:Y:S01]  /*1a80*/  @P0 MOV R64, R98 ;  /* 0x0000006200400202 */ /* 0x001fe20000000f00 */
[----:B------:R-:W0:Y:S01]  /*1a90*/  @P0 LDC.64 R70, c[0x0][0x230] ;  /* 0x00008c00ff460b82 */ /* 0x000e220000000a00 */
[----:B------:R-:W-:Y:S01]  /*1aa0*/  @P0 MOV R65, R101 ;  /* 0x0000006500410202 */ /* 0x000fe20000000f00 */
[-C--:B-1----:R-:W-:Y:S02]  /*1ab0*/  @P0 IMAD R4, R95, R2.reuse, RZ ;  /* 0x000000025f040224 */ /* 0x082fe400078e02ff */
[----:B------:R-:W-:-:S04]  /*1ac0*/  @P0 IMAD.WIDE.U32 R64, R73, R2, R64 ;  /* 0x0000000249400225 */ /* 0x000fc800078e0040 */
[----:B------:R-:W-:Y:S02]  /*1ad0*/  @P0 IMAD R3, R73, R3, R4 ;  /* 0x0000000349030224 */ /* 0x000fe400078e0204 */
[----:B------:R-:W1:Y:S03]  /*1ae0*/  @P0 LDC.64 R72, c[0x0][0x228] ;  /* 0x00008a00ff480b82 */ /* 0x000e660000000a00 */
[----:B------:R-:W-:Y:S02]  /*1af0*/  @P0 IADD3 R65, R65, R3, RZ ;  /* 0x0000000341410210 */ /* 0x000fe40007ffe0ff */
[C---:B------:R-:W-:Y:S02]  /*1b00*/  @P0 SHF.L.U32 R3, R64.reuse, 0x1, RZ ;  /* 0x0000000140030819 */ /* 0x040fe400000006ff */
[----:B------:R-:W-:Y:S02]  /*1b10*/  @P0 SHF.L.U64.HI R64, R64, 0x1, R65 ;  /* 0x0000000140400819 */ /* 0x000fe40000010241 */
[----:B0-----:R-:W-:-:S04]  /*1b20*/  @P0 IADD3 R70, P6, R3, R70, RZ ;  /* 0x0000004603460210 */ /* 0x001fc80007fde0ff */
[----:B------:R-:W-:Y:S02]  /*1b30*/  @P0 IADD3.X R71, R64, R71, RZ, P6, !PT ;  /* 0x0000004740470210 */ /* 0x000fe400037fe4ff */
[----:B------:R-:W-:Y:S02]  /*1b40*/  MOV R4, RZ ;  /* 0x000000ff00047202 */ /* 0x000fe40000000f00 */
[----:B------:R-:W-:-:S04]  /*1b50*/  IADD3 R0, R0, 0x78, RZ ;  /* 0x0000007800007810 */ /* 0x000fc80007ffe0ff */
[----:B------:R0:W5:Y:S01]  /*1b60*/  @P0 LDG.E R4, desc[UR8][R70.64] ;  /* 0x0000000846040981 */ /* 0x000162000c1e1900 */
[----:B-1----:R-:W-:Y:S02]  /*1b70*/  @P0 IADD3 R72, P6, R3, R72, RZ ;  /* 0x0000004803480210 */ /* 0x002fe40007fde0ff */
[----:B------:R-:W-:Y:S02]  /*1b80*/  MOV R3, RZ ;  /* 0x000000ff00037202 */ /* 0x000fe40000000f00 */
[----:B------:R-:W-:Y:S02]  /*1b90*/  @P0 IADD3.X R73, R64, R73, RZ, P6, !PT ;  /* 0x0000004940490210 */ /* 0x000fe400037fe4ff */
[----:B------:R-:W-:-:S03]  /*1ba0*/  SHF.R.S32.HI R2, RZ, 0x1f, R0 ;  /* 0x0000001fff027819 */ /* 0x000fc60000011400 */
[----:B------:R1:W5:Y:S01]  /*1bb0*/  @P0 LDG.E R3, desc[UR8][R72.64] ;  /* 0x0000000848030981 */ /* 0x000362000c1e1900 */
[----:B------:R-:W-:-:S04]  /*1bc0*/  ISETP.GE.U32.AND P0, PT, R0, UR12, PT ;  /* 0x0000000c00007c0c */ /* 0x000fc8000bf06070 */
[----:B------:R-:W-:-:S04]  /*1bd0*/  ISETP.GE.AND.EX P0, PT, R2, UR13, PT, P0 ;  /* 0x0000000d02007c0c */ /* 0x000fc8000bf06300 */
[----:B------:R-:W-:-:S13]  /*1be0*/  ISETP.LT.U32.AND P0, PT, R62, 0x200, !P0 ;  /* 0x000002003e00780c */ /* 0x000fda0004701070 */
[----:B------:R-:W2:Y:S01]  /*1bf0*/  @P0 LDC.64 R64, c[0x0][0x288] ;  /* 0x0000a200ff400b82 */ /* 0x000ea20000000a00 */
[----:B------:R-:W-:Y:S02]  /*1c00*/  SHF.R.S32.HI R95, RZ, 0x1f, R13 ;  /* 0x0000001fff5f7819 */ /* 0x000fe4000001140d */
[----:B0-----:R-:W-:Y:S02]  /*1c10*/  @P0 MOV R70, R98 ;  /* 0x0000006200460202 */ /* 0x001fe40000000f00 */
[----:B------:R-:W-:-:S03]  /*1c20*/  @P0 MOV R71, R101 ;  /* 0x0000006500470202 */ /* 0x000fc60000000f00 */
[----:B------:R-:W0:Y:S01]  /*1c30*/  @P0 LDC.64 R66, c[0x0][0x230] ;  /* 0x00008c00ff420b82 */ /* 0x000e220000000a00 */
[-C--:B--2---:R-:W-:Y:S02]  /*1c40*/  @P0 IMAD R0, R95, R64.reuse, RZ ;  /* 0x000000405f000224 */ /* 0x084fe400078e02ff */
[----:B------:R-:W-:-:S04]  /*1c50*/  @P0 IMAD.WIDE.U32 R70, R13, R64, R70 ;  /* 0x000000400d460225 */ /* 0x000fc800078e0046 */
[----:B------:R-:W-:-:S05]  /*1c60*/  @P0 IMAD R65, R13, R65, R0 ;  /* 0x000000410d410224 */ /* 0x000fca00078e0200 */
[----:B------:R-:W-:Y:S02]  /*1c70*/  @P0 IADD3 R71, R71, R65, RZ ;  /* 0x0000004147470210 */ /* 0x000fe40007ffe0ff */
[C---:B------:R-:W-:Y:S02]  /*1c80*/  @P0 SHF.L.U32 R65, R70.reuse, 0x1, RZ ;  /* 0x0000000146410819 */ /* 0x040fe400000006ff */
[----:B------:R-:W-:Y:S02]  /*1c90*/  @P0 SHF.L.U64.HI R0, R70, 0x1, R71 ;  /* 0x0000000146000819 */ /* 0x000fe40000010247 */
[----:B------:R-:W2:Y:S01]  /*1ca0*/  @P0 LDC.64 R70, c[0x0][0x228] ;  /* 0x00008a00ff460b82 */ /* 0x000ea20000000a00 */
[----:B0-----:R-:W-:-:S04]  /*1cb0*/  @P0 IADD3 R66, P6, R65, R66, RZ ;  /* 0x0000004241420210 */ /* 0x001fc80007fde0ff */
[----:B------:R-:W-:Y:S02]  /*1cc0*/  @P0 IADD3.X R67, R0, R67, RZ, P6, !PT ;  /* 0x0000004300430210 */ /* 0x000fe400037fe4ff */
[----:B--2---:R-:W-:Y:S02]  /*1cd0*/  @P0 IADD3 R70, P6, R65, R70, RZ ;  /* 0x0000004641460210 */ /* 0x004fe40007fde0ff */
[----:B------:R-:W1:Y:S02]  /*1ce0*/  LDC.64 R64, c[0x0][0x248] ;  /* 0x00009200ff407b82 */ /* 0x000e640000000a00 */
[----:B-1----:R-:W-:-:S05]  /*1cf0*/  IMAD.WIDE R72, R19, 0x8, R64 ;  /* 0x0000000813487825 */ /* 0x002fca00078e0240 */
[----:B------:R0:W2:Y:S01]  /*1d00*/  LDG.E.64 R64, desc[UR8][R72.64] ;  /* 0x0000000848407981 */ /* 0x0000a2000c1e1b00 */
[----:B------:R-:W-:Y:S02]  /*1d10*/  MOV R2, RZ ;  /* 0x000000ff00027202 */ /* 0x000fe40000000f00 */
[----:B------:R-:W-:Y:S02]  /*1d20*/  @P0 IADD3.X R71, R0, R71, RZ, P6, !PT ;  /* 0x0000004700470210 */ /* 0x000fe400037fe4ff */
[----:B------:R-:W-:Y:S02]  /*1d30*/  MOV R0, RZ ;  /* 0x000000ff00007202 */ /* 0x000fe40000000f00 */
[----:B------:R1:W5:Y:S01]  /*1d40*/  @P0 LDG.E R2, desc[UR8][R66.64] ;  /* 0x0000000842020981 */ /* 0x000362000c1e1900 */
[----:B0-----:R-:W-:-:S03]  /*1d50*/  CS2R R72, SRZ ;  /* 0x0000000000487805 */ /* 0x001fc6000001ff00 */
[----:B------:R0:W5:Y:S04]  /*1d60*/  @P0 LDG.E R0, desc[UR8][R70.64] ;  /* 0x0000000846000981 */ /* 0x000168000c1e1900 */
[----:B------:R3:W5:Y:S01]  /*1d70*/  @P5 LDG.E R72, desc[UR8][R82.64] ;  /* 0x0000000852485981 */ /* 0x000762000c1e1900 */
[----:B-1----:R-:W-:-:S03]  /*1d80*/  CS2R R66, SRZ ;  /* 0x0000000000427805 */ /* 0x002fc6000001ff00 */
[----:B------:R-:W5:Y:S01]  /*1d90*/  @P5 LDG.E R73, desc[UR8][R80.64] ;  /* 0x0000000850495981 */ /* 0x000f62000c1e1900 */
[----:B------:R-:W-:-:S03]  /*1da0*/  ISETP.NE.AND P5, PT, R93, RZ, PT ;  /* 0x000000ff5d00720c */ /* 0x000fc60003fa5270 */
[----:B------:R1:W5:Y:S01]  /*1db0*/  @P2 LDG.E R66, desc[UR8][R88.64] ;  /* 0x0000000858422981 */ /* 0x000362000c1e1900 */
[----:B0-----:R-:W-:-:S06]  /*1dc0*/  CS2R R70, SRZ ;  /* 0x0000000000467805 */ /* 0x001fcc000001ff00 */
[----:B------:R0:W5:Y:S01]  /*1dd0*/  @P1 LDG.E R71, desc[UR8][R78.64] ;  /* 0x000000084e471981 */ /* 0x000162000c1e1900 */
[----:B------:R-:W-:Y:S02]  /*1de0*/  LOP3.LUT P6, RZ, R9, 0x2, RZ, 0xc0, !PT ;  /* 0x0000000209ff7812 */ /* 0x000fe400078cc0ff */
[----:B---3--:R-:W-:Y:S02]  /*1df0*/  CS2R R82, SRZ ;  /* 0x0000000000527805 */ /* 0x008fe4000001ff00 */
[----:B-1----:R-:W-:Y:S01]  /*1e00*/  CS2R R88, SRZ ;  /* 0x0000000000587805 */ /* 0x002fe2000001ff00 */
[----:B------:R1:W5:Y:S05]  /*1e10*/  @P1 LDG.E R70, desc[UR8][R84.64] ;  /* 0x0000000854461981 */ /* 0x00036a000c1e1900 */
[----:B------:R-:W5:Y:S01]  /*1e20*/  @P3 LDG.E R88, desc[UR8][R24.64] ;  /* 0x0000000818583981 */ /* 0x000f62000c1e1900 */
[----:B0-----:R-:W-:-:S03]  /*1e30*/  CS2R R78, SRZ ;  /* 0x00000000004e7805 */ /* 0x001fc6000001ff00 */
[----:B------:R-:W5:Y:S01]  /*1e40*/  @P3 LDG.E R89, desc[UR8][R28.64] ;  /* 0x000000081c593981 */ /* 0x000f62000c1e1900 */
[----:B-1----:R-:W-:-:S03]  /*1e50*/  CS2R R84, SRZ ;  /* 0x0000000000547805 */ /* 0x002fc6000001ff00 */
[----:B------:R-:W5:Y:S04]  /*1e60*/  @P6 LDG.E R82, desc[UR8][R40.64] ;  /* 0x0000000828526981 */ /* 0x000f68000c1e1900 */
[----:B------:R-:W5:Y:S01]  /*1e70*/  @P6 LDG.E R83, desc[UR8][R38.64] ;  /* 0x0000000826536981 */ /* 0x000f62000c1e1900 */
[----:B--2---:R-:W-:Y:S01]  /*1e80*/  FFMA.FTZ R94, -R64, R64, R65 ;  /* 0x00000040405e7223 */ /* 0x004fe20000010141 */
[----:B------:R-:W-:-:S04]  /*1e90*/  MOV R65, RZ ;  /* 0x000000ff00417202 */ /* 0x000fc80000000f00 */
[----:B------:R-:W-:Y:S02]  /*1ea0*/  FSETP.GTU.FTZ.AND P0, PT, R94, RZ, PT ;  /* 0x000000ff5e00720b */ /* 0x000fe40003f1c000 */
[----:B------:R0:W5:Y:S01]  /*1eb0*/  @P2 LDG.E R65, desc[UR8][R74.64] ;  /* 0x000000084a412981 */ /* 0x000162000c1e1900 */
[----:B------:R-:W-:Y:S02]  /*1ec0*/  ISETP.NE.AND P2, PT, R96, RZ, PT ;  /* 0x000000ff6000720c */ /* 0x000fe40003f45270 */
[----:B0-----:R-:W-:-:S08]  /*1ed0*/  CS2R R74, SRZ ;  /* 0x00000000004a7805 */ /* 0x001fd0000001ff00 */
[----:B------:R-:W0:Y:S03]  /*1ee0*/  @P0 LDC R97, c[0x0][0x250] ;  /* 0x00009400ff610b82 */ /* 0x000e260000000800 */
[----:B------:R1:W5:Y:S04]  /*1ef0*/  @P2 LDG.E R67, desc[UR8][R76.64] ;  /* 0x000000084c432981 */ /* 0x000368000c1e1900 */
[----:B------:R-:W5:Y:S04]  /*1f00*/  @P5 LDG.E R74, desc[UR8][R68.64] ;  /* 0x00000008444a5981 */ /* 0x000f68000c1e1900 */
[----:B------:R-:W5:Y:S01]  /*1f10*/  @P5 LDG.E R75, desc[UR8][R54.64] ;  /* 0x00000008364b5981 */ /* 0x000f62000c1e1900 */
[----:B------:R-:W-:-:S02]  /*1f20*/  ISETP.NE.AND P5, PT, R92, RZ, PT ;  /* 0x000000ff5c00720c */ /* 0x000fc40003fa5270 */
[----:B-1----:R-:W-:-:S11]  /*1f30*/  CS2R R76, SRZ ;  /* 0x00000000004c7805 */ /* 0x002fd6000001ff00 */
[----:B------:R-:W5:Y:S04]  /*1f40*/  @P5 LDG.E R76, desc[UR8][R52.64] ;  /* 0x00000008344c5981 */ /* 0x000f68000c1e1900 */
[----:B------:R-:W5:Y:S01]  /*1f50*/  @P5 LDG.E R77, desc[UR8][R50.64] ;  /* 0x00000008324d5981 */ /* 0x000f62000c1e1900 */
[----:B------:R-:W-:Y:S01]  /*1f60*/  ISETP.NE.AND P5, PT, R91, RZ, PT ;  /* 0x000000ff5b00720c */ /* 0x000fe20003fa5270 */
[----:B0-----:R-:W-:Y:S01]  /*1f70*/  @P0 FADD.FTZ R97, R94, R97 ;  /* 0x000000615e610221 */ /* 0x001fe20000010000 */
[----:B------:R-:W-:-:S06]  /*1f80*/  MOV R94, RZ ;  /* 0x000000ff005e7202 */ /* 0x000fcc0000000f00 */
[----:B------:R0:W5:Y:S05]  /*1f90*/  @P2 LDG.E R94, desc[UR8][R86.64] ;  /* 0x00000008565e2981 */ /* 0x00016a000c1e1900 */
[----:B------:R1:W5:Y:S04]  /*1fa0*/  @P5 LDG.E R78, desc[UR8][R48.64] ;  /* 0x00000008304e5981 */ /* 0x000368000c1e1900 */
[----:B------:R1:W5:Y:S01]  /*1fb0*/  @P5 LDG.E R79, desc[UR8][R46.64] ;  /* 0x000000082e4f5981 */ /* 0x000362000c1e1900 */
[----:B------:R-:W-:-:S02]  /*1fc0*/  ISETP.NE.AND P5, PT, R90, RZ, PT ;  /* 0x000000ff5a00720c */ /* 0x000fc40003fa5270 */
[----:B0-----:R-:W-:-:S06]  /*1fd0*/  CS2R R86, SRZ ;  /* 0x0000000000567805 */ /* 0x001fcc000001ff00 */
[----:B------:R1:W5:Y:S04]  /*1fe0*/  @P4 LDG.E R86, desc[UR8][R32.64] ;  /* 0x0000000820564981 */ /* 0x000368000c1e1900 */
[----:B------:R1:W5:Y:S04]  /*1ff0*/  @P4 LDG.E R87, desc[UR8][R30.64] ;  /* 0x000000081e574981 */ /* 0x000368000c1e1900 */
[----:B------:R1:W5:Y:S04]  /*2000*/  @P5 LDG.E R84, desc[UR8][R36.64] ;  /* 0x0000000824545981 */ /* 0x000368000c1e1900 */
[----:B------:R1:W5:Y:S01]  /*2010*/  @P5 LDG.E R85, desc[UR8][R34.64] ;  /* 0x0000000822555981 */ /* 0x000362000c1e1900 */
[----:B------:R-:W-:-:S06]  /*2020*/  MOV R95, 0x3f800000 ;  /* 0x3f800000005f7802 */ /* 0x000fcc0000000f00 */
[----:B------:R1:W0:Y:S01]  /*2030*/  @P0 MUFU.RSQ R95, R97 ;  /* 0x00000061005f0308 */ /* 0x0002220000001400 */
[----:B------:R-:W-:Y:S02]  /*2040*/  LOP3.LUT P0, RZ, R9, 0x4, RZ, 0xc0, !PT ;  /* 0x0000000409ff7812 */ /* 0x000fe4000780c0ff */
[----:B------:R-:W-:-:S11]  /*2050*/  CS2R R80, SRZ ;  /* 0x0000000000507805 */ /* 0x000fd6000001ff00 */
[----:B------:R1:W5:Y:S04]  /*2060*/  @P0 LDG.E R80, desc[UR8][R44.64] ;  /* 0x000000082c500981 */ /* 0x000368000c1e1900 */
[----:B------:R1:W5:Y:S01]  /*2070*/  @P0 LDG.E R81, desc[UR8][R42.64] ;  /* 0x000000082a510981 */ /* 0x000362000c1e1900 */
[----:B------:R-:W-:Y:S01]  /*2080*/  ISETP.GT.U32.AND P0, PT, R62, 0x1ff, PT ;  /* 0x000001ff3e00780c */ /* 0x000fe20003f04070 */
[----:B------:R-:W-:Y:S01]  /*2090*/  BSSY B0, `(.L_x_457) ;  /* 0x0000015000007945 */ /* 0x000fe20003800000 */
[----:B------:R-:W-:Y:S02]  /*20a0*/  CS2R R90, SRZ ;  /* 0x00000000005a7805 */ /* 0x000fe4000001ff00 */
[----:B------:R-:W-:-:S09]  /*20b0*/  CS2R R92, SRZ ;  /* 0x00000000005c7805 */ /* 0x000fd2000001ff00 */
[----:B01----:R-:W-:Y:S05]  /*20c0*/  @P0 BRA `(.L_x_458) ;  /* 0x0000000000440947 */ /* 0x003fea0003800000 */
        /* <DEDUP_REMOVED lines=10> */
[----:B------:R-:W3:Y:S04]  /*2170*/  @P0 LDG.E.U16 R28, desc[UR8][R24.64+0x2] ;  /* 0x00000208181c0981 */ /* 0x000ee8000c1e1500 */
[----:B------:R-:W4:Y:S04]  /*2180*/  LDG.E.U16 R90, desc[UR8][R26.64] ;  /* 0x000000081a5a7981 */ /* 0x000f28000c1e1500 */
[----:B------:R-:W4:Y:S01]  /*2190*/  LDG.E.U16 R93, desc[UR8][R26.64+0x2] ;  /* 0x000002081a5d7981 */ /* 0x000f22000c1e1500 */
[----:B--2---:R-:W-:Y:S02]  /*21a0*/  @P0 SHF.L.U32 R91, R29, 0x10, RZ ;  /* 0x000000101d5b0819 */ /* 0x004fe400000006ff */
[----:B---3--:R-:W-:-:S02]  /*21b0*/  @P0 SHF.L.U32 R92, R28, 0x10, RZ ;  /* 0x000000101c5c0819 */ /* 0x008fc400000006ff */
[----:B----4-:R-:W-:Y:S02]  /*21c0*/  SHF.L.U32 R90, R90, 0x10, RZ ;  /* 0x000000105a5a7819 */ /* 0x010fe400000006ff */
[----:B------:R-:W-:-:S07]  /*21d0*/  SHF.L.U32 R93, R93, 0x10, RZ ;  /* 0x000000105d5d7819 */ /* 0x000fce00000006ff */
.L_x_458:
[----:B------:R-:W-:Y:S05]  /*21e0*/  BSYNC B0 ;  /* 0x0000000000007941 */ /* 0x000fea0003800000 */
.L_x_457:
[----:B------:R-:W-:Y:S02]  /*21f0*/  ISETP.NE.AND P0, PT, RZ, UR10, PT ;  /* 0x0000000aff007c0c */ /* 0x000fe4000bf05270 */
[C---:B-----5:R-:W-:Y:S02]  /*2200*/  PRMT R24, R66.reuse, 0x7632, R24 ;  /* 0x0000763242187816 */ /* 0x060fe40000000018 */
[----:B------:R-:W-:Y:S02]  /*2210*/  SHF.L.U32 R25, R66, 0x10, RZ ;  /* 0x0000001042197819 */ /* 0x000fe400000006ff */
[----:B------:R-:W-:Y:S02]  /*2220*/  PRMT R26, R65, 0x7632, R26 ;  /* 0x00007632411a7816 */ /* 0x000fe4000000001a */
[----:B------:R-:W-:Y:S02]  /*2230*/  PRMT R28, R94, 0x7632, R28 ;  /* 0x000076325e1c7816 */ /* 0x000fe4000000001c */
[----:B------:R-:W-:-:S02]  /*2240*/  SHF.L.U32 R29, R24, 0x10, RZ ;  /* 0x00000010181d7819 */ /* 0x000fc400000006ff */
[----:B------:R-:W-:Y:S02]  /*2250*/  SHF.L.U32 R33, R94, 0x10, RZ ;  /* 0x000000105e217819 */ /* 0x000fe400000006ff */
[----:B------:R-:W-:Y:S01]  /*2260*/  SHF.L.U32 R30, R26, 0x10, RZ ;  /* 0x000000101a1e7819 */ /* 0x000fe200000006ff */
[----:B------:R-:W-:Y:S01]  /*2270*/  FADD.FTZ R26, -R64, R25 ;  /* 0x00000019401a7221 */ /* 0x000fe20000010100 */
[----:B------:R-:W-:Y:S01]  /*2280*/  SHF.L.U32 R35, R28, 0x10, RZ ;  /* 0x000000101c237819 */ /* 0x000fe200000006ff */
[C---:B------:R-:W-:Y:S01]  /*2290*/  FADD.FTZ R24, -R64.reuse, R29 ;  /* 0x0000001d40187221 */ /* 0x040fe20000010100 */
[----:B------:R-:W-:Y:S01]  /*22a0*/  PRMT R32, R67, 0x7632, R32 ;  /* 0x0000763243207816 */ /* 0x000fe20000000020 */
[C---:B------:R-:W-:Y:S01]  /*22b0*/  FADD.FTZ R40, -R64.reuse, R33 ;  /* 0x0000002140287221 */ /* 0x040fe20000010100 */
[----:B------:R-:W-:Y:S01]  /*22c0*/  LOP3.LUT R9, R9, 0xfffffeff, RZ, 0xc0, !PT ;  /* 0xfffffeff09097812 */ /* 0x000fe200078ec0ff */
[----:B------:R-:W-:Y:S01]  /*22d0*/  FADD.FTZ R42, -R64, R35 ;  /* 0x00000023402a7221 */ /* 0x000fe20000010100 */
[----:B------:R-:W-:Y:S01]  /*22e0*/  SHF.L.U32 R31, R65, 0x10, RZ ;  /* 0x00000010411f7819 */ /* 0x000fe200000006ff */
[-C--:B------:R-:W-:Y:S01]  /*22f0*/  FMUL.FTZ R26, R26, R95.reuse ;  /* 0x0000005f1a1a7220 */ /* 0x080fe20000410000 */
[----:B------:R-:W-:Y:S01]  /*2300*/  SHF.L.U32 R27, R67, 0x10, RZ ;  /* 0x00000010431b7819 */ /* 0x000fe200000006ff */
[----:B------:R-:W-:Y:S01]  /*2310*/  FMUL.FTZ R25, R24, R95 ;  /* 0x0000005f18197220 */ /* 0x000fe20000410000 */
[----:B------:R-:W-:-:S02]  /*2320*/  SHF.L.U32 R28, R32, 0x10, RZ ;  /* 0x00000010201c7819 */ /* 0x000fc400000006ff */
        /* <DEDUP_REMOVED lines=20> */
.L_x_459:
        /* <DEDUP_REMOVED lines=26> */
.L_x_460:
[----:B------:R-:W-:Y:S01]  /*2610*/  FFMA.FTZ R33, R25, R29, R26 ;  /* 0x0000001d19217223 */ /* 0x000fe2000001001a */
[----:B------:R-:W-:Y:S01]  /*2620*/  FADD.FTZ R26, RZ, R31 ;  /* 0x0000001fff1a7221 */ /* 0x000fe20000010000 */
[----:B------:R-:W-:Y:S01]  /*2630*/  FADD.FTZ R31, R29, R24 ;  /* 0x000000181d1f7221 */ /* 0x000fe20000010000 */
[----:B------:R-:W-:Y:S01]  /*2640*/  FFMA.FTZ R29, R25, R30, RZ ;  /* 0x0000001e191d7223 */ /* 0x000fe200000100ff */
[----:B------:R-:W-:Y:S01]  /*2650*/  FFMA.FTZ R44, R46, R27, R44 ;  /* 0x0000001b2e2c7223 */ /* 0x000fe2000001002c */
[----:B------:R-:W-:Y:S01]  /*2660*/  FMUL.FTZ R24, R27, R90 ;  /* 0x0000005a1b187220 */ /* 0x000fe20000410000 */
[--C-:B------:R-:W-:Y:S01]  /*2670*/  FADD.FTZ R68, R26, R27.reuse ;  /* 0x0000001b1a447221 */ /* 0x100fe20000010000 */
[----:B------:R-:W-:Y:S01]  /*2680*/  FADD.FTZ R25, RZ, R30 ;  /* 0x0000001eff197221 */ /* 0x000fe20000010000 */
        /* <DEDUP_REMOVED lines=9> */
[C---:B------:R-:W-:Y:S01]  /*2720*/  PRMT R26, R71.reuse, 0x7632, R26 ;  /* 0x00007632471a7816 */ /* 0x040fe2000000001a */
[C---:B------:R-:W-:Y:S01]  /*2730*/  FADD.FTZ R28, -R64.reuse, R29 ;  /* 0x0000001d401c7221 */ /* 0x040fe20000010100 */
[----:B------:R-:W-:Y:S01]  /*2740*/  SHF.L.U32 R115, R71, 0x10, RZ ;  /* 0x0000001047737819 */ /* 0x000fe200000006ff */
[----:B------:R-:W-:Y:S01]  /*2750*/  FADD.FTZ R30, -R64, R27 ;  /* 0x0000001b401e7221 */ /* 0x000fe20000010100 */
[----:B------:R-:W-:Y:S01]  /*2760*/  SHF.L.U32 R26, R26, 0x10, RZ ;  /* 0x000000101a1a7819 */ /* 0x000fe200000006ff */
[----:B------:R-:W-:-:S02]  /*2770*/  FMUL.FTZ R38, R28, R95 ;  /* 0x0000005f1c267220 */ /* 0x000fc40000410000 */
        /* <DEDUP_REMOVED lines=20> */
.L_x_461:
[----:B------:R-:W-:Y:S01]  /*28c0*/  FMUL.FTZ R27, R115, R90 ;  /* 0x0000005a731b7220 */ /* 0x000fe20000410000 */
[----:B------:R-:W-:Y:S01]  /*28d0*/  FADD.FTZ R30, R25, R24 ;  /* 0x00000018191e7221 */ /* 0x000fe20000010000 */
[----:B------:R-:W-:Y:S01]  /*28e0*/  PRMT R28, R72, 0x7632, R28 ;  /* 0x00007632481c7816 */ /* 0x000fe2000000001c */
[----:B------:R-:W-:Y:S01]  /*28f0*/  FADD.FTZ R113, R113, R26 ;  /* 0x0000001a71717221 */ /* 0x000fe20000010000 */
[C---:B------:R-:W-:Y:S01]  /*2900*/  FFMA.FTZ R110, R39.reuse, R26, R37 ;  /* 0x0000001a276e7223 */ /* 0x040fe20000010025 */
[----:B------:R-:W-:Y:S01]  /*2910*/  FMUL.FTZ R25, R26, R93 ;  /* 0x0000005d1a197220 */ /* 0x000fe20000410000 */
[----:B------:R-:W-:Y:S01]  /*2920*/  FFMA.FTZ R24, R38, R27, R36 ;  /* 0x0000001b26187223 */ /* 0x000fe20000010024 */
[----:B------:R-:W-:Y:S01]  /*2930*/  FADD.FTZ R26, R30, R27 ;  /* 0x0000001b1e1a7221 */ /* 0x000fe20000010000 */
[----:B------:R-:W-:Y:S01]  /*2940*/  SHF.L.U32 R27, R72, 0x10, RZ ;  /* 0x00000010481b7819 */ /* 0x000fe200000006ff */
[----:B------:R-:W-:Y:S01]  /*2950*/  FADD.FTZ R68, R68, R115 ;  /* 0x0000007344447221 */ /* 0x000fe20000010000 */
[----:B------:R-:W-:Y:S01]  /*2960*/  SHF.L.U32 R29, R28, 0x10, RZ ;  /* 0x000000101c1d7819 */ /* 0x000fe200000006ff */
[----:B------:R-:W-:Y:S01]  /*2970*/  FFMA.FTZ R39, R39, R25, R24 ;  /* 0x0000001927277223 */ /* 0x000fe20000010018 */
[C---:B------:R-:W-:Y:S01]  /*2980*/  PRMT R108, R73.reuse, 0x7632, R108 ;  /* 0x00007632496c7816 */ /* 0x040fe2000000006c */
[----:B------:R-:W-:Y:S01]  /*2990*/  FADD.FTZ R112, -R64, R27 ;  /* 0x0000001b40707221 */ /* 0x000fe20000010100 */
[----:B------:R-:W-:Y:S01]  /*29a0*/  FFMA.FTZ R115, R38, R115, R44 ;  /* 0x0000007326737223 */ /* 0x000fe2000001002c */
[----:B------:R-:W-:Y:S01]  /*29b0*/  FADD.FTZ R24, -R64, R29 ;  /* 0x0000001d40187221 */ /* 0x000fe20000010100 */
[----:B------:R-:W-:Y:S01]  /*29c0*/  SHF.L.U32 R69, R73, 0x10, RZ ;  /* 0x0000001049457819 */ /* 0x000fe200000006ff */
[-C--:B------:R-:W-:Y:S01]  /*29d0*/  FMUL.FTZ R112, R112, R95.reuse ;  /* 0x0000005f70707220 */ /* 0x080fe20000410000 */
[----:B------:R-:W-:Y:S01]  /*29e0*/  PRMT R36, R74, 0x7632, R36 ;  /* 0x000076324a247816 */ /* 0x000fe20000000024 */
        /* <DEDUP_REMOVED lines=21> */
.L_x_462:
[----:B------:R-:W-:Y:S01]  /*2b40*/  FADD.FTZ R26, R25, R26 ;  /* 0x0000001a191a7221 */ /* 0x000fe20000010000 */
[----:B------:R-:W-:Y:S01]  /*2b50*/  SHF.L.U32 R25, R74, 0x10, RZ ;  /* 0x000000104a197819 */ /* 0x000fe200000006ff */
[----:B------:R-:W-:Y:S01]  /*2b60*/  FMUL.FTZ R27, R69, R90 ;  /* 0x0000005a451b7220 */ /* 0x000fe20000410000 */
[----:B------:R-:W-:Y:S02]  /*2b70*/  SHF.L.U32 R29, R36, 0x10, RZ ;  /* 0x00000010241d7819 */ /* 0x000fe400000006ff */
[C---:B------:R-:W-:Y:S01]  /*2b80*/  PRMT R106, R75.reuse, 0x7632, R106 ;  /* 0x000076324b6a7816 */ /* 0x040fe2000000006a */
[----:B------:R-:W-:Y:S01]  /*2b90*/  FADD.FTZ R104, -R64, R25 ;  /* 0x0000001940687221 */ /* 0x000fe20000010100 */
        /* <DEDUP_REMOVED lines=27> */
.L_x_463:
[----:B------:R-:W-:Y:S01]  /*2d50*/  FFMA.FTZ R31, R111, R25, R24 ;  /* 0x000000196f1f7223 */ /* 0x000fe20000010018 */
[----:B------:R-:W-:Y:S01]  /*2d60*/  FADD.FTZ R26, R25, R26 ;  /* 0x0000001a191a7221 */ /* 0x000fe20000010000 */
[C---:B------:R-:W-:Y:S01]  /*2d70*/  PRMT R25, R76.reuse, 0x7632, R25 ;  /* 0x000076324c197816 */ /* 0x040fe20000000019 */
[----:B------:R-:W-:Y:S01]  /*2d80*/  FMUL.FTZ R27, R109, R90 ;  /* 0x0000005a6d1b7220 */ /* 0x000fe20000410000 */
[----:B------:R-:W-:Y:S02]  /*2d90*/  SHF.L.U32 R29, R76, 0x10, RZ ;  /* 0x000000104c1d7819 */ /* 0x000fe400000006ff */
[----:B------:R-:W-:Y:S01]  /*2da0*/  SHF.L.U32 R25, R25, 0x10, RZ ;  /* 0x0000001019197819 */ /* 0x000fe200000006ff */
[----:B------:R-:W-:Y:S01]  /*2db0*/  FFMA.FTZ R24, R104, R27, R31 ;  /* 0x0000001b68187223 */ /* 0x000fe2000001001f */
[C---:B------:R-:W-:Y:S01]  /*2dc0*/  PRMT R102, R77.reuse, 0x7632, R102 ;  /* 0x000076324d667816 */ /* 0x040fe20000000066 */
[----:B------:R-:W-:Y:S01]  /*2dd0*/  FADD.FTZ R96, -R64, R29 ;  /* 0x0000001d40607221 */ /* 0x000fe20000010100 */
        /* <DEDUP_REMOVED lines=27> */
.L_x_464:
[----:B------:R-:W-:Y:S01]  /*2f90*/  FFMA.FTZ R31, R107, R25, R24 ;  /* 0x000000196b1f7223 */ /* 0x000fe20000010018 */
        /* <DEDUP_REMOVED lines=33> */
.L_x_465:
        /* <DEDUP_REMOVED lines=36> */
.L_x_466:
        /* <DEDUP_REMOVED lines=34> */
.L_x_467:
[----:B------:R-:W-:Y:S01]  /*3610*/  FFMA.FTZ R31, R49, R25, R24 ;  /* 0x00000019311f7223 */ /* 0x000fe20000010018 */
[----:B------:R-:W-:Y:S01]  /*3620*/  FMUL.FTZ R27, R47, R90 ;  /* 0x0000005a2f1b7220 */ /* 0x000fe20000410000 */
[--C-:B------:R-:W-:Y:S01]  /*3630*/  FADD.FTZ R28, R25, R26.reuse ;  /* 0x0000001a191c7221 */ /* 0x100fe20000010000 */
[----:B------:R-:W-:Y:S02]  /*3640*/  PRMT R26, R84, 0x7632, R26 ;  /* 0x00007632541a7816 */ /* 0x000fe4000000001a */
[----:B------:R-:W-:Y:S01]  /*3650*/  FFMA.FTZ R24, R44, R27, R31 ;  /* 0x0000001b2c187223 */ /* 0x000fe2000001001f */
[----:B------:R-:W-:Y:S01]  /*3660*/  FADD.FTZ R25, R28, R27 ;  /* 0x0000001b1c197221 */ /* 0x000fe20000010000 */
[----:B------:R-:W-:Y:S01]  /*3670*/  SHF.L.U32 R29, R84, 0x10, RZ ;  /* 0x00000010541d7819 */ /* 0x000fe200000006ff */
[----:B------:R-:W-:Y:S01]  /*3680*/  FMUL.FTZ R28, R46, R93 ;  /* 0x0000005d2e1c7220 */ /* 0x000fe20000410000 */
[----:B------:R-:W-:Y:S02]  /*3690*/  SHF.L.U32 R27, R26, 0x10, RZ ;  /* 0x000000101a1b7819 */ /* 0x000fe400000006ff */
[C---:B------:R-:W-:Y:S01]  /*36a0*/  PRMT R42, R85.reuse, 0x7632, R42 ;  /* 0x00007632552a7816 */ /* 0x040fe2000000002a */
[C---:B------:R-:W-:Y:S01]  /*36b0*/  FADD.FTZ R40, -R64.reuse, R29 ;  /* 0x0000001d40287221 */ /* 0x040fe20000010100 */
[----:B------:R-:W-:Y:S01]  /*36c0*/  SHF.L.U32 R43, R85, 0x10, RZ ;  /* 0x00000010552b7819 */ /* 0x000fe200000006ff */
[----:B------:R-:W-:Y:S01]  /*36d0*/  FADD.FTZ R30, -R64, R27 ;  /* 0x0000001b401e7221 */ /* 0x000fe20000010100 */
[----:B------:R-:W-:Y:S01]  /*36e0*/  PRMT R26, R86, 0x7632, R26 ;  /* 0x00007632561a7816 */ /* 0x000fe2000000001a */
        /* <DEDUP_REMOVED lines=22> */
.L_x_468:
[----:B------:R-:W-:Y:S01]  /*3850*/  FFMA.FTZ R33, R45, R28, R24 ;  /* 0x0000001c2d217223 */ /* 0x000fe20000010018 */
[----:B------:R-:W-:Y:S01]  /*3860*/  FMUL.FTZ R27, R43, R90 ;  /* 0x0000005a2b1b7220 */ /* 0x000fe20000410000 */
[----:B------:R-:W-:Y:S01]  /*3870*/  FADD.FTZ R28, R28, R25 ;  /* 0x000000191c1c7221 */ /* 0x000fe20000010000 */
[----:B------:R-:W-:Y:S02]  /*3880*/  SHF.L.U32 R29, R86, 0x10, RZ ;  /* 0x00000010561d7819 */ /* 0x000fe400000006ff */
[----:B------:R-:W-:Y:S01]  /*3890*/  SHF.L.U32 R31, R26, 0x10, RZ ;  /* 0x000000101a1f7819 */ /* 0x000fe200000006ff */
[----:B------:R-:W-:Y:S01]  /*38a0*/  FADD.FTZ R25, R28, R27 ;  /* 0x0000001b1c197221 */ /* 0x000fe20000010000 */
[C---:B------:R-:W-:Y:S01]  /*38b0*/  PRMT R38, R87.reuse, 0x7632, R38 ;  /* 0x0000763257267816 */ /* 0x040fe20000000026 */
[----:B------:R-:W-:Y:S01]  /*38c0*/  FADD.FTZ R36, -R64, R29 ;  /* 0x0000001d40247221 */ /* 0x000fe20000010100 */
[----:B------:R-:W-:Y:S01]  /*38d0*/  FFMA.FTZ R24, R40, R27, R33 ;  /* 0x0000001b28187223 */ /* 0x000fe20000010021 */
[----:B------:R-:W-:Y:S01]  /*38e0*/  FADD.FTZ R28, -R64, R31 ;  /* 0x0000001f401c7221 */ /* 0x000fe20000010100 */
        /* <DEDUP_REMOVED lines=24> */
.L_x_469:
[----:B------:R-:W-:Y:S01]  /*3a70*/  FFMA.FTZ R31, R41, R26, R24 ;  /* 0x0000001a291f7223 */ /* 0x000fe20000010018 */
[----:B------:R-:W-:Y:S01]  /*3a80*/  FMUL.FTZ R27, R39, R90 ;  /* 0x0000005a271b7220 */ /* 0x000fe20000410000 */
[----:B------:R-:W-:Y:S01]  /*3a90*/  FADD.FTZ R28, R26, R25 ;  /* 0x000000191a1c7221 */ /* 0x000fe20000010000 */
        /* <DEDUP_REMOVED lines=33> */
.L_x_470:
        /* <DEDUP_REMOVED lines=34> */
.L_x_471:
[----:B------:R-:W-:Y:S01]  /*3ed0*/  FFMA.FTZ R117, R33, R26, R24 ;  /* 0x0000001a21757223 */ /* 0x000fe20000010018 */
[--C-:B------:R-:W-:Y:S01]  /*3ee0*/  FADD.FTZ R26, R26, R25.reuse ;  /* 0x000000191a1a7221 */ /* 0x100fe20000010000 */
[----:B------:R-:W-:Y:S01]  /*3ef0*/  FMUL.FTZ R27, R31, R90 ;  /* 0x0000005a1f1b7220 */ /* 0x000fe20000410000 */
[----:B------:R-:W-:Y:S01]  /*3f00*/  PRMT R25, R6, 0x7632, R25 ;  /* 0x0000763206197816 */ /* 0x000fe20000000019 */
[----:B------:R-:W-:Y:S01]  /*3f10*/  FMUL.FTZ R116, R30, R93 ;  /* 0x0000005d1e747220 */ /* 0x000fe20000410000 */
[----:B------:R-:W-:Y:S01]  /*3f20*/  SHF.L.U32 R119, R6, 0x10, RZ ;  /* 0x0000001006777819 */ /* 0x000fe200000006ff */
[----:B------:R-:W-:Y:S01]  /*3f30*/  FFMA.FTZ R24, R28, R27, R117 ;  /* 0x0000001b1c187223 */ /* 0x000fe20000010075 */
[----:B------:R-:W-:Y:S01]  /*3f40*/  SHF.L.U32 R25, R25, 0x10, RZ ;  /* 0x0000001019197819 */ /* 0x000fe200000006ff */
[----:B------:R-:W-:Y:S01]  /*3f50*/  FADD.FTZ R27, R26, R27 ;  /* 0x0000001b1a1b7221 */ /* 0x000fe20000010000 */
[----:B------:R-:W-:Y:S01]  /*3f60*/  PRMT R26, R5, 0x7632, R26 ;  /* 0x00007632051a7816 */ /* 0x000fe2000000001a */
[----:B------:R-:W-:Y:S01]  /*3f70*/  FFMA.FTZ R117, R29, R116, R24 ;  /* 0x000000741d757223 */ /* 0x000fe20000010018 */
[C---:B------:R-:W-:Y:S01]  /*3f80*/  FADD.FTZ R24, -R64.reuse, R119 ;  /* 0x0000007740187221 */ /* 0x040fe20000010100 */
[----:B------:R-:W-:Y:S01]  /*3f90*/  FADD.FTZ R114, -R64, R25 ;  /* 0x0000001940727221 */ /* 0x000fe20000010100 */
[----:B------:R-:W-:Y:S01]  /*3fa0*/  FADD.FTZ R116, R116, R27 ;  /* 0x0000001b74747221 */ /* 0x000fe20000010000 */
        /* <DEDUP_REMOVED lines=23> */
.L_x_472:
[----:B------:R-:W-:Y:S01]  /*4120*/  FMUL.FTZ R119, R27, R90 ;  /* 0x0000005a1b777220 */ /* 0x000fe20000410000 */
[----:B------:R-:W-:Y:S01]  /*4130*/  FFMA.FTZ R115, R112, R69, R115 ;  /* 0x0000004570737223 */ /* 0x000fe20000010073 */
[--C-:B------:R-:W-:Y:S01]  /*4140*/  FADD.FTZ R114, R68, R69.reuse ;  /* 0x0000004544727221 */ /* 0x100fe20000010000 */
[----:B------:R-:W-:Y:S01]  /*4150*/  PRMT R69, R4, 0x7632, R69 ;  /* 0x0000763204457816 */ /* 0x000fe20000000045 */
[----:B------:R-:W-:Y:S01]  /*4160*/  FFMA.FTZ R68, R24, R119, R117 ;  /* 0x0000007718447223 */ /* 0x000fe20000010075 */
[----:B------:R-:W-:Y:S01]  /*4170*/  FMUL.FTZ R112, R26, R93 ;  /* 0x0000005d1a707220 */ /* 0x000fe20000410000 */
[----:B------:R-:W-:Y:S01]  /*4180*/  FADD.FTZ R119, R116, R119 ;  /* 0x0000007774777221 */ /* 0x000fe20000010000 */
[----:B------:R-:W-:Y:S02]  /*4190*/  SHF.L.U32 R117, R4, 0x10, RZ ;  /* 0x0000001004757819 */ /* 0x000fe400000006ff */
[----:B------:R-:W-:Y:S01]  /*41a0*/  SHF.L.U32 R121, R69, 0x10, RZ ;  /* 0x0000001045797819 */ /* 0x000fe200000006ff */
[----:B------:R-:W-:Y:S01]  /*41b0*/  FFMA.FTZ R69, R25, R112, R68 ;  /* 0x0000007019457223 */ /* 0x000fe20000010044 */
[----:B------:R-:W-:Y:S01]  /*41c0*/  FADD.FTZ R68, R112, R119 ;  /* 0x0000007770447221 */ /* 0x000fe20000010000 */
        /* <DEDUP_REMOVED lines=26> */
.L_x_473:
[----:B------:R-:W-:-:S04]  /*4370*/  FMUL.FTZ R117, R121, R90 ;  /* 0x0000005a79757220 */ /* 0x000fc80000410000 */
[----:B------:R-:W-:Y:S01]  /*4380*/  FFMA.FTZ R112, R118, R117, R69 ;  /* 0x0000007576707223 */ /* 0x000fe20000010045 */
[----:B------:R-:W-:Y:S01]  /*4390*/  FADD.FTZ R117, R68, R117 ;  /* 0x0000007544757221 */ /* 0x000fe20000010000 */
[----:B------:R-:W-:-:S04]  /*43a0*/  FMUL.FTZ R68, R116, R93 ;  /* 0x0000005d74447220 */ /* 0x000fc80000410000 */
[--C-:B------:R-:W-:Y:S01]  /*43b0*/  FFMA.FTZ R69, R119, R68, R112.reuse ;  /* 0x0000004477457223 */ /* 0x100fe20000010070 */
[----:B------:R-:W-:Y:S01]  /*43c0*/  PRMT R112, R2, 0x7632, R112 ;  /* 0x0000763202707816 */ /* 0x000fe20000000070 */
[----:B------:R-:W-:Y:S01]  /*43d0*/  FADD.FTZ R68, R68, R117 ;  /* 0x0000007544447221 */ /* 0x000fe20000010000 */
[----:B------:R-:W-:Y:S02]  /*43e0*/  SHF.L.U32 R117, R2, 0x10, RZ ;  /* 0x0000001002757819 */ /* 0x000fe400000006ff */
[----:B------:R-:W-:Y:S02]  /*43f0*/  SHF.L.U32 R123, R112, 0x10, RZ ;  /* 0x00000010707b7819 */ /* 0x000fe400000006ff */
[----:B------:R-:W-:Y:S01]  /*4400*/  PRMT R112, R0, 0x7632, R112 ;  /* 0x0000763200707816 */ /* 0x000fe20000000070 */
[----:B------:R-:W-:Y:S01]  /*4410*/  FADD.FTZ R120, -R64, R117 ;  /* 0x0000007540787221 */ /* 0x000fe20000010100 */
[----:B------:R-:W-:Y:S01]  /*4420*/  SHF.L.U32 R117, R0, 0x10, RZ ;  /* 0x0000001000757819 */ /* 0x000fe200000006ff */
[----:B------:R-:W-:Y:S01]  /*4430*/  FADD.FTZ R122, -R64, R123 ;  /* 0x0000007b407a7221 */ /* 0x000fe20000010100 */
[----:B------:R-:W-:Y:S01]  /*4440*/  SHF.L.U32 R112, R112, 0x10, RZ ;  /* 0x0000001070707819 */ /* 0x000fe200000006ff */
[----:B------:R-:W-:-:S02]  /*4450*/  FMUL.FTZ R120, R120, R95 ;  /* 0x0000005f78787220 */ /* 0x000fc40000410000 */
[----:B------:R-:W-:Y:S01]  /*4460*/  FMUL.FTZ R123, R122, R95 ;  /* 0x0000005f7a7b7220 */ /* 0x000fe20000410000 */
        /* <DEDUP_REMOVED lines=19> */
.L_x_474:
[----:B------:R-:W-:Y:S01]  /*45a0*/  FMUL.FTZ R125, R117, R90 ;  /* 0x0000005a757d7220 */ /* 0x000fe20000410000 */
[----:B------:R-:W-:Y:S01]  /*45b0*/  ISETP.GT.AND P0, PT, R21, 0x1e, PT ;  /* 0x0000001e1500780c */ /* 0x000fe20003f04270 */
[----:B------:R-:W-:Y:S01]  /*45c0*/  FFMA.FTZ R110, R111, R108, R110 ;  /* 0x0000006c6f6e7223 */ /* 0x000fe2000001006e */
        /* <DEDUP_REMOVED lines=11> */
[----:B------:R-:W0:Y:S01]  /*4680*/  SHFL.DOWN PT, R125, R68, 0x1, 0x1f ;  /* 0x08201f00447d7f89 */ /* 0x000e2200000e0000 */
[----:B------:R-:W-:Y:S01]  /*4690*/  FADD.FTZ R114, R114, R103 ;  /* 0x0000006772727221 */ /* 0x000fe20000010000 */
[----:B------:R-:W-:Y:S01]  /*46a0*/  FFMA.FTZ R110, R97, R102, R110 ;  /* 0x00000066616e7223 */ /* 0x000fe2000001006e */
[----:B------:R-:W-:Y:S01]  /*46b0*/  FADD.FTZ R113, R113, R102 ;  /* 0x0000006671717221 */ /* 0x000fe20000010000 */
[----:B------:R-:W1:Y:S01]  /*46c0*/  SHFL.DOWN PT, R122, R69, 0x1, 0x1f ;  /* 0x08201f00457a7f89 */ /* 0x000e6200000e0000 */
        /* <DEDUP_REMOVED lines=20> */
[----:B------:R-:W-:Y:S01]  /*4810*/  FFMA.FTZ R110, R37, R38, R110 ;  /* 0x00000026256e7223 */ /* 0x000fe2000001006e */
[----:B------:R-:W-:Y:S01]  /*4820*/  FADD.FTZ R113, R113, R38 ;  /* 0x0000002671717221 */ /* 0x000fe20000010000 */
[----:B------:R-:W-:Y:S01]  /*4830*/  FFMA.FTZ R115, R32, R35, R115 ;  /* 0x0000002320737223 */ /* 0x000fe20000010073 */
[----:B-1----:R-:W-:Y:S01]  /*4840*/  @!P0 FADD.FTZ R69, R69, R122 ;  /* 0x0000007a45458221 */ /* 0x002fe20000010000 */
[----:B------:R-:W0:Y:S01]  /*4850*/  SHFL.DOWN PT, R125, R68, 0x2, 0x1f ;  /* 0x08401f00447d7f89 */ /* 0x000e2200000e0000 */
[----:B------:R-:W-:Y:S01]  /*4860*/  ISETP.GT.AND P0, PT, R21, 0x1d, PT ;  /* 0x0000001d1500780c */ /* 0x000fe20003f04270 */
        /* <DEDUP_REMOVED lines=24> */
[----:B------:R-:W-:Y:S01]  /*49f0*/  LEA R97, R62, UR5, 0x4 ;  /* 0x000000053e617c11 */ /* 0x000fe2000f8e20ff */
[----:B------:R-:W0:Y:S01]  /*4a00*/  LDC.64 R102, c[0x0][0x268] ;  /* 0x00009a00ff667b82 */ /* 0x000e220000000a00 */
[----:B-1----:R-:W-:Y:S01]  /*4a10*/  @!P0 FADD.FTZ R69, R69, R122 ;  /* 0x0000007a45458221 */ /* 0x002fe20000010000 */
[----:B------:R-:W1:Y:S01]  /*4a20*/  SHFL.DOWN PT, R125, R68, 0x4, 0x1f ;  /* 0x08801f00447d7f89 */ /* 0x000e6200000e0000 */
[----:B------:R-:W-:Y:S01]  /*4a30*/  ISETP.GT.AND P0, PT, R21, 0x1b, PT ;  /* 0x0000001b1500780c */ /* 0x000fe20003f04270 */
[----:B------:R-:W-:Y:S01]  /*4a40*/  BSSY B0, `(.L_x_475) ;  /* 0x000003c000007945 */ /* 0x000fe20003800000 */
        /* <DEDUP_REMOVED lines=59> */
.L_x_476:
[----:B------:R-:W-:Y:S05]  /*4e00*/  BSYNC B0 ;  /* 0x0000000000007941 */ /* 0x000fea0003800000 */
.L_x_475:
        /* <DEDUP_REMOVED lines=41> */
.L_x_478:
[----:B------:R-:W-:Y:S05]  /*50a0*/  BSYNC B0 ;  /* 0x0000000000007941 */ /* 0x000fea0003800000 */
.L_x_477:
        /* <DEDUP_REMOVED lines=16> */
.L_x_480:
[----:B------:R-:W-:Y:S05]  /*51b0*/  BSYNC B0 ;  /* 0x0000000000007941 */ /* 0x000fea0003800000 */
.L_x_479:
        /* <DEDUP_REMOVED lines=63> */
.L_x_483:
[----:B-1----:R-:W2:Y:S04]  /*55b0*/  LDG.E.STRONG.GPU R102, desc[UR8][R24.64] ;  /* 0x0000000818667981 */ /* 0x002ea8000c1ef900 */
[----:B--2---:R-:W-:Y:S01]  /*55c0*/  CCTL.IVALL ;  /* 0x00000000ff00798f */ /* 0x004fe20002000000 */
[----:B------:R-:W-:Y:S05]  /*55d0*/  YIELD ;  /* 0x0000000000007946 */ /* 0x000fea0003800000 */
[----:B------:R-:W-:-:S13]  /*55e0*/  ISETP.NE.AND P6, PT, R102, R109, PT ;  /* 0x0000006d6600720c */ /* 0x000fda0003fc5270 */
[----:B------:R-:W-:Y:S05]  /*55f0*/  @P6 BRA `(.L_x_483) ;  /* 0xfffffffc00ec6947 */ /* 0x000fea000383ffff */
.L_x_482:
        /* <DEDUP_REMOVED lines=22> */
.L_x_487:
        /* <DEDUP_REMOVED lines=115> */
.L_x_486:
        /* <DEDUP_REMOVED lines=63> */
.L_x_488:
[----:B------:R-:W-:-:S04]  /*6280*/  LOP3.LUT P6, RZ, R9, 0x1, RZ, 0xc0, !PT ;  /* 0x0000000109ff7812 */ /* 0x000fc800078cc0ff */
[----:B------:R-:W-:-:S13]  /*6290*/  ISETP.NE.OR P6, PT, R102, RZ, P6 ;  /* 0x000000ff6600720c */ /* 0x000fda00037c5670 */
[----:B------:R-:W-:Y:S05]  /*62a0*/  @!P6 BRA `(.L_x_484) ;  /* 0x00000000007ce947 */ /* 0x000fea0003800000 */
.L_x_485:
        /* <DEDUP_REMOVED lines=31> */
.L_x_484:
        /* <DEDUP_REMOVED lines=10> */
.L_x_490:
[----:B------:R-:W-:Y:S05]  /*6540*/  BSYNC B0 ;  /* 0x0000000000007941 */ /* 0x000fea0003800000 */
.L_x_489:
        /* <DEDUP_REMOVED lines=17> */
.L_x_481:
[----:B------:R-:W0:Y:S01]  /*6660*/  S2UR UR6, SR_CgaCtaId ;  /* 0x00000000000679c3 */ /* 0x000e220000008800 */
[----:B------:R-:W-:Y:S01]  /*6670*/  UMOV UR5, 0x400 ;  /* 0x0000040000057882 */ /* 0x000fe20000000000 */
[----:B------:R-:W-:Y:S02]  /*6680*/  ISETP.NE.AND P6, PT, RZ, UR10, PT ;  /* 0x0000000aff007c0c */ /* 0x000fe4000bfc5270 */
[----:B-1----:R-:W-:Y:S02]  /*6690*/  SHF.L.U32 R107, R66, 0x10, RZ ;  /* 0x00000010426b7819 */ /* 0x002fe400000006ff */
[----:B------:R-:W-:Y:S02]  /*66a0*/  SHF.L.U32 R31, R31, 0x10, RZ ;  /* 0x000000101f1f7819 */ /* 0x000fe400000006ff */
[----:B------:R-:W1:Y:S01]  /*66b0*/  LDC R102, c[0x0][0x2ac] ;  /* 0x0000ab00ff667b82 */ /* 0x000e620000000800 */
        /* <DEDUP_REMOVED lines=34> */
.L_x_491:
[----:B------:R-:W-:Y:S01]  /*68e0*/  LOP3.LUT P0, RZ, R9, 0x80, RZ, 0xc0, !PT ;  /* 0x0000008009ff7812 */ /* 0x000fe2000780c0ff */
[----:B------:R-:W-:-:S12]  /*68f0*/  BSSY B0, `(.L_x_492) ;  /* 0x0000014000007945 */ /* 0x000fd80003800000 */
[----:B------:R-:W-:Y:S05]  /*6900*/  @!P0 BRA `(.L_x_493) ;  /* 0x0000000000488947 */ /* 0x000fea0003800000 */
[----:B------:R-:W-:Y:S01]  /*6910*/  ULDC.64 UR12, c[0x0][0x288] ;  /* 0x0000a200000c7ab9 */ /* 0x000fe20000000a00 */
[----:B------:R-:W-:Y:S01]  /*6920*/  MOV R24, R98 ;  /* 0x0000006200187202 */ /* 0x000fe20000000f00 */
[----:B------:R-:W-:Y:S01]  /*6930*/  IMAD R31, R61, UR12, RZ ;  /* 0x0000000c3d1f7c24 */ /* 0x000fe2000f8e02ff */
[----:B------:R-:W-:Y:S01]  /*6940*/  MOV R25, R101 ;  /* 0x0000006500197202 */ /* 0x000fe20000000f00 */
[----:B------:R-:W-:Y:S02]  /*6950*/  FFMA.FTZ R94, R66, R94, R103 ;  /* 0x0000005e425e7223 */ /* 0x000fe40000010067 */
[C---:B------:R-:W-:Y:S02]  /*6960*/  IMAD R31, R60.reuse, UR13, R31 ;  /* 0x0000000d3c1f7c24 */ /* 0x040fe4000f8e021f */
[----:B------:R-:W-:Y:S01]  /*6970*/  IMAD.WIDE.U32 R24, R60, UR12, R24 ;  /* 0x0000000c3c187c25 */ /* 0x000fe2000f8e0018 */
[----:B------:R-:W-:-:S03]  /*6980*/  ULDC.64 UR12, c[0x0][0x210] ;  /* 0x00008400000c7ab9 */ /* 0x000fc60000000a00 */
[----:B------:R-:W-:Y:S01]  /*6990*/  FFMA.FTZ R94, R105, R90, -R94 ;  /* 0x0000005a695e7223 */ /* 0x000fe2000001085e */
[----:B------:R-:W-:Y:S01]  /*69a0*/  IADD3 R31, R25, R31, RZ ;  /* 0x0000001f191f7210 */ /* 0x000fe20007ffe0ff */
[----:B------:R-:W-:Y:S01]  /*69b0*/  FFMA.FTZ R25, R66, R68, R103 ;  /* 0x0000004442197223 */ /* 0x000fe20000010067 */
[----:B------:R-:W-:-:S04]  /*69c0*/  LEA R30, P0, R24, UR12, 0x1 ;  /* 0x0000000c181e7c11 */ /* 0x000fc8000f8008ff */
[----:B------:R-:W-:Y:S01]  /*69d0*/  LEA.HI.X R31, R24, UR13, R31, 0x1, P0 ;  /* 0x0000000d181f7c11 */ /* 0x000fe200080f0c1f */
[----:B------:R-:W-:Y:S01]  /*69e0*/  FFMA.FTZ R24, R104, R93, -R25 ;  /* 0x0000005d68187223 */ /* 0x000fe20000010819 */
[----:B------:R-:W-:-:S03]  /*69f0*/  FMUL.FTZ R25, R94, R95 ;  /* 0x0000005f5e197220 */ /* 0x000fc60000410000 */
[----:B------:R-:W-:-:S05]  /*6a00*/  FMUL.FTZ R24, R24, R95 ;  /* 0x0000005f18187220 */ /* 0x000fca0000410000 */
[----:B------:R-:W-:-:S05]  /*6a10*/  F2FP.BF16.F32.PACK_AB R25, R24, R25 ;  /* 0x000000191819723e */ /* 0x000fca00000010ff */
[----:B------:R0:W-:Y:S02]  /*6a20*/  STG.E desc[UR8][R30.64], R25 ;  /* 0x000000191e007986 */ /* 0x0001e4000c101908 */
.L_x_493:
[----:B------:R-:W-:Y:S05]  /*6a30*/  BSYNC B0 ;  /* 0x0000000000007941 */ /* 0x000fea0003800000 */
.L_x_492:
        /* <DEDUP_REMOVED lines=28> */
.L_x_494:
        /* <DEDUP_REMOVED lines=20> */
.L_x_496:
[----:B------:R-:W-:Y:S05]  /*6d40*/  BSYNC B0 ;  /* 0x0000000000007941 */ /* 0x000fea0003800000 */
.L_x_495:
        /* <DEDUP_REMOVED lines=27> */
.L_x_497:
        /* <DEDUP_REMOVED lines=20> */
.L_x_499:
[----:B------:R-:W-:Y:S05]  /*7040*/  BSYNC B0 ;  /* 0x0000000000007941 */ /* 0x000fea0003800000 */
.L_x_498:
        /* <DEDUP_REMOVED lines=27> */
.L_x_500:
        /* <DEDUP_REMOVED lines=23> */
.L_x_502:
[----:B------:R-:W-:Y:S05]  /*7370*/  BSYNC B0 ;  /* 0x0000000000007941 */ /* 0x000fea0003800000 */
.L_x_501:
        /* <DEDUP_REMOVED lines=28> */
.L_x_503:
        /* <DEDUP_REMOVED lines=23> */
.L_x_505:
[----:B------:R-:W-:Y:S05]  /*76b0*/  BSYNC B0 ;  /* 0x0000000000007941 */ /* 0x000fea0003800000 */
.L_x_504:
        /* <DEDUP_REMOVED lines=28> */
.L_x_506:
        /* <DEDUP_REMOVED lines=23> */
.L_x_508:
[----:B------:R-:W-:Y:S05]  /*79f0*/  BSYNC B0 ;  /* 0x0000000000007941 */ /* 0x000fea0003800000 */
.L_x_507:
        /* <DEDUP_REMOVED lines=28> */
.L_x_509:
        /* <DEDUP_REMOVED lines=23> */
.L_x_511:
[----:B------:R-:W-:Y:S05]  /*7d30*/  BSYNC B0 ;  /* 0x0000000000007941 */ /* 0x000fea0003800000 */
.L_x_510:
        /* <DEDUP_REMOVED lines=28> */
.L_x_512:
        /* <DEDUP_REMOVED lines=23> */
.L_x_514:
[----:B------:R-:W-:Y:S05]  /*8070*/  BSYNC B0 ;  /* 0x0000000000007941 */ /* 0x000fea0003800000 */
.L_x_513:
        /* <DEDUP_REMOVED lines=28> */
.L_x_515:
        /* <DEDUP_REMOVED lines=23> */
.L_x_517:
[----:B------:R-:W-:Y:S05]  /*83b0*/  BSYNC B0 ;  /* 0x0000000000007941 */ /* 0x000fea0003800000 */
.L_x_516:
[----:B------:R-:W-:Y:S01]  /*83c0*/  ISETP.NE.AND P6, PT, RZ, UR10, PT ;  /* 0x0000000aff007c0c */ /* 0x000fe2000bfc5270 */
[C---:B0-----:R-:W-:Y:S01]  /*83d0*/  FADD.FTZ R30, -R64.reuse, R49 ;  /* 0x00000031401e7221 */ /* 0x041fe20000010100 */
[----:B------:R-:W-:Y:S01]  /*83e0*/  FADD.FTZ R24, -R64, R47 ;  /* 0x0000002f40187221 */ /* 0x000fe20000010100 */
        /* <DEDUP_REMOVED lines=24> */
.L_x_518:
        /* <DEDUP_REMOVED lines=22> */
.L_x_520:
[----:B------:R-:W-:Y:S05]  /*86d0*/  BSYNC B0 ;  /* 0x0000000000007941 */ /* 0x000fea0003800000 */
.L_x_519:
        /* <DEDUP_REMOVED lines=29> */
.L_x_521:
        /* <DEDUP_REMOVED lines=22> */
.L_x_523:
[----:B------:R-:W-:Y:S05]  /*8a10*/  BSYNC B0 ;  /* 0x0000000000007941 */ /* 0x000fea0003800000 */
.L_x_522:
        /* <DEDUP_REMOVED lines=27> */
.L_x_524:
        /* <DEDUP_REMOVED lines=9> */
[----:B------:R-:W-:Y:S02]  /*8c60*/  IMAD R25, R37, UR13, R8 ;  /* 0x0000000d25197c24 */ /* 0x000fe4000f8e0208 */
[--C-:B------:R-:W-:Y:S01]  /*8c70*/  FFMA.FTZ R8, R66, R40, R103.reuse ;  /* 0x0000002842087223 */ /* 0x100fe20000010067 */
[----:B------:R-:W-:Y:S02]  /*8c80*/  ULDC.64 UR12, c[0x0][0x210] ;  /* 0x00008400000c7ab9 */ /* 0x000fe40000000a00 */
[----:B------:R-:W-:Y:S01]  /*8c90*/  LEA R24, P0, R30, UR12, 0x1 ;  /* 0x0000000c1e187c11 */ /* 0x000fe2000f8008ff */
[----:B------:R-:W-:Y:S01]  /*8ca0*/  FFMA.FTZ R8, R89, R90, -R8 ;  /* 0x0000005a59087223 */ /* 0x000fe20000010808 */
[----:B------:R-:W-:Y:S01]  /*8cb0*/  IADD3 R25, R31, R25, RZ ;  /* 0x000000191f197210 */ /* 0x000fe20007ffe0ff */
[----:B------:R-:W-:-:S03]  /*8cc0*/  FFMA.FTZ R31, R66, R38, R103 ;  /* 0x00000026421f7223 */ /* 0x000fc60000010067 */
[----:B------:R-:W-:Y:S01]  /*8cd0*/  LEA.HI.X R25, R30, UR13, R25, 0x1, P0 ;  /* 0x0000000d1e197c11 */ /* 0x000fe200080f0c19 */
[----:B------:R-:W-:Y:S01]  /*8ce0*/  FFMA.FTZ R36, R36, R93, -R31 ;  /* 0x0000005d24247223 */ /* 0x000fe2000001081f */
[----:B------:R-:W-:-:S03]  /*8cf0*/  FMUL.FTZ R31, R8, R95 ;  /* 0x0000005f081f7220 */ /* 0x000fc60000410000 */
[----:B------:R-:W-:-:S05]  /*8d00*/  FMUL.FTZ R8, R36, R95 ;  /* 0x0000005f24087220 */ /* 0x000fca0000410000 */
[----:B------:R-:W-:-:S05]  /*8d10*/  F2FP.BF16.F32.PACK_AB R31, R8, R31 ;  /* 0x0000001f081f723e */ /* 0x000fca00000010ff */
[----:B------:R0:W-:Y:S02]  /*8d20*/  STG.E desc[UR8][R24.64], R31 ;  /* 0x0000001f18007986 */ /* 0x0001e4000c101908 */
.L_x_526:
[----:B------:R-:W-:Y:S05]  /*8d30*/  BSYNC B0 ;  /* 0x0000000000007941 */ /* 0x000fea0003800000 */
.L_x_525:
[----:B------:R-:W-:Y:S01]  /*8d40*/  SHF.L.U32 R35, R35, 0x10, RZ ;  /* 0x0000001023237819 */ /* 0x000fe200000006ff */
[----:B0-----:R-:W-:Y:S01]  /*8d50*/  FADD.FTZ R24, -R64, R43 ;  /* 0x0000002b40187221 */ /* 0x001fe20000010100 */
[----:B------:R-:W-:Y:S01]  /*8d60*/  IADD3 R41, R102, 0x60, RZ ;  /* 0x0000006066297810 */ /* 0x000fe20007ffe0ff */
[----:B------:R-:W-:Y:S01]  /*8d70*/  ULDC.64 UR12, c[0x0][0x290] ;  /* 0x0000a400000c7ab9 */ /* 0x000fe20000000a00 */
[----:B------:R-:W-:Y:S01]  /*8d80*/  SHF.L.U32 R31, R7, 0x10, RZ ;  /* 0x00000010071f7819 */ /* 0x000fe200000006ff */
[----:B------:R-:W-:Y:S01]  /*8d90*/  FADD.FTZ R8, -R64, R35 ;  /* 0x0000002340087221 */ /* 0x000fe20000010100 */
        /* <DEDUP_REMOVED lines=23> */
.L_x_527:
        /* <DEDUP_REMOVED lines=27> */
.L_x_529:
[----:B------:R-:W-:Y:S05]  /*90c0*/  BSYNC B0 ;  /* 0x0000000000007941 */ /* 0x000fea0003800000 */
.L_x_528:
        /* <DEDUP_REMOVED lines=27> */
.L_x_530:
        /* <DEDUP_REMOVED lines=27> */
.L_x_532:
[----:B------:R-:W-:Y:S05]  /*9430*/  BSYNC B0 ;  /* 0x0000000000007941 */ /* 0x000fea0003800000 */
.L_x_531:
        /* <DEDUP_REMOVED lines=27> */
.L_x_533:
        /* <DEDUP_REMOVED lines=29> */
.L_x_535:
[----:B------:R-:W-:Y:S05]  /*97c0*/  BSYNC B0 ;  /* 0x0000000000007941 */ /* 0x000fea0003800000 */
.L_x_534:
[----:B------:R-:W-:Y:S01]  /*97d0*/  IADD3 R102, R102, 0x78, RZ ;  /* 0x0000007866667810 */ /* 0x000fe20007ffe0ff */
[-C--:B------:R-:W-:Y:S01]  /*97e0*/  FMUL.FTZ R8, R8, R95.reuse ;  /* 0x0000005f08087220 */ /* 0x080fe20000410000 */
[----:B0-----:R-:W-:Y:S01]  /*97f0*/  SHF.L.U32 R5, R0, 0x10, RZ ;  /* 0x0000001000057819 */ /* 0x001fe200000006ff */
[----:B------:R-:W-:Y:S01]  /*9800*/  FMUL.FTZ R64, R64, R95 ;  /* 0x0000005f40407220 */ /* 0x000fe20000410000 */
[----:B------:R-:W-:Y:S02]  /*9810*/  SHF.L.U32 R26, R26, 0x10, RZ ;  /* 0x000000101a1a7819 */ /* 0x000fe400000006ff */
        /* <DEDUP_REMOVED lines=20> */
.L_x_536:
[----:B------:R-:W-:Y:S01]  /*9960*/  ISETP.GE.U32.AND P0, PT, R102, UR12, PT ;  /* 0x0000000c66007c0c */ /* 0x000fe2000bf06070 */
[----:B------:R-:W-:Y:S03]  /*9970*/  BSSY B0, `(.L_x_537) ;  /* 0x0000016000007945 */ /* 0x000fe60003800000 */
[----:B------:R-:W-:-:S04]  /*9980*/  ISETP.GE.AND.EX P0, PT, R24, UR13, PT, P0 ;  /* 0x0000000d18007c0c */ /* 0x000fc8000bf06300 */
[----:B------:R-:W-:-:S13]  /*9990*/  ISETP.LT.U32.AND P0, PT, R62, 0x200, !P0 ;  /* 0x000002003e00780c */ /* 0x000fda0004701070 */
[----:B------:R-:W-:Y:S05]  /*99a0*/  @!P0 BRA `(.L_x_538) ;  /* 0x0000000000488947 */ /* 0x000fea0003800000 */
[----:B------:R-:W-:Y:S01]  /*99b0*/  SHF.R.S32.HI R0, RZ, 0x1f, R13 ;  /* 0x0000001fff007819 */ /* 0x000fe2000001140d */
[----:B------:R-:W-:Y:S01]  /*99c0*/  ULDC.64 UR12, c[0x0][0x288] ;  /* 0x0000a200000c7ab9 */ /* 0x000fe20000000a00 */
[----:B------:R-:W-:-:S03]  /*99d0*/  MOV R99, R101 ;  /* 0x0000006500637202 */ /* 0x000fc60000000f00 */
[----:B------:R-:W-:Y:S02]  /*99e0*/  IMAD R0, R0, UR12, RZ ;  /* 0x0000000c00007c24 */ /* 0x000fe4000f8e02ff */
[----:B------:R-:W-:-:S04]  /*99f0*/  IMAD.WIDE.U32 R98, R13, UR12, R98 ;  /* 0x0000000c0d627c25 */ /* 0x000fc8000f8e0062 */
[----:B------:R-:W-:Y:S02]  /*9a00*/  IMAD R3, R13, UR13, R0 ;  /* 0x0000000d0d037c24 */ /* 0x000fe4000f8e0200 */
[C-C-:B------:R-:W-:Y:S01]  /*9a10*/  FFMA.FTZ R0, R66.reuse, R8, R103.reuse ;  /* 0x0000000842007223 */ /* 0x140fe20000010067 */
[----:B------:R-:W-:Y:S01]  /*9a20*/  FFMA.FTZ R103, R66, R64, R103 ;  /* 0x0000004042677223 */ /* 0x000fe20000010067 */
[----:B------:R-:W-:Y:S02]  /*9a30*/  ULDC.64 UR12, c[0x0][0x210] ;  /* 0x00008400000c7ab9 */ /* 0x000fe40000000a00 */
[----:B------:R-:W-:Y:S01]  /*9a40*/  FFMA.FTZ R0, R5, R90, -R0 ;  /* 0x0000005a05007223 */ /* 0x000fe20000010800 */
[----:B------:R-:W-:Y:S01]  /*9a50*/  FFMA.FTZ R26, R26, R93, -R103 ;  /* 0x0000005d1a1a7223 */ /* 0x000fe20000010867 */
[----:B------:R-:W-:Y:S02]  /*9a60*/  IADD3 R3, R99, R3, RZ ;  /* 0x0000000363037210 */ /* 0x000fe40007ffe0ff */
[-C--:B------:R-:W-:Y:S01]  /*9a70*/  FMUL.FTZ R0, R0, R95.reuse ;  /* 0x0000005f00007220 */ /* 0x080fe20000410000 */
[----:B------:R-:W-:Y:S01]  /*9a80*/  FMUL.FTZ R5, R26, R95 ;  /* 0x0000005f1a057220 */ /* 0x000fe20000410000 */
[----:B------:R-:W-:-:S04]  /*9a90*/  LEA R2, P0, R98, UR12, 0x1 ;  /* 0x0000000c62027c11 */ /* 0x000fc8000f8008ff */
[----:B------:R-:W-:Y:S02]  /*9aa0*/  LEA.HI.X R3, R98, UR13, R3, 0x1, P0 ;  /* 0x0000000d62037c11 */ /* 0x000fe400080f0c03 */
[----:B------:R-:W-:-:S05]  /*9ab0*/  F2FP.BF16.F32.PACK_AB R5, R5, R0 ;  /* 0x000000000505723e */ /* 0x000fca00000010ff */
[----:B------:R0:W-:Y:S02]  /*9ac0*/  STG.E desc[UR8][R2.64], R5 ;  /* 0x0000000502007986 */ /* 0x0001e4000c101908 */
.L_x_538:
[----:B------:R-:W-:Y:S05]  /*9ad0*/  BSYNC B0 ;  /* 0x0000000000007941 */ /* 0x000fea0003800000 */
.L_x_537:
[----:B------:R-:W-:Y:S02]  /*9ae0*/  IADD3 R19, R22, R19, RZ ;  /* 0x0000001316137210 */ /* 0x000fe40007ffe0ff */
[----:B------:R-:W-:Y:S02]  /*9af0*/  IADD3 R20, R20, 0x1, RZ ;  /* 0x0000000114147810 */ /* 0x000fe40007ffe0ff */
[----:B------:R-:W-:-:S13]  /*9b00*/  ISETP.GE.AND P0, PT, R19, UR4, PT ;  /* 0x0000000413007c0c */ /* 0x000fda000bf06270 */
[----:B------:R-:W-:Y:S05]  /*9b10*/  @!P0 BRA `(.L_x_539) ;  /* 0xffffff6800e88947 */ /* 0x000fea000383ffff */
.L_x_456:
[----:B------:R-:W1:Y:S01]  /*9b20*/  LDC R6, c[0x0][0xc] ;  /* 0x00000300ff067b82 */ /* 0x000e620000000800 */
[----:B------:R-:W-:Y:S01]  /*9b30*/  ISETP.NE.AND P2, PT, R62, RZ, PT ;  /* 0x000000ff3e00720c */ /* 0x000fe20003f45270 */
[----:B------:R-:W-:Y:S06]  /*9b40*/  BSSY B0, `(.L_x_540) ;  /* 0x0000015000007945 */ /* 0x000fec0003800000 */
[----:B------:R-:W2:Y:S08]  /*9b50*/  LDC R7, c[0x0][0x10] ;  /* 0x00000400ff077b82 */ /* 0x000eb00000000800 */
[----:B0-----:R-:W0:Y:S01]  /*9b60*/  LDC.64 R2, c[0x0][0x258] ;  /* 0x00009600ff027b82 */ /* 0x001e220000000a00 */
[----:B-1----:R-:W-:-:S02]  /*9b70*/  IADD3 R0, R6, -0x1, RZ ;  /* 0xffffffff06007810 */ /* 0x002fc40007ffe0ff */
[----:B------:R-:W-:Y:S02]  /*9b80*/  ISETP.NE.AND P1, PT, R6, 0x1, PT ;  /* 0x000000010600780c */ /* 0x000fe40003f25270 */
[----:B------:R-:W-:Y:S02]  /*9b90*/  ISETP.NE.AND P0, PT, R0, UR7, PT ;  /* 0x0000000700007c0c */ /* 0x000fe4000bf05270 */
[C---:B--2---:R-:W-:Y:S02]  /*9ba0*/  SHF.L.U32 R0, R7.reuse, 0x1, RZ ;  /* 0x0000000107007819 */ /* 0x044fe400000006ff */
[----:B------:R-:W-:Y:S02]  /*9bb0*/  IADD3 R4, R7, -0x1, RZ ;  /* 0xffffffff07047810 */ /* 0x000fe40007ffe0ff */
[----:B------:R-:W-:Y:S02]  /*9bc0*/  SEL R5, R0, RZ, P1 ;  /* 0x000000ff00057207 */ /* 0x000fe40000800000 */
[----:B------:R-:W-:-:S03]  /*9bd0*/  ISETP.NE.OR P0, PT, R63, R4, P0 ;  /* 0x000000043f00720c */ /* 0x000fc60000705670 */
[----:B0-----:R-:W-:Y:S01]  /*9be0*/  IMAD.WIDE.U32 R2, R5, 0x4, R2 ;  /* 0x0000000405027825 */ /* 0x001fe200078e0002 */
        /* <DEDUP_REMOVED lines=10> */
.L_x_541:
[----:B------:R-:W-:Y:S05]  /*9c90*/  BSYNC B0 ;  /* 0x0000000000007941 */ /* 0x000fea0003800000 */
.L_x_540:
[----:B------:R-:W-:Y:S05]  /*9ca0*/  @P0 EXIT ;  /* 0x000000000000094d */ /* 0x000fea0003800000 */
[----:B------:R-:W-:Y:S05]  /*9cb0*/  @P2 BRA `(.L_x_542) ;  /* 0x0000000000202947 */ /* 0x000fea0003800000 */
[----:B------:R-:W-:-:S05]  /*9cc0*/  IMAD R0, R6, R7, RZ ;  /* 0x0000000706007224 */ /* 0x000fca00078e02ff */
[----:B------:R-:W-:-:S13]  /*9cd0*/  ISETP.NE.AND P0, PT, R0, -0x1, PT ;  /* 0xffffffff0000780c */ /* 0x000fda0003f05270 */
[----:B------:R-:W-:Y:S05]  /*9ce0*/  @!P0 BRA `(.L_x_542) ;  /* 0x0000000000148947 */ /* 0x000fea0003800000 */
.L_x_543:
[----:B0-----:R-:W2:Y:S04]  /*9cf0*/  LDG.E.STRONG.GPU R5, desc[UR8][R2.64] ;  /* 0x0000000802057981 */ /* 0x001ea8000c1ef900 */
[----:B--2---:R-:W-:Y:S01]  /*9d00*/  CCTL.IVALL ;  /* 0x00000000ff00798f */ /* 0x004fe20002000000 */
[----:B------:R-:W-:Y:S05]  /*9d10*/  YIELD ;  /* 0x0000000000007946 */ /* 0x000fea0003800000 */
[----:B------:R-:W-:-:S13]  /*9d20*/  ISETP.NE.AND P0, PT, R5, R0, PT ;  /* 0x000000000500720c */ /* 0x000fda0003f05270 */
[----:B------:R-:W-:Y:S05]  /*9d30*/  @P0 BRA `(.L_x_543) ;  /* 0xfffffffc00ec0947 */ /* 0x000fea000383ffff */
.L_x_542:
[----:B------:R-:W-:Y:S05]  /*9d40*/  WARPSYNC.ALL ;  /* 0x0000000000007948 */ /* 0x000fea0003800000 */
[----:B------:R-:W1:Y:S08]  /*9d50*/  LDC.64 R22, c[0x0][0x288] ;  /* 0x0000a200ff167b82 */ /* 0x000e700000000a00 */
[----:B------:R-:W-:Y:S01]  /*9d60*/  BAR.SYNC.DEFER_BLOCKING 0x0 ;  /* 0x0000000000007b1d */ /* 0x000fe20000010000 */
[----:B-1----:R-:W-:-:S04]  /*9d70*/  LEA.HI R0, P0, R23, R22, RZ, 0x1 ;  /* 0x0000001617007211 */ /* 0x002fc800078108ff */
[----:B0-----:R-:W-:-:S04]  /*9d80*/  IADD3.X R3, RZ, R23, RZ, P0, !PT ;  /* 0x00000017ff037210 */ /* 0x001fc800007fe4ff */
        /* <DEDUP_REMOVED lines=8> */
[----:B------:R-:W0:Y:S01]  /*9e10*/  LDC.64 R14, c[0x0][0x218] ;  /* 0x00008600ff0e7b82 */ /* 0x000e220000000a00 */
[----:B------:R-:W-:Y:S01]  /*9e20*/  SHF.L.U64.HI R23, R22, 0x2, R23 ;  /* 0x0000000216177819 */ /* 0x000fe20000010217 */
[----:B------:R-:W-:Y:S01]  /*9e30*/  ULDC.64 UR4, c[0x0][0x268] ;  /* 0x00009a0000047ab9 */ /* 0x000fe20000000a00 */
[----:B------:R-:W-:Y:S02]  /*9e40*/  IADD3 R5, R3, R5, RZ ;  /* 0x0000000503057210 */ /* 0x000fe40007ffe0ff */
[----:B------:R-:W-:Y:S02]  /*9e50*/  SHF.L.U64.HI R33, R25, 0x2, R27 ;  /* 0x0000000219217819 */ /* 0x000fe4000001021b */
[----:B------:R-:W-:Y:S01]  /*9e60*/  LEA.HI R2, P0, R5, R2, RZ, 0x1 ;  /* 0x0000000205027211 */ /* 0x000fe200078108ff */
[----:B------:R-:W1:Y:S03]  /*9e70*/  LDC.64 R16, c[0x0][0x220] ;  /* 0x00008800ff107b82 */ /* 0x000e660000000a00 */
[----:B------:R-:W-:-:S04]  /*9e80*/  IADD3.X R5, RZ, R5, RZ, P0, !PT ;  /* 0x00000005ff057210 */ /* 0x000fc800007fe4ff */
[--C-:B------:R-:W-:Y:S02]  /*9e90*/  SHF.R.S64 R29, R2, 0x1, R5.reuse ;  /* 0x00000001021d7819 */ /* 0x100fe40000001005 */
[----:B------:R-:W-:-:S04]  /*9ea0*/  SHF.R.S32.HI R2, RZ, 0x1, R5 ;  /* 0x00000001ff027819 */ /* 0x000fc80000011405 */
[----:B------:R-:W-:-:S07]  /*9eb0*/  SHF.L.U64.HI R31, R29, 0x2, R2 ;  /* 0x000000021d1f7819 */ /* 0x000fce0000010202 */
.L_x_544:
[----:B------:R-:W-:-:S04]  /*9ec0*/  LEA R6, P0, R62, UR4, 0x2 ;  /* 0x000000043e067c11 */ /* 0x000fc8000f8010ff */
[----:B------:R-:W-:Y:S02]  /*9ed0*/  LEA.HI.X R7, R62, UR5, R0, 0x2, P0 ;  /* 0x000000053e077c11 */ /* 0x000fe400080f1400 */
[-C--:B------:R-:W-:Y:S02]  /*9ee0*/  LEA R8, P0, R25, R6.reuse, 0x2 ;  /* 0x0000000619087211 */ /* 0x080fe400078010ff */
[-C--:B------:R-:W-:Y:S01]  /*9ef0*/  LEA R12, P2, R29, R6.reuse, 0x2 ;  /* 0x000000061d0c7211 */ /* 0x080fe200078410ff */
[----:B------:R-:W2:Y:S01]  /*9f00*/  LDG.E R0, desc[UR8][R6.64] ;  /* 0x0000000806007981 */ /* 0x000ea2000c1e1900 */
[----:B------:R-:W-:Y:S02]  /*9f10*/  LEA R10, P1, R22, R6, 0x2 ;  /* 0x00000006160a7211 */ /* 0x000fe400078210ff */
[C---:B------:R-:W-:Y:S02]  /*9f20*/  IADD3.X R9, R7.reuse, R33, RZ, P0, !PT ;  /* 0x0000002107097210 */ /* 0x040fe400007fe4ff */
[----:B------:R-:W-:-:S02]  /*9f30*/  IADD3.X R13, R7, R31, RZ, P2, !PT ;  /* 0x0000001f070d7210 */ /* 0x000fc400017fe4ff */
[----:B------:R-:W-:Y:S02]  /*9f40*/  IADD3.X R11, R23, R7, RZ, P1, !PT ;  /* 0x00000007170b7210 */ /* 0x000fe40000ffe4ff */
        /* <DEDUP_REMOVED lines=8> */
[----:B--2---:R-:W-:Y:S02]  /*9fd0*/  F2FP.BF16.F32.PACK_AB R19, R9, R0 ;  /* 0x000000000913723e */ /* 0x004fe400000010ff */
[----:B------:R-:W-:Y:S02]  /*9fe0*/  SHF.R.S32.HI R0, RZ, 0x1f, R62 ;  /* 0x0000001fff007819 */ /* 0x000fe4000001143e */
[----:B---3--:R-:W-:Y:S01]  /*9ff0*/  F2FP.BF16.F32.PACK_AB R21, R13, R10 ;  /* 0x0000000a0d15723e */ /* 0x008fe200000010ff */
[----:B------:R2:W-:Y:S04]  /*a000*/  STG.E desc[UR8][R2.64], R19 ;  /* 0x0000001302007986 */ /* 0x0005e8000c101908 */
[----:B------:R2:W-:Y:S01]  /*a010*/  STG.E desc[UR8][R4.64], R21 ;  /* 0x0000001504007986 */ /* 0x0005e2000c101908 */
[----:B------:R-:W-:-:S13]  /*a020*/  ISETP.GT.AND.EX P0, PT, R27, R0, PT, P0 ;  /* 0x000000001b00720c */ /* 0x000fda0003f04300 */
[----:B--2---:R-:W-:Y:S05]  /*a030*/  @P0 BRA `(.L_x_544) ;  /* 0xfffffffc00a00947 */ /* 0x004fea000383ffff */
[----:B------:R-:W-:Y:S05]  /*a040*/  EXIT ;  /* 0x000000000000794d */ /* 0x000fea0003800000 */
.L_x_545:
        /* <DEDUP_REMOVED lines=11> */
.L_x_5665:


//--------------------- .text._Z35group_norm_nhwc_bwd_one_pass_kernelI11Bf16IOBf16WLi256ELi128ELi512EEv26Group_norm_nhwc_bwd_params --------------------------
	.section	.text._Z35group_norm_nhwc_bwd_one_pass_kernelI11Bf16IOBf16WLi256ELi128ELi512EEv26Group_norm_nhwc_bwd_params,"ax",@progbits
	.align	128
        .global         _Z35group_norm_nhwc_bwd_one_pass_kernelI11Bf16IOBf16WLi256ELi128ELi512EEv26Group_norm_nhwc_bwd_params
        .type           _Z35group_norm_nhwc_bwd_one_pass_kernelI11Bf16IOBf16WLi256ELi128ELi512EEv26Group_norm_nhwc_bwd_params,@function
        .size           _Z35group_norm_nhwc_bwd_one_pass_kernelI11Bf16IOBf16WLi256ELi128ELi512EEv26Group_norm_nhwc_bwd_params,(.L_x_5666 - _Z35group_norm_nhwc_bwd_one_pass_kernelI11Bf16IOBf16WLi256ELi128ELi512EEv26Group_norm_nhwc_bwd_params)
        .other          _Z35group_norm_nhwc_bwd_one_pass_kernelI11Bf16IOBf16WLi256ELi128ELi512EEv26Group_norm_nhwc_bwd_params,@"STO_CUDA_ENTRY STV_DEFAULT"
_Z35group_norm_nhwc_bwd_one_pass_kernelI11Bf16IOBf16WLi256ELi128ELi512EEv26Group_norm_nhwc_bwd_params:
.text._Z35group_norm_nhwc_bwd_one_pass_kernelI11Bf16IOBf16WLi256ELi128ELi512EEv26Group_norm_nhwc_bwd_params:
        /* <DEDUP_REMOVED lines=212> */
.L_x_693:
[----:B------:R-:W2:Y:S01]  /*0d40*/  LDL R6, [R1+0x84] ;  /* 0x0000840001067983 */ /* 0x000ea20000100800 */
[----:B------:R-:W-:-:S03]  /*0d50*/  ULDC UR13, c[0x0][0x2a0] ;  /* 0x0000a800000d7ab9 */ /* 0x000fc60000000800 */
[----:B------:R-:W3:Y:S01]  /*0d60*/  LDL R9, [R1+0x80] ;  /* 0x0000800001097983 */ /* 0x000ee20000100800 */
[----:B0-----:R-:W-:Y:S02]  /*0d70*/  MOV R2, UR13 ;  /* 0x0000000d00027c02 */ /* 0x001fe40008000f00 */
[----:B------:R-:W-:Y:S01]  /*0d80*/  IABS R4, UR19 ;  /* 0x0000001300047c13 */ /* 0x000fe20008000000 */
[----:B------:R-:W4:Y:S01]  /*0d90*/  LDL R16, [R1+0x44] ;  /* 0x0000440001107983 */ /* 0x000f220000100800 */
[----:B------:R-:W-:Y:S01]  /*0da0*/  IABS R2, R2 ;  /* 0x0000000200027213 */ /* 0x000fe20000000000 */
[----:B------:R-:W-:Y:S01]  /*0db0*/  UMOV UR6, URZ ;  /* 0x0000003f00067c82 */ /* 0x000fe20008000000 */
[----:B------:R-:W-:Y:S01]  /*0dc0*/  R2UR UR12, R4 ;  /* 0x00000000040c72ca */ /* 0x000fe200000e0000 */
[----:B------:R-:W-:Y:S01]  /*0dd0*/  UISETP.GE.AND UP0, UPT, UR19, URZ, UPT ;  /* 0x0000003f1300728c */ /* 0x000fe2000bf06270 */
[----:B------:R-:W-:Y:S01]  /*0de0*/  R2UR UR14, R2 ;  /* 0x00000000020e72ca */ /* 0x000fe200000e0000 */
[----:B------:R-:W4:Y:S01]  /*0df0*/  LDL R15, [R1+0x7c] ;  /* 0x00007c00010f7983 */ /* 0x000f220000100800 */
[----:B------:R-:W-:Y:S01]  /*0e00*/  P2R R8, PR, RZ, 0x8 ;  /* 0x00000008ff087803 */ /* 0x000fe20000000000 */
[----:B------:R-:W1:Y:S01]  /*0e10*/  @P5 LDC.64 R94, c[0x0][0x228] ;  /* 0x00008a00ff5e5b82 */ /* 0x000e620000000a00 */
[C---:B------:R-:W-:Y:S01]  /*0e20*/  LOP3.LUT P3, RZ, R10.reuse, 0x200000, RZ, 0xc0, !PT ;  /* 0x002000000aff7812 */ /* 0x040fe2000786c0ff */
[----:B------:R-:W4:Y:S01]  /*0e30*/  LDL R14, [R1+0x40] ;  /* 0x00004000010e7983 */ /* 0x000f220000100800 */
[----:B------:R-:W-:-:S02]  /*0e40*/  LOP3.LUT P1, RZ, R10, 0x400, RZ, 0xc0, !PT ;  /* 0x000004000aff7812 */ /* 0x000fc4000782c0ff */
[----:B0-----:R-:W-:Y:S01]  /*0e50*/  P2R R0, PR, RZ, 0x4 ;  /* 0x00000004ff007803 */ /* 0x001fe20000000000 */
[----:B------:R-:W4:Y:S01]  /*0e60*/  LDL R18, [R1+0x3c] ;  /* 0x00003c0001127983 */ /* 0x000f220000100800 */
[----:B------:R-:W-:Y:S01]  /*0e70*/  LOP3.LUT P6, RZ, R10, 0x80000, RZ, 0xc0, !PT ;  /* 0x000800000aff7812 */ /* 0x000fe200078cc0ff */
[----:B------:R-:W0:Y:S02]  /*0e80*/  @P4 LDC.64 R40, c[0x0][0x230] ;  /* 0x00008c00ff284b82 */ /* 0x000e240000000a00 */
[----:B------:R-:W1:Y:S01]  /*0e90*/  I2F.RP R2, UR14 ;  /* 0x0000000e00027d06 */ /* 0x000e620008209400 */
[----:B------:R-:W4:Y:S04]  /*0ea0*/  LDL R17, [R1+0x74] ;  /* 0x0000740001117983 */ /* 0x000f280000100800 */
[----:B------:R-:W4:Y:S01]  /*0eb0*/  LDL R19, [R1+0x70] ;  /* 0x0000700001137983 */ /* 0x000f220000100800 */
[----:B------:R-:W2:Y:S03]  /*0ec0*/  @P3 LDC.64 R4, c[0x0][0x288] ;  /* 0x0000a200ff043b82 */ /* 0x000ea60000000a00 */
[----:B------:R-:W4:Y:S04]  /*0ed0*/  LDL R21, [R1+0x6c] ;  /* 0x00006c0001157983 */ /* 0x000f280000100800 */
[----:B------:R-:W4:Y:S01]  /*0ee0*/  LDL R20, [R1+0x30] ;  /* 0x0000300001147983 */ /* 0x000f220000100800 */
[----:B------:R-:W0:Y:S01]  /*0ef0*/  @P3 LDC.64 R80, c[0x0][0x230] ;  /* 0x00008c00ff503b82 */ /* 0x000e220000000a00 */
[----:B-1----:R-:W1:Y:S02]  /*0f00*/  MUFU.RCP R2, R2 ;  /* 0x0000000200027308 */ /* 0x002e640000001000 */
[----:B------:R-:W4:Y:S04]  /*0f10*/  LDL R23, [R1+0x68] ;  /* 0x0000680001177983 */ /* 0x000f280000100800 */
[----:B------:R-:W4:Y:S01]  /*0f20*/  LDL R22, [R1+0x2c] ;  /* 0x00002c0001167983 */ /* 0x000f220000100800 */
[----:B------:R-:W4:Y:S03]  /*0f30*/  @P1 LDC.64 R82, c[0x0][0x230] ;  /* 0x00008c00ff521b82 */ /* 0x000f260000000a00 */
[----:B------:R-:W4:Y:S04]  /*0f40*/  LDL R27, [R1+0x64] ;  /* 0x00006400011b7983 */ /* 0x000f280000100800 */
[----:B------:R-:W4:Y:S01]  /*0f50*/  LDL R26, [R1+0x28] ;  /* 0x00002800011a7983 */ /* 0x000f220000100800 */
[----:B------:R-:W4:Y:S01]  /*0f60*/  @P4 LDC.64 R92, c[0x0][0x228] ;  /* 0x00008a00ff5c4b82 */ /* 0x000f220000000a00 */
[----:B-1----:R-:W-:-:S02]  /*0f70*/  IADD3 R3, R2, 0xffffffe, RZ ;  /* 0x0ffffffe02037810 */ /* 0x002fc40007ffe0ff */
[----:B------:R-:W4:Y:S01]  /*0f80*/  LDL R25, [R1+0x60] ;  /* 0x0000600001197983 */ /* 0x000f220000100800 */
[----:B------:R-:W-:-:S03]  /*0f90*/  SHF.L.U32 R2, R13, 0x1, RZ ;  /* 0x000000010d027819 */ /* 0x000fc600000006ff */
[----:B------:R-:W4:Y:S01]  /*0fa0*/  LDL R24, [R1+0x24] ;  /* 0x0000240001187983 */ /* 0x000f220000100800 */
[----:B------:R-:W1:Y:S01]  /*0fb0*/  F2I.FTZ.U32.TRUNC.NTZ R3, R3 ;  /* 0x0000000300037305 */ /* 0x000e62000021f000 */
[----:B------:R-:W-:Y:S02]  /*0fc0*/  LOP3.LUT R2, R2, 0x7e, RZ, 0xc0, !PT ;  /* 0x0000007e02027812 */ /* 0x000fe400078ec0ff */
[----:B------:R-:W4:Y:S04]  /*0fd0*/  LDL R33, [R1+0x58] ;  /* 0x0000580001217983 */ /* 0x000f280000100800 */
[----:B------:R-:W4:Y:S04]  /*0fe0*/  LDL R32, [R1+0x1c] ;  /* 0x00001c0001207983 */ /* 0x000f280000100800 */
[----:B------:R-:W4:Y:S01]  /*0ff0*/  LDL R31, [R1+0x54] ;  /* 0x00005400011f7983 */ /* 0x000f220000100800 */
[----:B-1----:R-:W-:-:S03]  /*1000*/  R2UR UR7, R3 ;  /* 0x00000000030772ca */ /* 0x002fc600000e0000 */
[----:B------:R-:W4:Y:S10]  /*1010*/  LDL R30, [R1+0x18] ;  /* 0x00001800011e7983 */ /* 0x000f340000100800 */
        /* <DEDUP_REMOVED lines=36> */
[----:B--2---:R-:W-:-:S07]  /*1260*/  @P3 IMAD R2, R6, R4, RZ ;  /* 0x0000000406023224 */ /* 0x004fce00078e02ff */
[----:B------:R-:W2:Y:S01]  /*1270*/  @P3 LDC.64 R6, c[0x0][0x228] ;  /* 0x00008a00ff063b82 */ /* 0x000ea20000000a00 */
[C---:B------:R-:W-:Y:S02]  /*1280*/  @P3 IMAD R5, R11.reuse, R5, R2 ;  /* 0x000000050b053224 */ /* 0x040fe400078e0202 */
[----:B------:R-:W-:-:S05]  /*1290*/  @P3 IMAD.WIDE.U32 R2, R11, R4, R42 ;  /* 0x000000040b023225 */ /* 0x000fca00078e002a */
[----:B------:R-:W-:Y:S02]  /*12a0*/  @P3 IADD3 R3, R3, R5, RZ ;  /* 0x0000000503033210 */ /* 0x000fe40007ffe0ff */
[C---:B------:R-:W-:Y:S02]  /*12b0*/  @P3 SHF.L.U32 R5, R2.reuse, 0x1, RZ ;  /* 0x0000000102053819 */ /* 0x040fe400000006ff */
[----:B------:R-:W-:Y:S02]  /*12c0*/  @P3 SHF.L.U64.HI R2, R2, 0x1, R3 ;  /* 0x0000000102023819 */ /* 0x000fe40000010203 */
[----:B0-----:R-:W-:-:S04]  /*12d0*/  @P3 IADD3 R80, P0, R5, R80, RZ ;  /* 0x0000005005503210 */ /* 0x001fc80007f1e0ff */
[----:B------:R-:W-:Y:S02]  /*12e0*/  @P3 IADD3.X R81, R2, R81, RZ, P0, !PT ;  /* 0x0000005102513210 */ /* 0x000fe400007fe4ff */
[----:B--2---:R-:W-:-:S04]  /*12f0*/  @P3 IADD3 R4, P0, R5, R6, RZ ;  /* 0x0000000605043210 */ /* 0x004fc80007f1e0ff */
[----:B------:R-:W-:Y:S02]  /*1300*/  @P3 IADD3.X R5, R2, R7, RZ, P0, !PT ;  /* 0x0000000702053210 */ /* 0x000fe400007fe4ff */
[----:B------:R-:W3:Y:S02]  /*1310*/  @P1 LDC.64 R6, c[0x0][0x288] ;  /* 0x0000a200ff061b82 */ /* 0x000ee40000000a00 */
[----:B---3--:R-:W-:Y:S02]  /*1320*/  @P1 IMAD R2, R9, R6, RZ ;  /* 0x0000000609021224 */ /* 0x008fe400078e02ff */
[----:B------:R-:W2:Y:S01]  /*1330*/  LDL R9, [R1+0x78] ;  /* 0x0000780001097983 */ /* 0x000ea20000100800 */
[----:B------:R-:W-:Y:S01]  /*1340*/  @P1 MOV R3, R43 ;  /* 0x0000002b00031202 */ /* 0x000fe20000000f00 */
[----:B----4-:R-:W-:Y:S01]  /*1350*/  @P1 IMAD R7, R16, R7, R2 ;  /* 0x0000000710071224 */ /* 0x010fe200078e0202 */
[----:B------:R-:W-:-:S05]  /*1360*/  @P1 MOV R2, R44 ;  /* 0x0000002c00021202 */ /* 0x000fca0000000f00 */
[----:B------:R-:W-:Y:S02]  /*1370*/  @P1 IMAD.WIDE.U32 R2, R16, R6, R2 ;  /* 0x0000000610021225 */ /* 0x000fe400078e0002 */
[----:B------:R-:W3:Y:S03]  /*1380*/  LDL R16, [R1+0x38] ;  /* 0x0000380001107983 */ /* 0x000ee60000100800 */
[----:B------:R-:W-:Y:S02]  /*1390*/  @P1 IADD3 R3, R3, R7, RZ ;  /* 0x0000000703031210 */ /* 0x000fe40007ffe0ff */
[----:B------:R-:W0:Y:S01]  /*13a0*/  @P1 LDC.64 R6, c[0x0][0x228] ;  /* 0x00008a00ff061b82 */ /* 0x000e220000000a00 */
[C---:B------:R-:W-:Y:S02]  /*13b0*/  @P1 SHF.L.U32 R117, R2.reuse, 0x1, RZ ;  /* 0x0000000102751819 */ /* 0x040fe400000006ff */
[----:B------:R-:W-:-:S02]  /*13c0*/  @P1 SHF.L.U64.HI R2, R2, 0x1, R3 ;  /* 0x0000000102021819 */ /* 0x000fc40000010203 */
[----:B------:R-:W-:-:S04]  /*13d0*/  @P1 IADD3 R82, P0, R117, R82, RZ ;  /* 0x0000005275521210 */ /* 0x000fc80007f1e0ff */
[----:B------:R-:W-:Y:S02]  /*13e0*/  @P1 IADD3.X R83, R2, R83, RZ, P0, !PT ;  /* 0x0000005302531210 */ /* 0x000fe400007fe4ff */
[----:B0-----:R-:W-:-:S04]  /*13f0*/  @P1 IADD3 R116, P0, R117, R6, RZ ;  /* 0x0000000675741210 */ /* 0x001fc80007f1e0ff */
[----:B------:R-:W-:Y:S02]  /*1400*/  @P1 IADD3.X R117, R2, R7, RZ, P0, !PT ;  /* 0x0000000702751210 */ /* 0x000fe400007fe4ff */
[----:B------:R-:W0:Y:S01]  /*1410*/  @P2 LDC.64 R6, c[0x0][0x288] ;  /* 0x0000a200ff062b82 */ /* 0x000e220000000a00 */
[----:B------:R-:W-:Y:S01]  /*1420*/  @P2 MOV R3, R43 ;  /* 0x0000002b00032202 */ /* 0x000fe20000000f00 */
[----:B0-----:R-:W-:-:S04]  /*1430*/  @P2 IMAD R2, R15, R6, RZ ;  /* 0x000000060f022224 */ /* 0x001fc800078e02ff */
[----:B------:R-:W-:Y:S01]  /*1440*/  @P2 IMAD R7, R14, R7, R2 ;  /* 0x000000070e072224 */ /* 0x000fe200078e0202 */
[----:B------:R-:W-:-:S05]  /*1450*/  @P2 MOV R2, R44 ;  /* 0x0000002c00022202 */ /* 0x000fca0000000f00 */
[----:B------:R-:W-:Y:S02]  /*1460*/  @P2 IMAD.WIDE.U32 R2, R14, R6, R2 ;  /* 0x000000060e022225 */ /* 0x000fe400078e0002 */
[----:B------:R-:W0:Y:S01]  /*1470*/  @P2 LDC.64 R14, c[0x0][0x228] ;  /* 0x00008a00ff0e2b82 */ /* 0x000e220000000a00 */
[----:B------:R-:W-:Y:S02]  /*1480*/  LOP3.LUT P1, RZ, R10, 0x100, RZ, 0xc0, !PT ;  /* 0x000001000aff7812 */ /* 0x000fe4000782c0ff */
[----:B------:R-:W-:Y:S02]  /*1490*/  @P2 IADD3 R7, R3, R7, RZ ;  /* 0x0000000703072210 */ /* 0x000fe40007ffe0ff */
[C---:B------:R-:W-:Y:S02]  /*14a0*/  @P2 SHF.L.U32 R3, R2.reuse, 0x1, RZ ;  /* 0x0000000102032819 */ /* 0x040fe400000006ff */
[----:B------:R-:W-:Y:S02]  /*14b0*/  @P2 SHF.L.U64.HI R6, R2, 0x1, R7 ;  /* 0x0000000102062819 */ /* 0x000fe40000010207 */
[----:B-1----:R-:W-:-:S04]  /*14c0*/  @P2 IADD3 R114, P0, R3, R114, RZ ;  /* 0x0000007203722210 */ /* 0x002fc80007f1e0ff */
[----:B------:R-:W-:Y:S01]  /*14d0*/  @P2 IADD3.X R115, R6, R115, RZ, P0, !PT ;  /* 0x0000007306732210 */ /* 0x000fe200007fe4ff */
[----:B------:R-:W1:Y:S01]  /*14e0*/  @P1 LDC.64 R78, c[0x0][0x230] ;  /* 0x00008c00ff4e1b82 */ /* 0x000e620000000a00 */
[----:B0-----:R-:W-:-:S04]  /*14f0*/  @P2 IADD3 R2, P0, R3, R14, RZ ;  /* 0x0000000e03022210 */ /* 0x001fc80007f1e0ff */
[----:B------:R-:W-:-:S03]  /*1500*/  @P2 IADD3.X R3, R6, R15, RZ, P0, !PT ;  /* 0x0000000f06032210 */ /* 0x000fc600007fe4ff */
[----:B------:R-:W2:Y:S01]  /*1510*/  @P1 LDC.64 R14, c[0x0][0x288] ;  /* 0x0000a200ff0e1b82 */ /* 0x000ea20000000a00 */
[----:B------:R-:W-:Y:S01]  /*1520*/  @P1 MOV R7, R43 ;  /* 0x0000002b00071202 */ /* 0x000fe20000000f00 */
[----:B--2---:R-:W-:-:S04]  /*1530*/  @P1 IMAD R6, R9, R14, RZ ;  /* 0x0000000e09061224 */ /* 0x004fc800078e02ff */
[----:B------:R-:W-:Y:S01]  /*1540*/  @P1 IMAD R9, R18, R15, R6 ;  /* 0x0000000f12091224 */ /* 0x000fe200078e0206 */
[----:B------:R-:W-:-:S05]  /*1550*/  @P1 MOV R6, R44 ;  /* 0x0000002c00061202 */ /* 0x000fca0000000f00 */
[----:B------:R-:W-:Y:S02]  /*1560*/  @P1 IMAD.WIDE.U32 R6, R18, R14, R6 ;  /* 0x0000000e12061225 */ /* 0x000fe400078e0006 */
[----:B------:R-:W2:Y:S01]  /*1570*/  LDL R18, [R1+0x34] ;  /* 0x0000340001127983 */ /* 0x000ea20000100800 */
[----:B------:R-:W0:Y:S01]  /*1580*/  @P1 LDC.64 R14, c[0x0][0x228] ;  /* 0x00008a00ff0e1b82 */ /* 0x000e220000000a00 */
[----:B------:R-:W-:Y:S02]  /*1590*/  LOP3.LUT P2, RZ, R10, 0x80, RZ, 0xc0, !PT ;  /* 0x000000800aff7812 */ /* 0x000fe4000784c0ff */
[----:B------:R-:W-:Y:S02]  /*15a0*/  @P1 IADD3 R7, R7, R9, RZ ;  /* 0x0000000907071210 */ /* 0x000fe40007ffe0ff */
[C---:B------:R-:W-:Y:S02]  /*15b0*/  @P1 SHF.L.U32 R113, R6.reuse, 0x1, RZ ;  /* 0x0000000106711819 */ /* 0x040fe400000006ff */
[----:B------:R-:W-:-:S02]  /*15c0*/  @P1 SHF.L.U64.HI R6, R6, 0x1, R7 ;  /* 0x0000000106061819 */ /* 0x000fc40000010207 */
[----:B-1----:R-:W-:-:S04]  /*15d0*/  @P1 IADD3 R78, P0, R113, R78, RZ ;  /* 0x0000004e714e1210 */ /* 0x002fc80007f1e0ff */
[----:B------:R-:W-:Y:S01]  /*15e0*/  @P1 IADD3.X R79, R6, R79, RZ, P0, !PT ;  /* 0x0000004f064f1210 */ /* 0x000fe200007fe4ff */
[----:B------:R-:W1:Y:S01]  /*15f0*/  @P2 LDC.64 R110, c[0x0][0x230] ;  /* 0x00008c00ff6e2b82 */ /* 0x000e620000000a00 */
[----:B0-----:R-:W-:-:S04]  /*1600*/  @P1 IADD3 R112, P0, R113, R14, RZ ;  /* 0x0000000e71701210 */ /* 0x001fc80007f1e0ff */
[----:B------:R-:W-:-:S03]  /*1610*/  @P1 IADD3.X R113, R6, R15, RZ, P0, !PT ;  /* 0x0000000f06711210 */ /* 0x000fc600007fe4ff */
[----:B------:R-:W0:Y:S01]  /*1620*/  @P2 LDC.64 R14, c[0x0][0x288] ;  /* 0x0000a200ff0e2b82 */ /* 0x000e220000000a00 */
[----:B------:R-:W-:Y:S01]  /*1630*/  @P2 MOV R7, R43 ;  /* 0x0000002b00072202 */ /* 0x000fe20000000f00 */
[----:B0-----:R-:W-:-:S04]  /*1640*/  @P2 IMAD R6, R17, R14, RZ ;  /* 0x0000000e11062224 */ /* 0x001fc800078e02ff */
[----:B---3--:R-:W-:Y:S01]  /*1650*/  @P2 IMAD R9, R16, R15, R6 ;  /* 0x0000000f10092224 */ /* 0x008fe200078e0206 */
        /* <DEDUP_REMOVED lines=12> */
[----:B------:R-:W0:Y:S01]  /*1720*/  @P1 LDC.64 R14, c[0x0][0x288] ;  /* 0x0000a200ff0e1b82 */ /* 0x000e220000000a00 */
[----:B------:R-:W-:Y:S02]  /*1730*/  @P1 MOV R7, R43 ;  /* 0x0000002b00071202 */ /* 0x000fe40000000f00 */
[C---:B------:R-:W-:Y:S01]  /*1740*/  LOP3.LUT P2, RZ, R10.reuse, 0x20, RZ, 0xc0, !PT ;  /* 0x000000200aff7812 */ /* 0x040fe2000784c0ff */
[----:B0-----:R-:W-:Y:S01]  /*1750*/  @P1 IMAD R6, R19, R14, RZ ;  /* 0x0000000e13061224 */ /* 0x001fe200078e02ff */
[----:B------:R-:W-:-:S03]  /*1760*/  LOP3.LUT P3, RZ, R10, 0x8, RZ, 0xc0, !PT ;  /* 0x000000080aff7812 */ /* 0x000fc6000786c0ff */
[----:B--2---:R-:W-:Y:S01]  /*1770*/  @P1 IMAD R9, R18, R15, R6 ;  /* 0x0000000f12091224 */ /* 0x004fe200078e0206 */
[----:B------:R-:W-:-:S05]  /*1780*/  @P1 MOV R6, R44 ;  /* 0x0000002c00061202 */ /* 0x000fca0000000f00 */
[----:B------:R-:W-:Y:S02]  /*1790*/  @P1 IMAD.WIDE.U32 R6, R18, R14, R6 ;  /* 0x0000000e12061225 */ /* 0x000fe400078e0006 */
[----:B------:R-:W0:Y:S03]  /*17a0*/  @P2 LDC.64 R18, c[0x0][0x288] ;  /* 0x0000a200ff122b82 */ /* 0x000e260000000a00 */
[----:B------:R-:W-:Y:S02]  /*17b0*/  @P1 IADD3 R7, R7, R9, RZ ;  /* 0x0000000907071210 */ /* 0x000fe40007ffe0ff */
[C---:B------:R-:W-:Y:S02]  /*17c0*/  @P1 SHF.L.U32 R107, R6.reuse, 0x1, RZ ;  /* 0x00000001066b1819 */ /* 0x040fe400000006ff */
[----:B------:R-:W-:Y:S02]  /*17d0*/  @P1 SHF.L.U64.HI R6, R6, 0x1, R7 ;  /* 0x0000000106061819 */ /* 0x000fe40000010207 */
[----:B-1----:R-:W-:-:S04]  /*17e0*/  @P1 IADD3 R14, P0, R107, R16, RZ ;  /* 0x000000106b0e1210 */ /* 0x002fc80007f1e0ff */
        /* <DEDUP_REMOVED lines=22> */
[----:B--2---:R-:W-:-:S04]  /*1950*/  @P1 IMAD R6, R23, R20, RZ ;  /* 0x0000001417061224 */ /* 0x004fc800078e02ff */
        /* <DEDUP_REMOVED lines=52> */
[----:B------:R-:W-:Y:S02]  /*1ca0*/  @P1 MOV R8, R44 ;  /* 0x0000002c00081202 */ /* 0x000fe40000000f00 */
[----:B------:R-:W-:-:S09]  /*1cb0*/  @P1 MOV R9, R43 ;  /* 0x0000002b00091202 */ /* 0x000fd20000000f00 */
[----:B------:R-:W0:Y:S08]  /*1cc0*/  @P2 LDC.64 R50, c[0x0][0x230] ;  /* 0x00008c00ff322b82 */ /* 0x000e300000000a00 */
[----:B------:R-:W4:Y:S01]  /*1cd0*/  @P2 LDC.64 R88, c[0x0][0x228] ;  /* 0x00008a00ff582b82 */ /* 0x000f220000000a00 */
[----:B--2---:R-:W-:-:S04]  /*1ce0*/  @P1 IMAD R0, R27, R6, RZ ;  /* 0x000000061b001224 */ /* 0x004fc800078e02ff */
[C---:B---3--:R-:W-:Y:S02]  /*1cf0*/  @P1 IMAD R27, R26.reuse, R7, R0 ;  /* 0x000000071a1b1224 */ /* 0x048fe400078e0200 */
[----:B------:R-:W-:-:S05]  /*1d00*/  @P1 IMAD.WIDE.U32 R6, R26, R6, R8 ;  /* 0x000000061a061225 */ /* 0x000fca00078e0008 */
[----:B------:R-:W-:Y:S02]  /*1d10*/  @P1 IADD3 R9, R7, R27, RZ ;  /* 0x0000001b07091210 */ /* 0x000fe40007ffe0ff */
[C---:B------:R-:W-:Y:S01]  /*1d20*/  @P1 SHF.L.U32 R7, R6.reuse, 0x1, RZ ;  /* 0x0000000106071819 */ /* 0x040fe200000006ff */
[----:B------:R-:W2:Y:S01]  /*1d30*/  @P5 LDC.64 R26, c[0x0][0x230] ;  /* 0x00008c00ff1a5b82 */ /* 0x000ea20000000a00 */
[----:B------:R-:W-:Y:S02]  /*1d40*/  @P1 SHF.L.U64.HI R6, R6, 0x1, R9 ;  /* 0x0000000106061819 */ /* 0x000fe40000010209 */
[----:B-1----:R-:W-:-:S04]  /*1d50*/  @P1 IADD3 R24, P0, R7, R24, RZ ;  /* 0x0000001807181210 */ /* 0x002fc80007f1e0ff */
[----:B------:R-:W-:Y:S02]  /*1d60*/  @P1 IADD3.X R25, R6, R25, RZ, P0, !PT ;  /* 0x0000001906191210 */ /* 0x000fe400007fe4ff */
[----:B------:R-:W-:-:S04]  /*1d70*/  @P1 IADD3 R96, P0, R7, R96, RZ ;  /* 0x0000006007601210 */ /* 0x000fc80007f1e0ff */
[----:B------:R-:W-:Y:S02]  /*1d80*/  @P1 IADD3.X R97, R6, R97, RZ, P0, !PT ;  /* 0x0000006106611210 */ /* 0x000fe400007fe4ff */
[----:B------:R-:W1:Y:S01]  /*1d90*/  @P5 LDC.64 R6, c[0x0][0x288] ;  /* 0x0000a200ff065b82 */ /* 0x000e620000000a00 */
[----:B------:R-:W-:Y:S02]  /*1da0*/  @P5 MOV R8, R44 ;  /* 0x0000002c00085202 */ /* 0x000fe40000000f00 */
[----:B------:R-:W-:Y:S01]  /*1db0*/  @P5 MOV R9, R43 ;  /* 0x0000002b00095202 */ /* 0x000fe20000000f00 */
[-C--:B-1----:R-:W-:Y:S02]  /*1dc0*/  @P5 IMAD R0, R33, R6.reuse, RZ ;  /* 0x0000000621005224 */ /* 0x082fe400078e02ff */
[----:B------:R-:W3:Y:S01]  /*1dd0*/  LDL R33, [R1+0x50] ;  /* 0x0000500001217983 */ /* 0x000ee20000100800 */
[----:B------:R-:W-:-:S04]  /*1de0*/  @P5 IMAD.WIDE.U32 R8, R32, R6, R8 ;  /* 0x0000000620085225 */ /* 0x000fc800078e0008 */
[----:B------:R-:W-:Y:S02]  /*1df0*/  @P5 IMAD R7, R32, R7, R0 ;  /* 0x0000000720075224 */ /* 0x000fe400078e0200 */
[----:B------:R-:W4:Y:S03]  /*1e00*/  LDL R32, [R1+0x14] ;  /* 0x0000140001207983 */ /* 0x000f260000100800 */
[----:B------:R-:W-:Y:S02]  /*1e10*/  @P5 IADD3 R9, R9, R7, RZ ;  /* 0x0000000709095210 */ /* 0x000fe40007ffe0ff */
[C---:B------:R-:W-:Y:S02]  /*1e20*/  @P5 SHF.L.U32 R7, R8.reuse, 0x1, RZ ;  /* 0x0000000108075819 */ /* 0x040fe400000006ff */
[----:B------:R-:W-:Y:S02]  /*1e30*/  @P5 SHF.L.U64.HI R8, R8, 0x1, R9 ;  /* 0x0000000108085819 */ /* 0x000fe40000010209 */
[----:B--2---:R-:W-:-:S04]  /*1e40*/  @P5 IADD3 R26, P0, R7, R26, RZ ;  /* 0x0000001a071a5210 */ /* 0x004fc80007f1e0ff */
[C---:B------:R-:W-:Y:S02]  /*1e50*/  @P5 IADD3.X R27, R8.reuse, R27, RZ, P0, !PT ;  /* 0x0000001b081b5210 */ /* 0x040fe400007fe4ff */
[----:B------:R-:W-:Y:S02]  /*1e60*/  @P5 IADD3 R94, P0, R7, R94, RZ ;  /* 0x0000005e075e5210 */ /* 0x000fe40007f1e0ff */
[----:B------:R-:W1:Y:S01]  /*1e70*/  @P4 LDC.64 R6, c[0x0][0x288] ;  /* 0x0000a200ff064b82 */ /* 0x000e620000000a00 */
[----:B------:R-:W-:Y:S02]  /*1e80*/  @P4 MOV R9, R43 ;  /* 0x0000002b00094202 */ /* 0x000fe40000000f00 */
[----:B------:R-:W-:Y:S02]  /*1e90*/  @P5 IADD3.X R95, R8, R95, RZ, P0, !PT ;  /* 0x0000005f085f5210 */ /* 0x000fe400007fe4ff */
[----:B------:R-:W-:Y:S01]  /*1ea0*/  @P4 MOV R8, R44 ;  /* 0x0000002c00084202 */ /* 0x000fe20000000f00 */
[----:B-1----:R-:W-:-:S02]  /*1eb0*/  @P4 IMAD R0, R31, R6, RZ ;  /* 0x000000061f004224 */ /* 0x002fc400078e02ff */
[----:B------:R-:W2:Y:S02]  /*1ec0*/  LDL R31, [R1+0x4c] ;  /* 0x00004c00011f7983 */ /* 0x000ea40000100800 */
[----:B------:R-:W-:-:S04]  /*1ed0*/  @P4 IMAD.WIDE.U32 R8, R30, R6, R8 ;  /* 0x000000061e084225 */ /* 0x000fc800078e0008 */
[----:B------:R-:W-:Y:S02]  /*1ee0*/  @P4 IMAD R7, R30, R7, R0 ;  /* 0x000000071e074224 */ /* 0x000fe400078e0200 */
[----:B------:R-:W2:Y:S03]  /*1ef0*/  LDL R30, [R1+0x48] ;  /* 0x00004800011e7983 */ /* 0x000ea60000100800 */
[----:B------:R-:W-:Y:S02]  /*1f00*/  @P4 IADD3 R9, R9, R7, RZ ;  /* 0x0000000709094210 */ /* 0x000fe40007ffe0ff */
[C---:B------:R-:W-:Y:S02]  /*1f10*/  @P4 SHF.L.U32 R7, R8.reuse, 0x1, RZ ;  /* 0x0000000108074819 */ /* 0x040fe400000006ff */
[----:B------:R-:W-:Y:S02]  /*1f20*/  @P4 SHF.L.U64.HI R8, R8, 0x1, R9 ;  /* 0x0000000108084819 */ /* 0x000fe40000010209 */
[----:B------:R-:W-:-:S04]  /*1f30*/  @P4 IADD3 R40, P0, R7, R40, RZ ;  /* 0x0000002807284210 */ /* 0x000fc80007f1e0ff */
[C---:B------:R-:W-:Y:S02]  /*1f40*/  @P4 IADD3.X R41, R8.reuse, R41, RZ, P0, !PT ;  /* 0x0000002908294210 */ /* 0x040fe400007fe4ff */
[----:B------:R-:W-:Y:S02]  /*1f50*/  @P4 IADD3 R92, P0, R7, R92, RZ ;  /* 0x0000005c075c4210 */ /* 0x000fe40007f1e0ff */
[----:B------:R-:W3:Y:S01]  /*1f60*/  @P3 LDC.64 R6, c[0x0][0x288] ;  /* 0x0000a200ff063b82 */ /* 0x000ee20000000a00 */
[----:B------:R-:W-:Y:S02]  /*1f70*/  @P3 MOV R9, R43 ;  /* 0x0000002b00093202 */ /* 0x000fe40000000f00 */
[----:B------:R-:W-:Y:S02]  /*1f80*/  @P4 IADD3.X R93, R8, R93, RZ, P0, !PT ;  /* 0x0000005d085d4210 */ /* 0x000fe400007fe4ff */
[----:B------:R-:W-:Y:S02]  /*1f90*/  @P3 MOV R8, R44 ;  /* 0x0000002c00083202 */ /* 0x000fe40000000f00 */
[----:B------:R-:W-:-:S02]  /*1fa0*/  LOP3.LUT P1, RZ, R10, 0x100000, RZ, 0xc0, !PT ;  /* 0x001000000aff7812 */ /* 0x000fc4000782c0ff */
[----:B------:R-:W-:-:S04]  /*1fb0*/  LOP3.LUT R10, R10, 0xdfffffff, RZ, 0xc0, !PT ;  /* 0xdfffffff0a0a7812 */ /* 0x000fc800078ec0ff */
[----:B------:R-:W-:-:S07]  /*1fc0*/  @P5 LOP3.LUT R10, R10, 0x20000000, RZ, 0xfc, !PT ;  /* 0x200000000a0a5812 */ /* 0x000fce00078efcff */
[----:B------:R-:W1:Y:S01]  /*1fd0*/  @P1 LDC.64 R52, c[0x0][0x230] ;  /* 0x00008c00ff341b82 */ /* 0x000e620000000a00 */
[C---:B------:R-:W-:Y:S02]  /*1fe0*/  LOP3.LUT P5, RZ, R10.reuse, 0x20000, RZ, 0xc0, !PT ;  /* 0x000200000aff7812 */ /* 0x040fe400078ac0ff */
[----:B------:R-:W-:-:S05]  /*1ff0*/  LOP3.LUT R10, R10, 0xbfffffff, RZ, 0xc0, !PT ;  /* 0xbfffffff0a0a7812 */ /* 0x000fca00078ec0ff */
[----:B------:R-:W1:Y:S01]  /*2000*/  @P1 LDC.64 R86, c[0x0][0x228] ;  /* 0x00008a00ff561b82 */ /* 0x000e620000000a00 */
[----:B------:R-:W-:-:S04]  /*2010*/  @P4 LOP3.LUT R10, R10, 0x40000000, RZ, 0xfc, !PT ;  /* 0x400000000a0a4812 */ /* 0x000fc800078efcff */
[----:B------:R-:W-:-:S03]  /*2020*/  LOP3.LUT P4, RZ, R10, 0x40000, RZ, 0xc0, !PT ;  /* 0x000400000aff7812 */ /* 0x000fc6000788c0ff */
[----:B------:R-:W1:Y:S08]  /*2030*/  @P5 LDC.64 R56, c[0x0][0x230] ;  /* 0x00008c00ff385b82 */ /* 0x000e700000000a00 */
[----:B------:R-:W1:Y:S08]  /*2040*/  @P5 LDC.64 R74, c[0x0][0x228] ;  /* 0x00008a00ff4a5b82 */ /* 0x000e700000000a00 */
[----:B------:R-:W1:Y:S08]  /*2050*/  @P4 LDC.64 R54, c[0x0][0x230] ;  /* 0x00008c00ff364b82 */ /* 0x000e700000000a00 */
[----:B------:R-:W1:Y:S01]  /*2060*/  @P4 LDC.64 R84, c[0x0][0x228] ;  /* 0x00008a00ff544b82 */ /* 0x000e620000000a00 */
[----:B---3--:R-:W-:-:S04]  /*2070*/  @P3 IMAD R0, R33, R6, RZ ;  /* 0x0000000621003224 */ /* 0x008fc800078e02ff */
[C---:B----4-:R-:W-:Y:S02]  /*2080*/  @P3 IMAD R7, R32.reuse, R7, R0 ;  /* 0x0000000720073224 */ /* 0x050fe400078e0200 */
[----:B------:R-:W-:-:S05]  /*2090*/  @P3 IMAD.WIDE.U32 R8, R32, R6, R8 ;  /* 0x0000000620083225 */ /* 0x000fca00078e0008 */
[----:B------:R-:W-:Y:S02]  /*20a0*/  @P3 IADD3 R9, R9, R7, RZ ;  /* 0x0000000709093210 */ /* 0x000fe40007ffe0ff */
[C---:B------:R-:W-:Y:S02]  /*20b0*/  @P3 SHF.L.U32 R7, R8.reuse, 0x1, RZ ;  /* 0x0000000108073819 */ /* 0x040fe400000006ff */
[----:B------:R-:W-:Y:S02]  /*20c0*/  @P3 SHF.L.U64.HI R8, R8, 0x1, R9 ;  /* 0x0000000108083819 */ /* 0x000fe40000010209 */
[----:B------:R-:W-:-:S04]  /*20d0*/  @P3 IADD3 R48, P0, R7, R48, RZ ;  /* 0x0000003007303210 */ /* 0x000fc80007f1e0ff */
[C---:B------:R-:W-:Y:S02]  /*20e0*/  @P3 IADD3.X R49, R8.reuse, R49, RZ, P0, !PT ;  /* 0x0000003108313210 */ /* 0x040fe400007fe4ff */
[----:B------:R-:W-:Y:S02]  /*20f0*/  @P3 IADD3 R90, P0, R7, R90, RZ ;  /* 0x0000005a075a3210 */ /* 0x000fe40007f1e0ff */
[----:B------:R-:W2:Y:S01]  /*2100*/  @P2 LDC.64 R6, c[0x0][0x288] ;  /* 0x0000a200ff062b82 */ /* 0x000ea20000000a00 */
[----:B------:R-:W-:Y:S02]  /*2110*/  @P2 MOV R9, R43 ;  /* 0x0000002b00092202 */ /* 0x000fe40000000f00 */
[----:B------:R-:W-:Y:S02]  /*2120*/  @P3 IADD3.X R91, R8, R91, RZ, P0, !PT ;  /* 0x0000005b085b3210 */ /* 0x000fe400007fe4ff */
[----:B------:R-:W-:Y:S01]  /*2130*/  @P2 MOV R8, R44 ;  /* 0x0000002c00082202 */ /* 0x000fe20000000f00 */
[----:B--2---:R-:W-:-:S04]  /*2140*/  @P2 IMAD R0, R31, R6, RZ ;  /* 0x000000061f002224 */ /* 0x004fc800078e02ff */
[C---:B------:R-:W-:Y:S02]  /*2150*/  @P2 IMAD R7, R30.reuse, R7, R0 ;  /* 0x000000071e072224 */ /* 0x040fe400078e0200 */
[----:B------:R-:W-:-:S05]  /*2160*/  @P2 IMAD.WIDE.U32 R8, R30, R6, R8 ;  /* 0x000000061e082225 */ /* 0x000fca00078e0008 */
[----:B------:R-:W-:Y:S02]  /*2170*/  @P2 IADD3 R9, R9, R7, RZ ;  /* 0x0000000709092210 */ /* 0x000fe40007ffe0ff */
[C---:B------:R-:W-:Y:S02]  /*2180*/  @P2 SHF.L.U32 R7, R8.reuse, 0x1, RZ ;  /* 0x0000000108072819 */ /* 0x040fe400000006ff */
[----:B------:R-:W-:Y:S02]  /*2190*/  @P2 SHF.L.U64.HI R8, R8, 0x1, R9 ;  /* 0x0000000108082819 */ /* 0x000fe40000010209 */
[----:B0-----:R-:W-:-:S04]  /*21a0*/  @P2 IADD3 R50, P0, R7, R50, RZ ;  /* 0x0000003207322210 */ /* 0x001fc80007f1e0ff */
[----:B------:R-:W-:Y:S02]  /*21b0*/  @P2 IADD3.X R51, R8, R51, RZ, P0, !PT ;  /* 0x0000003308332210 */ /* 0x000fe400007fe4ff */
[----:B------:R-:W-:Y:S02]  /*21c0*/  @P2 IADD3 R88, P0, R7, R88, RZ ;  /* 0x0000005807582210 */ /* 0x000fe40007f1e0ff */
[----:B------:R-:W0:Y:S01]  /*21d0*/  @P1 LDC.64 R6, c[0x0][0x288] ;  /* 0x0000a200ff061b82 */ /* 0x000e220000000a00 */
[----:B------:R-:W-:-:S04]  /*21e0*/  IADD3 R31, R11, 0x78, RZ ;  /* 0x000000780b1f7810 */ /* 0x000fc80007ffe0ff */
[----:B------:R-:W-:Y:S02]  /*21f0*/  SHF.R.S32.HI R9, RZ, 0x1f, R31 ;  /* 0x0000001fff097819 */ /* 0x000fe4000001141f */
[----:B------:R-:W-:Y:S02]  /*2200*/  @P2 IADD3.X R89, R8, R89, RZ, P0, !PT ;  /* 0x0000005908592210 */ /* 0x000fe400007fe4ff */
[----:B------:R-:W-:Y:S01]  /*2210*/  @P1 MOV R8, R44 ;  /* 0x0000002c00081202 */ /* 0x000fe20000000f00 */
[----:B0-----:R-:W-:Y:S01]  /*2220*/  @P1 IMAD R0, R9, R6, RZ ;  /* 0x0000000609001224 */ /* 0x001fe200078e02ff */
[----:B------:R-:W-:-:S03]  /*2230*/  @P1 MOV R9, R43 ;  /* 0x0000002b00091202 */ /* 0x000fc60000000f00 */
[C---:B------:R-:W-:Y:S02]  /*2240*/  @P1 IMAD R7, R31.reuse, R7, R0 ;  /* 0x000000071f071224 */ /* 0x040fe400078e0200 */
[----:B------:R-:W-:-:S05]  /*2250*/  @P1 IMAD.WIDE.U32 R8, R31, R6, R8 ;  /* 0x000000061f081225 */ /* 0x000fca00078e0008 */
[----:B------:R-:W-:Y:S02]  /*2260*/  @P1 IADD3 R9, R9, R7, RZ ;  /* 0x0000000709091210 */ /* 0x000fe40007ffe0ff */
[C---:B------:R-:W-:Y:S02]  /*2270*/  @P1 SHF.L.U32 R7, R8.reuse, 0x1, RZ ;  /* 0x0000000108071819 */ /* 0x040fe400000006ff */
[----:B------:R-:W-:Y:S02]  /*2280*/  @P1 SHF.L.U64.HI R8, R8, 0x1, R9 ;  /* 0x0000000108081819 */ /* 0x000fe40000010209 */
[----:B-1----:R-:W-:-:S04]  /*2290*/  @P1 IADD3 R52, P0, R7, R52, RZ ;  /* 0x0000003407341210 */ /* 0x002fc80007f1e0ff */
        /* <DEDUP_REMOVED lines=14> */
[----:B------:R-:W-:-:S04]  /*2380*/  @P4 IADD3 R54, P0, R7, R54, RZ ;  /* 0x0000003607364210 */ /* 0x000fc80007f1e0ff */
[----:B------:R-:W-:Y:S02]  /*2390*/  @P4 IADD3.X R55, R8, R55, RZ, P0, !PT ;  /* 0x0000003708374210 */ /* 0x000fe400007fe4ff */
[----:B------:R-:W-:Y:S02]  /*23a0*/  @P4 IADD3 R84, P0, R7, R84, RZ ;  /* 0x0000005407544210 */ /* 0x000fe40007f1e0ff */
[----:B------:R-:W0:Y:S01]  /*23b0*/  @P5 LDC.64 R6, c[0x0][0x288] ;  /* 0x0000a200ff065b82 */ /* 0x000e220000000a00 */
[----:B------:R-:W-:-:S04]  /*23c0*/  IADD3 R31, R11, 0x90, RZ ;  /* 0x000000900b1f7810 */ /* 0x000fc80007ffe0ff */
[----:B------:R-:W-:Y:S02]  /*23d0*/  SHF.R.S32.HI R9, RZ, 0x1f, R31 ;  /* 0x0000001fff097819 */ /* 0x000fe4000001141f */
[----:B------:R-:W-:Y:S02]  /*23e0*/  @P4 IADD3.X R85, R8, R85, RZ, P0, !PT ;  /* 0x0000005508554210 */ /* 0x000fe400007fe4ff */
[----:B------:R-:W-:Y:S02]  /*23f0*/  LOP3.LUT R10, R10, 0x7fffffff, RZ, 0xc0, !PT ;  /* 0x7fffffff0a0a7812 */ /* 0x000fe400078ec0ff */
[----:B------:R-:W-:Y:S02]  /*2400*/  @P5 MOV R8, R44 ;  /* 0x0000002c00085202 */ /* 0x000fe40000000f00 */
[----:B------:R-:W-:Y:S01]  /*2410*/  @P3 LOP3.LUT R10, R10, 0x80000000, RZ, 0xfc, !PT ;  /* 0x800000000a0a3812 */ /* 0x000fe200078efcff */
[----:B0-----:R-:W-:Y:S01]  /*2420*/  @P5 IMAD R0, R9, R6, RZ ;  /* 0x0000000609005224 */ /* 0x001fe200078e02ff */
[----:B------:R-:W-:-:S03]  /*2430*/  @P5 MOV R9, R43 ;  /* 0x0000002b00095202 */ /* 0x000fc60000000f00 */
[C---:B------:R-:W-:Y:S02]  /*2440*/  @P5 IMAD R7, R31.reuse, R7, R0 ;  /* 0x000000071f075224 */ /* 0x040fe400078e0200 */
[----:B------:R-:W-:Y:S01]  /*2450*/  @P5 IMAD.WIDE.U32 R8, R31, R6, R8 ;  /* 0x000000061f085225 */ /* 0x000fe200078e0008 */
[----:B------:R-:W-:-:S04]  /*2460*/  LOP3.LUT P1, RZ, R10, 0x10000, RZ, 0xc0, !PT ;  /* 0x000100000aff7812 */ /* 0x000fc8000782c0ff */
[----:B------:R-:W-:Y:S02]  /*2470*/  @P5 IADD3 R9, R9, R7, RZ ;  /* 0x0000000709095210 */ /* 0x000fe40007ffe0ff */
[C---:B------:R-:W-:Y:S02]  /*2480*/  @P5 SHF.L.U32 R7, R8.reuse, 0x1, RZ ;  /* 0x0000000108075819 */ /* 0x040fe400000006ff */
[----:B------:R-:W-:Y:S02]  /*2490*/  @P5 SHF.L.U64.HI R8, R8, 0x1, R9 ;  /* 0x0000000108085819 */ /* 0x000fe40000010209 */
[----:B------:R-:W-:Y:S02]  /*24a0*/  @P5 IADD3 R56, P0, R7, R56, RZ ;  /* 0x0000003807385210 */ /* 0x000fe40007f1e0ff */
[----:B------:R-:W-:Y:S01]  /*24b0*/  IADD3 R31, R11, 0x98, RZ ;  /* 0x000000980b1f7810 */ /* 0x000fe20007ffe0ff */
[----:B------:R-:W0:Y:S01]  /*24c0*/  @P1 LDC.64 R58, c[0x0][0x230] ;  /* 0x00008c00ff3a1b82 */ /* 0x000e220000000a00 */
[----:B------:R-:W-:-:S02]  /*24d0*/  @P5 IADD3.X R57, R8, R57, RZ, P0, !PT ;  /* 0x0000003908395210 */ /* 0x000fc400007fe4ff */
[----:B------:R-:W-:-:S05]  /*24e0*/  @P5 IADD3 R74, P0, R7, R74, RZ ;  /* 0x0000004a074a5210 */ /* 0x000fca0007f1e0ff */
[----:B------:R-:W1:Y:S01]  /*24f0*/  @P1 LDC.64 R6, c[0x0][0x288] ;  /* 0x0000a200ff061b82 */ /* 0x000e620000000a00 */
[----:B------:R-:W-:Y:S02]  /*2500*/  SHF.R.S32.HI R9, RZ, 0x1f, R31 ;  /* 0x0000001fff097819 */ /* 0x000fe4000001141f */
[----:B------:R-:W-:-:S05]  /*2510*/  @P5 IADD3.X R75, R8, R75, RZ, P0, !PT ;  /* 0x0000004b084b5210 */ /* 0x000fca00007fe4ff */
[----:B------:R-:W2:Y:S01]  /*2520*/  @P1 LDC.64 R72, c[0x0][0x228] ;  /* 0x00008a00ff481b82 */ /* 0x000ea20000000a00 */
[----:B------:R-:W-:Y:S02]  /*2530*/  @P1 MOV R8, R44 ;  /* 0x0000002c00081202 */ /* 0x000fe40000000f00 */
[----:B------:R-:W-:Y:S01]  /*2540*/  LOP3.LUT P3, RZ, R10, 0x8000, RZ, 0xc0, !PT ;  /* 0x000080000aff7812 */ /* 0x000fe2000786c0ff */
[----:B-1----:R-:W-:Y:S01]  /*2550*/  @P1 IMAD R0, R9, R6, RZ ;  /* 0x0000000609001224 */ /* 0x002fe200078e02ff */
[----:B------:R-:W-:-:S11]  /*2560*/  @P1 MOV R9, R43 ;  /* 0x0000002b00091202 */ /* 0x000fd60000000f00 */
[----:B------:R-:W1:Y:S01]  /*2570*/  @P3 LDC.64 R62, c[0x0][0x230] ;  /* 0x00008c00ff3e3b82 */ /* 0x000e620000000a00 */
[C---:B------:R-:W-:Y:S02]  /*2580*/  @P1 IMAD R7, R31.reuse, R7, R0 ;  /* 0x000000071f071224 */ /* 0x040fe400078e0200 */
[----:B------:R-:W-:Y:S01]  /*2590*/  @P1 IMAD.WIDE.U32 R8, R31, R6, R8 ;  /* 0x000000061f081225 */ /* 0x000fe200078e0008 */
[----:B------:R-:W-:-:S04]  /*25a0*/  LOP3.LUT R76, R76, 0xfffffffe, RZ, 0xc0, !PT ;  /* 0xfffffffe4c4c7812 */ /* 0x000fc800078ec0ff */
[----:B------:R-:W3:Y:S01]  /*25b0*/  @P3 LDC.64 R70, c[0x0][0x228] ;  /* 0x00008a00ff463b82 */ /* 0x000ee20000000a00 */
[----:B------:R-:W-:Y:S02]  /*25c0*/  @P1 IADD3 R9, R9, R7, RZ ;  /* 0x0000000709091210 */ /* 0x000fe40007ffe0ff */
[C---:B------:R-:W-:Y:S02]  /*25d0*/  @P1 SHF.L.U32 R7, R8.reuse, 0x1, RZ ;  /* 0x0000000108071819 */ /* 0x040fe400000006ff */
[----:B------:R-:W-:Y:S02]  /*25e0*/  @P1 SHF.L.U64.HI R8, R8, 0x1, R9 ;  /* 0x0000000108081819 */ /* 0x000fe40000010209 */
[----:B0-----:R-:W-:-:S04]  /*25f0*/  @P1 IADD3 R58, P0, R7, R58, RZ ;  /* 0x0000003a073a1210 */ /* 0x001fc80007f1e0ff */
[----:B------:R-:W-:Y:S02]  /*2600*/  @P1 IADD3.X R59, R8, R59, RZ, P0, !PT ;  /* 0x0000003b083b1210 */ /* 0x000fe400007fe4ff */
[----:B--2---:R-:W-:Y:S02]  /*2610*/  @P1 IADD3 R72, P0, R7, R72, RZ ;  /* 0x0000004807481210 */ /* 0x004fe40007f1e0ff */
[----:B------:R-:W0:Y:S01]  /*2620*/  @P3 LDC.64 R6, c[0x0][0x288] ;  /* 0x0000a200ff063b82 */ /* 0x000e220000000a00 */
[----:B------:R-:W-:-:S04]  /*2630*/  IADD3 R0, R11, 0xa0, RZ ;  /* 0x000000a00b007810 */ /* 0x000fc80007ffe0ff */
[----:B------:R-:W-:Y:S02]  /*2640*/  SHF.R.S32.HI R9, RZ, 0x1f, R0 ;  /* 0x0000001fff097819 */ /* 0x000fe40000011400 */
[----:B------:R-:W-:Y:S02]  /*2650*/  @P1 IADD3.X R73, R8, R73, RZ, P0, !PT ;  /* 0x0000004908491210 */ /* 0x000fe400007fe4ff */
[----:B------:R-:W-:Y:S02]  /*2660*/  @P2 LOP3.LUT R76, R76, 0x1, RZ, 0xfc, !PT ;  /* 0x000000014c4c2812 */ /* 0x000fe400078efcff */
[----:B------:R-:W-:Y:S01]  /*2670*/  LOP3.LUT P2, RZ, R10, 0x4000, RZ, 0xc0, !PT ;  /* 0x000040000aff7812 */ /* 0x000fe2000784c0ff */
[----:B0-----:R-:W-:Y:S01]  /*2680*/  @P3 IMAD R8, R9, R6, RZ ;  /* 0x0000000609083224 */ /* 0x001fe200078e02ff */
[----:B------:R-:W-:-:S11]  /*2690*/  @P3 MOV R9, R43 ;  /* 0x0000002b00093202 */ /* 0x000fd60000000f00 */
[----:B------:R-:W0:Y:S01]  /*26a0*/  @P2 LDC.64 R64, c[0x0][0x230] ;  /* 0x00008c00ff402b82 */ /* 0x000e220000000a00 */
[----:B------:R-:W-:Y:S01]  /*26b0*/  @P3 IMAD R7, R0, R7, R8 ;  /* 0x0000000700073224 */ /* 0x000fe200078e0208 */
[----:B------:R-:W-:-:S05]  /*26c0*/  @P3 MOV R8, R44 ;  /* 0x0000002c00083202 */ /* 0x000fca0000000f00 */
[----:B------:R-:W-:Y:S01]  /*26d0*/  @P3 IMAD.WIDE.U32 R8, R0, R6, R8 ;  /* 0x0000000600083225 */ /* 0x000fe200078e0008 */
[----:B------:R-:W-:Y:S01]  /*26e0*/  LOP3.LUT P1, RZ, R10, 0x2000, RZ, 0xc0, !PT ;  /* 0x000020000aff7812 */ /* 0x000fe2000782c0ff */
[----:B------:R-:W2:Y:S03]  /*26f0*/  @P2 LDC.64 R68, c[0x0][0x228] ;  /* 0x00008a00ff442b82 */ /* 0x000ea60000000a00 */
[----:B------:R-:W-:Y:S02]  /*2700*/  @P3 IADD3 R7, R9, R7, RZ ;  /* 0x0000000709073210 */ /* 0x000fe40007ffe0ff */
[C---:B------:R-:W-:Y:S02]  /*2710*/  @P3 SHF.L.U32 R0, R8.reuse, 0x1, RZ ;  /* 0x0000000108003819 */ /* 0x040fe400000006ff */
[----:B------:R-:W-:Y:S02]  /*2720*/  @P3 SHF.L.U64.HI R8, R8, 0x1, R7 ;  /* 0x0000000108083819 */ /* 0x000fe40000010207 */
[----:B------:R-:W4:Y:S01]  /*2730*/  @P2 LDC.64 R6, c[0x0][0x288] ;  /* 0x0000a200ff062b82 */ /* 0x000f220000000a00 */
[----:B-1----:R-:W-:-:S04]  /*2740*/  @P3 IADD3 R62, P0, R0, R62, RZ ;  /* 0x0000003e003e3210 */ /* 0x002fc80007f1e0ff */
[----:B------:R-:W-:Y:S02]  /*2750*/  @P3 IADD3.X R63, R8, R63, RZ, P0, !PT ;  /* 0x0000003f083f3210 */ /* 0x000fe400007fe4ff */
[----:B---3--:R-:W-:Y:S01]  /*2760*/  @P3 IADD3 R70, P0, R0, R70, RZ ;  /* 0x0000004600463210 */ /* 0x008fe20007f1e0ff */
[----:B------:R-:W1:Y:S01]  /*2770*/  @P1 LDC.64 R66, c[0x0][0x230] ;  /* 0x00008c00ff421b82 */ /* 0x000e620000000a00 */
[----:B------:R-:W-:Y:S02]  /*2780*/  IADD3 R0, R11, 0xa8, RZ ;  /* 0x000000a80b007810 */ /* 0x000fe40007ffe0ff */
[----:B------:R-:W-:Y:S02]  /*2790*/  @P3 IADD3.X R71, R8, R71, RZ, P0, !PT ;  /* 0x0000004708473210 */ /* 0x000fe400007fe4ff */
[----:B------:R-:W-:Y:S02]  /*27a0*/  SHF.R.S32.HI R8, RZ, 0x1f, R0 ;  /* 0x0000001fff087819 */ /* 0x000fe40000011400 */
[----:B------:R-:W-:Y:S01]  /*27b0*/  @P2 MOV R9, R43 ;  /* 0x0000002b00092202 */ /* 0x000fe20000000f00 */
[----:B------:R-:W3:Y:S02]  /*27c0*/  @P1 LDC.64 R60, c[0x0][0x228] ;  /* 0x00008a00ff3c1b82 */ /* 0x000ee40000000a00 */
[----:B----4-:R-:W-:-:S04]  /*27d0*/  @P2 IMAD R8, R8, R6, RZ ;  /* 0x0000000608082224 */ /* 0x010fc800078e02ff */
[----:B------:R-:W-:Y:S01]  /*27e0*/  @P2 IMAD R7, R0, R7, R8 ;  /* 0x0000000700072224 */ /* 0x000fe200078e0208 */
[----:B------:R-:W-:-:S05]  /*27f0*/  @P2 MOV R8, R44 ;  /* 0x0000002c00082202 */ /* 0x000fca0000000f00 */
[----:B------:R-:W-:-:S05]  /*2800*/  @P2 IMAD.WIDE.U32 R8, R0, R6, R8 ;  /* 0x0000000600082225 */ /* 0x000fca00078e0008 */
[----:B------:R-:W-:Y:S02]  /*2810*/  @P2 IADD3 R7, R9, R7, RZ ;  /* 0x0000000709072210 */ /* 0x000fe40007ffe0ff */
[C---:B------:R-:W-:Y:S02]  /*2820*/  @P2 SHF.L.U32 R0, R8.reuse, 0x1, RZ ;  /* 0x0000000108002819 */ /* 0x040fe400000006ff */
[----:B------:R-:W-:Y:S02]  /*2830*/  @P2 SHF.L.U64.HI R8, R8, 0x1, R7 ;  /* 0x0000000108082819 */ /* 0x000fe40000010207 */
[----:B------:R-:W4:Y:S01]  /*2840*/  @P1 LDC.64 R6, c[0x0][0x288] ;  /* 0x0000a200ff061b82 */ /* 0x000f220000000a00 */
[----:B0-----:R-:W-:-:S04]  /*2850*/  @P2 IADD3 R64, P0, R0, R64, RZ ;  /* 0x0000004000402210 */ /* 0x001fc80007f1e0ff */
[----:B------:R-:W-:Y:S02]  /*2860*/  @P2 IADD3.X R65, R8, R65, RZ, P0, !PT ;  /* 0x0000004108412210 */ /* 0x000fe400007fe4ff */
[----:B--2---:R-:W-:Y:S02]  /*2870*/  @P2 IADD3 R68, P0, R0, R68, RZ ;  /* 0x0000004400442210 */ /* 0x004fe40007f1e0ff */
[----:B------:R-:W-:Y:S02]  /*2880*/  IADD3 R0, R11, 0xb0, RZ ;  /* 0x000000b00b007810 */ /* 0x000fe40007ffe0ff */
[----:B------:R-:W-:Y:S02]  /*2890*/  @P2 IADD3.X R69, R8, R69, RZ, P0, !PT ;  /* 0x0000004508452210 */ /* 0x000fe400007fe4ff */
[----:B------:R-:W-:Y:S02]  /*28a0*/  SHF.R.S32.HI R8, RZ, 0x1f, R0 ;  /* 0x0000001fff087819 */ /* 0x000fe40000011400 */
[----:B------:R-:W-:-:S03]  /*28b0*/  @P1 MOV R9, R43 ;  /* 0x0000002b00091202 */ /* 0x000fc60000000f00 */
[----:B----4-:R-:W-:-:S04]  /*28c0*/  @P1 IMAD R8, R8, R6, RZ ;  /* 0x0000000608081224 */ /* 0x010fc800078e02ff */
        /* <DEDUP_REMOVED lines=8> */
[----:B---3--:R-:W-:Y:S02]  /*2950*/  @P1 IADD3 R60, P0, R0, R60, RZ ;  /* 0x0000003c003c1210 */ /* 0x008fe40007f1e0ff */
        /* <DEDUP_REMOVED lines=45> */
[----:B------:R-:W-:Y:S01]  /*2c30*/  @P0 IADD3.X R9, R30, R9, RZ, P1, !PT ;  /* 0x000000091e090210 */ /* 0x000fe20000ffe4ff */
[----:B--2---:R0:W-:Y:S02]  /*2c40*/  STL [R1+0x10], R32 ;  /* 0x0000102001007387 */ /* 0x0041e40000100800 */
[----:B0-----:R-:W-:-:S10]  /*2c50*/  HFMA2.MMA R32, -RZ, RZ, 0, 0 ;  /* 0x00000000ff207435 */ /* 0x001fd400000001ff */
[----:B------:R0:W2:Y:S01]  /*2c60*/  @P0 LDG.E R32, desc[UR16][R8.64] ;  /* 0x0000001008200981 */ /* 0x0000a2000c1e1900 */
[----:B------:R-:W-:-:S04]  /*2c70*/  IADD3 R0, R11, 0xd8, RZ ;  /* 0x000000d80b007810 */ /* 0x000fc80007ffe0ff */
[----:B------:R-:W-:Y:S02]  /*2c80*/  SHF.R.S32.HI R30, RZ, 0x1f, R0 ;  /* 0x0000001fff1e7819 */ /* 0x000fe40000011400 */
        /* <DEDUP_REMOVED lines=27> */
[----:B0-----:R-:W0:Y:S08]  /*2e40*/  @P0 LDC.64 R8, c[0x0][0x288] ;  /* 0x0000a200ff080b82 */ /* 0x001e300000000a00 */
[----:B------:R-:W1:Y:S01]  /*2e50*/  @P0 LDC.64 R6, c[0x0][0x230] ;  /* 0x00008c00ff060b82 */ /* 0x000e620000000a00 */
[----:B------:R-:W-:Y:S01]  /*2e60*/  @P0 MOV R31, R43 ;  /* 0x0000002b001f0202 */ /* 0x000fe20000000f00 */
[----:B0-----:R-:W-:-:S04]  /*2e70*/  @P0 IMAD R30, R30, R8, RZ ;  /* 0x000000081e1e0224 */ /* 0x001fc800078e02ff */
[----:B------:R-:W-:Y:S01]  /*2e80*/  @P0 IMAD R9, R0, R9, R30 ;  /* 0x0000000900090224 */ /* 0x000fe200078e021e */
[----:B------:R-:W-:-:S05]  /*2e90*/  @P0 MOV R30, R44 ;  /* 0x0000002c001e0202 */ /* 0x000fca0000000f00 */
[----:B------:R-:W-:Y:S01]  /*2ea0*/  @P0 IMAD.WIDE.U32 R30, R0, R8, R30 ;  /* 0x00000008001e0225 */ /* 0x000fe200078e001e */
[----:B---3--:R-:W-:Y:S04]  /*2eb0*/  STL [R1+0xc], R33 ;  /* 0x00000c2101007387 */ /* 0x008fe80000100800 */
[----:B------:R-:W-:Y:S02]  /*2ec0*/  @P0 IADD3 R9, R31, R9, RZ ;  /* 0x000000091f090210 */ /* 0x000fe40007ffe0ff */
[C---:B------:R-:W-:Y:S02]  /*2ed0*/  @P0 SHF.L.U32 R0, R30.reuse, 0x1, RZ ;  /* 0x000000011e000819 */ /* 0x040fe400000006ff */
[----:B------:R-:W-:Y:S02]  /*2ee0*/  @P0 SHF.L.U64.HI R30, R30, 0x1, R9 ;  /* 0x000000011e1e0819 */ /* 0x000fe40000010209 */
[----:B-1----:R-:W-:Y:S01]  /*2ef0*/  @P0 IADD3 R6, P1, R0, R6, RZ ;  /* 0x0000000600060210 */ /* 0x002fe20007f3e0ff */
[----:B------:R-:W0:Y:S03]  /*2f00*/  @P0 LDC.64 R8, c[0x0][0x228] ;  /* 0x00008a00ff080b82 */ /* 0x000e260000000a00 */
[----:B------:R-:W-:-:S02]  /*2f10*/  @P0 IADD3.X R7, R30, R7, RZ, P1, !PT ;  /* 0x000000071e070210 */ /* 0x000fc40000ffe4ff */
[----:B------:R-:W-:Y:S02]  /*2f20*/  CS2R R124, SRZ ;  /* 0x00000000007c7805 */ /* 0x000fe4000001ff00 */
[----:B0-----:R-:W-:Y:S02]  /*2f30*/  @P0 IADD3 R8, P1, R0, R8, RZ ;  /* 0x0000000800080210 */ /* 0x001fe40007f3e0ff */
[----:B------:R-:W-:Y:S02]  /*2f40*/  IADD3 R0, R11, 0xe8, RZ ;  /* 0x000000e80b007810 */ /* 0x000fe40007ffe0ff */
[----:B------:R-:W-:Y:S02]  /*2f50*/  @P0 IADD3.X R9, R30, R9, RZ, P1, !PT ;  /* 0x000000091e090210 */ /* 0x000fe40000ffe4ff */
[----:B------:R-:W-:-:S03]  /*2f60*/  SHF.R.S32.HI R30, RZ, 0x1f, R0 ;  /* 0x0000001fff1e7819 */ /* 0x000fc60000011400 */
[----:B------:R0:W5:Y:S04]  /*2f70*/  @P0 LDG.E R125, desc[UR16][R8.64] ;  /* 0x00000010087d0981 */ /* 0x000168000c1e1900 */
[----:B--2---:R1:W-:Y:S02]  /*2f80*/  STL [R1+0x4], R32 ;  /* 0x0000042001007387 */ /* 0x0043e40000100800 */
[----:B-1----:R-:W-:-:S10]  /*2f90*/  HFMA2.MMA R32, -RZ, RZ, 0, 0 ;  /* 0x00000000ff207435 */ /* 0x002fd400000001ff */
[----:B------:R1:W2:Y:S01]  /*2fa0*/  @P0 LDG.E R32, desc[UR16][R6.64] ;  /* 0x0000001006200981 */ /* 0x0002a2000c1e1900 */
        /* <DEDUP_REMOVED lines=14> */
[----:B-1----:R-:W-:Y:S01]  /*3090*/  @P0 IADD3 R6, P1, R0, R6, RZ ;  /* 0x0000000600060210 */ /* 0x002fe20007f3e0ff */
[----:B------:R-:W-:-:S03]  /*30a0*/  HFMA2.MMA R9, -RZ, RZ, 0, 0 ;  /* 0x00000000ff097435 */ /* 0x000fc600000001ff */
[----:B------:R-:W-:-:S07]  /*30b0*/  @P0 IADD3.X R7, R8, R7, RZ, P1, !PT ;  /* 0x0000000708070210 */ /* 0x000fce0000ffe4ff */
        /* <DEDUP_REMOVED lines=14> */
[----:B------:R-:W-:Y:S01]  /*31a0*/  HFMA2.MMA R8, -RZ, RZ, 0, 0 ;  /* 0x00000000ff087435 */ /* 0x000fe200000001ff */
[----:B------:R-:W-:Y:S01]  /*31b0*/  CS2R R122, SRZ ;  /* 0x00000000007a7805 */ /* 0x000fe2000001ff00 */
[----:B--2---:R0:W-:Y:S02]  /*31c0*/  STL [R1], R32 ;  /* 0x0000002001007387 */ /* 0x0041e40000100800 */
[----:B0-----:R-:W-:-:S05]  /*31d0*/  @P0 MOV R32, R44 ;  /* 0x0000002c00200202 */ /* 0x001fca0000000f00 */
[----:B------:R-:W-:-:S05]  /*31e0*/  @P0 IMAD.WIDE.U32 R32, R0, R30, R32 ;  /* 0x0000001e00200225 */ /* 0x000fca00078e0020 */
[----:B------:R-:W-:Y:S02]  /*31f0*/  @P0 IADD3 R31, R33, R31, RZ ;  /* 0x0000001f211f0210 */ /* 0x000fe40007ffe0ff */
[C---:B------:R-:W-:Y:S02]  /*3200*/  @P0 SHF.L.U32 R0, R32.reuse, 0x1, RZ ;  /* 0x0000000120000819 */ /* 0x040fe400000006ff */
[----:B------:R-:W-:Y:S02]  /*3210*/  @P0 SHF.L.U64.HI R32, R32, 0x1, R31 ;  /* 0x0000000120200819 */ /* 0x000fe4000001021f */
[----:B-1----:R-:W-:Y:S01]  /*3220*/  @P0 IADD3 R6, P1, R0, R6, RZ ;  /* 0x0000000600060210 */ /* 0x002fe20007f3e0ff */
[----:B------:R-:W0:Y:S03]  /*3230*/  @P0 LDC.64 R30, c[0x0][0x228] ;  /* 0x00008a00ff1e0b82 */ /* 0x000e260000000a00 */
[----:B------:R-:W-:-:S05]  /*3240*/  @P0 IADD3.X R7, R32, R7, RZ, P1, !PT ;  /* 0x0000000720070210 */ /* 0x000fca0000ffe4ff */
[----:B------:R1:W5:Y:S02]  /*3250*/  @P0 LDG.E R8, desc[UR16][R6.64] ;  /* 0x0000001006080981 */ /* 0x000364000c1e1900 */
[----:B-1----:R-:W1:Y:S01]  /*3260*/  LDC R6, c[0x0][0x2ac] ;  /* 0x0000ab00ff067b82 */ /* 0x002e620000000800 */
[----:B0-----:R-:W-:Y:S02]  /*3270*/  @P0 IADD3 R30, P1, R0, R30, RZ ;  /* 0x0000001e001e0210 */ /* 0x001fe40007f3e0ff */
[----:B------:R-:W-:Y:S02]  /*3280*/  SHF.R.U32.HI R0, RZ, 0x6, R13 ;  /* 0x00000006ff007819 */ /* 0x000fe4000001160d */
[----:B------:R-:W-:-:S05]  /*3290*/  @P0 IADD3.X R31, R32, R31, RZ, P1, !PT ;  /* 0x0000001f201f0210 */ /* 0x000fca0000ffe4ff */
[----:B------:R0:W5:Y:S01]  /*32a0*/  @P0 LDG.E R123, desc[UR16][R30.64] ;  /* 0x000000101e7b0981 */ /* 0x000162000c1e1900 */
[----:B-1----:R-:W-:-:S05]  /*32b0*/  IMAD R0, R6, UR18, R0 ;  /* 0x0000001206007c24 */ /* 0x002fca000f8e0200 */
[----:B------:R-:W-:-:S04]  /*32c0*/  IADD3 R0, R0, 0xf8, RZ ;  /* 0x000000f800007810 */ /* 0x000fc80007ffe0ff */
[----:B------:R-:W-:Y:S02]  /*32d0*/  SHF.R.S32.HI R6, RZ, 0x1f, R0 ;  /* 0x0000001fff067819 */ /* 0x000fe40000011400 */
[----:B------:R-:W-:-:S04]  /*32e0*/  ISETP.GE.U32.AND P0, PT, R0, UR6, PT ;  /* 0x0000000600007c0c */ /* 0x000fc8000bf06070 */
[----:B------:R-:W-:Y:S01]  /*32f0*/  ISETP.GE.AND.EX P0, PT, R6, UR7, PT, P0 ;  /* 0x0000000706007c0c */ /* 0x000fe2000bf06300 */
[----:B------:R-:W-:Y:S02]  /*3300*/  ULDC.64 UR6, c[0x0][0x248] ;  /* 0x0000920000067ab9 */ /* 0x000fe40000000a00 */
[----:B------:R-:W-:-:S06]  /*3310*/  UIMAD.WIDE UR6, UR19, 0x8, UR6 ;  /* 0x00000008130678a5 */ /* 0x000fcc000f8e0206 */
[----:B------:R-:W-:Y:S02]  /*3320*/  MOV R118, UR6 ;  /* 0x0000000600767c02 */ /* 0x000fe40008000f00 */
[----:B------:R-:W-:-:S06]  /*3330*/  MOV R119, UR7 ;  /* 0x0000000700777c02 */ /* 0x000fcc0008000f00 */
[----:B------:R-:W2:Y:S01]  /*3340*/  LDG.E.64 R118, desc[UR16][R118.64] ;  /* 0x0000001076767981 */ /* 0x000ea2000c1e1b00 */
[----:B------:R-:W-:-:S13]  /*3350*/  ISETP.LT.U32.AND P0, PT, R13, 0x200, !P0 ;  /* 0x000002000d00780c */ /* 0x000fda0004701070 */
[----:B------:R-:W1:Y:S01]  /*3360*/  @P0 LDC.64 R6, c[0x0][0x288] ;  /* 0x0000a200ff060b82 */ /* 0x000e620000000a00 */
[----:B------:R-:W-:-:S04]  /*3370*/  IADD3 R0, R11, 0xf8, RZ ;  /* 0x000000f80b007810 */ /* 0x000fc80007ffe0ff */
[----:B------:R-:W-:-:S03]  /*3380*/  SHF.R.S32.HI R32, RZ, 0x1f, R0 ;  /* 0x0000001fff207819 */ /* 0x000fc60000011400 */
[----:B0-----:R-:W0:Y:S01]  /*3390*/  @P0 LDC.64 R30, c[0x0][0x230] ;  /* 0x00008c00ff1e0b82 */ /* 0x001e220000000a00 */
[----:B------:R-:W-:Y:S01]  /*33a0*/  @P0 MOV R33, R43 ;  /* 0x0000002b00210202 */ /* 0x000fe20000000f00 */
[----:B-1----:R-:W-:-:S04]  /*33b0*/  @P0 IMAD R32, R32, R6, RZ ;  /* 0x0000000620200224 */ /* 0x002fc800078e02ff */
[----:B------:R-:W-:Y:S01]  /*33c0*/  @P0 IMAD R7, R0, R7, R32 ;  /* 0x0000000700070224 */ /* 0x000fe200078e0220 */
[----:B------:R-:W-:-:S05]  /*33d0*/  @P0 MOV R32, R44 ;  /* 0x0000002c00200202 */ /* 0x000fca0000000f00 */
[----:B------:R-:W-:Y:S01]  /*33e0*/  @P0 IMAD.WIDE.U32 R32, R0, R6, R32 ;  /* 0x0000000600200225 */ /* 0x000fe200078e0020 */
[----:B------:R-:W-:-:S04]  /*33f0*/  LOP3.LUT P2, RZ, R10, 0x1000, RZ, 0xc0, !PT ;  /* 0x000010000aff7812 */ /* 0x000fc8000784c0ff */
[----:B------:R-:W-:Y:S02]  /*3400*/  @P0 IADD3 R6, R33, R7, RZ ;  /* 0x0000000721060210 */ /* 0x000fe40007ffe0ff */
[C---:B------:R-:W-:Y:S01]  /*3410*/  @P0 SHF.L.U32 R0, R32.reuse, 0x1, RZ ;  /* 0x0000000120000819 */ /* 0x040fe200000006ff */
[----:B------:R-:W-:Y:S01]  /*3420*/  HFMA2.MMA R7, -RZ, RZ, 0, 0 ;  /* 0x00000000ff077435 */ /* 0x000fe200000001ff */
[----:B------:R-:W-:Y:S02]  /*3430*/  @P0 SHF.L.U64.HI R6, R32, 0x1, R6 ;  /* 0x0000000120060819 */ /* 0x000fe40000010206 */
[----:B------:R-:W1:Y:S01]  /*3440*/  @P0 LDC.64 R32, c[0x0][0x228] ;  /* 0x00008a00ff200b82 */ /* 0x000e620000000a00 */
[----:B0-----:R-:W-:-:S04]  /*3450*/  @P0 IADD3 R30, P1, R0, R30, RZ ;  /* 0x0000001e001e0210 */ /* 0x001fc80007f3e0ff */
[----:B------:R-:W-:-:S03]  /*3460*/  @P0 IADD3.X R31, R6, R31, RZ, P1, !PT ;  /* 0x0000001f061f0210 */ /* 0x000fc60000ffe4ff */
[----:B------:R-:W0:Y:S02]  /*3470*/  @P2 LDC.64 R46, c[0x0][0x230] ;  /* 0x00008c00ff2e2b82 */ /* 0x000e240000000a00 */
[----:B------:R3:W5:Y:S06]  /*3480*/  @P0 LDG.E R7, desc[UR16][R30.64] ;  /* 0x000000101e070981 */ /* 0x00076c000c1e1900 */
[----:B------:R-:W4:Y:S08]  /*3490*/  @P2 LDC.64 R38, c[0x0][0x228] ;  /* 0x00008a00ff262b82 */ /* 0x000f300000000a00 */
[----:B---3--:R-:W3:Y:S01]  /*34a0*/  @P2 LDC.64 R30, c[0x0][0x288] ;  /* 0x0000a200ff1e2b82 */ /* 0x008ee20000000a00 */
[----:B-1----:R-:W-:-:S02]  /*34b0*/  @P0 IADD3 R32, P1, R0, R32, RZ ;  /* 0x0000002000200210 */ /* 0x002fc40007f3e0ff */
[----:B------:R-:W-:Y:S02]  /*34c0*/  IADD3 R0, R11, 0xb8, RZ ;  /* 0x000000b80b007810 */ /* 0x000fe40007ffe0ff */
[----:B------:R-:W-:Y:S02]  /*34d0*/  @P0 IADD3.X R33, R6, R33, RZ, P1, !PT ;  /* 0x0000002106210210 */ /* 0x000fe40000ffe4ff */
[----:B------:R-:W-:-:S03]  /*34e0*/  SHF.R.S32.HI R6, RZ, 0x1f, R0 ;  /* 0x0000001fff067819 */ /* 0x000fc60000011400 */
[----:B------:R1:W5:Y:S01]  /*34f0*/  @P0 LDG.E R122, desc[UR16][R32.64] ;  /* 0x00000010207a0981 */ /* 0x000362000c1e1900 */
[----:B------:R-:W-:Y:S02]  /*3500*/  LOP3.LUT P1, RZ, R10, 0x800, RZ, 0xc0, !PT ;  /* 0x000008000aff7812 */ /* 0x000fe4000782c0ff */
[----:B-1----:R-:W-:Y:S02]  /*3510*/  @P2 MOV R32, R44 ;  /* 0x0000002c00202202 */ /* 0x002fe40000000f00 */
[----:B------:R-:W-:Y:S01]  /*3520*/  @P2 MOV R33, R43 ;  /* 0x0000002b00212202 */ /* 0x000fe20000000f00 */
[----:B---3--:R-:W-:-:S08]  /*3530*/  @P2 IMAD R6, R6, R30, RZ ;  /* 0x0000001e06062224 */ /* 0x008fd000078e02ff */
[----:B------:R-:W1:Y:S01]  /*3540*/  @P1 LDC.64 R36, c[0x0][0x230] ;  /* 0x00008c00ff241b82 */ /* 0x000e620000000a00 */
[----:B------:R-:W-:-:S04]  /*3550*/  @P2 IMAD.WIDE.U32 R32, R0, R30, R32 ;  /* 0x0000001e00202225 */ /* 0x000fc800078e0020 */
[----:B------:R-:W-:Y:S01]  /*3560*/  @P2 IMAD R31, R0, R31, R6 ;  /* 0x0000001f001f2224 */ /* 0x000fe200078e0206 */
[----:B------:R-:W-:-:S04]  /*3570*/  @P2 SHF.L.U32 R0, R32, 0x1, RZ ;  /* 0x0000000120002819 */ /* 0x000fc800000006ff */
[----:B------:R-:W-:-:S04]  /*3580*/  @P2 IADD3 R31, R33, R31, RZ ;  /* 0x0000001f211f2210 */ /* 0x000fc80007ffe0ff */
[----:B------:R-:W-:Y:S02]  /*3590*/  @P2 SHF.L.U64.HI R32, R32, 0x1, R31 ;  /* 0x0000000120202819 */ /* 0x000fe4000001021f */
[----:B------:R-:W3:Y:S01]  /*35a0*/  @P1 LDC.64 R30, c[0x0][0x288] ;  /* 0x0000a200ff1e1b82 */ /* 0x000ee20000000a00 */
[----:B0-----:R-:W-:-:S04]  /*35b0*/  @P2 IADD3 R46, P0, R0, R46, RZ ;  /* 0x0000002e002e2210 */ /* 0x001fc80007f1e0ff */
[----:B------:R-:W-:Y:S02]  /*35c0*/  @P2 IADD3.X R47, R32, R47, RZ, P0, !PT ;  /* 0x0000002f202f2210 */ /* 0x000fe400007fe4ff */
[----:B----4-:R-:W-:Y:S02]  /*35d0*/  @P2 IADD3 R38, P0, R0, R38, RZ ;  /* 0x0000002600262210 */ /* 0x010fe40007f1e0ff */
[----:B------:R-:W-:-:S04]  /*35e0*/  IADD3 R0, R11, 0xc0, RZ ;  /* 0x000000c00b007810 */ /* 0x000fc80007ffe0ff */
[----:B------:R-:W-:Y:S02]  /*35f0*/  SHF.R.S32.HI R6, RZ, 0x1f, R0 ;  /* 0x0000001fff067819 */ /* 0x000fe40000011400 */
[----:B------:R-:W-:Y:S02]  /*3600*/  @P2 IADD3.X R39, R32, R39, RZ, P0, !PT ;  /* 0x0000002720272210 */ /* 0x000fe400007fe4ff */
[----:B------:R-:W-:Y:S02]  /*3610*/  @P1 MOV R32, R44 ;  /* 0x0000002c00201202 */ /* 0x000fe40000000f00 */
[----:B------:R-:W-:Y:S01]  /*3620*/  @P1 MOV R33, R43 ;  /* 0x0000002b00211202 */ /* 0x000fe20000000f00 */
[-C--:B---3--:R-:W-:Y:S02]  /*3630*/  @P1 IMAD R6, R6, R30.reuse, RZ ;  /* 0x0000001e06061224 */ /* 0x088fe400078e02ff */
[----:B------:R-:W-:-:S04]  /*3640*/  @P1 IMAD.WIDE.U32 R32, R0, R30, R32 ;  /* 0x0000001e00201225 */ /* 0x000fc800078e0020 */
[----:B------:R-:W-:Y:S01]  /*3650*/  @P1 IMAD R31, R0, R31, R6 ;  /* 0x0000001f001f1224 */ /* 0x000fe200078e0206 */
[----:B------:R-:W-:-:S04]  /*3660*/  @P1 SHF.L.U32 R0, R32, 0x1, RZ ;  /* 0x0000000120001819 */ /* 0x000fc800000006ff */
[----:B------:R-:W-:-:S04]  /*3670*/  @P1 IADD3 R31, R33, R31, RZ ;  /* 0x0000001f211f1210 */ /* 0x000fc80007ffe0ff */
[----:B------:R-:W-:Y:S02]  /*3680*/  @P1 SHF.L.U64.HI R32, R32, 0x1, R31 ;  /* 0x0000000120201819 */ /* 0x000fe4000001021f */
[----:B------:R-:W0:Y:S01]  /*3690*/  @P1 LDC.64 R30, c[0x0][0x228] ;  /* 0x00008a00ff1e1b82 */ /* 0x000e220000000a00 */
[----:B-1----:R-:W-:-:S04]  /*36a0*/  @P1 IADD3 R36, P0, R0, R36, RZ ;  /* 0x0000002400241210 */ /* 0x002fc80007f1e0ff */
[----:B------:R-:W-:Y:S02]  /*36b0*/  @P1 IADD3.X R37, R32, R37, RZ, P0, !PT ;  /* 0x0000002520251210 */ /* 0x000fe400007fe4ff */
[----:B0-----:R-:W-:-:S04]  /*36c0*/  @P1 IADD3 R30, P0, R0, R30, RZ ;  /* 0x0000001e001e1210 */ /* 0x001fc80007f1e0ff */
[----:B------:R-:W-:Y:S02]  /*36d0*/  @P1 IADD3.X R31, R32, R31, RZ, P0, !PT ;  /* 0x0000001f201f1210 */ /* 0x000fe400007fe4ff */
[----:B------:R-:W0:Y:S01]  /*36e0*/  @P6 LDC.64 R32, c[0x0][0x288] ;  /* 0x0000a200ff206b82 */ /* 0x000e220000000a00 */
[----:B------:R-:W-:-:S04]  /*36f0*/  IADD3 R6, R11, 0x80, RZ ;  /* 0x000000800b067810 */ /* 0x000fc80007ffe0ff */
[----:B------:R-:W-:Y:S02]  /*3700*/  SHF.R.S32.HI R0, RZ, 0x1f, R6 ;  /* 0x0000001fff007819 */ /* 0x000fe40000011406 */
[----:B------:R-:W-:Y:S02]  /*3710*/  @P6 MOV R34, R44 ;  /* 0x0000002c00226202 */ /* 0x000fe40000000f00 */
[----:B------:R-:W-:Y:S01]  /*3720*/  @P6 MOV R35, R43 ;  /* 0x0000002b00236202 */ /* 0x000fe20000000f00 */
[-C--:B0-----:R-:W-:Y:S02]  /*3730*/  @P6 IMAD R0, R0, R32.reuse, RZ ;  /* 0x0000002000006224 */ /* 0x081fe400078e02ff */
[----:B------:R-:W-:-:S04]  /*3740*/  @P6 IMAD.WIDE.U32 R34, R6, R32, R34 ;  /* 0x0000002006226225 */ /* 0x000fc800078e0022 */
[----:B------:R-:W-:Y:S02]  /*3750*/  @P6 IMAD R0, R6, R33, R0 ;  /* 0x0000002106006224 */ /* 0x000fe400078e0200 */
[----:B------:R-:W0:Y:S03]  /*3760*/  @P6 LDC.64 R32, c[0x0][0x230] ;  /* 0x00008c00ff206b82 */ /* 0x000e260000000a00 */
[----:B------:R-:W-:Y:S02]  /*3770*/  @P6 IADD3 R6, R35, R0, RZ ;  /* 0x0000000023066210 */ /* 0x000fe40007ffe0ff */
[C---:B------:R-:W-:Y:S02]  /*3780*/  @P6 SHF.L.U32 R0, R34.reuse, 0x1, RZ ;  /* 0x0000000122006819 */ /* 0x040fe400000006ff */
[----:B------:R-:W-:Y:S02]  /*3790*/  @P6 SHF.L.U64.HI R6, R34, 0x1, R6 ;  /* 0x0000000122066819 */ /* 0x000fe40000010206 */
[----:B------:R-:W1:Y:S01]  /*37a0*/  @P6 LDC.64 R34, c[0x0][0x228] ;  /* 0x00008a00ff226b82 */ /* 0x000e620000000a00 */
[----:B0-----:R-:W-:-:S04]  /*37b0*/  @P6 IADD3 R32, P0, R0, R32, RZ ;  /* 0x0000002000206210 */ /* 0x001fc80007f1e0ff */
[----:B------:R-:W-:Y:S02]  /*37c0*/  @P6 IADD3.X R33, R6, R33, RZ, P0, !PT ;  /* 0x0000002106216210 */ /* 0x000fe400007fe4ff */
[----:B-1----:R-:W-:-:S04]  /*37d0*/  @P6 IADD3 R34, P0, R0, R34, RZ ;  /* 0x0000002200226210 */ /* 0x002fc80007f1e0ff */
[----:B------:R-:W-:Y:S02]  /*37e0*/  @P6 IADD3.X R35, R6, R35, RZ, P0, !PT ;  /* 0x0000002306236210 */ /* 0x000fe400007fe4ff */
[----:B--2---:R-:W-:-:S13]  /*37f0*/  R2UR UR21, R118 ;  /* 0x00000000761572ca */ /* 0x004fda00000e0000 */
[----:B------:R-:W-:-:S05]  /*3800*/  MOV R0, UR21 ;  /* 0x0000001500007c02 */ /* 0x000fca0008000f00 */
[----:B------:R-:W-:-:S05]  /*3810*/  FFMA.FTZ R0, -R0, UR21, R119 ;  /* 0x0000001500007c23 */ /* 0x000fca0008010177 */
[----:B------:R-:W-:-:S13]  /*3820*/  FSETP.GTU.FTZ.AND P0, PT, R0, RZ, PT ;  /* 0x000000ff0000720b */ /* 0x000fda0003f1c000 */
[----:B------:R-:W-:Y:S01]  /*3830*/  VOTEU.ANY UP0, P0 ;  /* 0x00000000003f7886 */ /* 0x000fe20000000100 */
[----:B------:R-:W-:Y:S02]  /*3840*/  PLOP3.LUT P0, PT, PT, PT, UP0, 0x80, 0x0 ;  /* 0x000000000000781c */ /* 0x000fe40003f0f008 */
[----:B------:R-:W-:Y:S02]  /*3850*/  LOP3.LUT P2, RZ, R10, 0x80, RZ, 0xc0, !PT ;  /* 0x000000800aff7812 */ /* 0x000fe4000784c0ff */
[----:B------:R-:W-:-:S09]  /*3860*/  @UP0 ULDC UR5, c[0x0][0x250] ;  /* 0x0000940000050ab9 */ /* 0x000fd20000000800 */
[----:B------:R-:W-:Y:S01]  /*3870*/  @P0 FADD.FTZ R0, R0, UR5 ;  /* 0x0000000500000e21 */ /* 0x000fe20008010000 */
[----:B------:R-:W-:Y:S02]  /*3880*/  PLOP3.LUT P0, PT, PT, PT, UP0, 0x80, 0x0 ;  /* 0x000000000000781c */ /* 0x000fe40003f0f008 */
[----:B------:R-:W-:Y:S02]  /*3890*/  LOP3.LUT R76, R76, 0xfffffffd, RZ, 0xc0, !PT ;  /* 0xfffffffd4c4c7812 */ /* 0x000fe400078ec0ff */
[C---:B------:R-:W-:Y:S02]  /*38a0*/  LOP3.LUT P3, RZ, R10.reuse, 0x40, RZ, 0xc0, !PT ;  /* 0x000000400aff7812 */ /* 0x040fe4000786c0ff */
[C---:B------:R-:W-:Y:S02]  /*38b0*/  LOP3.LUT P4, RZ, R10.reuse, 0x20, RZ, 0xc0, !PT ;  /* 0x000000200aff7812 */ /* 0x040fe4000788c0ff */
[----:B------:R-:W-:Y:S01]  /*38c0*/  LOP3.LUT P5, RZ, R10, 0x10, RZ, 0xc0, !PT ;  /* 0x000000100aff7812 */ /* 0x000fe200078ac0ff */
[----:B------:R-:W-:Y:S01]  /*38d0*/  UMOV UR22, 0x3f800000 ;  /* 0x3f80000000167882 */ /* 0x000fe20000000000 */
[----:B------:R-:W-:Y:S01]  /*38e0*/  @P2 LOP3.LUT R76, R76, 0x2, RZ, 0xfc, !PT ;  /* 0x000000024c4c2812 */ /* 0x000fe200078efcff */
[----:B------:R-:W-:Y:S01]  /*38f0*/  HFMA2.MMA R6, -RZ, RZ, 0, 0 ;  /* 0x00000000ff067435 */ /* 0x000fe200000001ff */
[C---:B------:R-:W-:Y:S01]  /*3900*/  LOP3.LUT P2, RZ, R10.reuse, 0x100, RZ, 0xc0, !PT ;  /* 0x000001000aff7812 */ /* 0x040fe2000784c0ff */
[----:B------:R-:W0:Y:S01]  /*3910*/  @P0 MUFU.RSQ R0, R0 ;  /* 0x0000000000000308 */ /* 0x000e220000001400 */
[----:B------:R-:W-:Y:S01]  /*3920*/  LOP3.LUT R10, R10, 0xffbfffff, RZ, 0xc0, !PT ;  /* 0xffbfffff0a0a7812 */ /* 0x000fe200078ec0ff */
[----:B------:R-:W-:Y:S01]  /*3930*/  ULDC.U8 UR5, c[0x0][0x2a4] ;  /* 0x0000a90000057ab9 */ /* 0x000fe20000000000 */
[----:B------:R-:W-:-:S02]  /*3940*/  PLOP3.LUT P0, PT, PT, PT, UP0, 0x80, 0x0 ;  /* 0x000000000000781c */ /* 0x000fc40003f0f008 */
[----:B------:R-:W-:-:S04]  /*3950*/  @P1 LOP3.LUT R10, R10, 0x400000, RZ, 0xfc, !PT ;  /* 0x004000000a0a1812 */ /* 0x000fc800078efcff */
[C---:B------:R-:W-:Y:S02]  /*3960*/  LOP3.LUT P1, RZ, R10.reuse, 0x200, RZ, 0xc0, !PT ;  /* 0x000002000aff7812 */ /* 0x040fe4000782c0ff */
[----:B------:R-:W-:-:S04]  /*3970*/  LOP3.LUT R10, R10, 0xff7fffff, RZ, 0xc0, !PT ;  /* 0xff7fffff0a0a7812 */ /* 0x000fc800078ec0ff */
[----:B------:R-:W-:Y:S02]  /*3980*/  @P6 LOP3.LUT R10, R10, 0x800000, RZ, 0xfc, !PT ;  /* 0x008000000a0a6812 */ /* 0x000fe400078efcff */
[----:B0-----:R-:W-:Y:S02]  /*3990*/  @P0 R2UR UR22, R0 ;  /* 0x00000000001602ca */ /* 0x001fe400000e0000 */
[C---:B------:R-:W-:Y:S01]  /*39a0*/  LOP3.LUT P0, RZ, R10.reuse, 0x200000, RZ, 0xc0, !PT ;  /* 0x002000000aff7812 */ /* 0x040fe2000780c0ff */
[----:B------:R-:W-:Y:S01]  /*39b0*/  HFMA2.MMA R0, -RZ, RZ, 0, 0 ;  /* 0x00000000ff007435 */ /* 0x000fe200000001ff */
[----:B------:R-:W-:-:S09]  /*39c0*/  LOP3.LUT P6, RZ, R10, 0x400, RZ, 0xc0, !PT ;  /* 0x000004000aff7812 */ /* 0x000fd200078cc0ff */
[----:B------:R-:W5:Y:S04]  /*39d0*/  @P3 LDG.E R0, desc[UR16][R14.64] ;  /* 0x000000100e003981 */ /* 0x000f68000c1e1900 */
[----:B------:R0:W5:Y:S02]  /*39e0*/  @P0 LDG.E R6, desc[UR16][R80.64] ;  /* 0x0000001050060981 */ /* 0x000164000c1e1900 */
[----:B0-----:R-:W-:Y:S02]  /*39f0*/  CS2R R80, SRZ ;  /* 0x0000000000507805 */ /* 0x001fe4000001ff00 */
[----:B------:R-:W-:-:S04]  /*3a00*/  CS2R R14, SRZ ;  /* 0x00000000000e7805 */ /* 0x000fc8000001ff00 */
[----:B------:R0:W5:Y:S04]  /*3a10*/  @P1 LDG.E R80, desc[UR16][R2.64] ;  /* 0x0000001002501981 */ /* 0x000168000c1e1900 */
[----:B------:R1:W5:Y:S04]  /*3a20*/  @P0 LDG.E R81, desc[UR16][R4.64] ;  /* 0x0000001004510981 */ /* 0x000368000c1e1900 */
[----:B------:R2:W5:Y:S01]  /*3a30*/  @P4 LDG.E R14, desc[UR16][R16.64] ;  /* 0x00000010100e4981 */ /* 0x000562000c1e1900 */
[----:B0-----:R-:W-:Y:S02]  /*3a40*/  CS2R R2, SRZ ;  /* 0x0000000000027805 */ /* 0x001fe4000001ff00 */
[----:B------:R-:W-:Y:S01]  /*3a50*/  MOV R77, RZ ;  /* 0x000000ff004d7202 */ /* 0x000fe20000000f00 */
[----:B------:R-:W5:Y:S01]  /*3a60*/  @P4 LDG.E R15, desc[UR16][R104.64] ;  /* 0x00000010680f4981 */ /* 0x000f62000c1e1900 */
[----:B-1----:R-:W-:-:S03]  /*3a70*/  CS2R R4, SRZ ;  /* 0x0000000000047805 */ /* 0x002fc6000001ff00 */
[----:B------:R0:W5:Y:S01]  /*3a80*/  @P2 LDG.E R3, desc[UR16][R78.64] ;  /* 0x000000104e032981 */ /* 0x000162000c1e1900 */
[C---:B------:R-:W-:Y:S02]  /*3a90*/  LOP3.LUT P0, RZ, R10.reuse, 0x8, RZ, 0xc0, !PT ;  /* 0x000000080aff7812 */ /* 0x040fe4000780c0ff */
[----:B--2---:R-:W-:Y:S01]  /*3aa0*/  CS2R R16, SRZ ;  /* 0x0000000000107805 */ /* 0x004fe2000001ff00 */
[----:B------:R1:W5:Y:S05]  /*3ab0*/  @P6 LDG.E R5, desc[UR16][R82.64] ;  /* 0x0000001052056981 */ /* 0x00036a000c1e1900 */
[----:B------:R2:W5:Y:S01]  /*3ac0*/  @P5 LDG.E R16, desc[UR16][R18.64] ;  /* 0x0000001012105981 */ /* 0x000562000c1e1900 */
[----:B0-----:R-:W-:Y:S01]  /*3ad0*/  HFMA2.MMA R78, -RZ, RZ, 0, 0 ;  /* 0x00000000ff4e7435 */ /* 0x001fe200000001ff */
[----:B------:R-:W-:-:S02]  /*3ae0*/  LOP3.LUT P4, RZ, R10, 0x40000000, RZ, 0xc0, !PT ;  /* 0x400000000aff7812 */ /* 0x000fc4000788c0ff */
[----:B------:R-:W5:Y:S01]  /*3af0*/  @P1 LDG.E R4, desc[UR16][R114.64] ;  /* 0x0000001072041981 */ /* 0x000f62000c1e1900 */
[----:B-1----:R-:W-:-:S03]  /*3b00*/  MOV R82, RZ ;  /* 0x000000ff00527202 */ /* 0x002fc60000000f00 */
[----:B------:R-:W5:Y:S01]  /*3b10*/  @P5 LDG.E R17, desc[UR16][R102.64] ;  /* 0x0000001066115981 */ /* 0x000f62000c1e1900 */
[----:B--2---:R-:W-:-:S03]  /*3b20*/  CS2R R18, SRZ ;  /* 0x0000000000127805 */ /* 0x004fc6000001ff00 */
[----:B------:R-:W5:Y:S01]  /*3b30*/  @P6 LDG.E R82, desc[UR16][R116.64] ;  /* 0x0000001074526981 */ /* 0x000f62000c1e1900 */
[----:B------:R-:W-:-:S03]  /*3b40*/  LOP3.LUT P6, RZ, R10, 0x4, RZ, 0xc0, !PT ;  /* 0x000000040aff7812 */ /* 0x000fc600078cc0ff */
[----:B------:R-:W5:Y:S01]  /*3b50*/  @P2 LDG.E R78, desc[UR16][R112.64] ;  /* 0x00000010704e2981 */ /* 0x000f62000c1e1900 */
[----:B------:R-:W-:-:S03]  /*3b60*/  LOP3.LUT P2, RZ, R76, 0x2, RZ, 0xc0, !PT ;  /* 0x000000024cff7812 */ /* 0x000fc6000784c0ff */
[----:B------:R0:W5:Y:S01]  /*3b70*/  @P0 LDG.E R18, desc[UR16][R20.64] ;  /* 0x0000001014120981 */ /* 0x000162000c1e1900 */
[C---:B------:R-:W-:Y:S02]  /*3b80*/  LOP3.LUT P1, RZ, R10.reuse, 0x2, RZ, 0xc0, !PT ;  /* 0x000000020aff7812 */ /* 0x040fe4000782c0ff */
[----:B------:R-:W-:Y:S01]  /*3b90*/  LOP3.LUT P5, RZ, R10, 0x20000000, RZ, 0xc0, !PT ;  /* 0x200000000aff7812 */ /* 0x000fe200078ac0ff */
[----:B------:R-:W5:Y:S01]  /*3ba0*/  @P0 LDG.E R19, desc[UR16][R100.64] ;  /* 0x0000001064130981 */ /* 0x000f62000c1e1900 */
[----:B0-----:R-:W-:-:S05]  /*3bb0*/  CS2R R20, SRZ ;  /* 0x0000000000147805 */ /* 0x001fca000001ff00 */
[----:B------:R-:W5:Y:S04]  /*3bc0*/  @P2 LDG.E R2, desc[UR16][R110.64] ;  /* 0x000000106e022981 */ /* 0x000f68000c1e1900 */
[----:B------:R-:W5:Y:S01]  /*3bd0*/  @P2 LDG.E R77, desc[UR16][R108.64] ;  /* 0x000000106c4d2981 */ /* 0x000f62000c1e1900 */
[----:B------:R-:W-:-:S03]  /*3be0*/  LOP3.LUT P2, RZ, R76, 0x1, RZ, 0xc0, !PT ;  /* 0x000000014cff7812 */ /* 0x000fc6000784c0ff */
[----:B------:R0:W5:Y:S01]  /*3bf0*/  @P6 LDG.E R20, desc[UR16][R22.64] ;  /* 0x0000001016146981 */ /* 0x000162000c1e1900 */
[----:B------:R-:W-:-:S03]  /*3c00*/  MOV R76, RZ ;  /* 0x000000ff004c7202 */ /* 0x000fc60000000f00 */
        /* <DEDUP_REMOVED lines=57> */
[----:B------:R1:W5:Y:S01]  /*3fa0*/  @P6 LDG.E R63, desc[UR16][R68.64] ;  /* 0x00000010443f6981 */ /* 0x000362000c1e1900 */
[----:B0-----:R-:W-:Y:S02]  /*3fb0*/  CS2R R64, SRZ ;  /* 0x0000000000407805 */ /* 0x001fe4000001ff00 */
[----:B------:R-:W-:-:S04]  /*3fc0*/  LOP3.LUT P6, RZ, R10, 0x800000, RZ, 0xc0, !PT ;  /* 0x008000000aff7812 */ /* 0x000fc800078cc0ff */
[----:B------:R0:W5:Y:S04]  /*3fd0*/  @P1 LDG.E R64, desc[UR16][R66.64] ;  /* 0x0000001042401981 */ /* 0x000168000c1e1900 */
[----:B------:R2:W5:Y:S01]  /*3fe0*/  @P1 LDG.E R65, desc[UR16][R60.64] ;  /* 0x000000103c411981 */ /* 0x000562000c1e1900 */
[----:B------:R-:W-:Y:S02]  /*3ff0*/  LOP3.LUT P1, RZ, R10, 0x400000, RZ, 0xc0, !PT ;  /* 0x004000000aff7812 */ /* 0x000fe4000782c0ff */
[----:B-1----:R-:W-:Y:S02]  /*4000*/  CS2R R68, SRZ ;  /* 0x0000000000447805 */ /* 0x002fe4000001ff00 */
[----:B------:R-:W-:-:S06]  /*4010*/  CS2R R70, SRZ ;  /* 0x0000000000467805 */ /* 0x000fcc000001ff00 */
[----:B------:R2:W5:Y:S04]  /*4020*/  @P6 LDG.E R70, desc[UR16][R32.64] ;  /* 0x0000001020466981 */ /* 0x000568000c1e1900 */
[----:B------:R2:W5:Y:S04]  /*4030*/  @P6 LDG.E R71, desc[UR16][R34.64] ;  /* 0x0000001022476981 */ /* 0x000568000c1e1900 */
[----:B------:R2:W5:Y:S04]  /*4040*/  @P1 LDG.E R68, desc[UR16][R36.64] ;  /* 0x0000001024441981 */ /* 0x000568000c1e1900 */
[----:B------:R2:W5:Y:S01]  /*4050*/  @P1 LDG.E R69, desc[UR16][R30.64] ;  /* 0x000000101e451981 */ /* 0x000562000c1e1900 */
[----:B------:R-:W-:-:S02]  /*4060*/  LOP3.LUT P0, RZ, R10, 0x1000, RZ, 0xc0, !PT ;  /* 0x000010000aff7812 */ /* 0x000fc4000780c0ff */
[----:B0-----:R-:W-:-:S11]  /*4070*/  CS2R R66, SRZ ;  /* 0x0000000000427805 */ /* 0x001fd6000001ff00 */
[----:B------:R2:W5:Y:S04]  /*4080*/  @P0 LDG.E R66, desc[UR16][R46.64] ;  /* 0x000000102e420981 */ /* 0x000568000c1e1900 */
[----:B------:R2:W5:Y:S01]  /*4090*/  @P0 LDG.E R67, desc[UR16][R38.64] ;  /* 0x0000001026430981 */ /* 0x000562000c1e1900 */
[----:B------:R-:W-:Y:S01]  /*40a0*/  ISETP.GT.U32.AND P0, PT, R13, 0x1ff, PT ;  /* 0x000001ff0d00780c */ /* 0x000fe20003f04070 */
[----:B------:R-:W-:Y:S01]  /*40b0*/  BSSY B0, `(.L_x_547) ;  /* 0x0000015000007945 */ /* 0x000fe20003800000 */
[----:B------:R-:W-:Y:S02]  /*40c0*/  CS2R R72, SRZ ;  /* 0x0000000000487805 */ /* 0x000fe4000001ff00 */
[----:B------:R-:W-:-:S09]  /*40d0*/  CS2R R74, SRZ ;  /* 0x00000000004a7805 */ /* 0x000fd2000001ff00 */
        /* <DEDUP_REMOVED lines=18> */
.L_x_548:
[----:B------:R-:W-:Y:S05]  /*4200*/  BSYNC B0 ;  /* 0x0000000000007941 */ /* 0x000fea0003800000 */
.L_x_547:
        /* <DEDUP_REMOVED lines=38> */
.L_x_549:
        /* <DEDUP_REMOVED lines=26> */
.L_x_550:
[----:B------:R-:W-:Y:S01]  /*4610*/  FFMA.FTZ R47, R29, R36, R28 ;  /* 0x000000241d2f7223 */ /* 0x000fe2000001001c */
[----:B------:R-:W-:Y:S01]  /*4620*/  FADD.FTZ R38, RZ, R35 ;  /* 0x00000023ff267221 */ /* 0x000fe20000010000 */
[----:B------:R-:W-:Y:S01]  /*4630*/  FFMA.FTZ R28, R34, R33, R37 ;  /* 0x00000021221c7223 */ /* 0x000fe20000010025 */
[----:B------:R-:W-:Y:S01]  /*4640*/  FMUL.FTZ R37, R33, R72 ;  /* 0x0000004821257220 */ /* 0x000fe20000410000 */
[----:B------:R-:W-:Y:S01]  /*4650*/  FFMA.FTZ R46, R29, R32, RZ ;  /* 0x000000201d2e7223 */ /* 0x000fe200000100ff */
[----:B------:R-:W-:Y:S01]  /*4660*/  FADD.FTZ R35, RZ, R32 ;  /* 0x00000020ff237221 */ /* 0x000fe20000010000 */
[----:B------:R-:W-:Y:S01]  /*4670*/  FADD.FTZ R33, R38, R33 ;  /* 0x0000002126217221 */ /* 0x000fe20000010000 */
[----:B------:R-:W-:Y:S01]  /*4680*/  FADD.FTZ R39, R36, R39 ;  /* 0x0000002724277221 */ /* 0x000fe20000010000 */
        /* <DEDUP_REMOVED lines=35> */
.L_x_551:
[----:B------:R-:W-:Y:S01]  /*48c0*/  FMUL.FTZ R38, R39, R72 ;  /* 0x0000004827267220 */ /* 0x000fe20000410000 */
[----:B------:R-:W-:Y:S01]  /*48d0*/  FADD.FTZ R37, R34, R37 ;  /* 0x0000002522257221 */ /* 0x000fe20000010000 */
[----:B------:R-:W-:Y:S01]  /*48e0*/  PRMT R34, R3, 0x7632, R34 ;  /* 0x0000763203227816 */ /* 0x000fe20000000022 */
[----:B------:R-:W-:Y:S01]  /*48f0*/  FADD.FTZ R33, R33, R39 ;  /* 0x0000002721217221 */ /* 0x000fe20000010000 */
[C---:B------:R-:W-:Y:S01]  /*4900*/  FFMA.FTZ R28, R36.reuse, R39, R28 ;  /* 0x00000027241c7223 */ /* 0x040fe2000001001c */
[----:B------:R-:W-:Y:S01]  /*4910*/  FFMA.FTZ R39, R36, R38, R35 ;  /* 0x0000002624277223 */ /* 0x000fe20000010023 */
        /* <DEDUP_REMOVED lines=33> */
.L_x_552:
        /* <DEDUP_REMOVED lines=39> */
.L_x_553:
        /* <DEDUP_REMOVED lines=39> */
.L_x_554:
        /* <DEDUP_REMOVED lines=39> */
.L_x_555:
        /* <DEDUP_REMOVED lines=39> */
.L_x_556:
        /* <DEDUP_REMOVED lines=39> */
.L_x_557:
        /* <DEDUP_REMOVED lines=39> */
.L_x_558:
        /* <DEDUP_REMOVED lines=39> */
.L_x_559:
        /* <DEDUP_REMOVED lines=39> */
.L_x_560:
        /* <DEDUP_REMOVED lines=39> */
.L_x_561:
        /* <DEDUP_REMOVED lines=39> */
.L_x_562:
        /* <DEDUP_REMOVED lines=39> */
.L_x_563:
        /* <DEDUP_REMOVED lines=39> */
.L_x_564:
        /* <DEDUP_REMOVED lines=39> */
.L_x_565:
        /* <DEDUP_REMOVED lines=39> */
.L_x_566:
        /* <DEDUP_REMOVED lines=39> */
.L_x_567:
        /* <DEDUP_REMOVED lines=39> */
.L_x_568:
[----:B------:R-:W-:Y:S01]  /*7230*/  FMUL.FTZ R39, R38, R72 ;  /* 0x0000004826277220 */ /* 0x000fe20000410000 */
[C---:B------:R-:W-:Y:S01]  /*7240*/  FFMA.FTZ R28, R37.reuse, R38, R28 ;  /* 0x00000026251c7223 */ /* 0x040fe2000001001c */
[----:B------:R-:W-:Y:S01]  /*7250*/  FADD.FTZ R32, R32, R31 ;  /* 0x0000001f20207221 */ /* 0x000fe20000010000 */
[----:B------:R-:W-:Y:S01]  /*7260*/  FFMA.FTZ R29, R30, R31, R29 ;  /* 0x0000001f1e1d7223 */ /* 0x000fe2000001001d */
[--C-:B------:R-:W-:Y:S01]  /*7270*/  FFMA.FTZ R37, R37, R39, R34.reuse ;  /* 0x0000002725257223 */ /* 0x100fe20000010022 */
[C---:B------:R-:W-:Y:S01]  /*7280*/  PRMT R34, R58.reuse, 0x7632, R34 ;  /* 0x000076323a227816 */ /* 0x040fe20000000022 */
[----:B------:R-:W-:Y:S01]  /*7290*/  FADD.FTZ R36, R35, R36 ;  /* 0x0000002423247221 */ /* 0x000fe20000010000 */
[----:B------:R-:W-:Y:S01]  /*72a0*/  FADD.FTZ R33, R33, R38 ;  /* 0x0000002621217221 */ /* 0x000fe20000010000 */
        /* <DEDUP_REMOVED lines=31> */
.L_x_569:
[----:B------:R-:W-:Y:S01]  /*74a0*/  FMUL.FTZ R39, R38, R72 ;  /* 0x0000004826277220 */ /* 0x000fe20000410000 */
[----:B------:R-:W-:Y:S01]  /*74b0*/  FADD.FTZ R46, R31, R36 ;  /* 0x000000241f2e7221 */ /* 0x000fe20000010000 */
[C---:B------:R-:W-:Y:S01]  /*74c0*/  FFMA.FTZ R36, R37.reuse, R38, R28 ;  /* 0x0000002625247223 */ /* 0x040fe2000001001c */
[----:B------:R-:W-:Y:S01]  /*74d0*/  FADD.FTZ R28, R32, R35 ;  /* 0x00000023201c7221 */ /* 0x000fe20000010000 */
[----:B------:R-:W-:Y:S01]  /*74e0*/  FFMA.FTZ R37, R37, R39, R34 ;  /* 0x0000002725257223 */ /* 0x000fe20000010022 */
[----:B------:R-:W-:Y:S01]  /*74f0*/  FMUL.FTZ R32, R35, R75 ;  /* 0x0000004b23207220 */ /* 0x000fe20000410000 */
[----:B------:R-:W-:Y:S01]  /*7500*/  PRMT R31, R62, 0x7632, R31 ;  /* 0x000076323e1f7816 */ /* 0x000fe2000000001f */
[----:B------:R-:W-:Y:S01]  /*7510*/  FFMA.FTZ R29, R30, R35, R29 ;  /* 0x000000231e1d7223 */ /* 0x000fe2000001001d */
[----:B------:R-:W-:Y:S01]  /*7520*/  FADD.FTZ R35, R46, R39 ;  /* 0x000000272e237221 */ /* 0x000fe20000010000 */
[----:B------:R-:W-:Y:S01]  /*7530*/  FFMA.FTZ R34, R30, R32, R37 ;  /* 0x000000201e227223 */ /* 0x000fe20000010025 */
[----:B------:R-:W-:Y:S01]  /*7540*/  SHF.L.U32 R30, R62, 0x10, RZ ;  /* 0x000000103e1e7819 */ /* 0x000fe200000006ff */
[----:B------:R-:W-:Y:S01]  /*7550*/  FADD.FTZ R33, R33, R38 ;  /* 0x0000002621217221 */ /* 0x000fe20000010000 */
        /* <DEDUP_REMOVED lines=29> */
.L_x_570:
[----:B------:R-:W-:Y:S01]  /*7730*/  FMUL.FTZ R61, R39, R72 ;  /* 0x00000048273d7220 */ /* 0x000fe20000410000 */
[----:B------:R-:W-:Y:S01]  /*7740*/  FADD.FTZ R32, R33, R39 ;  /* 0x0000002721207221 */ /* 0x000fe20000010000 */
[C---:B------:R-:W-:Y:S01]  /*7750*/  FFMA.FTZ R36, R47.reuse, R39, R36 ;  /* 0x000000272f247223 */ /* 0x040fe20000010024 */
[----:B------:R-:W-:Y:S01]  /*7760*/  SHF.L.U32 R38, R64, 0x10, RZ ;  /* 0x0000001040267819 */ /* 0x000fe200000006ff */
[----:B------:R-:W-:Y:S01]  /*7770*/  FFMA.FTZ R34, R47, R61, R34 ;  /* 0x0000003d2f227223 */ /* 0x000fe20000010022 */
[----:B------:R-:W-:Y:S01]  /*7780*/  SHF.L.U32 R39, R37, 0x10, RZ ;  /* 0x0000001025277819 */ /* 0x000fe200000006ff */
[----:B------:R-:W-:Y:S01]  /*7790*/  FADD.FTZ R33, R35, R61 ;  /* 0x0000003d23217221 */ /* 0x000fe20000010000 */
[C---:B------:R-:W-:Y:S01]  /*77a0*/  PRMT R35, R65.reuse, 0x7632, R35 ;  /* 0x0000763241237816 */ /* 0x040fe20000000023 */
        /* <DEDUP_REMOVED lines=26> */
.L_x_571:
        /* <DEDUP_REMOVED lines=36> */
.L_x_572:
        /* <DEDUP_REMOVED lines=34> */
.L_x_573:
        /* <DEDUP_REMOVED lines=38> */
.L_x_574:
[----:B------:R-:W2:Y:S01]  /*8010*/  LDL R61, [R1+0x8] ;  /* 0x00000800013d7983 */ /* 0x000ea20000100800 */
        /* <DEDUP_REMOVED lines=34> */
.L_x_575:
[----:B------:R-:W2:Y:S04]  /*8240*/  LDL R61, [R1+0x4] ;  /* 0x00000400013d7983 */ /* 0x000ea80000100800 */
[----:B------:R-:W3:Y:S01]  /*8250*/  LDL R101, [R1] ;  /* 0x0000000001657983 */ /* 0x000ee20000100800 */
[----:B------:R-:W-:Y:S01]  /*8260*/  PRMT R100, R120, 0x7632, R100 ;  /* 0x0000763278647816 */ /* 0x000fe20000000064 */
[----:B------:R-:W-:Y:S01]  /*8270*/  FFMA.FTZ R33, R92, R60, R33 ;  /* 0x0000003c5c217223 */ /* 0x000fe20000010021 */
[----:B------:R-:W-:Y:S01]  /*8280*/  SHF.L.U32 R99, R120, 0x10, RZ ;  /* 0x0000001078637819 */ /* 0x000fe200000006ff */
[----:B------:R-:W-:Y:S01]  /*8290*/  FMUL.FTZ R34, R93, R72 ;  /* 0x000000485d227220 */ /* 0x000fe20000410000 */
[----:B------:R-:W-:Y:S01]  /*82a0*/  SHF.L.U32 R100, R100, 0x10, RZ ;  /* 0x0000001064647819 */ /* 0x000fe200000006ff */
[----:B------:R-:W-:-:S02]  /*82b0*/  FADD.FTZ R35, R60, R35 ;  /* 0x000000233c237221 */ /* 0x000fc40000010000 */
[----:B------:R-:W-:Y:S01]  /*82c0*/  FADD.FTZ R99, R99, -UR21 ;  /* 0x8000001563637e21 */ /* 0x000fe20008010000 */
[----:B------:R-:W-:Y:S01]  /*82d0*/  FFMA.FTZ R33, R95, R34, R33 ;  /* 0x000000225f217223 */ /* 0x000fe20000010021 */
[----:B------:R-:W-:Y:S01]  /*82e0*/  FADD.FTZ R100, R100, -UR21 ;  /* 0x8000001564647e21 */ /* 0x000fe20008010000 */
[----:B------:R-:W-:Y:S01]  /*82f0*/  FADD.FTZ R34, R35, R34 ;  /* 0x0000002223227221 */ /* 0x000fe20000010000 */
[----:B------:R-:W-:Y:S01]  /*8300*/  FMUL.FTZ R99, R99, UR22 ;  /* 0x0000001663637c20 */ /* 0x000fe20008410000 */
[----:B------:R-:W-:Y:S01]  /*8310*/  FMUL.FTZ R35, R94, R75 ;  /* 0x0000004b5e237220 */ /* 0x000fe20000410000 */
[----:B------:R-:W-:Y:S01]  /*8320*/  FMUL.FTZ R100, R100, UR22 ;  /* 0x0000001664647c20 */ /* 0x000fe20008410000 */
[C---:B--2---:R-:W-:Y:S02]  /*8330*/  PRMT R98, R61.reuse, 0x7632, R98 ;  /* 0x000076323d627816 */ /* 0x044fe40000000062 */
[----:B------:R-:W-:Y:S02]  /*8340*/  SHF.L.U32 R97, R61, 0x10, RZ ;  /* 0x000000103d617819 */ /* 0x000fe400000006ff */
[----:B---3--:R-:W-:-:S02]  /*8350*/  PRMT R104, R101, 0x7632, R104 ;  /* 0x0000763265687816 */ /* 0x008fc40000000068 */
        /* <DEDUP_REMOVED lines=20> */
.L_x_576:
        /* <DEDUP_REMOVED lines=34> */
.L_x_577:
        /* <DEDUP_REMOVED lines=37> */
.L_x_578:
        /* <DEDUP_REMOVED lines=35> */
.L_x_579:
        /* <DEDUP_REMOVED lines=35> */
.L_x_580:
        /* <DEDUP_REMOVED lines=131> */
.L_x_582:
[----:B------:R-:W-:Y:S05]  /*95a0*/  BSYNC B0 ;  /* 0x0000000000007941 */ /* 0x000fea0003800000 */
.L_x_581:
        /* <DEDUP_REMOVED lines=41> */
.L_x_584:
[----:B------:R-:W-:Y:S05]  /*9840*/  BSYNC B0 ;  /* 0x0000000000007941 */ /* 0x000fea0003800000 */
.L_x_583:
        /* <DEDUP_REMOVED lines=8> */
[-C--:B------:R-:W-:Y:S02]  /*98d0*/  LEA R30, P6, R31, R46.reuse, 0x2 ;  /* 0x0000002e1f1e7211 */ /* 0x080fe400078c10ff */
[----:B------:R-:W-:Y:S02]  /*98e0*/  MOV R29, UR9 ;  /* 0x00000009001d7c02 */ /* 0x000fe40008000f00 */
[----:B------:R-:W-:Y:S02]  /*98f0*/  IADD3.X R31, R47, UR10, RZ, P6, !PT ;  /* 0x0000000a2f1f7c10 */ /* 0x000fe4000b7fe4ff */
[----:B------:R-:W-:-:S03]  /*9900*/  LEA R28, P6, R29, R46, 0x2 ;  /* 0x0000002e1d1c7211 */ /* 0x000fc600078c10ff */
[----:B------:R1:W-:Y:S01]  /*9910*/  REDG.E.ADD.F32.FTZ.RN.STRONG.GPU desc[UR16][R30.64], R33 ;  /* 0x000000211e0079a6 */ /* 0x0003e2000c10f390 */
[----:B------:R-:W-:-:S03]  /*9920*/  IADD3.X R29, R47, UR11, RZ, P6, !PT ;  /* 0x0000000b2f1d7c10 */ /* 0x000fc6000b7fe4ff */
[----:B------:R1:W-:Y:S04]  /*9930*/  REDG.E.ADD.F32.FTZ.RN.STRONG.GPU desc[UR16][R36.64], R34 ;  /* 0x00000022240079a6 */ /* 0x0003e8000c10f390 */
[----:B------:R1:W-:Y:S02]  /*9940*/  REDG.E.ADD.F32.FTZ.RN.STRONG.GPU desc[UR16][R28.64], R35 ;  /* 0x000000231c0079a6 */ /* 0x0003e4000c10f390 */
.L_x_586:
[----:B------:R-:W-:Y:S05]  /*9950*/  BSYNC B0 ;  /* 0x0000000000007941 */ /* 0x000fea0003800000 */
.L_x_585:
        /* <DEDUP_REMOVED lines=70> */
.L_x_589:
[----:B------:R-:W2:Y:S04]  /*9dc0*/  LDG.E.STRONG.GPU R31, desc[UR16][R28.64] ;  /* 0x000000101c1f7981 */ /* 0x000ea8000c1ef900 */
[----:B--2---:R-:W-:Y:S01]  /*9dd0*/  CCTL.IVALL ;  /* 0x00000000ff00798f */ /* 0x004fe20002000000 */
[----:B------:R-:W-:Y:S05]  /*9de0*/  YIELD ;  /* 0x0000000000007946 */ /* 0x000fea0003800000 */
[----:B------:R-:W-:-:S13]  /*9df0*/  ISETP.NE.AND P6, PT, R31, R30, PT ;  /* 0x0000001e1f00720c */ /* 0x000fda0003fc5270 */
[----:B------:R-:W-:Y:S05]  /*9e00*/  @P6 BRA `(.L_x_589) ;  /* 0xfffffffc00ec6947 */ /* 0x000fea000383ffff */
.L_x_588:
        /* <DEDUP_REMOVED lines=26> */
.L_x_593:
        /* <DEDUP_REMOVED lines=149> */
.L_x_592:
        /* <DEDUP_REMOVED lines=81> */
.L_x_594:
[----:B------:R-:W-:-:S04]  /*ae10*/  LOP3.LUT P6, RZ, R10, 0x1, RZ, 0xc0, !PT ;  /* 0x000000010aff7812 */ /* 0x000fc800078cc0ff */
[----:B------:R-:W-:-:S13]  /*ae20*/  ISETP.NE.OR P6, PT, RZ, UR13, P6 ;  /* 0x0000000dff007c0c */ /* 0x000fda000b7c5670 */
[----:B------:R-:W-:Y:S05]  /*ae30*/  @!P6 BRA `(.L_x_590) ;  /* 0x0000000000a4e947 */ /* 0x000fea0003800000 */
.L_x_591:
        /* <DEDUP_REMOVED lines=41> */
.L_x_590:
        /* <DEDUP_REMOVED lines=14> */
.L_x_596:
[----:B------:R-:W-:Y:S05]  /*b1b0*/  BSYNC B0 ;  /* 0x0000000000007941 */ /* 0x000fea0003800000 */
.L_x_595:
        /* <DEDUP_REMOVED lines=23> */
.L_x_587:
        /* <DEDUP_REMOVED lines=38> */
.L_x_597:
        /* <DEDUP_REMOVED lines=24> */
.L_x_599:
[----:B------:R-:W-:Y:S05]  /*b710*/  BSYNC B0 ;  /* 0x0000000000007941 */ /* 0x000fea0003800000 */
.L_x_598:
[----:B0-----:R-:W-:Y:S02]  /*b720*/  SHF.L.U32 R6, R5, 0x10, RZ ;  /* 0x0000001005067819 */ /* 0x001fe400000006ff */
[----:B------:R-:W-:Y:S02]  /*b730*/  SHF.L.U32 R5, R34, 0x10, RZ ;  /* 0x0000001022057819 */ /* 0x000fe400000006ff */
        /* <DEDUP_REMOVED lines=25> */
.L_x_600:
        /* <DEDUP_REMOVED lines=15> */
[----:B------:R-:W-:Y:S01]  /*b9c0*/  F2FP.BF16.F32.PACK_AB R5, R6, R5 ;  /* 0x000000050605723e */ /* 0x000fe200000010ff */
[----:B--2---:R-:W-:Y:S01]  /*b9d0*/  IMAD R6, R29, UR12, RZ ;  /* 0x0000000c1d067c24 */ /* 0x004fe2000f8e02ff */
[----:B------:R-:W-:-:S03]  /*b9e0*/  MOV R29, R43 ;  /* 0x0000002b001d7202 */ /* 0x000fc60000000f00 */
[C---:B---3--:R-:W-:Y:S02]  /*b9f0*/  IMAD R6, R30.reuse, UR13, R6 ;  /* 0x0000000d1e067c24 */ /* 0x048fe4000f8e0206 */
[----:B------:R-:W-:Y:S01]  /*ba00*/  IMAD.WIDE.U32 R28, R30, UR12, R28 ;  /* 0x0000000c1e1c7c25 */ /* 0x000fe2000f8e001c */
[----:B------:R-:W-:-:S04]  /*ba10*/  ULDC.64 UR12, c[0x0][0x210] ;  /* 0x00008400000c7ab9 */ /* 0x000fc80000000a00 */
[----:B------:R-:W-:Y:S02]  /*ba20*/  IADD3 R6, R29, R6, RZ ;  /* 0x000000061d067210 */ /* 0x000fe40007ffe0ff */
[----:B------:R-:W-:-:S04]  /*ba30*/  LEA R30, P0, R28, UR12, 0x1 ;  /* 0x0000000c1c1e7c11 */ /* 0x000fc8000f8008ff */
[----:B------:R-:W-:-:S05]  /*ba40*/  LEA.HI.X R31, R28, UR13, R6, 0x1, P0 ;  /* 0x0000000d1c1f7c11 */ /* 0x000fca00080f0c06 */
[----:B------:R0:W-:Y:S04]  /*ba50*/  STG.E desc[UR16][R30.64], R5 ;  /* 0x000000051e007986 */ /* 0x0001e8000c101910 */
.L_x_602:
[----:B------:R-:W-:Y:S05]  /*ba60*/  BSYNC B0 ;  /* 0x0000000000007941 */ /* 0x000fea0003800000 */
.L_x_601:
        /* <DEDUP_REMOVED lines=28> */
.L_x_603:
        /* <DEDUP_REMOVED lines=25> */
.L_x_605:
[----:B------:R-:W-:Y:S05]  /*bdc0*/  BSYNC B0 ;  /* 0x0000000000007941 */ /* 0x000fea0003800000 */
.L_x_604:
[----:B------:R-:W-:Y:S02]  /*bdd0*/  SHF.L.U32 R3, R3, 0x10, RZ ;  /* 0x0000001003037819 */ /* 0x000fe400000006ff */
[----:B------:R-:W-:Y:S02]  /*bde0*/  SHF.L.U32 R39, R39, 0x10, RZ ;  /* 0x0000001027277819 */ /* 0x000fe400000006ff */
[----:B------:R-:W-:Y:S01]  /*bdf0*/  SHF.L.U32 R78, R78, 0x10, RZ ;  /* 0x000000104e4e7819 */ /* 0x000fe200000006ff */
[----:B------:R-:W-:Y:S01]  /*be00*/  FADD.FTZ R3, R3, -UR21 ;  /* 0x8000001503037e21 */ /* 0x000fe20008010000 */
[----:B------:R-:W-:Y:S01]  /*be10*/  SHF.L.U32 R38, R38, 0x10, RZ ;  /* 0x0000001026267819 */ /* 0x000fe200000006ff */
[----:B------:R-:W-:Y:S01]  /*be20*/  FADD.FTZ R39, R39, -UR21 ;  /* 0x8000001527277e21 */ /* 0x000fe20008010000 */
[----:B-1----:R-:W-:Y:S01]  /*be30*/  SHF.L.U32 R6, R2, 0x10, RZ ;  /* 0x0000001002067819 */ /* 0x002fe200000006ff */
[----:B------:R-:W-:Y:S01]  /*be40*/  FMUL.FTZ R3, R3, UR22 ;  /* 0x0000001603037c20 */ /* 0x000fe20008410000 */
[----:B------:R-:W-:Y:S01]  /*be50*/  SHF.L.U32 R37, R37, 0x10, RZ ;  /* 0x0000001025257819 */ /* 0x000fe200000006ff */
        /* <DEDUP_REMOVED lines=20> */
.L_x_606:
        /* <DEDUP_REMOVED lines=11> */
[----:B------:R-:W-:Y:S02]  /*c050*/  FMUL.FTZ R2, R2, UR22 ;  /* 0x0000001602027c20 */ /* 0x000fe40008410000 */
[----:B------:R-:W-:-:S04]  /*c060*/  FFMA.FTZ R3, R38, R75, -R3 ;  /* 0x0000004b26037223 */ /* 0x000fc80000010803 */
        /* <DEDUP_REMOVED lines=12> */
.L_x_608:
[----:B------:R-:W-:Y:S05]  /*c130*/  BSYNC B0 ;  /* 0x0000000000007941 */ /* 0x000fea0003800000 */
.L_x_607:
[----:B------:R-:W-:Y:S01]  /*c140*/  FADD.FTZ R6, R6, -UR21 ;  /* 0x8000001506067e21 */ /* 0x000fe20008010000 */
[----:B------:R-:W-:Y:S01]  /*c150*/  FADD.FTZ R37, R37, -UR21 ;  /* 0x8000001525257e21 */ /* 0x000fe20008010000 */
[----:B------:R-:W-:Y:S02]  /*c160*/  SHF.L.U32 R77, R77, 0x10, RZ ;  /* 0x000000104d4d7819 */ /* 0x000fe400000006ff */
[----:B-1----:R-:W-:Y:S01]  /*c170*/  SHF.L.U32 R28, R47, 0x10, RZ ;  /* 0x000000102f1c7819 */ /* 0x002fe200000006ff */
        /* <DEDUP_REMOVED lines=23> */
.L_x_609:
        /* <DEDUP_REMOVED lines=25> */
.L_x_611:
[----:B------:R-:W-:Y:S05]  /*c480*/  BSYNC B0 ;  /* 0x0000000000007941 */ /* 0x000fea0003800000 */
.L_x_610:
        /* <DEDUP_REMOVED lines=27> */
.L_x_612:
[----:B------:R-:W-:Y:S01]  /*c640*/  LOP3.LUT P0, RZ, R10, 0x40, RZ, 0xc0, !PT ;  /* 0x000000400aff7812 */ /* 0x000fe2000780c0ff */
[----:B------:R-:W-:-:S12]  /*c650*/  BSSY B0, `(.L_x_613) ;  /* 0x0000018000007945 */ /* 0x000fd80003800000 */
[----:B------:R-:W-:Y:S05]  /*c660*/  @!P0 BRA `(.L_x_614) ;  /* 0x0000000000588947 */ /* 0x000fea0003800000 */
[----:B------:R-:W2:Y:S01]  /*c670*/  LDL R2, [R1+0x70] ;  /* 0x0000700001027983 */ /* 0x000ea20000100800 */
[----:B------:R-:W-:-:S03]  /*c680*/  ULDC.64 UR12, c[0x0][0x288] ;  /* 0x0000a200000c7ab9 */ /* 0x000fc60000000a00 */
[----:B-1----:R-:W3:Y:S01]  /*c690*/  LDL R5, [R1+0x34] ;  /* 0x0000340001057983 */ /* 0x002ee20000100800 */
[----:B------:R-:W-:Y:S02]  /*c6a0*/  MOV R3, R43 ;  /* 0x0000002b00037202 */ /* 0x000fe40000000f00 */
[----:B------:R-:W-:-:S05]  /*c6b0*/  MOV R29, UR5 ;  /* 0x00000005001d7c02 */ /* 0x000fca0008000f00 */
[----:B------:R-:W-:Y:S01]  /*c6c0*/  FFMA.FTZ R6, R6, R29, UR6 ;  /* 0x0000000606067e23 */ /* 0x000fe2000801001d */
        /* <DEDUP_REMOVED lines=8> */
[----:B------:R-:W-:-:S03]  /*c750*/  LEA.HI.X R5, R2, UR13, R5, 0x1, P0 ;  /* 0x0000000d02057c11 */ /* 0x000fc600080f0c05 */
[----:B------:R-:W-:Y:S01]  /*c760*/  FFMA.FTZ R3, R0, R3, UR6 ;  /* 0x0000000600037e23 */ /* 0x000fe20008010003 */
[----:B------:R-:W-:-:S03]  /*c770*/  FFMA.FTZ R0, R83, R75, -R6 ;  /* 0x0000004b53007223 */ /* 0x000fc60000010806 */
[----:B------:R-:W-:Y:S01]  /*c780*/  FFMA.FTZ R3, R76, R72, -R3 ;  /* 0x000000484c037223 */ /* 0x000fe20000010803 */
[----:B------:R-:W-:-:S03]  /*c790*/  FMUL.FTZ R0, R0, UR22 ;  /* 0x0000001600007c20 */ /* 0x000fc60008410000 */
[----:B------:R-:W-:-:S05]  /*c7a0*/  FMUL.FTZ R3, R3, UR22 ;  /* 0x0000001603037c20 */ /* 0x000fca0008410000 */
[----:B------:R-:W-:-:S05]  /*c7b0*/  F2FP.BF16.F32.PACK_AB R3, R0, R3 ;  /* 0x000000030003723e */ /* 0x000fca00000010ff */
[----:B------:R2:W-:Y:S02]  /*c7c0*/  STG.E desc[UR16][R4.64], R3 ;  /* 0x0000000304007986 */ /* 0x0005e4000c101910 */
.L_x_614:
[----:B------:R-:W-:Y:S05]  /*c7d0*/  BSYNC B0 ;  /* 0x0000000000007941 */ /* 0x000fea0003800000 */
.L_x_613:
        /* <DEDUP_REMOVED lines=10> */
[----:B-12---:R-:W-:-:S03]  /*c880*/  FFMA.FTZ R3, R29, R75, R74 ;  /* 0x0000004b1d037223 */ /* 0x006fc6000001004a */
        /* <DEDUP_REMOVED lines=16> */
.L_x_615:
        /* <DEDUP_REMOVED lines=25> */
.L_x_617:
[----:B------:R-:W-:Y:S05]  /*cb20*/  BSYNC B0 ;  /* 0x0000000000007941 */ /* 0x000fea0003800000 */
.L_x_616:
        /* <DEDUP_REMOVED lines=27> */
.L_x_618:
        /* <DEDUP_REMOVED lines=25> */
.L_x_620:
[----:B------:R-:W-:Y:S05]  /*ce70*/  BSYNC B0 ;  /* 0x0000000000007941 */ /* 0x000fea0003800000 */
.L_x_619:
        /* <DEDUP_REMOVED lines=27> */
.L_x_621:
        /* <DEDUP_REMOVED lines=25> */
.L_x_623:
[----:B------:R-:W-:Y:S05]  /*d1c0*/  BSYNC B0 ;  /* 0x0000000000007941 */ /* 0x000fea0003800000 */
.L_x_622:
        /* <DEDUP_REMOVED lines=27> */
.L_x_624:
        /* <DEDUP_REMOVED lines=25> */
.L_x_626:
[----:B------:R-:W-:Y:S05]  /*d510*/  BSYNC B0 ;  /* 0x0000000000007941 */ /* 0x000fea0003800000 */
.L_x_625:
        /* <DEDUP_REMOVED lines=27> */
.L_x_627:
        /* <DEDUP_REMOVED lines=25> */
.L_x_629:
[----:B------:R-:W-:Y:S05]  /*d860*/  BSYNC B0 ;  /* 0x0000000000007941 */ /* 0x000fea0003800000 */
.L_x_628:
        /* <DEDUP_REMOVED lines=11> */
[----:B-1234-:R-:W-:Y:S01]  /*d920*/  FMUL.FTZ R3, R0, -1.4426950216293334961 ;  /* 0xbfb8aa3b00037820 */ /* 0x01efe20000410000 */
        /* <DEDUP_REMOVED lines=15> */
.L_x_630:
[----:B------:R-:W-:Y:S04]  /*da20*/  BSSY B0, `(.L_x_631) ;  /* 0x0000018000007945 */ /* 0x000fe80003800000 */
[----:B------:R-:W-:Y:S05]  /*da30*/  @!P5 BRA `(.L_x_632) ;  /* 0x000000000058d947 */ /* 0x000fea0003800000 */
[----:B------:R-:W5:Y:S01]  /*da40*/  LDL R0, [R1+0x58] ;  /* 0x0000580001007983 */ /* 0x000f620000100800 */
[----:B------:R-:W-:-:S03]  /*da50*/  ULDC.64 UR12, c[0x0][0x288] ;  /* 0x0000a200000c7ab9 */ /* 0x000fc60000000a00 */
[----:B-1234-:R-:W2:Y:S01]  /*da60*/  LDL R4, [R1+0x1c] ;  /* 0x00001c0001047983 */ /* 0x01eea20000100800 */
[----:B------:R-:W-:Y:S02]  /*da70*/  MOV R2, R44 ;  /* 0x0000002c00027202 */ /* 0x000fe40000000f00 */
[----:B------:R-:W-:Y:S01]  /*da80*/  MOV R3, R43 ;  /* 0x0000002b00037202 */ /* 0x000fe20000000f00 */
[----:B-----5:R-:W-:Y:S02]  /*da90*/  IMAD R0, R0, UR12, RZ ;  /* 0x0000000c00007c24 */ /* 0x020fe4000f8e02ff */
        /* <DEDUP_REMOVED lines=16> */
.L_x_632:
[----:B------:R-:W-:Y:S05]  /*dba0*/  BSYNC B0 ;  /* 0x0000000000007941 */ /* 0x000fea0003800000 */
.L_x_631:
        /* <DEDUP_REMOVED lines=27> */
.L_x_633:
        /* <DEDUP_REMOVED lines=24> */
.L_x_635:
[----:B------:R-:W-:Y:S05]  /*dee0*/  BSYNC B0 ;  /* 0x0000000000007941 */ /* 0x000fea0003800000 */
.L_x_634:
        /* <DEDUP_REMOVED lines=27> */
.L_x_636:
        /* <DEDUP_REMOVED lines=24> */
.L_x_638:
[----:B------:R-:W-:Y:S05]  /*e220*/  BSYNC B0 ;  /* 0x0000000000007941 */ /* 0x000fea0003800000 */
.L_x_637:
        /* <DEDUP_REMOVED lines=26> */
.L_x_639:
        /* <DEDUP_REMOVED lines=24> */
.L_x_641:
[----:B------:R-:W-:Y:S05]  /*e550*/  BSYNC B0 ;  /* 0x0000000000007941 */ /* 0x000fea0003800000 */
.L_x_640:
        /* <DEDUP_REMOVED lines=29> */
.L_x_642:
        /* <DEDUP_REMOVED lines=25> */
.L_x_644:
[----:B------:R-:W-:Y:S05]  /*e8c0*/  BSYNC B0 ;  /* 0x0000000000007941 */ /* 0x000fea0003800000 */
.L_x_643:
        /* <DEDUP_REMOVED lines=27> */
.L_x_645:
[----:B------:R-:W-:Y:S01]  /*ea80*/  LOP3.LUT P0, RZ, R10, 0x80000, RZ, 0xc0, !PT ;  /* 0x000800000aff7812 */ /* 0x000fe2000780c0ff */
[----:B------:R-:W-:-:S12]  /*ea90*/  BSSY B0, `(.L_x_646) ;  /* 0x0000018000007945 */ /* 0x000fd80003800000 */
[----:B------:R-:W-:Y:S05]  /*eaa0*/  @!P0 BRA `(.L_x_647) ;  /* 0x0000000000588947 */ /* 0x000fea0003800000 */
[----:B-1234-:R-:W-:Y:S01]  /*eab0*/  IADD3 R5, R11, 0x80, RZ ;  /* 0x000000800b057810 */ /* 0x01efe20007ffe0ff */
[----:B------:R-:W-:Y:S01]  /*eac0*/  ULDC.64 UR12, c[0x0][0x288] ;  /* 0x0000a200000c7ab9 */ /* 0x000fe20000000a00 */
[----:B------:R-:W-:Y:S02]  /*ead0*/  MOV R2, R44 ;  /* 0x0000002c00027202 */ /* 0x000fe40000000f00 */
[----:B------:R-:W-:Y:S02]  /*eae0*/  SHF.R.S32.HI R4, RZ, 0x1f, R5 ;  /* 0x0000001fff047819 */ /* 0x000fe40000011405 */
[----:B------:R-:W-:Y:S02]  /*eaf0*/  MOV R3, R43 ;  /* 0x0000002b00037202 */ /* 0x000fe40000000f00 */
[----:B------:R-:W-:Y:S01]  /*eb00*/  MOV R6, UR5 ;  /* 0x0000000500067c02 */ /* 0x000fe20008000f00 */
[----:B------:R-:W-:Y:S02]  /*eb10*/  IMAD R4, R4, UR12, RZ ;  /* 0x0000000c04047c24 */ /* 0x000fe4000f8e02ff */
[----:B------:R-:W-:-:S04]  /*eb20*/  IMAD.WIDE.U32 R2, R5, UR12, R2 ;  /* 0x0000000c05027c25 */ /* 0x000fc8000f8e0002 */
[----:B------:R-:W-:Y:S01]  /*eb30*/  IMAD R5, R5, UR13, R4 ;  /* 0x0000000d05057c24 */ /* 0x000fe2000f8e0204 */
[----:B------:R-:W-:Y:S02]  /*eb40*/  ULDC.64 UR12, c[0x0][0x210] ;  /* 0x00008400000c7ab9 */ /* 0x000fe40000000a00 */
[C---:B------:R-:W-:Y:S02]  /*eb50*/  LEA R4, P0, R2.reuse, UR12, 0x1 ;  /* 0x0000000c02047c11 */ /* 0x040fe4000f8008ff */
[----:B------:R-:W-:Y:S02]  /*eb60*/  IADD3 R5, R3, R5, RZ ;  /* 0x0000000503057210 */ /* 0x000fe40007ffe0ff */
[----:B------:R-:W-:Y:S02]  /*eb70*/  MOV R3, UR5 ;  /* 0x0000000500037c02 */ /* 0x000fe40008000f00 */
[----:B------:R-:W-:-:S03]  /*eb80*/  LEA.HI.X R5, R2, UR13, R5, 0x1, P0 ;  /* 0x0000000d02057c11 */ /* 0x000fc600080f0c05 */
[----:B------:R-:W-:Y:S01]  /*eb90*/  FFMA.FTZ R2, R70, R3, UR6 ;  /* 0x0000000646027e23 */ /* 0x000fe20008010003 */
[----:B------:R-:W-:-:S03]  /*eba0*/  FFMA.FTZ R3, R19, R6, UR6 ;  /* 0x0000000613037e23 */ /* 0x000fc60008010006 */
[----:B------:R-:W-:Y:S01]  /*ebb0*/  FFMA.FTZ R2, R71, R72, -R2 ;  /* 0x0000004847027223 */ /* 0x000fe20000010802 */
[----:B------:R-:W-:-:S03]  /*ebc0*/  FFMA.FTZ R0, R0, R75, -R3 ;  /* 0x0000004b00007223 */ /* 0x000fc60000010803 */
[----:B------:R-:W-:Y:S01]  /*ebd0*/  FMUL.FTZ R3, R2, UR22 ;  /* 0x0000001602037c20 */ /* 0x000fe20008410000 */
[----:B------:R-:W-:-:S05]  /*ebe0*/  FMUL.FTZ R0, R0, UR22 ;  /* 0x0000001600007c20 */ /* 0x000fca0008410000 */
[----:B------:R-:W-:-:S05]  /*ebf0*/  F2FP.BF16.F32.PACK_AB R3, R0, R3 ;  /* 0x000000030003723e */ /* 0x000fca00000010ff */
[----:B------:R1:W-:Y:S02]  /*ec00*/  STG.E desc[UR16][R4.64], R3 ;  /* 0x0000000304007986 */ /* 0x0003e4000c101910 */
.L_x_647:
[----:B------:R-:W-:Y:S05]  /*ec10*/  BSYNC B0 ;  /* 0x0000000000007941 */ /* 0x000fea0003800000 */
.L_x_646:
        /* <DEDUP_REMOVED lines=31> */
.L_x_648:
        /* <DEDUP_REMOVED lines=25> */
.L_x_650:
[----:B------:R-:W-:Y:S05]  /*efa0*/  BSYNC B0 ;  /* 0x0000000000007941 */ /* 0x000fea0003800000 */
.L_x_649:
        /* <DEDUP_REMOVED lines=27> */
.L_x_651:
        /* <DEDUP_REMOVED lines=25> */
.L_x_653:
[----:B------:R-:W-:Y:S05]  /*f2f0*/  BSYNC B0 ;  /* 0x0000000000007941 */ /* 0x000fea0003800000 */
.L_x_652:
        /* <DEDUP_REMOVED lines=31> */
.L_x_654:
        /* <DEDUP_REMOVED lines=25> */
.L_x_656:
[----:B------:R-:W-:Y:S05]  /*f680*/  BSYNC B0 ;  /* 0x0000000000007941 */ /* 0x000fea0003800000 */
.L_x_655:
        /* <DEDUP_REMOVED lines=27> */
.L_x_657:
        /* <DEDUP_REMOVED lines=25> */
.L_x_659:
[----:B------:R-:W-:Y:S05]  /*f9d0*/  BSYNC B0 ;  /* 0x0000000000007941 */ /* 0x000fea0003800000 */
.L_x_658:
        /* <DEDUP_REMOVED lines=31> */
.L_x_660:
        /* <DEDUP_REMOVED lines=25> */
.L_x_662:
[----:B------:R-:W-:Y:S05]  /*fd60*/  BSYNC B0 ;  /* 0x0000000000007941 */ /* 0x000fea0003800000 */
.L_x_661:
        /* <DEDUP_REMOVED lines=27> */
.L_x_663:
        /* <DEDUP_REMOVED lines=25> */
.L_x_665:
[----:B------:R-:W-:Y:S05]  /*100b0*/  BSYNC B0 ;  /* 0x0000000000007941 */ /* 0x000fea0003800000 */
.L_x_664:
        /* <DEDUP_REMOVED lines=31> */
.L_x_666:
        /* <DEDUP_REMOVED lines=25> */
.L_x_668:
[----:B------:R-:W-:Y:S05]  /*10440*/  BSYNC B0 ;  /* 0x0000000000007941 */ /* 0x000fea0003800000 */
.L_x_667:
        /* <DEDUP_REMOVED lines=27> */
.L_x_669:
        /* <DEDUP_REMOVED lines=25> */
.L_x_671:
[----:B------:R-:W-:Y:S05]  /*10790*/  BSYNC B0 ;  /* 0x0000000000007941 */ /* 0x000fea0003800000 */
.L_x_670:
[----:B-1----:R-:W5:Y:S01]  /*107a0*/  LDL.LU R2, [R1+0x10] ;  /* 0x0000100001027983 */ /* 0x002f620000300800 */
        /* <DEDUP_REMOVED lines=9> */
[C---:B-----5:R-:W-:Y:S02]  /*10840*/  PRMT R6, R2.reuse, 0x7632, R6 ;  /* 0x0000763202067816 */ /* 0x060fe40000000006 */
[----:B------:R-:W-:Y:S02]  /*10850*/  SHF.L.U32 R15, R2, 0x10, RZ ;  /* 0x00000010020f7819 */ /* 0x000fe400000006ff */
[----:B------:R-:W-:Y:S01]  /*10860*/  SHF.L.U32 R6, R6, 0x10, RZ ;  /* 0x0000001006067819 */ /* 0x000fe200000006ff */
[----:B------:R-:W-:Y:S06]  /*10870*/  @!P1 BRA `(.L_x_672) ;  /* 0x0000000000489947 */ /* 0x000fec0003800000 */
[----:B------:R-:W-:Y:S01]  /*10880*/  FFMA.FTZ R0, R16, R72, R73 ;  /* 0x0000004810007223 */ /* 0x000fe20000010049 */
[----:B------:R-:W-:-:S03]  /*10890*/  FFMA.FTZ R2, R23, R75, R74 ;  /* 0x0000004b17027223 */ /* 0x000fc6000001004a */
[----:B--234-:R-:W-:Y:S01]  /*108a0*/  FMUL.FTZ R3, R0, -1.4426950216293334961 ;  /* 0xbfb8aa3b00037820 */ /* 0x01cfe20000410000 */
        /* <DEDUP_REMOVED lines=15> */
.L_x_672:
[----:B------:R-:W5:Y:S01]  /*109a0*/  LDL R17, [R1+0xc] ;  /* 0x00000c0001117983 */ /* 0x000f620000100800 */
[----:B------:R-:W-:Y:S01]  /*109b0*/  ISETP.GE.U32.AND P0, PT, R25, UR12, PT ;  /* 0x0000000c19007c0c */ /* 0x000fe2000bf06070 */
[----:B------:R-:W-:Y:S03]  /*109c0*/  BSSY B0, `(.L_x_673) ;  /* 0x0000019000007945 */ /* 0x000fe60003800000 */
[----:B------:R-:W-:-:S04]  /*109d0*/  ISETP.GE.AND.EX P0, PT, R18, UR13, PT, P0 ;  /* 0x0000000d12007c0c */ /* 0x000fc8000bf06300 */
[----:B------:R-:W-:Y:S02]  /*109e0*/  ISETP.LT.U32.AND P0, PT, R13, 0x200, !P0 ;  /* 0x000002000d00780c */ /* 0x000fe40004701070 */
[----:B-----5:R-:W-:-:S11]  /*109f0*/  PRMT R14, R17, 0x7632, R14 ;  /* 0x00007632110e7816 */ /* 0x020fd6000000000e */
[----:B------:R-:W-:Y:S05]  /*10a00*/  @!P0 BRA `(.L_x_674) ;  /* 0x0000000000508947 */ /* 0x000fea0003800000 */
[----:B------:R-:W-:Y:S01]  /*10a10*/  ULDC.64 UR14, c[0x0][0x288] ;  /* 0x0000a200000e7ab9 */ /* 0x000fe20000000a00 */
[----:B--234-:R-:W-:Y:S01]  /*10a20*/  MOV R4, R44 ;  /* 0x0000002c00047202 */ /* 0x01cfe20000000f00 */
        /* <DEDUP_REMOVED lines=18> */
.L_x_674:
[----:B------:R-:W-:Y:S05]  /*10b50*/  BSYNC B0 ;  /* 0x0000000000007941 */ /* 0x000fea0003800000 */
.L_x_673:
[----:B-1234-:R-:W2:Y:S01]  /*10b60*/  LDL.LU R3, [R1+0x8] ;  /* 0x0000080001037983 */ /* 0x01eea20000300800 */
[----:B------:R-:W-:Y:S02]  /*10b70*/  SHF.L.U32 R2, R17, 0x10, RZ ;  /* 0x0000001011027819 */ /* 0x000fe400000006ff */
        /* <DEDUP_REMOVED lines=29> */
.L_x_675:
        /* <DEDUP_REMOVED lines=26> */
.L_x_677:
[----:B------:R-:W-:Y:S05]  /*10ef0*/  BSYNC B0 ;  /* 0x0000000000007941 */ /* 0x000fea0003800000 */
.L_x_676:
[----:B-1----:R-:W2:Y:S01]  /*10f00*/  LDL.LU R2, [R1+0x4] ;  /* 0x0000040001027983 */ /* 0x002ea20000300800 */
        /* <DEDUP_REMOVED lines=30> */
.L_x_678:
[----:B------:R-:W2:Y:S01]  /*110f0*/  LDL R17, [R1] ;  /* 0x0000000001117983 */ /* 0x000ea20000100800 */
        /* <DEDUP_REMOVED lines=26> */
.L_x_680:
[----:B------:R-:W-:Y:S05]  /*112a0*/  BSYNC B0 ;  /* 0x0000000000007941 */ /* 0x000fea0003800000 */
.L_x_679:
        /* <DEDUP_REMOVED lines=30> */
.L_x_681:
        /* <DEDUP_REMOVED lines=26> */
.L_x_683:
[----:B------:R-:W-:Y:S05]  /*11630*/  BSYNC B0 ;  /* 0x0000000000007941 */ /* 0x000fea0003800000 */
.L_x_682:
        /* <DEDUP_REMOVED lines=30> */
.L_x_684:
        /* <DEDUP_REMOVED lines=26> */
.L_x_686:
[----:B------:R-:W-:Y:S05]  /*119c0*/  BSYNC B0 ;  /* 0x0000000000007941 */ /* 0x000fea0003800000 */
.L_x_685:
[----:B------:R-:W-:Y:S02]  /*119d0*/  SHF.L.U32 R8, R8, 0x10, RZ ;  /* 0x0000001008087819 */ /* 0x000fe400000006ff */
        /* <DEDUP_REMOVED lines=12> */
[----:B-1----:R-:W-:-:S03]  /*11aa0*/  FFMA.FTZ R2, R19, R75, R74 ;  /* 0x0000004b13027223 */ /* 0x002fc6000001004a */
        /* <DEDUP_REMOVED lines=16> */
.L_x_687:
        /* <DEDUP_REMOVED lines=8> */
[----:B-1----:R-:W-:Y:S01]  /*11c30*/  MOV R2, R44 ;  /* 0x0000002c00027202 */ /* 0x002fe20000000f00 */
        /* <DEDUP_REMOVED lines=18> */
.L_x_689:
[----:B------:R-:W-:Y:S05]  /*11d60*/  BSYNC B0 ;  /* 0x0000000000007941 */ /* 0x000fea0003800000 */
.L_x_688:
[----:B------:R-:W-:Y:S01]  /*11d70*/  SHF.L.U32 R7, R7, 0x10, RZ ;  /* 0x0000001007077819 */ /* 0x000fe200000006ff */
[----:B0-----:R-:W-:Y:S01]  /*11d80*/  IMAD R9, R30, UR18, R9 ;  /* 0x000000121e097c24 */ /* 0x001fe2000f8e0209 */
[----:B------:R-:W-:Y:S02]  /*11d90*/  SHF.L.U32 R0, R8, 0x10, RZ ;  /* 0x0000001008007819 */ /* 0x000fe400000006ff */
[----:B------:R-:W-:Y:S01]  /*11da0*/  PRMT R4, R122, 0x7632, R4 ;  /* 0x000076327a047816 */ /* 0x000fe20000000004 */
[----:B------:R-:W-:Y:S01]  /*11db0*/  FADD.FTZ R7, R7, -UR21 ;  /* 0x8000001507077e21 */ /* 0x000fe20008010000 */
[----:B------:R-:W-:Y:S01]  /*11dc0*/  IADD3 R16, R9, 0xf8, RZ ;  /* 0x000000f809107810 */ /* 0x000fe20007ffe0ff */
[----:B------:R-:W-:Y:S01]  /*11dd0*/  FADD.FTZ R0, R0, -UR21 ;  /* 0x8000001500007e21 */ /* 0x000fe20008010000 */
[----:B-12---:R-:W-:Y:S01]  /*11de0*/  SHF.L.U32 R5, R122, 0x10, RZ ;  /* 0x000000107a057819 */ /* 0x006fe200000006ff */
        /* <DEDUP_REMOVED lines=23> */
.L_x_690:
        /* <DEDUP_REMOVED lines=10> */
[----:B------:R-:W-:Y:S01]  /*12000*/  IMAD.WIDE.U32 R42, R3, UR12, R42 ;  /* 0x0000000c032a7c25 */ /* 0x000fe2000f8e002a */
[----:B------:R-:W-:-:S03]  /*12010*/  MOV R6, UR5 ;  /* 0x0000000500067c02 */ /* 0x000fc60008000f00 */
[----:B------:R-:W-:-:S04]  /*12020*/  IMAD R0, R0, UR12, RZ ;  /* 0x0000000c00007c24 */ /* 0x000fc8000f8e02ff */
[----:B------:R-:W-:Y:S02]  /*12030*/  IMAD R3, R3, UR13, R0 ;  /* 0x0000000d03037c24 */ /* 0x000fe4000f8e0200 */
[----:B------:R-:W-:Y:S01]  /*12040*/  FFMA.FTZ R0, R14, R7, UR6 ;  /* 0x000000060e007e23 */ /* 0x000fe20008010007 */
[----:B------:R-:W-:Y:S01]  /*12050*/  FFMA.FTZ R7, R15, R6, UR6 ;  /* 0x000000060f077e23 */ /* 0x000fe20008010006 */
[----:B------:R-:W-:Y:S02]  /*12060*/  ULDC.64 UR12, c[0x0][0x210] ;  /* 0x00008400000c7ab9 */ /* 0x000fe40000000a00 */
[----:B------:R-:W-:Y:S01]  /*12070*/  FFMA.FTZ R0, R5, R72, -R0 ;  /* 0x0000004805007223 */ /* 0x000fe20000010800 */
[----:B------:R-:W-:Y:S01]  /*12080*/  FFMA.FTZ R7, R4, R75, -R7 ;  /* 0x0000004b04077223 */ /* 0x000fe20000010807 */
[----:B------:R-:W-:Y:S02]  /*12090*/  IADD3 R3, R43, R3, RZ ;  /* 0x000000032b037210 */ /* 0x000fe40007ffe0ff */
[----:B------:R-:W-:Y:S01]  /*120a0*/  FMUL.FTZ R0, R0, UR22 ;  /* 0x0000001600007c20 */ /* 0x000fe20008410000 */
[----:B------:R-:W-:Y:S01]  /*120b0*/  FMUL.FTZ R5, R7, UR22 ;  /* 0x0000001607057c20 */ /* 0x000fe20008410000 */
[----:B------:R-:W-:-:S04]  /*120c0*/  LEA R2, P0, R42, UR12, 0x1 ;  /* 0x0000000c2a027c11 */ /* 0x000fc8000f8008ff */
[----:B------:R-:W-:Y:S02]  /*120d0*/  LEA.HI.X R3, R42, UR13, R3, 0x1, P0 ;  /* 0x0000000d2a037c11 */ /* 0x000fe400080f0c03 */
[----:B------:R-:W-:-:S05]  /*120e0*/  F2FP.BF16.F32.PACK_AB R5, R5, R0 ;  /* 0x000000000505723e */ /* 0x000fca00000010ff */
[----:B------:R0:W-:Y:S02]  /*120f0*/  STG.E desc[UR16][R2.64], R5 ;  /* 0x0000000502007986 */ /* 0x0001e4000c101910 */
.L_x_692:
[----:B------:R-:W-:Y:S05]  /*12100*/  BSYNC B0 ;  /* 0x0000000000007941 */ /* 0x000fea0003800000 */
.L_x_691:
        /* <DEDUP_REMOVED lines=8> */
.L_x_546:
        /* <DEDUP_REMOVED lines=8> */
[C---:B--2---:R-:W-:Y:S02]  /*12210*/  IADD3 R5, R7.reuse, -0x1, RZ ;  /* 0xffffffff07057810 */ /* 0x044fe40007ffe0ff */
[----:B------:R-:W-:Y:S02]  /*12220*/  SHF.L.U32 R0, R7, 0x1, RZ ;  /* 0x0000000107007819 */ /* 0x000fe400000006ff */
[----:B------:R-:W-:Y:S02]  /*12230*/  ISETP.NE.OR P0, PT, R12, R5, P0 ;  /* 0x000000050c00720c */ /* 0x000fe40000705670 */
[----:B------:R-:W-:-:S05]  /*12240*/  SEL R5, R0, RZ, P1 ;  /* 0x000000ff00057207 */ /* 0x000fca0000800000 */
[----:B0-----:R-:W-:Y:S01]  /*12250*/  IMAD.WIDE.U32 R2, R5, 0x4, R2 ;  /* 0x0000000405027825 */ /* 0x001fe200078e0002 */
[----:B------:R-:W-:Y:S06]  /*12260*/  @P2 BRA `(.L_x_695) ;  /* 0x0000000000242947 */ /* 0x000fec0003800000 */
        /* <DEDUP_REMOVED lines=9> */
.L_x_695:
[----:B------:R-:W-:Y:S05]  /*12300*/  BSYNC B0 ;  /* 0x0000000000007941 */ /* 0x000fea0003800000 */
.L_x_694:
[----:B------:R-:W-:Y:S05]  /*12310*/  @P0 EXIT ;  /* 0x000000000000094d */ /* 0x000fea0003800000 */
[----:B------:R-:W-:Y:S05]  /*12320*/  @P2 BRA `(.L_x_696) ;  /* 0x0000000000202947 */ /* 0x000fea0003800000 */
[----:B------:R-:W-:-:S05]  /*12330*/  IMAD R0, R4, R7, RZ ;  /* 0x0000000704007224 */ /* 0x000fca00078e02ff */
[----:B------:R-:W-:-:S13]  /*12340*/  ISETP.NE.AND P0, PT, R0, -0x1, PT ;  /* 0xffffffff0000780c */ /* 0x000fda0003f05270 */
[----:B------:R-:W-:Y:S05]  /*12350*/  @!P0 BRA `(.L_x_696) ;  /* 0x0000000000148947 */ /* 0x000fea0003800000 */
.L_x_697:
[----:B0-----:R-:W2:Y:S04]  /*12360*/  LDG.E.STRONG.GPU R5, desc[UR16][R2.64] ;  /* 0x0000001002057981 */ /* 0x001ea8000c1ef900 */
[----:B--2---:R-:W-:Y:S01]  /*12370*/  CCTL.IVALL ;  /* 0x00000000ff00798f */ /* 0x004fe20002000000 */
[----:B------:R-:W-:Y:S05]  /*12380*/  YIELD ;  /* 0x0000000000007946 */ /* 0x000fea0003800000 */
[----:B------:R-:W-:-:S13]  /*12390*/  ISETP.NE.AND P0, PT, R5, R0, PT ;  /* 0x000000000500720c */ /* 0x000fda0003f05270 */
[----:B------:R-:W-:Y:S05]  /*123a0*/  @P0 BRA `(.L_x_697) ;  /* 0xfffffffc00ec0947 */ /* 0x000fea000383ffff */
.L_x_696:
[----:B------:R-:W-:Y:S05]  /*123b0*/  WARPSYNC.ALL ;  /* 0x0000000000007948 */ /* 0x000fea0003800000 */
[----:B------:R-:W1:Y:S08]  /*123c0*/  LDC.64 R24, c[0x0][0x288] ;  /* 0x0000a200ff187b82 */ /* 0x000e700000000a00 */
[----:B------:R-:W-:Y:S01]  /*123d0*/  BAR.SYNC.DEFER_BLOCKING 0x0 ;  /* 0x0000000000007b1d */ /* 0x000fe20000010000 */
[----:B-1----:R-:W-:-:S04]  /*123e0*/  LEA.HI R0, P0, R25, R24, RZ, 0x1 ;  /* 0x0000001819007211 */ /* 0x002fc800078108ff */
[----:B0-----:R-:W-:-:S04]  /*123f0*/  IADD3.X R3, RZ, R25, RZ, P0, !PT ;  /* 0x00000019ff037210 */ /* 0x001fc800007fe4ff */
        /* <DEDUP_REMOVED lines=19> */
.L_x_698:
        /* <DEDUP_REMOVED lines=25> */
.L_x_699:
        /* <DEDUP_REMOVED lines=12> */
.L_x_5666:


//--------------------- .text._Z35group_norm_nhwc_bwd_one_pass_kernelI11Bf16IOBf16WLi512ELi128ELi512EEv26Group_norm_nhwc_bwd_params --------------------------
	.section	.text._Z35group_norm_nhwc_bwd_one_pass_kernelI11Bf16IOBf16WLi512ELi128ELi512EEv26Group_norm_nhwc_bwd_params,"ax",@progbits
	.align	128
        .global         _Z35group_norm_nhwc_bwd_one_pass_kernelI11Bf16IOBf16WLi512ELi128ELi512EEv26Group_norm_nhwc_bwd_params
        .type           _Z35group_norm_nhwc_bwd_one_pass_kernelI11Bf16IOBf16WLi512ELi128ELi512EEv26Group_norm_nhwc_bwd_params,@function
        .size           _Z35group_norm_nhwc_bwd_one_pass_kernelI11Bf16IOBf16WLi512ELi128ELi512EEv26Group_norm_nhwc_bwd_params,(.L_x_5667 - _Z35group_norm_nhwc_bwd_one_pass_kernelI11Bf16IOBf16WLi512ELi128ELi512EEv26Group_norm_nhwc_bwd_params)
        .other          _Z35group_norm_nhwc_bwd_one_pass_kernelI11Bf16IOBf16WLi512ELi128ELi512EEv26Group_norm_nhwc_bwd_params,@"STO_CUDA_ENTRY STV_DEFAULT"
_Z35group_norm_nhwc_bwd_one_pass_kernelI11Bf16IOBf16WLi512ELi128ELi512EEv26Group_norm_nhwc_bwd_params:
.text._Z35group_norm_nhwc_bwd_one_pass_kernelI11Bf16IOBf16WLi512ELi128ELi512EEv26Group_norm_nhwc_bwd_params:
        /* <DEDUP_REMOVED lines=24> */
.L_x_788:
        /* <DEDUP_REMOVED lines=10> */
[----:B------:R-:W-:Y:S01]  /*0220*/  R2UR UR16, R0 ;  /* 0x00000000001072ca */ /* 0x000fe200000e0000 */
[----:B------:R-:W0:Y:S01]  /*0230*/  LDC R3, c[0x0][0x2ac] ;  /* 0x0000ab00ff037b82 */ /* 0x000e220000000800 */
[----:B------:R-:W-:-:S02]  /*0240*/  LOP3.LUT R6, R6, 0xfdffffff, RZ, 0xc0, !PT ;  /* 0xfdffffff06067812 */ /* 0x000fc400078ec0ff */
[----:B------:R-:W-:-:S09]  /*0250*/  LOP3.LUT R10, R10, 0x7fffffff, RZ, 0xc0, !PT ;  /* 0x7fffffff0a0a7812 */ /* 0x000fd200078ec0ff */
[----:B------:R-:W1:Y:S08]  /*0260*/  I2F.RP R0, UR16 ;  /* 0x0000001000007d06 */ /* 0x000e700008209400 */
[----:B-1----:R-:W1:Y:S02]  /*0270*/  MUFU.RCP R0, R0 ;  /* 0x0000000000007308 */ /* 0x002e640000001000 */
[----:B-1----:R-:W-:-:S06]  /*0280*/  IADD3 R2, R0, 0xffffffe, RZ ;  /* 0x0ffffffe00027810 */ /* 0x002fcc0007ffe0ff */
        /* <DEDUP_REMOVED lines=31> */
[C---:B------:R-:W-:Y:S02]  /*0480*/  ISETP.GT.U32.AND P5, PT, R7.reuse, 0x1ff, PT ;  /* 0x000001ff0700780c */ /* 0x040fe40003fa4070 */
[----:B------:R-:W-:Y:S01]  /*0490*/  SHF.L.U32 R0, R7, 0x1, RZ ;  /* 0x0000000107007819 */ /* 0x000fe200000006ff */
[----:B0-----:R-:W-:-:S03]  /*04a0*/  IMAD R4, R3, UR6, R4 ;  /* 0x0000000603047c24 */ /* 0x001fc6000f8e0204 */
[----:B------:R-:W-:Y:S02]  /*04b0*/  LOP3.LUT R0, R0, 0x7e, RZ, 0xc0, !PT ;  /* 0x0000007e00007812 */ /* 0x000fe400078ec0ff */
[C---:B------:R-:W-:Y:S01]  /*04c0*/  ISETP.GE.U32.AND P0, PT, R4.reuse, UR18, PT ;  /* 0x0000001204007c0c */ /* 0x040fe2000bf06070 */
[----:B------:R-:W-:Y:S01]  /*04d0*/  STL [R1+0x6c8], R4 ;  /* 0x0006c80401007387 */ /* 0x000fe20000100800 */
[----:B------:R-:W-:Y:S02]  /*04e0*/  SHF.R.S32.HI R5, RZ, 0x1f, R4 ;  /* 0x0000001fff057819 */ /* 0x000fe40000011404 */
[----:B------:R-:W-:Y:S01]  /*04f0*/  IADD3 R31, R4, 0x8, RZ ;  /* 0x00000008041f7810 */ /* 0x000fe20007ffe0ff */
[----:B------:R-:W-:Y:S01]  /*0500*/  STL [R1+0x700], R4 ;  /* 0x0007000401007387 */ /* 0x000fe20000100800 */
[----:B------:R-:W-:Y:S02]  /*0510*/  ISETP.GE.OR.EX P2, PT, R5, UR19, P5, P0 ;  /* 0x0000001305007c0c */ /* 0x000fe4000af46700 */
[----:B------:R-:W-:-:S02]  /*0520*/  ISETP.GE.U32.AND P0, PT, R31, UR18, PT ;  /* 0x000000121f007c0c */ /* 0x000fc4000bf06070 */
[----:B------:R-:W-:Y:S02]  /*0530*/  SHF.R.S32.HI R17, RZ, 0x1f, R31 ;  /* 0x0000001fff117819 */ /* 0x000fe4000001141f */
[----:B------:R-:W-:Y:S02]  /*0540*/  LEA R28, R29, R0, 0x7 ;  /* 0x000000001d1c7211 */ /* 0x000fe400078e38ff */
[----:B------:R-:W-:Y:S02]  /*0550*/  ISETP.GE.OR.EX P6, PT, R17, UR19, P5, P0 ;  /* 0x0000001311007c0c */ /* 0x000fe4000afc6700 */
[----:B------:R-:W-:Y:S02]  /*0560*/  IADD3 R14, R4, 0x10, RZ ;  /* 0x00000010040e7810 */ /* 0x000fe40007ffe0ff */
[----:B------:R-:W-:Y:S01]  /*0570*/  SHF.R.S32.HI R29, RZ, 0x1f, R28 ;  /* 0x0000001fff1d7819 */ /* 0x000fe2000001141c */
[----:B------:R-:W0:Y:S01]  /*0580*/  @!P2 LDC.64 R8, c[0x0][0x288] ;  /* 0x0000a200ff08ab82 */ /* 0x000e220000000a00 */
[----:B------:R-:W-:-:S02]  /*0590*/  ISETP.GE.U32.AND P0, PT, R14, UR18, PT ;  /* 0x000000120e007c0c */ /* 0x000fc4000bf06070 */
[----:B------:R-:W-:Y:S01]  /*05a0*/  SHF.R.S32.HI R15, RZ, 0x1f, R14 ;  /* 0x0000001fff0f7819 */ /* 0x000fe2000001140e */
[----:B------:R-:W-:Y:S01]  /*05b0*/  IMAD.WIDE.U32 R40, R41, UR8, R28 ;  /* 0x0000000829287c25 */ /* 0x000fe2000f8e001c */
[----:B------:R-:W-:Y:S01]  /*05c0*/  @P2 LOP3.LUT R6, R6, 0x2000000, RZ, 0xfc, !PT ;  /* 0x0200000006062812 */ /* 0x000fe200078efcff */
[----:B------:R-:W-:Y:S01]  /*05d0*/  STL.64 [R1+0x6a0], R28 ;  /* 0x0006a01c01007387 */ /* 0x000fe20000100a00 */
[----:B------:R-:W-:Y:S01]  /*05e0*/  ISETP.GE.OR.EX P4, PT, R15, UR19, P5, P0 ;  /* 0x000000130f007c0c */ /* 0x000fe2000af86700 */
[----:B------:R-:W1:Y:S01]  /*05f0*/  @!P6 LDC.64 R2, c[0x0][0x288] ;  /* 0x0000a200ff02eb82 */ /* 0x000e620000000a00 */
[----:B------:R-:W-:Y:S01]  /*0600*/  IADD3 R7, R4, 0x18, RZ ;  /* 0x0000001804077810 */ /* 0x000fe20007ffe0ff */
[----:B------:R-:W-:Y:S01]  /*0610*/  ULDC.64 UR8, c[0x0][0x248] ;  /* 0x0000920000087ab9 */ /* 0x000fe20000000a00 */
[----:B------:R-:W-:Y:S02]  /*0620*/  LOP3.LUT R6, R6, 0xff7fffff, RZ, 0xc0, !PT ;  /* 0xff7fffff06067812 */ /* 0x000fe400078ec0ff */
[----:B------:R-:W-:-:S02]  /*0630*/  ISETP.GE.U32.AND P0, PT, R7, UR18, PT ;  /* 0x0000001207007c0c */ /* 0x000fc4000bf06070 */
[----:B------:R-:W-:Y:S01]  /*0640*/  SHF.R.S32.HI R11, RZ, 0x1f, R7 ;  /* 0x0000001fff0b7819 */ /* 0x000fe20000011407 */
[----:B------:R-:W2:Y:S01]  /*0650*/  @!P2 LDC.64 R22, c[0x0][0x230] ;  /* 0x00008c00ff16ab82 */ /* 0x000ea20000000a00 */
[----:B------:R-:W-:Y:S02]  /*0660*/  @P6 LOP3.LUT R6, R6, 0x800000, RZ, 0xfc, !PT ;  /* 0x0080000006066812 */ /* 0x000fe400078efcff */
[----:B------:R-:W-:Y:S02]  /*0670*/  IADD3 R43, R41, UR7, RZ ;  /* 0x00000007292b7c10 */ /* 0x000fe4000fffe0ff */
[----:B------:R-:W-:Y:S02]  /*0680*/  @!P2 MOV R42, R40 ;  /* 0x00000028002aa202 */ /* 0x000fe40000000f00 */
[----:B------:R-:W-:Y:S01]  /*0690*/  ISETP.GE.OR.EX P3, PT, R11, UR19, P5, P0 ;  /* 0x000000130b007c0c */ /* 0x000fe2000af66700 */
[-C--:B0-----:R-:W-:Y:S01]  /*06a0*/  @!P2 IMAD R0, R5, R8.reuse, RZ ;  /* 0x000000080500a224 */ /* 0x081fe200078e02ff */
[----:B------:R-:W-:Y:S01]  /*06b0*/  LOP3.LUT R6, R6, 0xffbfffff, RZ, 0xc0, !PT ;  /* 0xffbfffff06067812 */ /* 0x000fe200078ec0ff */
[----:B------:R-:W0:Y:S02]  /*06c0*/  @!P2 LDC.64 R20, c[0x0][0x228] ;  /* 0x00008a00ff14ab82 */ /* 0x000e240000000a00 */
[----:B------:R-:W-:Y:S01]  /*06d0*/  @!P2 IMAD R5, R4, R9, R0 ;  /* 0x000000090405a224 */ /* 0x000fe200078e0200 */
[----:B------:R-:W-:Y:S01]  /*06e0*/  @P4 LOP3.LUT R6, R6, 0x400000, RZ, 0xfc, !PT ;  /* 0x0040000006064812 */ /* 0x000fe200078efcff */
[C---:B------:R-:W-:Y:S01]  /*06f0*/  @!P2 IMAD.WIDE.U32 R8, R4.reuse, R8, R42 ;  /* 0x000000080408a225 */ /* 0x040fe200078e002a */
[----:B------:R-:W-:-:S02]  /*0700*/  IADD3 R0, R4, 0x20, RZ ;  /* 0x0000002004007810 */ /* 0x000fc40007ffe0ff */
[----:B------:R-:W-:Y:S01]  /*0710*/  LOP3.LUT R6, R6, 0xffdfffff, RZ, 0xc0, !PT ;  /* 0xffdfffff06067812 */ /* 0x000fe200078ec0ff */
[----:B-1----:R-:W-:Y:S01]  /*0720*/  @!P6 IMAD R18, R17, R2, RZ ;  /* 0x000000021112e224 */ /* 0x002fe200078e02ff */
[----:B------:R-:W-:Y:S01]  /*0730*/  @!P2 IADD3 R5, R9, R5, RZ ;  /* 0x000000050905a210 */ /* 0x000fe20007ffe0ff */
[----:B------:R-:W1:Y:S01]  /*0740*/  @!P6 LDC.64 R26, c[0x0][0x230] ;  /* 0x00008c00ff1aeb82 */ /* 0x000e620000000a00 */
[C---:B------:R-:W-:Y:S01]  /*0750*/  @!P2 SHF.L.U32 R17, R8.reuse, 0x1, RZ ;  /* 0x000000010811a819 */ /* 0x040fe200000006ff */
[----:B------:R-:W-:Y:S01]  /*0760*/  @!P6 IMAD R19, R31, R3, R18 ;  /* 0x000000031f13e224 */ /* 0x000fe200078e0212 */
[----:B------:R-:W-:Y:S02]  /*0770*/  @!P2 SHF.L.U64.HI R16, R8, 0x1, R5 ;  /* 0x000000010810a819 */ /* 0x000fe40000010205 */
[----:B------:R-:W-:Y:S02]  /*0780*/  ISETP.GE.U32.AND P1, PT, R0, UR18, PT ;  /* 0x0000001200007c0c */ /* 0x000fe4000bf26070 */
[----:B------:R-:W-:Y:S01]  /*0790*/  SHF.R.S32.HI R5, RZ, 0x1f, R0 ;  /* 0x0000001fff057819 */ /* 0x000fe20000011400 */
[----:B------:R-:W3:Y:S01]  /*07a0*/  @!P6 LDC.64 R24, c[0x0][0x228] ;  /* 0x00008a00ff18eb82 */ /* 0x000ee20000000a00 */
[----:B------:R-:W-:-:S02]  /*07b0*/  @P3 LOP3.LUT R6, R6, 0x200000, RZ, 0xfc, !PT ;  /* 0x0020000006063812 */ /* 0x000fc400078efcff */
[----:B--2---:R-:W-:Y:S02]  /*07c0*/  @!P2 IADD3 R22, P0, R17, R22, RZ ;  /* 0x000000161116a210 */ /* 0x004fe40007f1e0ff */
[----:B------:R-:W-:Y:S02]  /*07d0*/  ISETP.GE.OR.EX P2, PT, R5, UR19, P5, P1 ;  /* 0x0000001305007c0c */ /* 0x000fe4000af46710 */
[C---:B------:R-:W-:Y:S01]  /*07e0*/  LOP3.LUT P1, RZ, R6.reuse, 0x2000000, RZ, 0xc0, !PT ;  /* 0x0200000006ff7812 */ /* 0x040fe2000782c0ff */
[----:B------:R-:W2:Y:S01]  /*07f0*/  @!P4 LDC.64 R12, c[0x0][0x288] ;  /* 0x0000a200ff0ccb82 */ /* 0x000ea20000000a00 */
[----:B------:R-:W-:Y:S02]  /*0800*/  @!P6 MOV R8, R40 ;  /* 0x000000280008e202 */ /* 0x000fe40000000f00 */
[----:B------:R-:W-:Y:S02]  /*0810*/  @!P6 MOV R9, R43 ;  /* 0x0000002b0009e202 */ /* 0x000fe40000000f00 */
[----:B------:R-:W-:Y:S01]  /*0820*/  LOP3.LUT R6, R6, 0xffefffff, RZ, 0xc0, !PT ;  /* 0xffefffff06067812 */ /* 0x000fe200078ec0ff */
[----:B------:R-:W-:-:S02]  /*0830*/  @!P6 IMAD.WIDE.U32 R2, R31, R2, R8 ;  /* 0x000000021f02e225 */ /* 0x000fc400078e0008 */
[----:B------:R-:W4:Y:S02]  /*0840*/  @!P4 LDC.64 R32, c[0x0][0x230] ;  /* 0x00008c00ff20cb82 */ /* 0x000f240000000a00 */
[----:B------:R-:W-:Y:S02]  /*0850*/  @P2 LOP3.LUT R6, R6, 0x100000, RZ, 0xfc, !PT ;  /* 0x0010000006062812 */ /* 0x000fe400078efcff */
[----:B------:R-:W-:Y:S02]  /*0860*/  @!P1 IADD3.X R23, R16, R23, RZ, P0, !PT ;  /* 0x0000001710179210 */ /* 0x000fe400007fe4ff */
[----:B0-----:R-:W-:Y:S02]  /*0870*/  @!P1 IADD3 R20, P0, R17, R20, RZ ;  /* 0x0000001411149210 */ /* 0x001fe40007f1e0ff */
[----:B------:R-:W-:Y:S01]  /*0880*/  @!P6 IADD3 R3, R3, R19, RZ ;  /* 0x000000130303e210 */ /* 0x000fe20007ffe0ff */
[----:B------:R-:W0:Y:S01]  /*0890*/  @!P3 LDC.64 R8, c[0x0][0x288] ;  /* 0x0000a200ff08bb82 */ /* 0x000e220000000a00 */
[----:B------:R-:W-:Y:S01]  /*08a0*/  @!P6 SHF.L.U32 R17, R2, 0x1, RZ ;  /* 0x000000010211e819 */ /* 0x000fe200000006ff */
[----:B------:R-:W-:Y:S01]  /*08b0*/  STL.64 [R1+0x950], R22 ;  /* 0x0009501601007387 */ /* 0x000fe20000100a00 */
[----:B------:R-:W-:-:S02]  /*08c0*/  @!P1 IADD3.X R21, R16, R21, RZ, P0, !PT ;  /* 0x0000001510159210 */ /* 0x000fc400007fe4ff */
[----:B------:R-:W-:Y:S02]  /*08d0*/  @!P6 SHF.L.U64.HI R18, R2, 0x1, R3 ;  /* 0x000000010212e819 */ /* 0x000fe40000010203 */
[----:B-1----:R-:W-:Y:S01]  /*08e0*/  @!P6 IADD3 R26, P0, R17, R26, RZ ;  /* 0x0000001a111ae210 */ /* 0x002fe20007f1e0ff */
[----:B--2---:R-:W-:Y:S01]  /*08f0*/  @!P4 IMAD R15, R15, R12, RZ ;  /* 0x0000000c0f0fc224 */ /* 0x004fe200078e02ff */
[----:B------:R-:W-:Y:S01]  /*0900*/  @!P4 MOV R16, R40 ;  /* 0x000000280010c202 */ /* 0x000fe20000000f00 */
[----:B------:R-:W1:Y:S01]  /*0910*/  @!P2 LDC.64 R2, c[0x0][0x288] ;  /* 0x0000a200ff02ab82 */ /* 0x000e620000000a00 */
[----:B------:R-:W-:Y:S01]  /*0920*/  @!P6 IADD3.X R27, R18, R27, RZ, P0, !PT ;  /* 0x0000001b121be210 */ /* 0x000fe200007fe4ff */
[----:B------:R-:W-:Y:S01]  /*0930*/  @!P4 IMAD R15, R14, R13, R15 ;  /* 0x0000000d0e0fc224 */ /* 0x000fe200078e020f */
[----:B---3--:R-:W-:Y:S01]  /*0940*/  @!P6 IADD3 R24, P0, R17, R24, RZ ;  /* 0x000000181118e210 */ /* 0x008fe20007f1e0ff */
[----:B------:R-:W-:Y:S01]  /*0950*/  STL.64 [R1+0x958], R20 ;  /* 0x0009581401007387 */ /* 0x000fe20000100a00 */
[----:B------:R-:W-:-:S02]  /*0960*/  @!P4 MOV R17, R43 ;  /* 0x0000002b0011c202 */ /* 0x000fc40000000f00 */
[----:B------:R-:W-:Y:S01]  /*0970*/  @!P6 IADD3.X R25, R18, R25, RZ, P0, !PT ;  /* 0x000000191219e210 */ /* 0x000fe200007fe4ff */
[----:B------:R-:W2:Y:S01]  /*0980*/  @!P4 LDC.64 R30, c[0x0][0x228] ;  /* 0x00008a00ff1ecb82 */ /* 0x000ea20000000a00 */
[----:B------:R-:W-:Y:S01]  /*0990*/  LOP3.LUT R6, R6, 0xfff7ffff, RZ, 0xc0, !PT ;  /* 0xfff7ffff06067812 */ /* 0x000fe200078ec0ff */
[----:B------:R-:W-:Y:S01]  /*09a0*/  @!P4 IMAD.WIDE.U32 R12, R14, R12, R16 ;  /* 0x0000000c0e0cc225 */ /* 0x000fe200078e0010 */
[----:B------:R-:W-:Y:S03]  /*09b0*/  STL.64 [R1+0x6a8], R42 ;  /* 0x0006a82a01007387 */ /* 0x000fe60000100a00 */
[----:B0-----:R-:W-:Y:S01]  /*09c0*/  @!P3 IMAD R16, R11, R8, RZ ;  /* 0x000000080b10b224 */ /* 0x001fe200078e02ff */
[----:B------:R-:W-:Y:S01]  /*09d0*/  @!P4 IADD3 R13, R13, R15, RZ ;  /* 0x0000000f0d0dc210 */ /* 0x000fe20007ffe0ff */
[----:B------:R-:W0:Y:S01]  /*09e0*/  @!P3 LDC.64 R36, c[0x0][0x230] ;  /* 0x00008c00ff24bb82 */ /* 0x000e220000000a00 */
[C---:B------:R-:W-:Y:S01]  /*09f0*/  @!P4 SHF.L.U32 R11, R12.reuse, 0x1, RZ ;  /* 0x000000010c0bc819 */ /* 0x040fe200000006ff */
[----:B------:R-:W-:Y:S01]  /*0a00*/  @!P3 IMAD R15, R7, R9, R16 ;  /* 0x00000009070fb224 */ /* 0x000fe200078e0210 */
[----:B------:R-:W-:Y:S01]  /*0a10*/  @!P4 SHF.L.U64.HI R14, R12, 0x1, R13 ;  /* 0x000000010c0ec819 */ /* 0x000fe2000001020d */
[----:B------:R-:W-:Y:S01]  /*0a20*/  UIMAD.WIDE UR8, UR5, 0x8, UR8 ;  /* 0x00000008050878a5 */ /* 0x000fe2000f8e0208 */
[----:B------:R-:W-:Y:S01]  /*0a30*/  @!P3 MOV R12, R40 ;  /* 0x00000028000cb202 */ /* 0x000fe20000000f00 */
[----:B------:R-:W-:Y:S01]  /*0a40*/  STL.64 [R1+0x6b0], R40 ;  /* 0x0006b02801007387 */ /* 0x000fe20000100a00 */
[----:B------:R-:W-:Y:S01]  /*0a50*/  @!P3 MOV R13, R43 ;  /* 0x0000002b000db202 */ /* 0x000fe20000000f00 */
[----:B------:R-:W3:Y:S01]  /*0a60*/  @!P3 LDC.64 R34, c[0x0][0x228] ;  /* 0x00008a00ff22bb82 */ /* 0x000ee20000000a00 */
[----:B----4-:R-:W-:Y:S01]  /*0a70*/  @!P4 IADD3 R32, P0, R11, R32, RZ ;  /* 0x000000200b20c210 */ /* 0x010fe20007f1e0ff */
[----:B------:R-:W-:Y:S01]  /*0a80*/  STL [R1+0x6e8], R40 ;  /* 0x0006e82801007387 */ /* 0x000fe20000100800 */
[----:B------:R-:W-:-:S02]  /*0a90*/  @!P3 IMAD.WIDE.U32 R8, R7, R8, R12 ;  /* 0x000000080708b225 */ /* 0x000fc400078e000c */
[----:B------:R-:W-:Y:S01]  /*0aa0*/  @!P4 IADD3.X R33, R14, R33, RZ, P0, !PT ;  /* 0x000000210e21c210 */ /* 0x000fe200007fe4ff */
[----:B------:R4:W-:Y:S02]  /*0ab0*/  STL [R1+0x948], R26 ;  /* 0x0009481a01007387 */ /* 0x0009e40000100800 */
[----:B------:R-:W4:Y:S01]  /*0ac0*/  @!P2 LDC.64 R44, c[0x0][0x230] ;  /* 0x00008c00ff2cab82 */ /* 0x000f220000000a00 */
[----:B------:R-:W-:Y:S01]  /*0ad0*/  @!P3 IADD3 R7, R9, R15, RZ ;  /* 0x0000000f0907b210 */ /* 0x000fe20007ffe0ff */
[----:B-1----:R-:W-:Y:S01]  /*0ae0*/  @!P2 IMAD R9, R5, R2, RZ ;  /* 0x000000020509a224 */ /* 0x002fe200078e02ff */
[----:B--2---:R-:W-:Y:S01]  /*0af0*/  @!P4 IADD3 R30, P0, R11, R30, RZ ;  /* 0x0000001e0b1ec210 */ /* 0x004fe20007f1e0ff */
[----:B------:R1:W-:Y:S01]  /*0b00*/  STL [R1+0x944], R27 ;  /* 0x0009441b01007387 */ /* 0x0003e20000100800 */
[----:B------:R-:W-:Y:S01]  /*0b10*/  @!P3 SHF.L.U64.HI R12, R8, 0x1, R7 ;  /* 0x00000001080cb819 */ /* 0x000fe20000010207 */
[----:B------:R-:W-:Y:S01]  /*0b20*/  @!P2 IMAD R7, R0, R3, R9 ;  /* 0x000000030007a224 */ /* 0x000fe200078e0209 */
[----:B------:R-:W-:Y:S01]  /*0b30*/  @!P3 SHF.L.U32 R5, R8, 0x1, RZ ;  /* 0x000000010805b819 */ /* 0x000fe200000006ff */
[----:B------:R-:W2:Y:S01]  /*0b40*/  @!P2 LDC.64 R38, c[0x0][0x228] ;  /* 0x00008a00ff26ab82 */ /* 0x000ea20000000a00 */
[----:B------:R-:W-:Y:S01]  /*0b50*/  @!P2 MOV R9, R43 ;  /* 0x0000002b0009a202 */ /* 0x000fe20000000f00 */
[----:B------:R-:W-:Y:S01]  /*0b60*/  @!P2 IMAD.MOV.U32 R8, RZ, RZ, R40 ;  /* 0x000000ffff08a224 */ /* 0x000fe200078e0028 */
[----:B------:R-:W-:Y:S01]  /*0b70*/  @!P4 IADD3.X R31, R14, R31, RZ, P0, !PT ;  /* 0x0000001f0e1fc210 */ /* 0x000fe200007fe4ff */
[----:B------:R1:W-:Y:S01]  /*0b80*/  STL [R1+0x940], R32 ;  /* 0x0009402001007387 */ /* 0x0003e20000100800 */
[----:B0-----:R-:W-:Y:S01]  /*0b90*/  @!P3 IADD3 R36, P0, R5, R36, RZ ;  /* 0x000000240524b210 */ /* 0x001fe20007f1e0ff */
[----:B------:R-:W-:-:S02]  /*0ba0*/  @!P2 IMAD.WIDE.U32 R2, R0, R2, R8 ;  /* 0x000000020002a225 */ /* 0x000fc400078e0008 */
[----:B------:R0:W-:Y:S01]  /*0bb0*/  STL [R1+0x93c], R33 ;  /* 0x00093c2101007387 */ /* 0x0001e20000100800 */
[----:B------:R-:W-:Y:S02]  /*0bc0*/  @!P3 IADD3.X R37, R12, R37, RZ, P0, !PT ;  /* 0x000000250c25b210 */ /* 0x000fe400007fe4ff */
[----:B---3--:R-:W-:Y:S01]  /*0bd0*/  @!P3 IADD3 R34, P0, R5, R34, RZ ;  /* 0x000000220522b210 */ /* 0x008fe20007f1e0ff */
[----:B------:R-:W-:Y:S01]  /*0be0*/  STL [R1+0x938], R36 ;  /* 0x0009382401007387 */ /* 0x000fe20000100800 */
[----:B------:R-:W-:Y:S02]  /*0bf0*/  @!P2 IADD3 R5, R3, R7, RZ ;  /* 0x000000070305a210 */ /* 0x000fe40007ffe0ff */
[----:B------:R-:W-:Y:S01]  /*0c00*/  @!P2 SHF.L.U32 R3, R2, 0x1, RZ ;  /* 0x000000010203a819 */ /* 0x000fe200000006ff */
[----:B------:R-:W-:Y:S01]  /*0c10*/  STL [R1+0x934], R37 ;  /* 0x0009342501007387 */ /* 0x000fe20000100800 */
[----:B------:R-:W-:Y:S02]  /*0c20*/  @!P3 IADD3.X R35, R12, R35, RZ, P0, !PT ;  /* 0x000000230c23b210 */ /* 0x000fe400007fe4ff */
[----:B------:R-:W-:-:S02]  /*0c30*/  @!P2 SHF.L.U64.HI R2, R2, 0x1, R5 ;  /* 0x000000010202a819 */ /* 0x000fc40000010205 */
[C---:B----4-:R-:W-:Y:S02]  /*0c40*/  @!P2 IADD3 R44, P0, R3.reuse, R44, RZ ;  /* 0x0000002c032ca210 */ /* 0x050fe40007f1e0ff */
[----:B------:R-:W-:Y:S02]  /*0c50*/  IADD3 R7, R4, 0x28, RZ ;  /* 0x0000002804077810 */ /* 0x000fe40007ffe0ff */
[C---:B------:R-:W-:Y:S01]  /*0c60*/  @!P2 IADD3.X R45, R2.reuse, R45, RZ, P0, !PT ;  /* 0x0000002d022da210 */ /* 0x040fe200007fe4ff */
[----:B------:R-:W-:Y:S01]  /*0c70*/  STL [R1+0x930], R44 ;  /* 0x0009302c01007387 */ /* 0x000fe20000100800 */
[----:B--2---:R-:W-:Y:S02]  /*0c80*/  @!P2 IADD3 R38, P0, R3, R38, RZ ;  /* 0x000000260326a210 */ /* 0x004fe40007f1e0ff */
[----:B------:R-:W-:Y:S01]  /*0c90*/  SHF.R.S32.HI R3, RZ, 0x1f, R7 ;  /* 0x0000001fff037819 */ /* 0x000fe20000011407 */
[----:B------:R-:W-:Y:S01]  /*0ca0*/  STL [R1+0x92c], R45 ;  /* 0x00092c2d01007387 */ /* 0x000fe20000100800 */
[----:B------:R-:W-:-:S02]  /*0cb0*/  @!P2 IADD3.X R39, R2, R39, RZ, P0, !PT ;  /* 0x000000270227a210 */ /* 0x000fc400007fe4ff */
[----:B------:R-:W-:-:S04]  /*0cc0*/  ISETP.GE.U32.AND P0, PT, R7, UR18, PT ;  /* 0x0000001207007c0c */ /* 0x000fc8000bf06070 */
[----:B------:R-:W-:-:S13]  /*0cd0*/  ISETP.GE.OR.EX P1, PT, R3, UR19, P5, P0 ;  /* 0x0000001303007c0c */ /* 0x000fda000af26700 */
[----:B------:R-:W2:Y:S01]  /*0ce0*/  @!P1 LDC.64 R8, c[0x0][0x288] ;  /* 0x0000a200ff089b82 */ /* 0x000ea20000000a00 */
[----:B------:R-:W-:Y:S02]  /*0cf0*/  @!P1 MOV R2, R40 ;  /* 0x0000002800029202 */ /* 0x000fe40000000f00 */
[----:B------:R-:W-:-:S04]  /*0d00*/  @P1 LOP3.LUT R6, R6, 0x80000, RZ, 0xfc, !PT ;  /* 0x0008000006061812 */ /* 0x000fc800078efcff */
[----:B------:R-:W-:Y:S01]  /*0d10*/  LOP3.LUT R6, R6, 0xfffbffff, RZ, 0xc0, !PT ;  /* 0xfffbffff06067812 */ /* 0x000fe200078ec0ff */
[----:B------:R-:W3:Y:S01]  /*0d20*/  @!P1 LDC.64 R48, c[0x0][0x230] ;  /* 0x00008c00ff309b82 */ /* 0x000ee20000000a00 */
[----:B--2---:R-:W-:Y:S01]  /*0d30*/  @!P1 IMAD R0, R3, R8, RZ ;  /* 0x0000000803009224 */ /* 0x004fe200078e02ff */
[----:B------:R-:W-:-:S03]  /*0d40*/  @!P1 MOV R3, R43 ;  /* 0x0000002b00039202 */ /* 0x000fc60000000f00 */
[C---:B------:R-:W-:Y:S02]  /*0d50*/  @!P1 IMAD R5, R7.reuse, R9, R0 ;  /* 0x0000000907059224 */ /* 0x040fe400078e0200 */
[----:B------:R-:W-:Y:S01]  /*0d60*/  @!P1 IMAD.WIDE.U32 R2, R7, R8, R2 ;  /* 0x0000000807029225 */ /* 0x000fe200078e0002 */
[----:B------:R-:W-:Y:S01]  /*0d70*/  IADD3 R7, R4, 0x30, RZ ;  /* 0x0000003004077810 */ /* 0x000fe20007ffe0ff */
[----:B------:R-:W2:Y:S03]  /*0d80*/  @!P1 LDC.64 R8, c[0x0][0x228] ;  /* 0x00008a00ff089b82 */ /* 0x000ea60000000a00 */
[----:B------:R-:W-:Y:S02]  /*0d90*/  @!P1 IADD3 R3, R3, R5, RZ ;  /* 0x0000000503039210 */ /* 0x000fe40007ffe0ff */
[C---:B------:R-:W-:Y:S02]  /*0da0*/  @!P1 SHF.L.U32 R47, R2.reuse, 0x1, RZ ;  /* 0x00000001022f9819 */ /* 0x040fe400000006ff */
[----:B------:R-:W-:-:S02]  /*0db0*/  @!P1 SHF.L.U64.HI R2, R2, 0x1, R3 ;  /* 0x0000000102029819 */ /* 0x000fc40000010203 */
[C---:B---3--:R-:W-:Y:S02]  /*0dc0*/  @!P1 IADD3 R48, P0, R47.reuse, R48, RZ ;  /* 0x000000302f309210 */ /* 0x048fe40007f1e0ff */
[----:B------:R-:W-:Y:S02]  /*0dd0*/  SHF.R.S32.HI R3, RZ, 0x1f, R7 ;  /* 0x0000001fff037819 */ /* 0x000fe40000011407 */
[----:B------:R-:W-:Y:S01]  /*0de0*/  @!P1 IADD3.X R49, R2, R49, RZ, P0, !PT ;  /* 0x0000003102319210 */ /* 0x000fe200007fe4ff */
[----:B------:R-:W-:Y:S01]  /*0df0*/  STL [R1+0x928], R48 ;  /* 0x0009283001007387 */ /* 0x000fe20000100800 */
[----:B------:R-:W-:Y:S02]  /*0e00*/  PRMT R26, RZ, 0x7610, R26 ;  /* 0x00007610ff1a7816 */ /* 0x000fe4000000001a */
[----:B-1----:R-:W-:Y:S01]  /*0e10*/  PRMT R27, RZ, 0x7610, R27 ;  /* 0x00007610ff1b7816 */ /* 0x002fe2000000001b */
[----:B------:R-:W-:Y:S01]  /*0e20*/  STL [R1+0x924], R49 ;  /* 0x0009243101007387 */ /* 0x000fe20000100800 */
[----:B--2---:R-:W-:-:S04]  /*0e30*/  @!P1 IADD3 R46, P0, R47, R8, RZ ;  /* 0x000000082f2e9210 */ /* 0x004fc80007f1e0ff */
[----:B------:R-:W-:Y:S02]  /*0e40*/  @!P1 IADD3.X R47, R2, R9, RZ, P0, !PT ;  /* 0x00000009022f9210 */ /* 0x000fe400007fe4ff */
[----:B------:R-:W-:-:S04]  /*0e50*/  ISETP.GE.U32.AND P0, PT, R7, UR18, PT ;  /* 0x0000001207007c0c */ /* 0x000fc8000bf06070 */
[----:B------:R-:W-:-:S13]  /*0e60*/  ISETP.GE.OR.EX P1, PT, R3, UR19, P5, P0 ;  /* 0x0000001303007c0c */ /* 0x000fda000af26700 */
[----:B------:R-:W1:Y:S01]  /*0e70*/  @!P1 LDC.64 R8, c[0x0][0x288] ;  /* 0x0000a200ff089b82 */ /* 0x000e620000000a00 */
[----:B------:R-:W-:Y:S02]  /*0e80*/  @!P1 MOV R2, R40 ;  /* 0x0000002800029202 */ /* 0x000fe40000000f00 */
[----:B------:R-:W-:-:S04]  /*0e90*/  @P1 LOP3.LUT R6, R6, 0x40000, RZ, 0xfc, !PT ;  /* 0x0004000006061812 */ /* 0x000fc800078efcff */
[----:B------:R-:W-:Y:S01]  /*0ea0*/  LOP3.LUT R6, R6, 0xfffdffff, RZ, 0xc0, !PT ;  /* 0xfffdffff06067812 */ /* 0x000fe200078ec0ff */
[----:B------:R-:W2:Y:S01]  /*0eb0*/  @!P1 LDC.64 R52, c[0x0][0x230] ;  /* 0x00008c00ff349b82 */ /* 0x000ea20000000a00 */
[----:B-1----:R-:W-:Y:S01]  /*0ec0*/  @!P1 IMAD R0, R3, R8, RZ ;  /* 0x0000000803009224 */ /* 0x002fe200078e02ff */
[----:B------:R-:W-:-:S03]  /*0ed0*/  @!P1 MOV R3, R43 ;  /* 0x0000002b00039202 */ /* 0x000fc60000000f00 */
[C---:B------:R-:W-:Y:S02]  /*0ee0*/  @!P1 IMAD R5, R7.reuse, R9, R0 ;  /* 0x0000000907059224 */ /* 0x040fe400078e0200 */
[----:B------:R-:W-:Y:S01]  /*0ef0*/  @!P1 IMAD.WIDE.U32 R2, R7, R8, R2 ;  /* 0x0000000807029225 */ /* 0x000fe200078e0002 */
[----:B------:R-:W-:Y:S01]  /*0f00*/  IADD3 R7, R4, 0x38, RZ ;  /* 0x0000003804077810 */ /* 0x000fe20007ffe0ff */
[----:B------:R-:W1:Y:S03]  /*0f10*/  @!P1 LDC.64 R8, c[0x0][0x228] ;  /* 0x00008a00ff089b82 */ /* 0x000e660000000a00 */
[----:B------:R-:W-:Y:S02]  /*0f20*/  @!P1 IADD3 R3, R3, R5, RZ ;  /* 0x0000000503039210 */ /* 0x000fe40007ffe0ff */
[C---:B------:R-:W-:Y:S02]  /*0f30*/  @!P1 SHF.L.U32 R51, R2.reuse, 0x1, RZ ;  /* 0x0000000102339819 */ /* 0x040fe400000006ff */
[----:B------:R-:W-:-:S02]  /*0f40*/  @!P1 SHF.L.U64.HI R2, R2, 0x1, R3 ;  /* 0x0000000102029819 */ /* 0x000fc40000010203 */
[----:B--2---:R-:W-:Y:S02]  /*0f50*/  @!P1 IADD3 R52, P0, R51, R52, RZ ;  /* 0x0000003433349210 */ /* 0x004fe40007f1e0ff */
[----:B------:R-:W-:Y:S02]  /*0f60*/  SHF.R.S32.HI R5, RZ, 0x1f, R7 ;  /* 0x0000001fff057819 */ /* 0x000fe40000011407 */
[----:B------:R-:W-:Y:S01]  /*0f70*/  @!P1 IADD3.X R53, R2, R53, RZ, P0, !PT ;  /* 0x0000003502359210 */ /* 0x000fe200007fe4ff */
[----:B------:R-:W-:Y:S01]  /*0f80*/  STL [R1+0x91c], R52 ;  /* 0x00091c3401007387 */ /* 0x000fe20000100800 */
[----:B------:R-:W-:Y:S02]  /*0f90*/  PRMT R11, RZ, 0x7610, R11 ;  /* 0x00007610ff0b7816 */ /* 0x000fe4000000000b */
[----:B------:R-:W-:Y:S01]  /*0fa0*/  PRMT R32, RZ, 0x7610, R32 ;  /* 0x00007610ff207816 */ /* 0x000fe20000000020 */
[----:B------:R-:W-:Y:S01]  /*0fb0*/  STL [R1+0x920], R52 ;  /* 0x0009203401007387 */ /* 0x000fe20000100800 */
[----:B0-----:R-:W-:-:S03]  /*0fc0*/  PRMT R33, RZ, 0x7610, R33 ;  /* 0x00007610ff217816 */ /* 0x001fc60000000021 */
[----:B------:R-:W-:Y:S01]  /*0fd0*/  STL [R1+0x918], R53 ;  /* 0x0009183501007387 */ /* 0x000fe20000100800 */
[----:B-1----:R-:W-:-:S04]  /*0fe0*/  @!P1 IADD3 R50, P0, R51, R8, RZ ;  /* 0x0000000833329210 */ /* 0x002fc80007f1e0ff */
[----:B------:R-:W-:Y:S02]  /*0ff0*/  @!P1 IADD3.X R51, R2, R9, RZ, P0, !PT ;  /* 0x0000000902339210 */ /* 0x000fe400007fe4ff */
        /* <DEDUP_REMOVED lines=8> */
[----:B0-----:R-:W-:-:S04]  /*1080*/  @!P1 IMAD R0, R5, R2, RZ ;  /* 0x0000000205009224 */ /* 0x001fc800078e02ff */
[C---:B------:R-:W-:Y:S02]  /*1090*/  @!P1 IMAD R5, R7.reuse, R3, R0 ;  /* 0x0000000307059224 */ /* 0x040fe400078e0200 */
[----:B------:R-:W-:Y:S01]  /*10a0*/  @!P1 IMAD.WIDE.U32 R2, R7, R2, R8 ;  /* 0x0000000207029225 */ /* 0x000fe200078e0008 */
[----:B------:R-:W-:Y:S01]  /*10b0*/  IADD3 R7, R4, 0x40, RZ ;  /* 0x0000004004077810 */ /* 0x000fe20007ffe0ff */
[----:B------:R-:W0:Y:S03]  /*10c0*/  @!P1 LDC.64 R8, c[0x0][0x228] ;  /* 0x00008a00ff089b82 */ /* 0x000e260000000a00 */
[----:B------:R-:W-:Y:S02]  /*10d0*/  @!P1 IADD3 R3, R3, R5, RZ ;  /* 0x0000000503039210 */ /* 0x000fe40007ffe0ff */
[C---:B------:R-:W-:Y:S02]  /*10e0*/  @!P1 SHF.L.U32 R55, R2.reuse, 0x1, RZ ;  /* 0x0000000102379819 */ /* 0x040fe400000006ff */
[----:B------:R-:W-:-:S02]  /*10f0*/  @!P1 SHF.L.U64.HI R2, R2, 0x1, R3 ;  /* 0x0000000102029819 */ /* 0x000fc40000010203 */
[C---:B-1----:R-:W-:Y:S02]  /*1100*/  @!P1 IADD3 R56, P0, R55.reuse, R56, RZ ;  /* 0x0000003837389210 */ /* 0x042fe40007f1e0ff */
[----:B------:R-:W-:Y:S02]  /*1110*/  SHF.R.S32.HI R5, RZ, 0x1f, R7 ;  /* 0x0000001fff057819 */ /* 0x000fe40000011407 */
[----:B------:R-:W-:Y:S01]  /*1120*/  @!P1 IADD3.X R57, R2, R57, RZ, P0, !PT ;  /* 0x0000003902399210 */ /* 0x000fe200007fe4ff */
[----:B------:R-:W-:Y:S04]  /*1130*/  STL [R1+0x914], R56 ;  /* 0x0009143801007387 */ /* 0x000fe80000100800 */
[----:B------:R-:W-:Y:S01]  /*1140*/  STL [R1+0x910], R57 ;  /* 0x0009103901007387 */ /* 0x000fe20000100800 */
[----:B0-----:R-:W-:-:S04]  /*1150*/  @!P1 IADD3 R54, P0, R55, R8, RZ ;  /* 0x0000000837369210 */ /* 0x001fc80007f1e0ff */
        /* <DEDUP_REMOVED lines=8> */
[----:B------:R-:W-:-:S07]  /*11e0*/  LOP3.LUT R6, R6, 0xffff7fff, RZ, 0xc0, !PT ;  /* 0xffff7fff06067812 */ /* 0x000fce00078ec0ff */
[----:B------:R-:W2:Y:S01]  /*11f0*/  @!P1 LDC.64 R18, c[0x0][0x228] ;  /* 0x00008a00ff129b82 */ /* 0x000ea20000000a00 */
[----:B0-----:R-:W-:-:S04]  /*1200*/  @!P1 IMAD R0, R5, R2, RZ ;  /* 0x0000000205009224 */ /* 0x001fc800078e02ff */
[C---:B------:R-:W-:Y:S02]  /*1210*/  @!P1 IMAD R5, R7.reuse, R3, R0 ;  /* 0x0000000307059224 */ /* 0x040fe400078e0200 */
[----:B------:R-:W-:-:S05]  /*1220*/  @!P1 IMAD.WIDE.U32 R2, R7, R2, R8 ;  /* 0x0000000207029225 */ /* 0x000fca00078e0008 */
[----:B------:R-:W-:Y:S01]  /*1230*/  @!P1 IADD3 R5, R3, R5, RZ ;  /* 0x0000000503059210 */ /* 0x000fe20007ffe0ff */
[----:B------:R-:W-:-:S03]  /*1240*/  @!P1 IMAD.SHL.U32 R3, R2, 0x2, RZ ;  /* 0x0000000202039824 */ /* 0x000fc600078e00ff */
[----:B------:R-:W-:Y:S02]  /*1250*/  @!P1 SHF.L.U64.HI R2, R2, 0x1, R5 ;  /* 0x0000000102029819 */ /* 0x000fe40000010205 */
[C---:B-1----:R-:W-:Y:S02]  /*1260*/  @!P1 IADD3 R16, P0, R3.reuse, R16, RZ ;  /* 0x0000001003109210 */ /* 0x042fe40007f1e0ff */
[----:B------:R-:W-:Y:S02]  /*1270*/  IADD3 R5, R4, 0x48, RZ ;  /* 0x0000004804057810 */ /* 0x000fe40007ffe0ff */
[----:B------:R-:W-:Y:S02]  /*1280*/  @!P1 IADD3.X R17, R2, R17, RZ, P0, !PT ;  /* 0x0000001102119210 */ /* 0x000fe400007fe4ff */
[----:B--2---:R-:W-:Y:S02]  /*1290*/  @!P1 IADD3 R18, P0, R3, R18, RZ ;  /* 0x0000001203129210 */ /* 0x004fe40007f1e0ff */
[----:B------:R-:W-:-:S02]  /*12a0*/  SHF.R.S32.HI R7, RZ, 0x1f, R5 ;  /* 0x0000001fff077819 */ /* 0x000fc40000011405 */
        /* <DEDUP_REMOVED lines=10> */
[-C--:B0-----:R-:W-:Y:S02]  /*1350*/  @!P1 IMAD R0, R7, R2.reuse, RZ ;  /* 0x0000000207009224 */ /* 0x081fe400078e02ff */
[----:B------:R-:W-:-:S04]  /*1360*/  @!P1 IMAD.WIDE.U32 R8, R5, R2, R8 ;  /* 0x0000000205089225 */ /* 0x000fc800078e0008 */
[----:B------:R-:W-:-:S05]  /*1370*/  @!P1 IMAD R3, R5, R3, R0 ;  /* 0x0000000305039224 */ /* 0x000fca00078e0200 */
[----:B------:R-:W-:Y:S02]  /*1380*/  @!P1 IADD3 R5, R9, R3, RZ ;  /* 0x0000000309059210 */ /* 0x000fe40007ffe0ff */
[C---:B------:R-:W-:Y:S02]  /*1390*/  @!P1 SHF.L.U32 R3, R8.reuse, 0x1, RZ ;  /* 0x0000000108039819 */ /* 0x040fe400000006ff */
[----:B------:R-:W-:Y:S02]  /*13a0*/  @!P1 SHF.L.U64.HI R8, R8, 0x1, R5 ;  /* 0x0000000108089819 */ /* 0x000fe40000010205 */
[----:B-1----:R-:W-:Y:S02]  /*13b0*/  @!P1 IADD3 R12, P0, R3, R12, RZ ;  /* 0x0000000c030c9210 */ /* 0x002fe40007f1e0ff */
[----:B------:R-:W-:Y:S02]  /*13c0*/  IADD3 R5, R4, 0x50, RZ ;  /* 0x0000005004057810 */ /* 0x000fe40007ffe0ff */
[----:B------:R-:W-:-:S02]  /*13d0*/  @!P1 IADD3.X R13, R8, R13, RZ, P0, !PT ;  /* 0x0000000d080d9210 */ /* 0x000fc400007fe4ff */
[----:B--2---:R-:W-:Y:S02]  /*13e0*/  @!P1 IADD3 R14, P0, R3, R14, RZ ;  /* 0x0000000e030e9210 */ /* 0x004fe40007f1e0ff */
[----:B------:R-:W-:Y:S02]  /*13f0*/  SHF.R.S32.HI R7, RZ, 0x1f, R5 ;  /* 0x0000001fff077819 */ /* 0x000fe40000011405 */
        /* <DEDUP_REMOVED lines=17> */
[----:B------:R-:W-:Y:S02]  /*1510*/  @!P1 IADD3.X R9, R58, R9, RZ, P0, !PT ;  /* 0x000000093a099210 */ /* 0x000fe400007fe4ff */
[----:B0-----:R-:W-:-:S02]  /*1520*/  @!P1 IADD3 R60, P0, R0, R2, RZ ;  /* 0x00000002003c9210 */ /* 0x001fc40007f1e0ff */
[----:B------:R-:W-:Y:S02]  /*1530*/  IADD3 R0, R4, 0x58, RZ ;  /* 0x0000005804007810 */ /* 0x000fe40007ffe0ff */
[----:B------:R-:W-:Y:S02]  /*1540*/  @!P1 IADD3.X R61, R58, R3, RZ, P0, !PT ;  /* 0x000000033a3d9210 */ /* 0x000fe400007fe4ff */
[----:B------:R-:W-:Y:S02]  /*1550*/  SHF.R.S32.HI R5, RZ, 0x1f, R0 ;  /* 0x0000001fff057819 */ /* 0x000fe40000011400 */
[----:B------:R-:W-:Y:S01]  /*1560*/  ISETP.GE.U32.AND P0, PT, R0, UR18, PT ;  /* 0x0000001200007c0c */ /* 0x000fe2000bf06070 */
[----:B------:R0:W-:Y:S03]  /*1570*/  @!P1 STL.64 [R1+0x240], R60 ;  /* 0x0002403c01009387 */ /* 0x0001e60000100a00 */
[----:B------:R-:W-:-:S13]  /*1580*/  ISETP.GE.OR.EX P1, PT, R5, UR19, P5, P0 ;  /* 0x0000001305007c0c */ /* 0x000fda000af26700 */
[----:B------:R-:W1:Y:S01]  /*1590*/  @!P1 LDC.64 R2, c[0x0][0x288] ;  /* 0x0000a200ff029b82 */ /* 0x000e620000000a00 */
[----:B0-----:R-:W-:Y:S02]  /*15a0*/  @!P1 MOV R60, R40 ;  /* 0x00000028003c9202 */ /* 0x001fe40000000f00 */
        /* <DEDUP_REMOVED lines=1209> */
[C---:B------:R-:W-:Y:S01]  /*6140*/  @!P0 SHF.L.U32 R5, R60.reuse, 0x1, RZ ;  /* 0x000000013c058819 */ /* 0x040fe200000006ff */
[----:B------:R0:W-:Y:S03]  /*6150*/  STL [R1+0x710], R58 ;  /* 0x0007103a01007387 */ /* 0x0001e60000100800 */
[----:B------:R-:W-:Y:S02]  /*6160*/  @!P0 IADD3 R0, R61, R59, RZ ;  /* 0x0000003b3d008210 */ /* 0x000fe40007ffe0ff */
[----:B------:R-:W-:Y:S02]  /*6170*/  MOV R59, R43 ;  /* 0x0000002b003b7202 */ /* 0x000fe40000000f00 */
[----:B------:R-:W-:Y:S02]  /*6180*/  @!P0 SHF.L.U64.HI R0, R60, 0x1, R0 ;  /* 0x000000013c008819 */ /* 0x000fe40000010200 */
[----:B0-----:R-:W-:-:S02]  /*6190*/  MOV R58, R42 ;  /* 0x0000002a003a7202 */ /* 0x001fc40000000f00 */
[----:B------:R-:W-:Y:S02]  /*61a0*/  MOV R42, R28 ;  /* 0x0000001c002a7202 */ /* 0x000fe40000000f00 */
[----:B-1----:R-:W-:Y:S02]  /*61b0*/  @!P0 IADD3 R28, P6, R5, R2, RZ ;  /* 0x00000002051c8210 */ /* 0x002fe40007fde0ff */
[----:B------:R-:W-:Y:S02]  /*61c0*/  MOV R43, R29 ;  /* 0x0000001d002b7202 */ /* 0x000fe40000000f00 */
[----:B------:R-:W-:Y:S01]  /*61d0*/  @!P0 IADD3.X R29, R0, R3, RZ, P6, !PT ;  /* 0x00000003001d8210 */ /* 0x000fe200037fe4ff */
[----:B------:R-:W-:Y:S01]  /*61e0*/  IMAD.U32 R3, RZ, RZ, UR9 ;  /* 0x00000009ff037e24 */ /* 0x000fe2000f8e00ff */
[----:B------:R-:W-:-:S06]  /*61f0*/  MOV R2, UR8 ;  /* 0x0000000800027c02 */ /* 0x000fcc0008000f00 */
[----:B------:R-:W3:Y:S01]  /*6200*/  LDG.E.64 R2, desc[UR10][R2.64] ;  /* 0x0000000a02027981 */ /* 0x000ee2000c1e1b00 */
        /* <DEDUP_REMOVED lines=32> */
[----:B------:R-:W-:Y:S04]  /*6410*/  STL [R1+0x880], R4 ;  /* 0x0008800401007387 */ /* 0x000fe80000100800 */
[----:B------:R-:W-:Y:S08]  /*6420*/  STL [R1+0x890], R4 ;  /* 0x0008900401007387 */ /* 0x000ff00000100800 */
[----:B------:R-:W-:-:S05]  /*6430*/  VOTEU.ANY UP0, P1 ;  /* 0x00000000003f7886 */ /* 0x000fca0000800100 */
[----:B------:R-:W-:Y:S01]  /*6440*/  @UP0 ULDC UR7, c[0x0][0x250] ;  /* 0x0000940000070ab9 */ /* 0x000fe20000000800 */
[----:B0-----:R-:W-:-:S04]  /*6450*/  @!P0 IADD3 R2, P1, R5, R2, RZ ;  /* 0x0000000205028210 */ /* 0x001fc80007f3e0ff */
[----:B------:R-:W-:Y:S01]  /*6460*/  @!P0 IADD3.X R3, R0, R3, RZ, P1, !PT ;  /* 0x0000000300038210 */ /* 0x000fe20000ffe4ff */
[----:B------:R-:W-:Y:S01]  /*6470*/  HFMA2.MMA R0, -RZ, RZ, 0, 0 ;  /* 0x00000000ff007435 */ /* 0x000fe200000001ff */
[----:B------:R-:W-:-:S06]  /*6480*/  MOV R5, RZ ;  /* 0x000000ff00057202 */ /* 0x000fcc0000000f00 */
[----:B----4-:R-:W2:Y:S04]  /*6490*/  @!P4 LDG.E R5, desc[UR10][R20.64] ;  /* 0x0000000a1405c981 */ /* 0x010ea8000c1e1900 */
[----:B------:R-:W3:Y:S01]  /*64a0*/  @!P4 LDG.E R0, desc[UR10][R22.64] ;  /* 0x0000000a1600c981 */ /* 0x000ee2000c1e1900 */
[----:B------:R-:W-:-:S13]  /*64b0*/  PLOP3.LUT P1, PT, PT, PT, UP0, 0x80, 0x0 ;  /* 0x000000000000781c */ /* 0x000fda0003f2f008 */
[----:B------:R-:W-:-:S06]  /*64c0*/  @P1 FADD.FTZ R7, R7, UR7 ;  /* 0x0000000707071e21 */ /* 0x000fcc0008010000 */
[----:B------:R-:W0:Y:S02]  /*64d0*/  @P1 MUFU.RSQ R7, R7 ;  /* 0x0000000700071308 */ /* 0x000e240000001400 */
[----:B0-----:R-:W-:Y:S02]  /*64e0*/  @P1 R2UR UR7, R7 ;  /* 0x00000000070712ca */ /* 0x001fe400000e0000 */
[----:B---3--:R-:W-:-:S04]  /*64f0*/  @!P4 SHF.R.U32.HI R7, RZ, 0x10, R0 ;  /* 0x00000010ff07c819 */ /* 0x008fc80000011600 */
        /* <DEDUP_REMOVED lines=14> */
[----:B------:R-:W-:-:S05]  /*65e0*/  @!P4 PRMT R11, R5, 0x7610, R11 ;  /* 0x00007610050bc816 */ /* 0x000fca000000000b */
[----:B------:R2:W-:Y:S04]  /*65f0*/  STL.S16 [R1+0x2d0], R11 ;  /* 0x0002d00b01007387 */ /* 0x0005e80000100600 */
        /* <DEDUP_REMOVED lines=36> */
[----:B------:R-:W-:Y:S04]  /*6840*/  STL.64 [R1+0x8f8], R2 ;  /* 0x0008f80201007387 */ /* 0x000fe80000100a00 */
[----:B------:R-:W-:Y:S01]  /*6850*/  STL.64 [R1+0x908], R2 ;  /* 0x0009080201007387 */ /* 0x000fe20000100a00 */
        /* <DEDUP_REMOVED lines=107> */
[----:B------:R-:W-:Y:S02]  /*6f10*/  PRMT R57, RZ, 0x7610, R57 ;  /* 0x00007610ff397816 */ /* 0x000fe40000000039 */
[----:B------:R-:W-:Y:S02]  /*6f20*/  LOP3.LUT P6, RZ, R6, 0x20000, RZ, 0xc0, !PT ;  /* 0x0002000006ff7812 */ /* 0x000fe400078cc0ff */
[----:B---3--:R-:W-:-:S04]  /*6f30*/  @!P4 SHF.R.U32.HI R5, RZ, 0x10, R0 ;  /* 0x00000010ff05c819 */ /* 0x008fc80000011600 */
[----:B------:R-:W-:Y:S02]  /*6f40*/  @!P4 PRMT R56, R5, 0x7610, R56 ;  /* 0x000076100538c816 */ /* 0x000fe40000000038 */
[----:B--2---:R-:W-:-:S04]  /*6f50*/  @!P4 SHF.R.U32.HI R5, RZ, 0x10, R30 ;  /* 0x00000010ff05c819 */ /* 0x004fc8000001161e */
[----:B------:R-:W-:Y:S02]  /*6f60*/  @!P4 PRMT R57, R5, 0x7610, R57 ;  /* 0x000076100539c816 */ /* 0x000fe40000000039 */
[----:B------:R-:W-:-:S04]  /*6f70*/  PRMT R5, RZ, 0x7610, R5 ;  /* 0x00007610ff057816 */ /* 0x000fc80000000005 */
[----:B------:R-:W-:-:S05]  /*6f80*/  @!P4 PRMT R5, R0, 0x7610, R5 ;  /* 0x000076100005c816 */ /* 0x000fca0000000005 */
[----:B------:R0:W-:Y:S02]  /*6f90*/  STL.S16 [R1+0x224], R5 ;  /* 0x0002240501007387 */ /* 0x0001e40000100600 */
[----:B0-----:R-:W-:-:S06]  /*6fa0*/  MOV R5, RZ ;  /* 0x000000ff00057202 */ /* 0x001fcc0000000f00 */
[----:B------:R-:W2:Y:S01]  /*6fb0*/  @!P6 LDG.E R5, desc[UR10][R54.64] ;  /* 0x0000000a3605e981 */ /* 0x000ea2000c1e1900 */
[----:B------:R-:W-:Y:S02]  /*6fc0*/  PRMT R31, RZ, 0x7610, R31 ;  /* 0x00007610ff1f7816 */ /* 0x000fe4000000001f */
[----:B------:R-:W-:Y:S01]  /*6fd0*/  LOP3.LUT P3, RZ, R6, 0x10000, RZ, 0xc0, !PT ;  /* 0x0001000006ff7812 */ /* 0x000fe2000786c0ff */
[----:B------:R0:W-:Y:S04]  /*6fe0*/  STL.S16 [R1+0x238], R56 ;  /* 0x0002383801007387 */ /* 0x0001e80000100600 */
[----:B------:R1:W-:Y:S04]  /*6ff0*/  STL.S16 [R1+0x4ac], R57 ;  /* 0x0004ac3901007387 */ /* 0x0003e80000100600 */
[----:B0-----:R-:W3:Y:S04]  /*7000*/  LDL.LU R56, [R1+0x914] ;  /* 0x0009140001387983 */ /* 0x001ee80000300800 */
[----:B-1----:R-:W3:Y:S04]  /*7010*/  LDL.LU R57, [R1+0x910] ;  /* 0x0009100001397983 */ /* 0x002ee80000300800 */
[----:B------:R0:W-:Y:S02]  /*7020*/  STL [R1+0x18], R11 ;  /* 0x0000180b01007387 */ /* 0x0001e40000100800 */
[----:B0-----:R-:W-:-:S06]  /*7030*/  MOV R11, RZ ;  /* 0x000000ff000b7202 */ /* 0x001fcc0000000f00 */
[----:B------:R-:W4:Y:S01]  /*7040*/  @!P3 LDG.E R11, desc[UR10][R18.64] ;  /* 0x0000000a120bb981 */ /* 0x000f22000c1e1900 */
[----:B--2---:R-:W-:-:S05]  /*7050*/  @!P6 PRMT R31, R5, 0x7610, R31 ;  /* 0x00007610051fe816 */ /* 0x004fca000000001f */
[----:B------:R0:W-:Y:S02]  /*7060*/  STL.S16 [R1+0x220], R31 ;  /* 0x0002201f01007387 */ /* 0x0001e40000100600 */
[----:B0-----:R-:W-:-:S10]  /*7070*/  HFMA2.MMA R31, -RZ, RZ, 0, 0 ;  /* 0x00000000ff1f7435 */ /* 0x001fd400000001ff */
[----:B------:R-:W2:Y:S04]  /*7080*/  @!P3 LDG.E R31, desc[UR10][R16.64] ;  /* 0x0000000a101fb981 */ /* 0x000ea8000c1e1900 */
[----:B------:R0:W-:Y:S02]  /*7090*/  STL [R1+0x14], R7 ;  /* 0x0000140701007387 */ /* 0x0001e40000100800 */
[----:B0-----:R-:W-:-:S10]  /*70a0*/  HFMA2.MMA R7, -RZ, RZ, 0, 0 ;  /* 0x00000000ff077435 */ /* 0x001fd400000001ff */
[----:B---3--:R0:W3:Y:S01]  /*70b0*/  @!P6 LDG.E R7, desc[UR10][R56.64] ;  /* 0x0000000a3807e981 */ /* 0x0080e2000c1e1900 */
[----:B------:R-:W-:Y:S02]  /*70c0*/  PRMT R29, RZ, 0x7610, R29 ;  /* 0x00007610ff1d7816 */ /* 0x000fe4000000001d */
[----:B------:R-:W-:Y:S02]  /*70d0*/  PRMT R28, RZ, 0x7610, R28 ;  /* 0x00007610ff1c7816 */ /* 0x000fe4000000001c */
[----:B--2---:R-:W-:-:S04]  /*70e0*/  @!P3 SHF.R.U32.HI R16, RZ, 0x10, R31 ;  /* 0x00000010ff10b819 */ /* 0x004fc8000001161f */
[----:B------:R-:W-:Y:S02]  /*70f0*/  @!P3 PRMT R29, R16, 0x7610, R29 ;  /* 0x00007610101db816 */ /* 0x000fe4000000001d */
[----:B----4-:R-:W-:-:S04]  /*7100*/  @!P3 SHF.R.U32.HI R16, RZ, 0x10, R11 ;  /* 0x00000010ff10b819 */ /* 0x010fc8000001160b */
[----:B------:R-:W-:Y:S01]  /*7110*/  @!P3 PRMT R28, R16, 0x7610, R28 ;  /* 0x00007610101cb816 */ /* 0x000fe2000000001c */
[----:B------:R-:W-:Y:S04]  /*7120*/  STL.S16 [R1+0x4c4], R29 ;  /* 0x0004c41d01007387 */ /* 0x000fe80000100600 */
[----:B------:R1:W-:Y:S04]  /*7130*/  STL.S16 [R1+0x53c], R28 ;  /* 0x00053c1c01007387 */ /* 0x0003e80000100600 */
[----:B-1----:R-:W2:Y:S01]  /*7140*/  LDL.LU.64 R28, [R1+0x240] ;  /* 0x00024000011c7983 */ /* 0x002ea20000300a00 */
[----:B------:R-:W-:-:S04]  /*7150*/  PRMT R61, RZ, 0x7610, R61 ;  /* 0x00007610ff3d7816 */ /* 0x000fc8000000003d */
[----:B------:R-:W-:Y:S02]  /*7160*/  @!P4 PRMT R61, R30, 0x7610, R61 ;  /* 0x000076101e3dc816 */ /* 0x000fe4000000003d */
[----:B------:R-:W-:Y:S01]  /*7170*/  LOP3.LUT P4, RZ, R6, 0x8000, RZ, 0xc0, !PT ;  /* 0x0000800006ff7812 */ /* 0x000fe2000788c0ff */
[----:B------:R-:W-:Y:S01]  /*7180*/  HFMA2.MMA R16, -RZ, RZ, 0, 0 ;  /* 0x00000000ff107435 */ /* 0x000fe200000001ff */
[----:B------:R3:W-:Y:S01]  /*7190*/  STL [R1+0x114], R20 ;  /* 0x0001141401007387 */ /* 0x0007e20000100800 */
[----:B------:R-:W-:Y:S02]  /*71a0*/  PRMT R60, RZ, 0x7610, R60 ;  /* 0x00007610ff3c7816 */ /* 0x000fe4000000003c */
[----:B0-----:R-:W-:Y:S02]  /*71b0*/  PRMT R56, RZ, 0x7610, R56 ;  /* 0x00007610ff387816 */ /* 0x001fe40000000038 */
[----:B------:R-:W-:Y:S02]  /*71c0*/  PRMT R38, RZ, 0x7610, R38 ;  /* 0x00007610ff267816 */ /* 0x000fe40000000026 */
[----:B---3--:R-:W-:-:S04]  /*71d0*/  @!P6 SHF.R.U32.HI R20, RZ, 0x10, R7 ;  /* 0x00000010ff14e819 */ /* 0x008fc80000011607 */
[----:B------:R0:W3:Y:S01]  /*71e0*/  @!P4 LDG.E R16, desc[UR10][R12.64] ;  /* 0x0000000a0c10c981 */ /* 0x0000e2000c1e1900 */
[----:B------:R-:W-:Y:S02]  /*71f0*/  @!P6 PRMT R60, R20, 0x7610, R60 ;  /* 0x00007610143ce816 */ /* 0x000fe4000000003c */
[----:B------:R-:W-:Y:S02]  /*7200*/  @!P6 SHF.R.U32.HI R20, RZ, 0x10, R5 ;  /* 0x00000010ff14e819 */ /* 0x000fe40000011605 */
[----:B------:R-:W-:Y:S02]  /*7210*/  @!P6 PRMT R38, R7, 0x7610, R38 ;  /* 0x000076100726e816 */ /* 0x000fe40000000026 */
[----:B0-----:R-:W-:Y:S02]  /*7220*/  MOV R12, RZ ;  /* 0x000000ff000c7202 */ /* 0x001fe40000000f00 */
[----:B------:R-:W-:Y:S02]  /*7230*/  @!P6 PRMT R56, R20, 0x7610, R56 ;  /* 0x000076101438e816 */ /* 0x000fe40000000038 */
[----:B------:R-:W-:-:S02]  /*7240*/  LOP3.LUT P6, RZ, R6, 0x4000, RZ, 0xc0, !PT ;  /* 0x0000400006ff7812 */ /* 0x000fc400078cc0ff */
[----:B------:R-:W-:Y:S01]  /*7250*/  PRMT R33, RZ, 0x7610, R33 ;  /* 0x00007610ff217816 */ /* 0x000fe20000000021 */
[----:B------:R0:W4:Y:S01]  /*7260*/  @!P4 LDG.E R12, desc[UR10][R14.64] ;  /* 0x0000000a0e0cc981 */ /* 0x000122000c1e1900 */
[----:B------:R-:W-:Y:S02]  /*7270*/  PRMT R32, RZ, 0x7610, R32 ;  /* 0x00007610ff207816 */ /* 0x000fe40000000020 */
[----:B------:R-:W-:Y:S02]  /*7280*/  @!P3 PRMT R33, R31, 0x7610, R33 ;  /* 0x000076101f21b816 */ /* 0x000fe40000000021 */
[----:B------:R-:W-:Y:S01]  /*7290*/  @!P3 PRMT R32, R11, 0x7610, R32 ;  /* 0x000076100b20b816 */ /* 0x000fe20000000020 */
[----:B0-----:R-:W-:Y:S02]  /*72a0*/  HFMA2.MMA R14, -RZ, RZ, 0, 0 ;  /* 0x00000000ff0e7435 */ /* 0x001fe400000001ff */
[----:B------:R-:W-:Y:S04]  /*72b0*/  STL.S16 [R1+0x210], R33 ;  /* 0x0002102101007387 */ /* 0x000fe80000100600 */
[----:B------:R0:W-:Y:S04]  /*72c0*/  STL.S16 [R1+0x538], R32 ;  /* 0x0005382001007387 */ /* 0x0001e80000100600 */
[----:B------:R1:W4:Y:S01]  /*72d0*/  @!P6 LDG.E R14, desc[UR10][R8.64] ;  /* 0x0000000a080ee981 */ /* 0x000322000c1e1900 */
[----:B0-----:R-:W-:-:S06]  /*72e0*/  CS2R R32, SRZ ;  /* 0x0000000000207805 */ /* 0x001fcc000001ff00 */
[----:B--2---:R-:W2:Y:S04]  /*72f0*/  @!P6 LDG.E R33, desc[UR10][R28.64] ;  /* 0x0000000a1c21e981 */ /* 0x004ea8000c1e1900 */
[----:B------:R0:W-:Y:S01]  /*7300*/  STL [R1+0x118], R21 ;  /* 0x0001181501007387 */ /* 0x0001e20000100800 */
[----:B-1----:R-:W-:-:S03]  /*7310*/  PRMT R9, RZ, 0x7610, R9 ;  /* 0x00007610ff097816 */ /* 0x002fc60000000009 */
[----:B------:R-:W-:Y:S04]  /*7320*/  STL.S16 [R1+0x4a8], R61 ;  /* 0x0004a83d01007387 */ /* 0x000fe80000100600 */
[----:B------:R1:W-:Y:S01]  /*7330*/  STL.S16 [R1+0x21c], R60 ;  /* 0x00021c3c01007387 */ /* 0x0003e20000100600 */
[----:B0-----:R-:W-:Y:S02]  /*7340*/  PRMT R21, RZ, 0x7610, R21 ;  /* 0x00007610ff157816 */ /* 0x001fe40000000015 */
[----:B------:R-:W-:Y:S02]  /*7350*/  PRMT R18, RZ, 0x7610, R18 ;  /* 0x00007610ff127816 */ /* 0x000fe40000000012 */
[----:B---3--:R-:W-:Y:S02]  /*7360*/  @!P4 SHF.R.U32.HI R13, RZ, 0x10, R16 ;  /* 0x00000010ff0dc819 */ /* 0x008fe40000011610 */
[----:B------:R-:W-:Y:S01]  /*7370*/  PRMT R17, RZ, 0x7610, R17 ;  /* 0x00007610ff117816 */ /* 0x000fe20000000011 */
[----:B-1----:R-:W3:Y:S01]  /*7380*/  LDL.LU.64 R60, [R1+0x5f0] ;  /* 0x0005f000013c7983 */ /* 0x002ee20000300a00 */
[----:B----4-:R-:W-:-:S03]  /*7390*/  @!P6 SHF.R.U32.HI R8, RZ, 0x10, R14 ;  /* 0x00000010ff08e819 */ /* 0x010fc6000001160e */
[----:B------:R-:W-:Y:S01]  /*73a0*/  STL.S16 [R1+0x218], R38 ;  /* 0x0002182601007387 */ /* 0x000fe20000100600 */
[----:B------:R-:W-:-:S03]  /*73b0*/  @!P6 PRMT R21, R8, 0x7610, R21 ;  /* 0x000076100815e816 */ /* 0x000fc60000000015 */
[----:B------:R0:W-:Y:S01]  /*73c0*/  STL.S16 [R1+0x4c0], R56 ;  /* 0x0004c03801007387 */ /* 0x0001e20000100600 */
[----:B------:R-:W-:Y:S02]  /*73d0*/  @!P4 PRMT R18, R13, 0x7610, R18 ;  /* 0x000076100d12c816 */ /* 0x000fe40000000012 */
[----:B------:R-:W-:Y:S01]  /*73e0*/  LOP3.LUT P3, RZ, R6, 0x2000, RZ, 0xc0, !PT ;  /* 0x0000200006ff7812 */ /* 0x000fe2000786c0ff */
[----:B------:R-:W4:Y:S01]  /*73f0*/  LDL.LU.64 R28, [R1+0x5e0] ;  /* 0x0005e000011c7983 */ /* 0x000f220000300a00 */
[----:B--2---:R-:W-:-:S03]  /*7400*/  @!P6 SHF.R.U32.HI R8, RZ, 0x10, R33 ;  /* 0x00000010ff08e819 */ /* 0x004fc60000011621 */
[----:B0-----:R-:W2:Y:S01]  /*7410*/  LDL.LU.64 R56, [R1+0x5e8] ;  /* 0x0005e80001387983 */ /* 0x001ea20000300a00 */
[----:B------:R-:W-:-:S05]  /*7420*/  @!P6 PRMT R9, R8, 0x7610, R9 ;  /* 0x000076100809e816 */ /* 0x000fca0000000009 */
[----:B------:R0:W-:Y:S04]  /*7430*/  STL.S16 [R1+0x600], R9 ;  /* 0x0006000901007387 */ /* 0x0001e80000100600 */
[----:B0-----:R-:W4:Y:S01]  /*7440*/  LDL.LU.64 R8, [R1+0x5f8] ;  /* 0x0005f80001087983 */ /* 0x001f220000300a00 */
[----:B------:R-:W-:-:S04]  /*7450*/  @!P4 SHF.R.U32.HI R13, RZ, 0x10, R12 ;  /* 0x00000010ff0dc819 */ /* 0x000fc8000001160c */
[----:B------:R-:W-:Y:S02]  /*7460*/  @!P4 PRMT R17, R13, 0x7610, R17 ;  /* 0x000076100d11c816 */ /* 0x000fe40000000011 */
[----:B------:R-:W-:-:S03]  /*7470*/  MOV R38, RZ ;  /* 0x000000ff00267202 */ /* 0x000fc60000000f00 */
[----:B------:R0:W-:Y:S02]  /*7480*/  STL.S16 [R1+0x214], R17 ;  /* 0x0002141101007387 */ /* 0x0001e40000100600 */
[----:B0-----:R-:W-:-:S10]  /*7490*/  HFMA2.MMA R17, -RZ, RZ, 0, 0 ;  /* 0x00000000ff117435 */ /* 0x001fd400000001ff */
[----:B---3--:R-:W3:Y:S01]  /*74a0*/  @!P3 LDG.E R17, desc[UR10][R60.64] ;  /* 0x0000000a3c11b981 */ /* 0x008ee2000c1e1900 */
[----:B------:R-:W-:-:S03]  /*74b0*/  PRMT R19, RZ, 0x7610, R19 ;  /* 0x00007610ff137816 */ /* 0x000fc60000000013 */
[----:B----4-:R0:W4:Y:S01]  /*74c0*/  @!P3 LDG.E R38, desc[UR10][R8.64] ;  /* 0x0000000a0826b981 */ /* 0x010122000c1e1900 */
[----:B------:R-:W-:Y:S02]  /*74d0*/  PRMT R20, RZ, 0x7610, R20 ;  /* 0x00007610ff147816 */ /* 0x000fe40000000014 */
[----:B------:R-:W-:Y:S01]  /*74e0*/  @!P4 PRMT R19, R16, 0x7610, R19 ;  /* 0x000076101013c816 */ /* 0x000fe20000000013 */
[----:B------:R-:W3:Y:S01]  /*74f0*/  LDL.LU.64 R60, [R1+0x5d0] ;  /* 0x0005d000013c7983 */ /* 0x000ee20000300a00 */
[----:B------:R-:W-:Y:S02]  /*7500*/  @!P4 PRMT R20, R12, 0x7610, R20 ;  /* 0x000076100c14c816 */ /* 0x000fe40000000014 */
[----:B------:R-:W-:Y:S02]  /*7510*/  LOP3.LUT P4, RZ, R6, 0x1000, RZ, 0xc0, !PT ;  /* 0x0000100006ff7812 */ /* 0x000fe4000788c0ff */
[----:B0-----:R-:W-:Y:S02]  /*7520*/  MOV R9, RZ ;  /* 0x000000ff00097202 */ /* 0x001fe40000000f00 */
[----:B------:R-:W-:-:S09]  /*7530*/  PRMT R3, RZ, 0x7610, R3 ;  /* 0x00007610ff037816 */ /* 0x000fd20000000003 */
[----:B--2---:R-:W2:Y:S04]  /*7540*/  @!P4 LDG.E R9, desc[UR10][R56.64] ;  /* 0x0000000a3809c981 */ /* 0x004ea8000c1e1900 */
[----:B------:R-:W2:Y:S01]  /*7550*/  @!P4 LDG.E R32, desc[UR10][R28.64] ;  /* 0x0000000a1c20c981 */ /* 0x000ea2000c1e1900 */
[----:B------:R-:W-:Y:S02]  /*7560*/  PRMT R2, RZ, 0x7610, R2 ;  /* 0x00007610ff027816 */ /* 0x000fe40000000002 */
[----:B------:R-:W-:Y:S01]  /*7570*/  PRMT R15, RZ, 0x7610, R15 ;  /* 0x00007610ff0f7816 */ /* 0x000fe2000000000f */
[----:B------:R-:W-:Y:S04]  /*7580*/  STL [R1+0x28], R0 ;  /* 0x0000280001007387 */ /* 0x000fe80000100800 */
[----:B------:R-:W-:Y:S04]  /*7590*/  STL [R1+0x1c], R22 ;  /* 0x00001c1601007387 */ /* 0x000fe80000100800 */
[----:B------:R-:W-:Y:S01]  /*75a0*/  STL [R1+0x20], R23 ;  /* 0x0000201701007387 */ /* 0x000fe20000100800 */
[----:B------:R-:W-:-:S03]  /*75b0*/  PRMT R13, RZ, 0x7610, R13 ;  /* 0x00007610ff0d7816 */ /* 0x000fc6000000000d */
[----:B------:R-:W-:Y:S01]  /*75c0*/  STL [R1+0x2c], R7 ;  /* 0x00002c0701007387 */ /* 0x000fe20000100800 */
[----:B----4-:R-:W-:-:S03]  /*75d0*/  @!P3 SHF.R.U32.HI R8, RZ, 0x10, R38 ;  /* 0x00000010ff08b819 */ /* 0x010fc60000011626 */
[----:B------:R-:W4:Y:S01]  /*75e0*/  LDL.LU.64 R28, [R1+0x5c8] ;  /* 0x0005c800011c7983 */ /* 0x000f220000300a00 */
[----:B------:R-:W-:-:S03]  /*75f0*/  @!P3 PRMT R3, R8, 0x7610, R3 ;  /* 0x000076100803b816 */ /* 0x000fc60000000003 */
[----:B------:R-:W4:Y:S01]  /*7600*/  LDL.LU.64 R56, [R1+0x5c0] ;  /* 0x0005c00001387983 */ /* 0x000f220000300a00 */
[----:B---3--:R-:W-:-:S04]  /*7610*/  @!P3 SHF.R.U32.HI R8, RZ, 0x10, R17 ;  /* 0x00000010ff08b819 */ /* 0x008fc80000011611 */
[----:B------:R-:W-:Y:S01]  /*7620*/  @!P3 PRMT R2, R8, 0x7610, R2 ;  /* 0x000076100802b816 */ /* 0x000fe20000000002 */
[----:B------:R-:W-:Y:S04]  /*7630*/  STL.S16 [R1+0x5f0], R3 ;  /* 0x0005f00301007387 */ /* 0x000fe80000100600 */
[----:B------:R0:W-:Y:S04]  /*7640*/  STL.S16 [R1+0x5f4], R2 ;  /* 0x0005f40201007387 */ /* 0x0001e80000100600 */
[----:B0-----:R-:W3:Y:S01]  /*7650*/  LDL.LU.64 R2, [R1+0x5d8] ;  /* 0x0005d80001027983 */ /* 0x001ee20000300a00 */
[----:B--2---:R-:W-:-:S02]  /*7660*/  @!P4 SHF.R.U32.HI R0, RZ, 0x10, R9 ;  /* 0x00000010ff00c819 */ /* 0x004fc40000011609 */
[----:B------:R-:W-:Y:S02]  /*7670*/  PRMT R22, RZ, 0x7610, R22 ;  /* 0x00007610ff167816 */ /* 0x000fe40000000016 */
[----:B------:R-:W-:Y:S02]  /*7680*/  PRMT R23, RZ, 0x7610, R23 ;  /* 0x00007610ff177816 */ /* 0x000fe40000000017 */
[----:B------:R-:W-:Y:S02]  /*7690*/  @!P4 PRMT R15, R0, 0x7610, R15 ;  /* 0x00007610000fc816 */ /* 0x000fe4000000000f */
[----:B------:R-:W-:Y:S02]  /*76a0*/  @!P4 SHF.R.U32.HI R0, RZ, 0x10, R32 ;  /* 0x00000010ff00c819 */ /* 0x000fe40000011620 */
[----:B------:R-:W-:Y:S02]  /*76b0*/  @!P6 PRMT R22, R14, 0x7610, R22 ;  /* 0x000076100e16e816 */ /* 0x000fe40000000016 */
[----:B------:R-:W-:-:S02]  /*76c0*/  @!P6 PRMT R23, R33, 0x7610, R23 ;  /* 0x000076102117e816 */ /* 0x000fc40000000017 */
[----:B------:R-:W-:Y:S01]  /*76d0*/  LOP3.LUT P6, RZ, R6, 0x800, RZ, 0xc0, !PT ;  /* 0x0000080006ff7812 */ /* 0x000fe200078cc0ff */
[----:B------:R-:W-:Y:S01]  /*76e0*/  HFMA2.MMA R7, -RZ, RZ, 0, 0 ;  /* 0x00000000ff077435 */ /* 0x000fe200000001ff */
[----:B------:R-:W-:Y:S02]  /*76f0*/  @!P4 PRMT R13, R0, 0x7610, R13 ;  /* 0x00007610000dc816 */ /* 0x000fe4000000000d */
[----:B------:R-:W-:-:S04]  /*7700*/  PRMT R0, RZ, 0x7610, R0 ;  /* 0x00007610ff007816 */ /* 0x000fc80000000000 */
[----:B------:R-:W-:-:S05]  /*7710*/  @!P4 PRMT R0, R32, 0x7610, R0 ;  /* 0x000076102000c816 */ /* 0x000fca0000000000 */
[----:B------:R0:W-:Y:S02]  /*7720*/  STL.S16 [R1+0x5e4], R0 ;  /* 0x0005e40001007387 */ /* 0x0001e40000100600 */
[----:B0-----:R-:W-:-:S06]  /*7730*/  MOV R0, RZ ;  /* 0x000000ff00007202 */ /* 0x001fcc0000000f00 */
[----:B------:R-:W2:Y:S04]  /*7740*/  @!P6 LDG.E R0, desc[UR10][R60.64] ;  /* 0x0000000a3c00e981 */ /* 0x000ea8000c1e1900 */
[----:B---3--:R-:W3:Y:S04]  /*7750*/  @!P6 LDG.E R7, desc[UR10][R2.64] ;  /* 0x0000000a0207e981 */ /* 0x008ee8000c1e1900 */
[----:B------:R0:W-:Y:S04]  /*7760*/  STL [R1+0x11c], R25 ;  /* 0x00011c1901007387 */ /* 0x0001e80000100800 */
[----:B------:R1:W-:Y:S04]  /*7770*/  STL [R1+0x24], R24 ;  /* 0x0000241801007387 */ /* 0x0003e80000100800 */
[----:B------:R-:W2:Y:S01]  /*7780*/  LDL.LU.64 R2, [R1+0x908] ;  /* 0x0009080001027983 */ /* 0x000ea20000300a00 */
[----:B0-----:R-:W-:-:S03]  /*7790*/  PRMT R25, RZ, 0x7610, R25 ;  /* 0x00007610ff197816 */ /* 0x001fc60000000019 */
[----:B------:R0:W-:Y:S01]  /*77a0*/  STL.S16 [R1+0x5e0], R15 ;  /* 0x0005e00f01007387 */ /* 0x0001e20000100600 */
[----:B-1----:R-:W-:Y:S02]  /*77b0*/  PRMT R24, RZ, 0x7610, R24 ;  /* 0x00007610ff187816 */ /* 0x002fe40000000018 */
[----:B------:R-:W-:Y:S01]  /*77c0*/  @!P3 PRMT R25, R17, 0x7610, R25 ;  /* 0x000076101119b816 */ /* 0x000fe20000000019 */
[----:B------:R1:W-:Y:S01]  /*77d0*/  STL.S16 [R1+0x5e8], R13 ;  /* 0x0005e80d01007387 */ /* 0x0003e20000100600 */
[----:B------:R-:W-:Y:S02]  /*77e0*/  @!P3 PRMT R24, R38, 0x7610, R24 ;  /* 0x000076102618b816 */ /* 0x000fe40000000018 */
[----:B------:R-:W-:Y:S01]  /*77f0*/  LOP3.LUT P3, RZ, R6, 0x400, RZ, 0xc0, !PT ;  /* 0x0000040006ff7812 */ /* 0x000fe2000786c0ff */
[----:B------:R3:W-:Y:S01]  /*7800*/  STL [R1+0x12c], R5 ;  /* 0x00012c0501007387 */ /* 0x0007e20000100800 */
[----:B0-----:R-:W-:-:S03]  /*7810*/  HFMA2.MMA R15, -RZ, RZ, 0, 0 ;  /* 0x00000000ff0f7435 */ /* 0x001fc600000001ff */
[----:B------:R-:W2:Y:S01]  /*7820*/  LDL.LU.64 R60, [R1+0x5a8] ;  /* 0x0005a800013c7983 */ /* 0x000ea20000300a00 */
[----:B-1----:R-:W-:-:S07]  /*7830*/  MOV R13, RZ ;  /* 0x000000ff000d7202 */ /* 0x002fce0000000f00 */
[----:B----4-:R-:W4:Y:S04]  /*7840*/  @!P3 LDG.E R15, desc[UR10][R28.64] ;  /* 0x0000000a1c0fb981 */ /* 0x010f28000c1e1900 */
[----:B------:R-:W4:Y:S04]  /*7850*/  @!P3 LDG.E R13, desc[UR10][R56.64] ;  /* 0x0000000a380db981 */ /* 0x000f28000c1e1900 */
[----:B------:R-:W4:Y:S04]  /*7860*/  LDL.LU R28, [R1+0x900] ;  /* 0x00090000011c7983 */ /* 0x000f280000300800 */
[----:B------:R-:W-:Y:S04]  /*7870*/  STL [R1+0x120], R26 ;  /* 0x0001201a01007387 */ /* 0x000fe80000100800 */
[----:B------:R-:W-:Y:S01]  /*7880*/  STL [R1+0x130], R11 ;  /* 0x0001300b01007387 */ /* 0x000fe20000100800 */
[----:B------:R-:W-:-:S03]  /*7890*/  PRMT R8, RZ, 0x7610, R8 ;  /* 0x00007610ff087816 */ /* 0x000fc60000000008 */
[----:B------:R-:W4:Y:S01]  /*78a0*/  LDL.LU.64 R56, [R1+0x5a0] ;  /* 0x0005a00001387983 */ /* 0x000f220000300a00 */
[----:B---3--:R-:W-:Y:S02]  /*78b0*/  @!P6 SHF.R.U32.HI R5, RZ, 0x10, R7 ;  /* 0x00000010ff05e819 */ /* 0x008fe40000011607 */
[----:B--2---:R-:W-:Y:S02]  /*78c0*/  PRMT R3, RZ, 0x7610, R3 ;  /* 0x00007610ff037816 */ /* 0x004fe40000000003 */
[----:B------:R-:W-:Y:S02]  /*78d0*/  PRMT R2, RZ, 0x7610, R2 ;  /* 0x00007610ff027816 */ /* 0x000fe40000000002 */
[----:B------:R-:W-:Y:S02]  /*78e0*/  @!P6 PRMT R3, R5, 0x7610, R3 ;  /* 0x000076100503e816 */ /* 0x000fe40000000003 */
[----:B------:R-:W-:-:S04]  /*78f0*/  @!P6 SHF.R.U32.HI R5, RZ, 0x10, R0 ;  /* 0x00000010ff05e819 */ /* 0x000fc80000011600 */
[----:B------:R-:W-:Y:S01]  /*7900*/  @!P6 PRMT R2, R5, 0x7610, R2 ;  /* 0x000076100502e816 */ /* 0x000fe20000000002 */
[----:B------:R-:W-:Y:S04]  /*7910*/  STL.S16 [R1+0x5d0], R3 ;  /* 0x0005d00301007387 */ /* 0x000fe80000100600 */
[----:B------:R0:W-:Y:S04]  /*7920*/  STL.S16 [R1+0x5d4], R2 ;  /* 0x0005d40201007387 */ /* 0x0001e80000100600 */
[----:B0-----:R-:W2:Y:S01]  /*7930*/  LDL.LU.64 R2, [R1+0x5b8] ;  /* 0x0005b80001027983 */ /* 0x001ea20000300a00 */
[----:B----4-:R-:W-:-:S02]  /*7940*/  @!P3 SHF.R.U32.HI R5, RZ, 0x10, R15 ;  /* 0x00000010ff05b819 */ /* 0x010fc4000001160f */
[----:B------:R-:W-:Y:S02]  /*7950*/  PRMT R26, RZ, 0x7610, R26 ;  /* 0x00007610ff1a7816 */ /* 0x000fe4000000001a */
[----:B------:R-:W-:Y:S02]  /*7960*/  PRMT R11, RZ, 0x7610, R11 ;  /* 0x00007610ff0b7816 */ /* 0x000fe4000000000b */
[----:B------:R-:W-:Y:S02]  /*7970*/  PRMT R28, RZ, 0x7610, R28 ;  /* 0x00007610ff1c7816 */ /* 0x000fe4000000001c */
[----:B------:R-:W-:Y:S02]  /*7980*/  @!P4 PRMT R26, R9, 0x7610, R26 ;  /* 0x00007610091ac816 */ /* 0x000fe4000000001a */
[----:B------:R-:W-:Y:S02]  /*7990*/  @!P3 PRMT R28, R5, 0x7610, R28 ;  /* 0x00007610051cb816 */ /* 0x000fe4000000001c */
[----:B------:R-:W-:-:S02]  /*79a0*/  @!P3 SHF.R.U32.HI R5, RZ, 0x10, R13 ;  /* 0x00000010ff05b819 */ /* 0x000fc4000001160d */
[----:B------:R-:W-:Y:S02]  /*79b0*/  LOP3.LUT P4, RZ, R6, 0x200, RZ, 0xc0, !PT ;  /* 0x0000020006ff7812 */ /* 0x000fe4000788c0ff */
[----:B------:R-:W-:Y:S01]  /*79c0*/  @!P3 PRMT R11, R5, 0x7610, R11 ;  /* 0x00007610050bb816 */ /* 0x000fe2000000000b */
[----:B------:R-:W-:Y:S01]  /*79d0*/  HFMA2.MMA R5, -RZ, RZ, 0, 0 ;  /* 0x00000000ff057435 */ /* 0x000fe200000001ff */
[----:B------:R-:W-:-:S05]  /*79e0*/  @!P3 PRMT R8, R13, 0x7610, R8 ;  /* 0x000076100d08b816 */ /* 0x000fca0000000008 */
[----:B------:R0:W-:Y:S02]  /*79f0*/  STL.S16 [R1+0x5c4], R8 ;  /* 0x0005c40801007387 */ /* 0x0001e40000100600 */
[----:B0-----:R-:W-:-:S06]  /*7a00*/  MOV R8, RZ ;  /* 0x000000ff00087202 */ /* 0x001fcc0000000f00 */
[----:B------:R-:W3:Y:S04]  /*7a10*/  @!P4 LDG.E R8, desc[UR10][R60.64] ;  /* 0x0000000a3c08c981 */ /* 0x000ee8000c1e1900 */
[----:B------:R0:W-:Y:S04]  /*7a20*/  STL.S16 [R1+0x5c0], R28 ;  /* 0x0005c01c01007387 */ /* 0x0001e80000100600 */
[----:B------:R1:W-:Y:S04]  /*7a30*/  STL [R1+0x124], R27 ;  /* 0x0001241b01007387 */ /* 0x0003e80000100800 */
[----:B------:R4:W-:Y:S04]  /*7a40*/  STL [R1+0x128], R30 ;  /* 0x0001281e01007387 */ /* 0x0009e80000100800 */
[----:B0-----:R-:W3:Y:S04]  /*7a50*/  LDL.LU.64 R28, [R1+0x5b0] ;  /* 0x0005b000011c7983 */ /* 0x001ee80000300a00 */
[----:B--2---:R-:W2:Y:S04]  /*7a60*/  @!P4 LDG.E R5, desc[UR10][R2.64] ;  /* 0x0000000a0205c981 */ /* 0x004ea8000c1e1900 */
[----:B------:R-:W-:Y:S04]  /*7a70*/  STL.S16 [R1+0x5c8], R11 ;  /* 0x0005c80b01007387 */ /* 0x000fe80000100600 */
[----:B------:R0:W-:Y:S04]  /*7a80*/  STL [R1+0x38], R14 ;  /* 0x0000380e01007387 */ /* 0x0001e80000100800 */
[----:B------:R-:W3:Y:S01]  /*7a90*/  LDL.LU.64 R2, [R1+0x8f8] ;  /* 0x0008f80001027983 */ /* 0x000ee20000300a00 */
[----:B-1----:R-:W-:-:S02]  /*7aa0*/  PRMT R27, RZ, 0x7610, R27 ;  /* 0x00007610ff1b7816 */ /* 0x002fc4000000001b */
[----:B----4-:R-:W-:Y:S01]  /*7ab0*/  PRMT R30, RZ, 0x7610, R30 ;  /* 0x00007610ff1e7816 */ /* 0x010fe2000000001e */
[----:B------:R-:W4:Y:S01]  /*7ac0*/  LDL.LU.64 R60, [R1+0x588] ;  /* 0x00058800013c7983 */ /* 0x000f220000300a00 */
[----:B------:R-:W-:Y:S02]  /*7ad0*/  @!P6 PRMT R27, R7, 0x7610, R27 ;  /* 0x00007610071be816 */ /* 0x000fe4000000001b */
[----:B------:R-:W-:Y:S02]  /*7ae0*/  @!P6 PRMT R30, R0, 0x7610, R30 ;  /* 0x00007610001ee816 */ /* 0x000fe4000000001e */
[----:B------:R-:W-:Y:S01]  /*7af0*/  LOP3.LUT P6, RZ, R6, 0x100, RZ, 0xc0, !PT ;  /* 0x0000010006ff7812 */ /* 0x000fe200078cc0ff */
[----:B0-----:R-:W-:-:S12]  /*7b00*/  HFMA2.MMA R14, -RZ, RZ, 0, 0 ;  /* 0x00000000ff0e7435 */ /* 0x001fd800000001ff */
[----:B------:R-:W4:Y:S04]  /*7b10*/  @!P6 LDG.E R14, desc[UR10][R56.64] ;  /* 0x0000000a380ee981 */ /* 0x000f28000c1e1900 */
[----:B------:R-:W-:Y:S04]  /*7b20*/  STL [R1+0x134], R12 ;  /* 0x0001340c01007387 */ /* 0x000fe80000100800 */
[----:B------:R-:W-:Y:S04]  /*7b30*/  STL [R1+0x30], R31 ;  /* 0x0000301f01007387 */ /* 0x000fe80000100800 */
[----:B------:R-:W-:Y:S04]  /*7b40*/  STL [R1+0x34], R16 ;  /* 0x0000341001007387 */ /* 0x000fe80000100800 */
[----:B------:R-:W4:Y:S01]  /*7b50*/  LDL.LU.64 R56, [R1+0x580] ;  /* 0x0005800001387983 */ /* 0x000f220000300a00 */
[----:B--2---:R-:W-:-:S02]  /*7b60*/  @!P4 SHF.R.U32.HI R11, RZ, 0x10, R5 ;  /* 0x00000010ff0bc819 */ /* 0x004fc40000011605 */
[----:B---3--:R-:W-:Y:S02]  /*7b70*/  PRMT R3, RZ, 0x7610, R3 ;  /* 0x00007610ff037816 */ /* 0x008fe40000000003 */
[----:B------:R-:W-:Y:S02]  /*7b80*/  PRMT R2, RZ, 0x7610, R2 ;  /* 0x00007610ff027816 */ /* 0x000fe40000000002 */
[----:B------:R-:W-:Y:S02]  /*7b90*/  @!P4 PRMT R3, R11, 0x7610, R3 ;  /* 0x000076100b03c816 */ /* 0x000fe40000000003 */
[----:B------:R-:W-:-:S04]  /*7ba0*/  @!P4 SHF.R.U32.HI R11, RZ, 0x10, R8 ;  /* 0x00000010ff0bc819 */ /* 0x000fc80000011608 */
[----:B------:R-:W-:Y:S01]  /*7bb0*/  @!P4 PRMT R2, R11, 0x7610, R2 ;  /* 0x000076100b02c816 */ /* 0x000fe20000000002 */
[----:B------:R-:W-:-:S06]  /*7bc0*/  IMAD.MOV.U32 R11, RZ, RZ, RZ ;  /* 0x000000ffff0b7224 */ /* 0x000fcc00078e00ff */
[----:B------:R-:W2:Y:S04]  /*7bd0*/  @!P6 LDG.E R11, desc[UR10][R28.64] ;  /* 0x0000000a1c0be981 */ /* 0x000ea8000c1e1900 */
[----:B------:R-:W3:Y:S04]  /*7be0*/  LDL.LU R28, [R1+0x8f4] ;  /* 0x0008f400011c7983 */ /* 0x000ee80000300800 */
[----:B------:R-:W-:Y:S04]  /*7bf0*/  STL.S16 [R1+0x290], R3 ;  /* 0x0002900301007387 */ /* 0x000fe80000100600 */
[----:B------:R0:W-:Y:S04]  /*7c00*/  STL.S16 [R1+0x5a8], R2 ;  /* 0x0005a80201007387 */ /* 0x0001e80000100600 */
[----:B0-----:R-:W4:Y:S01]  /*7c10*/  LDL.LU.64 R2, [R1+0x598] ;  /* 0x0005980001027983 */ /* 0x001f220000300a00 */
[----:B------:R-:W-:-:S02]  /*7c20*/  PRMT R31, RZ, 0x7610, R31 ;  /* 0x00007610ff1f7816 */ /* 0x000fc4000000001f */
[----:B------:R-:W-:Y:S02]  /*7c30*/  PRMT R16, RZ, 0x7610, R16 ;  /* 0x00007610ff107816 */ /* 0x000fe40000000010 */
[----:B------:R-:W-:Y:S02]  /*7c40*/  @!P3 PRMT R31, R15, 0x7610, R31 ;  /* 0x000076100f1fb816 */ /* 0x000fe4000000001f */
[----:B------:R-:W-:Y:S02]  /*7c50*/  LOP3.LUT P3, RZ, R6, 0x80, RZ, 0xc0, !PT ;  /* 0x0000008006ff7812 */ /* 0x000fe4000786c0ff */
[----:B--2---:R-:W-:Y:S02]  /*7c60*/  @!P6 SHF.R.U32.HI R12, RZ, 0x10, R11 ;  /* 0x00000010ff0ce819 */ /* 0x004fe4000001160b */
[----:B---3--:R-:W-:-:S04]  /*7c70*/  PRMT R28, RZ, 0x7610, R28 ;  /* 0x00007610ff1c7816 */ /* 0x008fc8000000001c */
[----:B------:R-:W-:Y:S02]  /*7c80*/  @!P6 PRMT R28, R12, 0x7610, R28 ;  /* 0x000076100c1ce816 */ /* 0x000fe4000000001c */
[----:B----4-:R-:W-:-:S04]  /*7c90*/  @!P6 SHF.R.U32.HI R12, RZ, 0x10, R14 ;  /* 0x00000010ff0ce819 */ /* 0x010fc8000001160e */
[----:B------:R-:W-:Y:S01]  /*7ca0*/  @!P6 PRMT R16, R12, 0x7610, R16 ;  /* 0x000076100c10e816 */ /* 0x000fe20000000010 */
[----:B------:R-:W-:-:S04]  /*7cb0*/  HFMA2.MMA R12, -RZ, RZ, 0, 0 ;  /* 0x00000000ff0c7435 */ /* 0x000fc800000001ff */
[----:B------:R0:W-:Y:S06]  /*7cc0*/  STL.S16 [R1+0x5a4], R16 ;  /* 0x0005a41001007387 */ /* 0x0001ec0000100600 */
[----:B------:R-:W2:Y:S01]  /*7cd0*/  @!P3 LDG.E R12, desc[UR10][R60.64] ;  /* 0x0000000a3c0cb981 */ /* 0x000ea2000c1e1900 */
[----:B0-----:R-:W-:-:S06]  /*7ce0*/  MOV R16, RZ ;  /* 0x000000ff00107202 */ /* 0x001fcc0000000f00 */
[----:B------:R-:W3:Y:S04]  /*7cf0*/  @!P3 LDG.E R16, desc[UR10][R2.64] ;  /* 0x0000000a0210b981 */ /* 0x000ee8000c1e1900 */
[----:B------:R0:W-:Y:S01]  /*7d00*/  STL.S16 [R1+0x5a0], R28 ;  /* 0x0005a01c01007387 */ /* 0x0001e20000100600 */
[----:B------:R-:W-:Y:S02]  /*7d10*/  PRMT R34, RZ, 0x7610, R34 ;  /* 0x00007610ff227816 */ /* 0x000fe40000000022 */
[----:B------:R-:W-:Y:S01]  /*7d20*/  PRMT R35, RZ, 0x7610, R35 ;  /* 0x00007610ff237816 */ /* 0x000fe20000000023 */
[----:B------:R1:W-:Y:S04]  /*7d30*/  STL [R1+0x3c], R38 ;  /* 0x00003c2601007387 */ /* 0x0003e80000100800 */
[----:B------:R-:W4:Y:S04]  /*7d40*/  LDL.LU R2, [R1+0x8f0] ;  /* 0x0008f00001027983 */ /* 0x000f280000300800 */
[----:B0-----:R-:W4:Y:S01]  /*7d50*/  LDL.LU.64 R28, [R1+0x590] ;  /* 0x00059000011c7983 */ /* 0x001f220000300a00 */
[----:B-1----:R-:W-:-:S03]  /*7d60*/  PRMT R38, RZ, 0x7610, R38 ;  /* 0x00007610ff267816 */ /* 0x002fc60000000026 */
[----:B------:R-:W-:Y:S01]  /*7d70*/  STL [R1+0x13c], R17 ;  /* 0x00013c1101007387 */ /* 0x000fe20000100800 */
[----:B------:R-:W-:Y:S02]  /*7d80*/  @!P4 PRMT R34, R5, 0x7610, R34 ;  /* 0x000076100522c816 */ /* 0x000fe40000000022 */
[----:B------:R-:W-:Y:S01]  /*7d90*/  @!P4 PRMT R35, R8, 0x7610, R35 ;  /* 0x000076100823c816 */ /* 0x000fe20000000023 */
[----:B------:R0:W-:Y:S01]  /*7da0*/  STL [R1+0x40], R9 ;  /* 0x0000400901007387 */ /* 0x0001e20000100800 */
[----:B------:R-:W-:-:S03]  /*7db0*/  LOP3.LUT P4, RZ, R6, 0x40, RZ, 0xc0, !PT ;  /* 0x0000004006ff7812 */ /* 0x000fc6000788c0ff */
[----:B------:R-:W4:Y:S01]  /*7dc0*/  LDL.LU.64 R60, [R1+0x570] ;  /* 0x00057000013c7983 */ /* 0x000f220000300a00 */
[----:B0-----:R-:W-:-:S10]  /*7dd0*/  HFMA2.MMA R9, -RZ, RZ, 0, 0 ;  /* 0x00000000ff097435 */ /* 0x001fd400000001ff */
[----:B------:R-:W4:Y:S04]  /*7de0*/  @!P4 LDG.E R9, desc[UR10][R56.64] ;  /* 0x0000000a3809c981 */ /* 0x000f28000c1e1900 */
[----:B------:R-:W-:Y:S01]  /*7df0*/  STL [R1+0x140], R32 ;  /* 0x0001402001007387 */ /* 0x000fe20000100800 */
[----:B------:R-:W-:Y:S02]  /*7e00*/  PRMT R36, RZ, 0x7610, R36 ;  /* 0x00007610ff247816 */ /* 0x000fe40000000024 */
[----:B---3--:R-:W-:Y:S02]  /*7e10*/  @!P3 SHF.R.U32.HI R17, RZ, 0x10, R16 ;  /* 0x00000010ff11b819 */ /* 0x008fe40000011610 */
[----:B------:R-:W-:Y:S01]  /*7e20*/  PRMT R37, RZ, 0x7610, R37 ;  /* 0x00007610ff257816 */ /* 0x000fe20000000025 */
[----:B------:R-:W-:Y:S01]  /*7e30*/  STL [R1+0x44], R7 ;  /* 0x0000440701007387 */ /* 0x000fe20000100800 */
[----:B------:R-:W-:-:S02]  /*7e40*/  @!P3 PRMT R38, R17, 0x7610, R38 ;  /* 0x000076101126b816 */ /* 0x000fc40000000026 */
[----:B--2---:R-:W-:Y:S01]  /*7e50*/  @!P3 SHF.R.U32.HI R17, RZ, 0x10, R12 ;  /* 0x00000010ff11b819 */ /* 0x004fe2000001160c */
[----:B------:R-:W2:Y:S01]  /*7e60*/  LDL.LU.64 R56, [R1+0x248] ;  /* 0x0002480001387983 */ /* 0x000ea20000300a00 */
        /* <DEDUP_REMOVED lines=9> */
[----:B------:R-:W-:Y:S01]  /*7f00*/  LOP3.LUT P6, RZ, R6, 0x20, RZ, 0xc0, !PT ;  /* 0x0000002006ff7812 */ /* 0x000fe200078cc0ff */
[----:B------:R-:W-:-:S12]  /*7f10*/  HFMA2.MMA R7, -RZ, RZ, 0, 0 ;  /* 0x00000000ff077435 */ /* 0x000fd800000001ff */
[----:B------:R-:W2:Y:S04]  /*7f20*/  @!P6 LDG.E R7, desc[UR10][R60.64] ;  /* 0x0000000a3c07e981 */ /* 0x000ea8000c1e1900 */
[----:B------:R-:W-:Y:S01]  /*7f30*/  STL [R1+0x144], R0 ;  /* 0x0001440001007387 */ /* 0x000fe20000100800 */
[----:B------:R-:W-:Y:S02]  /*7f40*/  PRMT R39, RZ, 0x7610, R39 ;  /* 0x00007610ff277816 */ /* 0x000fe40000000027 */
[----:B---3--:R-:W-:Y:S02]  /*7f50*/  @!P4 SHF.R.U32.HI R32, RZ, 0x10, R17 ;  /* 0x00000010ff20c819 */ /* 0x008fe40000011611 */
[----:B------:R-:W-:Y:S01]  /*7f60*/  PRMT R44, RZ, 0x7610, R44 ;  /* 0x00007610ff2c7816 */ /* 0x000fe2000000002c */
[----:B------:R-:W-:Y:S01]  /*7f70*/  STL [R1+0x48], R15 ;  /* 0x0000480f01007387 */ /* 0x000fe20000100800 */
[----:B----4-:R-:W-:-:S03]  /*7f80*/  PRMT R29, RZ, 0x7610, R29 ;  /* 0x00007610ff1d7816 */ /* 0x010fc6000000001d */
[----:B------:R-:W3:Y:S01]  /*7f90*/  LDL.LU.64 R60, [R1+0x558] ;  /* 0x00055800013c7983 */ /* 0x000ee20000300a00 */
        /* <DEDUP_REMOVED lines=8> */
[----:B--2---:R-:W2:Y:S04]  /*8020*/  @!P6 LDG.E R32, desc[UR10][R2.64] ;  /* 0x0000000a0220e981 */ /* 0x004ea8000c1e1900 */
[----:B------:R-:W4:Y:S04]  /*8030*/  LDL.LU.64 R2, [R1+0x8d8] ;  /* 0x0008d80001027983 */ /* 0x000f280000300a00 */
[----:B------:R-:W-:Y:S04]  /*8040*/  STL.S16 [R1+0x580], R29 ;  /* 0x0005801d01007387 */ /* 0x000fe80000100600 */
[----:B------:R0:W-:Y:S04]  /*8050*/  STL.S16 [R1+0x58c], R28 ;  /* 0x00058c1c01007387 */ /* 0x0001e80000100600 */
[----:B0-----:R-:W3:Y:S01]  /*8060*/  LDL.LU.64 R28, [R1+0x568] ;  /* 0x00056800011c7983 */ /* 0x001ee20000300a00 */
[----:B------:R-:W-:-:S02]  /*8070*/  @!P3 PRMT R39, R16, 0x7610, R39 ;  /* 0x000076101027b816 */ /* 0x000fc40000000027 */
[----:B------:R-:W-:Y:S02]  /*8080*/  @!P3 PRMT R44, R12, 0x7610, R44 ;  /* 0x000076100c2cb816 */ /* 0x000fe4000000002c */
[----:B------:R-:W-:Y:S02]  /*8090*/  LOP3.LUT P3, RZ, R6, 0x10, RZ, 0xc0, !PT ;  /* 0x0000001006ff7812 */ /* 0x000fe4000786c0ff */
[----:B------:R-:W-:Y:S02]  /*80a0*/  MOV R15, RZ ;  /* 0x000000ff000f7202 */ /* 0x000fe40000000f00 */
[----:B------:R-:W-:-:S04]  /*80b0*/  PRMT R10, RZ, 0x7610, R10 ;  /* 0x00007610ff0a7816 */ /* 0x000fc8000000000a */
[----:B------:R-:W-:-:S05]  /*80c0*/  @!P4 PRMT R10, R17, 0x7610, R10 ;  /* 0x00007610110ac816 */ /* 0x000fca000000000a */
[----:B------:R0:W-:Y:S04]  /*80d0*/  STL.S16 [R1+0x23c], R10 ;  /* 0x00023c0a01007387 */ /* 0x0001e80000100600 */
[----:B0-----:R-:W3:Y:S01]  /*80e0*/  LDL.LU R10, [R1+0x8e0] ;  /* 0x0008e000010a7983 */ /* 0x001ee20000300800 */
[----:B--2---:R-:W-:Y:S02]  /*80f0*/  @!P6 SHF.R.U32.HI R0, RZ, 0x10, R32 ;  /* 0x00000010ff00e819 */ /* 0x004fe40000011620 */
[----:B----4-:R-:W-:Y:S02]  /*8100*/  PRMT R3, RZ, 0x7610, R3 ;  /* 0x00007610ff037816 */ /* 0x010fe40000000003 */
[----:B------:R-:W-:Y:S02]  /*8110*/  PRMT R2, RZ, 0x7610, R2 ;  /* 0x00007610ff027816 */ /* 0x000fe40000000002 */
[----:B------:R-:W-:-:S02]  /*8120*/  @!P6 PRMT R3, R0, 0x7610, R3 ;  /* 0x000076100003e816 */ /* 0x000fc40000000003 */
[----:B------:R-:W-:-:S04]  /*8130*/  @!P6 SHF.R.U32.HI R0, RZ, 0x10, R7 ;  /* 0x00000010ff00e819 */ /* 0x000fc80000011607 */
[----:B------:R-:W-:Y:S02]  /*8140*/  @!P6 PRMT R2, R0, 0x7610, R2 ;  /* 0x000076100002e816 */ /* 0x000fe40000000002 */
[----:B------:R-:W-:-:S04]  /*8150*/  PRMT R0, RZ, 0x7610, R0 ;  /* 0x00007610ff007816 */ /* 0x000fc80000000000 */
[----:B------:R-:W-:Y:S01]  /*8160*/  @!P6 PRMT R0, R7, 0x7610, R0 ;  /* 0x000076100700e816 */ /* 0x000fe20000000000 */
[----:B---3--:R-:W2:Y:S04]  /*8170*/  @!P3 LDG.E R15, desc[UR10][R28.64] ;  /* 0x0000000a1c0fb981 */ /* 0x008ea8000c1e1900 */
        /* <DEDUP_REMOVED lines=91> */
[----:B------:R-:W-:Y:S02]  /*8730*/  PRMT R4, RZ, 0x7610, R4 ;  /* 0x00007610ff047816 */ /* 0x000fe40000000004 */
        /* <DEDUP_REMOVED lines=123> */
[----:B------:R-:W-:-:S10]  /*8ef0*/  HFMA2.MMA R16, -RZ, RZ, 0, 0 ;  /* 0x00000000ff107435 */ /* 0x000fd400000001ff */
        /* <DEDUP_REMOVED lines=17> */
[----:B------:R0:W-:Y:S01]  /*9010*/  STL.S16 [R1+0x4ec], R28 ;  /* 0x0004ec1c01007387 */ /* 0x0001e20000100600 */
[----:B------:R-:W-:-:S03]  /*9020*/  PRMT R4, RZ, 0x7610, R4 ;  /* 0x00007610ff047816 */ /* 0x000fc60000000004 */
[----:B0-----:R-:W2:Y:S01]  /*9030*/  LDL.LU.64 R28, [R1+0x4c8] ;  /* 0x0004c800011c7983 */ /* 0x001ea20000300a00 */
[----:B------:R-:W-:-:S05]  /*9040*/  @!P6 PRMT R4, R11, 0x7610, R4 ;  /* 0x000076100b04e816 */ /* 0x000fca0000000004 */
[----:B------:R0:W-:Y:S04]  /*9050*/  STL.S16 [R1+0x4e0], R4 ;  /* 0x0004e00401007387 */ /* 0x0001e80000100600 */
[----:B0-----:R-:W2:Y:S01]  /*9060*/  LDL.LU R4, [R1+0x840] ;  /* 0x0008400001047983 */ /* 0x001ea20000300800 */
[----:B------:R-:W-:Y:S02]  /*9070*/  LOP3.LUT P4, RZ, R10, 0x4000000, RZ, 0xc0, !PT ;  /* 0x040000000aff7812 */ /* 0x000fe4000788c0ff */
[----:B------:R-:W-:Y:S02]  /*9080*/  MOV R17, RZ ;  /* 0x000000ff00117202 */ /* 0x000fe40000000f00 */
[----:B---3--:R-:W-:Y:S02]  /*9090*/  @!P3 SHF.R.U32.HI R14, RZ, 0x10, R8 ;  /* 0x00000010ff0eb819 */ /* 0x008fe40000011608 */
[----:B----4-:R-:W-:-:S02]  /*90a0*/  PRMT R3, RZ, 0x7610, R3 ;  /* 0x00007610ff037816 */ /* 0x010fc40000000003 */
[----:B------:R-:W-:Y:S02]  /*90b0*/  PRMT R2, RZ, 0x7610, R2 ;  /* 0x00007610ff027816 */ /* 0x000fe40000000002 */
        /* <DEDUP_REMOVED lines=8> */
[----:B0-----:R-:W-:Y:S01]  /*9140*/  HFMA2.MMA R14, -RZ, RZ, 0, 0 ;  /* 0x00000000ff0e7435 */ /* 0x001fe200000001ff */
[----:B------:R-:W-:-:S09]  /*9150*/  PRMT R4, RZ, 0x7610, R4 ;  /* 0x00007610ff047816 */ /* 0x000fd20000000004 */
[----:B------:R-:W4:Y:S01]  /*9160*/  @!P4 LDG.E R14, desc[UR10][R56.64] ;  /* 0x0000000a380ec981 */ /* 0x000f22000c1e1900 */
[----:B------:R-:W-:-:S03]  /*9170*/  @!P3 PRMT R4, R8, 0x7610, R4 ;  /* 0x000076100804b816 */ /* 0x000fc60000000004 */
[----:B------:R-:W-:Y:S04]  /*9180*/  STL.S16 [R1+0x4d4], R3 ;  /* 0x0004d40301007387 */ /* 0x000fe80000100600 */
[----:B------:R0:W-:Y:S04]  /*9190*/  STL.S16 [R1+0x4d0], R4 ;  /* 0x0004d00401007387 */ /* 0x0001e80000100600 */
[----:B------:R1:W-:Y:S04]  /*91a0*/  STL.S16 [R1+0x4dc], R2 ;  /* 0x0004dc0201007387 */ /* 0x0003e80000100600 */
[----:B------:R-:W-:Y:S04]  /*91b0*/  STL [R1+0x170], R12 ;  /* 0x0001700c01007387 */ /* 0x000fe80000100800 */
[----:B0-----:R-:W4:Y:S04]  /*91c0*/  LDL.LU R4, [R1+0x830] ;  /* 0x0008300001047983 */ /* 0x001f280000300800 */
[----:B-1----:R-:W4:Y:S01]  /*91d0*/  LDL.LU.64 R2, [R1+0x4b0] ;  /* 0x0004b00001027983 */ /* 0x002f220000300a00 */
[----:B------:R-:W-:-:S03]  /*91e0*/  LOP3.LUT P6, RZ, R10, 0x2000000, RZ, 0xc0, !PT ;  /* 0x020000000aff7812 */ /* 0x000fc600078cc0ff */
[----:B------:R0:W-:Y:S04]  /*91f0*/  STL [R1+0x74], R32 ;  /* 0x0000742001007387 */ /* 0x0001e80000100800 */
[----:B------:R-:W4:Y:S01]  /*9200*/  LDL.LU.64 R56, [R1+0x490] ;  /* 0x0004900001387983 */ /* 0x000f220000300a00 */
[----:B0-----:R-:W-:Y:S02]  /*9210*/  MOV R32, RZ ;  /* 0x000000ff00207202 */ /* 0x001fe40000000f00 */
        /* <DEDUP_REMOVED lines=8> */
[----:B------:R0:W-:Y:S01]  /*92a0*/  STL.S16 [R1+0x4c8], R12 ;  /* 0x0004c80c01007387 */ /* 0x0001e20000100600 */
[----:B------:R-:W-:-:S03]  /*92b0*/  PRMT R4, RZ, 0x7610, R4 ;  /* 0x00007610ff047816 */ /* 0x000fc60000000004 */
[----:B------:R-:W2:Y:S01]  /*92c0*/  @!P6 LDG.E R32, desc[UR10][R2.64] ;  /* 0x0000000a0220e981 */ /* 0x000ea2000c1e1900 */
[----:B0-----:R-:W-:Y:S01]  /*92d0*/  HFMA2.MMA R12, -RZ, RZ, 0, 0 ;  /* 0x00000000ff0c7435 */ /* 0x001fe200000001ff */
[----:B------:R-:W-:Y:S02]  /*92e0*/  @!P4 PRMT R4, R17, 0x7610, R4 ;  /* 0x000076101104c816 */ /* 0x000fe40000000004 */
[----:B------:R-:W3:Y:S07]  /*92f0*/  LDL.LU.64 R2, [R1+0x818] ;  /* 0x0008180001027983 */ /* 0x000eee0000300a00 */
        /* <DEDUP_REMOVED lines=9> */
[----:B------:R-:W-:Y:S04]  /*9390*/  STL.64 [R1+0x6d0], R18 ;  /* 0x0006d01201007387 */ /* 0x000fe80000100a00 */
[----:B------:R-:W-:Y:S01]  /*93a0*/  STL [R1+0x6fc], R18 ;  /* 0x0006fc1201007387 */ /* 0x000fe20000100800 */
[----:B0-----:R-:W-:-:S03]  /*93b0*/  MOV R15, RZ ;  /* 0x000000ff000f7202 */ /* 0x001fc60000000f00 */
[----:B------:R-:W-:Y:S04]  /*93c0*/  STL.64 [R1+0x6d8], R20 ;  /* 0x0006d81401007387 */ /* 0x000fe80000100a00 */
[----:B------:R-:W-:Y:S04]  /*93d0*/  STL.64 [R1+0x6e0], R22 ;  /* 0x0006e01601007387 */ /* 0x000fe80000100a00 */
[----:B------:R-:W-:Y:S04]  /*93e0*/  STL.64 [R1+0x6f0], R24 ;  /* 0x0006f01801007387 */ /* 0x000fe80000100a00 */
[----:B------:R-:W4:Y:S01]  /*93f0*/  LDL.LU.64 R60, [R1+0x480] ;  /* 0x00048000013c7983 */ /* 0x000f220000300a00 */
[----:B--2---:R-:W-:-:S02]  /*9400*/  @!P6 SHF.R.U32.HI R9, RZ, 0x10, R32 ;  /* 0x00000010ff09e819 */ /* 0x004fc40000011620 */
[----:B---3--:R-:W-:Y:S02]  /*9410*/  PRMT R3, RZ, 0x7610, R3 ;  /* 0x00007610ff037816 */ /* 0x008fe40000000003 */
[----:B------:R-:W-:Y:S02]  /*9420*/  PRMT R2, RZ, 0x7610, R2 ;  /* 0x00007610ff027816 */ /* 0x000fe40000000002 */
[----:B------:R-:W-:Y:S02]  /*9430*/  @!P6 PRMT R3, R9, 0x7610, R3 ;  /* 0x000076100903e816 */ /* 0x000fe40000000003 */
[----:B----4-:R-:W-:-:S04]  /*9440*/  @!P6 SHF.R.U32.HI R9, RZ, 0x10, R12 ;  /* 0x00000010ff09e819 */ /* 0x010fc8000001160c */
[----:B------:R-:W-:Y:S02]  /*9450*/  @!P6 PRMT R2, R9, 0x7610, R2 ;  /* 0x000076100902e816 */ /* 0x000fe40000000002 */
[----:B------:R-:W-:Y:S02]  /*9460*/  PRMT R9, RZ, 0x7610, R9 ;  /* 0x00007610ff097816 */ /* 0x000fe40000000009 */
[----:B------:R-:W-:Y:S02]  /*9470*/  PRMT R4, RZ, 0x7610, R4 ;  /* 0x00007610ff047816 */ /* 0x000fe40000000004 */
[----:B------:R-:W-:Y:S02]  /*9480*/  @!P6 PRMT R9, R12, 0x7610, R9 ;  /* 0x000076100c09e816 */ /* 0x000fe40000000009 */
[----:B------:R-:W-:Y:S01]  /*9490*/  @!P6 PRMT R4, R32, 0x7610, R4 ;  /* 0x000076102004e816 */ /* 0x000fe20000000004 */
[----:B------:R-:W-:Y:S04]  /*94a0*/  STL.S16 [R1+0x4a4], R3 ;  /* 0x0004a40301007387 */ /* 0x000fe80000100600 */
[----:B------:R0:W-:Y:S04]  /*94b0*/  STL.S16 [R1+0x4b4], R2 ;  /* 0x0004b40201007387 */ /* 0x0001e80000100600 */
[----:B------:R1:W-:Y:S04]  /*94c0*/  STL.S16 [R1+0x4a0], R4 ;  /* 0x0004a00401007387 */ /* 0x0003e80000100600 */
[----:B------:R-:W2:Y:S04]  /*94d0*/  @!P3 LDG.E R15, desc[UR10][R28.64] ;  /* 0x0000000a1c0fb981 */ /* 0x000ea8000c1e1900 */
[----:B0-----:R-:W3:Y:S04]  /*94e0*/  LDL.LU.64 R2, [R1+0x488] ;  /* 0x0004880001027983 */ /* 0x001ee80000300a00 */
[----:B-1----:R-:W4:Y:S04]  /*94f0*/  LDL.LU R4, [R1+0x810] ;  /* 0x0008100001047983 */ /* 0x002f280000300800 */
[----:B------:R0:W-:Y:S04]  /*9500*/  STL.S16 [R1+0x4b0], R9 ;  /* 0x0004b00901007387 */ /* 0x0001e80000100600 */
[----:B------:R-:W4:Y:S01]  /*9510*/  LDL.LU.64 R28, [R1+0x808] ;  /* 0x00080800011c7983 */ /* 0x000f220000300a00 */
[----:B0-----:R-:W-:-:S06]  /*9520*/  IMAD.MOV.U32 R9, RZ, RZ, RZ ;  /* 0x000000ffff097224 */ /* 0x001fcc00078e00ff */
[----:B------:R-:W4:Y:S04]  /*9530*/  @!P3 LDG.E R9, desc[UR10][R56.64] ;  /* 0x0000000a3809b981 */ /* 0x000f28000c1e1900 */
[----:B------:R-:W-:Y:S01]  /*9540*/  STL [R1+0x178], R7 ;  /* 0x0001780701007387 */ /* 0x000fe20000100800 */
[----:B------:R-:W-:-:S03]  /*9550*/  LOP3.LUT P4, RZ, R10, 0x800000, RZ, 0xc0, !PT ;  /* 0x008000000aff7812 */ /* 0x000fc6000788c0ff */
[----:B------:R0:W-:Y:S04]  /*9560*/  STL [R1+0x7c], R13 ;  /* 0x00007c0d01007387 */ /* 0x0001e80000100800 */
[----:B------:R-:W4:Y:S01]  /*9570*/  LDL.LU.64 R56, [R1+0x470] ;  /* 0x0004700001387983 */ /* 0x000f220000300a00 */
[----:B0-----:R-:W-:Y:S01]  /*9580*/  HFMA2.MMA R13, -RZ, RZ, 0, 0 ;  /* 0x00000000ff0d7435 */ /* 0x001fe200000001ff */
[----:B--2---:R-:W-:-:S09]  /*9590*/  @!P3 SHF.R.U32.HI R7, RZ, 0x10, R15 ;  /* 0x00000010ff07b819 */ /* 0x004fd2000001160f */
[----:B---3--:R-:W2:Y:S04]  /*95a0*/  @!P4 LDG.E R13, desc[UR10][R2.64] ;  /* 0x0000000a020dc981 */ /* 0x008ea8000c1e1900 */
[----:B------:R-:W3:Y:S01]  /*95b0*/  LDL.LU.64 R2, [R1+0x7f8] ;  /* 0x0007f80001027983 */ /* 0x000ee20000300a00 */
        /* <DEDUP_REMOVED lines=18> */
[----:B--2---:R-:W-:-:S02]  /*96e0*/  @!P4 SHF.R.U32.HI R0, RZ, 0x10, R13 ;  /* 0x00000010ff00c819 */ /* 0x004fc4000001160d */
[----:B---3--:R-:W-:Y:S02]  /*96f0*/  PRMT R3, RZ, 0x7610, R3 ;  /* 0x00007610ff037816 */ /* 0x008fe40000000003 */
        /* <DEDUP_REMOVED lines=185> */
[----:B------:R0:W4:Y:S04]  /*a290*/  @!P3 LDG.E R0, desc[UR10][R60.64] ;  /* 0x0000000a3c00b981 */ /* 0x000128000c1e1900 */
[----:B------:R-:W-:Y:S04]  /*a2a0*/  STL.S16 [R1+0x40c], R29 ;  /* 0x00040c1d01007387 */ /* 0x000fe80000100600 */
[----:B------:R1:W-:Y:S04]  /*a2b0*/  STL.S16 [R1+0x41c], R28 ;  /* 0x00041c1c01007387 */ /* 0x0003e80000100600 */
[----:B-1----:R-:W4:Y:S04]  /*a2c0*/  LDL.LU.64 R28, [R1+0x3f0] ;  /* 0x0003f000011c7983 */ /* 0x002f280000300a00 */
[----:B------:R-:W-:Y:S01]  /*a2d0*/  STL [R1+0x19c], R5 ;  /* 0x00019c0501007387 */ /* 0x000fe20000100800 */
[----:B------:R-:W-:-:S04]  /*a2e0*/  PRMT R4, RZ, 0x7610, R4 ;  /* 0x00007610ff047816 */ /* 0x000fc80000000004 */
[----:B------:R-:W-:Y:S02]  /*a2f0*/  @!P4 PRMT R4, R13, 0x7610, R4 ;  /* 0x000076100d04c816 */ /* 0x000fe40000000004 */
[----:B------:R-:W-:Y:S01]  /*a300*/  LOP3.LUT P4, RZ, R10, 0x4000, RZ, 0xc0, !PT ;  /* 0x000040000aff7812 */ /* 0x000fe2000788c0ff */
[----:B------:R1:W-:Y:S04]  /*a310*/  STL [R1+0xa0], R17 ;  /* 0x0000a01101007387 */ /* 0x0003e80000100800 */
[----:B------:R0:W-:Y:S01]  /*a320*/  STL.S16 [R1+0x420], R4 ;  /* 0x0004200401007387 */ /* 0x0001e20000100600 */
[----:B-1----:R-:W-:-:S03]  /*a330*/  MOV R17, RZ ;  /* 0x000000ff00117202 */ /* 0x002fc60000000f00 */
[----:B0-----:R-:W4:Y:S04]  /*a340*/  LDL.LU R4, [R1+0x790] ;  /* 0x0007900001047983 */ /* 0x001f280000300800 */
[----:B------:R-:W4:Y:S01]  /*a350*/  @!P4 LDG.E R17, desc[UR10][R56.64] ;  /* 0x0000000a3811c981 */ /* 0x000f22000c1e1900 */
[----:B------:R-:W-:Y:S02]  /*a360*/  MOV R60, R58 ;  /* 0x0000003a003c7202 */ /* 0x000fe40000000f00 */
[----:B------:R-:W-:Y:S02]  /*a370*/  MOV R61, R59 ;  /* 0x0000003b003d7202 */ /* 0x000fe40000000f00 */
[----:B------:R-:W4:Y:S04]  /*a380*/  LDL.LU.64 R58, [R1+0x3d8] ;  /* 0x0003d800013a7983 */ /* 0x000f280000300a00 */
[----:B------:R-:W-:Y:S04]  /*a390*/  STL [R1+0x1a0], R16 ;  /* 0x0001a01001007387 */ /* 0x000fe80000100800 */
[----:B------:R-:W-:Y:S04]  /*a3a0*/  STL [R1+0xa4], R32 ;  /* 0x0000a42001007387 */ /* 0x000fe80000100800 */
[----:B------:R-:W4:Y:S01]  /*a3b0*/  LDL.LU.64 R56, [R1+0x3b8] ;  /* 0x0003b80001387983 */ /* 0x000f220000300a00 */
        /* <DEDUP_REMOVED lines=9> */
[----:B0-----:R-:W-:-:S10]  /*a450*/  HFMA2.MMA R5, -RZ, RZ, 0, 0 ;  /* 0x00000000ff057435 */ /* 0x001fd400000001ff */
[----:B------:R-:W2:Y:S04]  /*a460*/  @!P4 LDG.E R5, desc[UR10][R28.64] ;  /* 0x0000000a1c05c981 */ /* 0x000ea8000c1e1900 */
[----:B------:R-:W3:Y:S04]  /*a470*/  LDL.LU.64 R28, [R1+0x768] ;  /* 0x00076800011c7983 */ /* 0x000ee80000300a00 */
[----:B------:R-:W-:Y:S04]  /*a480*/  STL.S16 [R1+0x3fc], R3 ;  /* 0x0003fc0301007387 */ /* 0x000fe80000100600 */
[----:B------:R0:W-:Y:S04]  /*a490*/  STL.S16 [R1+0x404], R2 ;  /* 0x0004040201007387 */ /* 0x0001e80000100600 */
[----:B0-----:R-:W4:Y:S01]  /*a4a0*/  LDL.LU.64 R2, [R1+0x3e0] ;  /* 0x0003e00001027983 */ /* 0x001f220000300a00 */
        /* <DEDUP_REMOVED lines=12> */
[----:B------:R-:W-:-:S04]  /*a570*/  PRMT R16, RZ, 0x7610, R16 ;  /* 0x00007610ff107816 */ /* 0x000fc80000000010 */
[----:B------:R-:W-:Y:S01]  /*a580*/  @!P4 PRMT R16, R17, 0x7610, R16 ;  /* 0x000076101110c816 */ /* 0x000fe20000000010 */
[----:B----4-:R-:W2:Y:S04]  /*a590*/  @!P6 LDG.E R32, desc[UR10][R2.64] ;  /* 0x0000000a0220e981 */ /* 0x010ea8000c1e1900 */
        /* <DEDUP_REMOVED lines=87> */
[----:B------:R-:W4:Y:S04]  /*ab10*/  LDL.LU.64 R56, [R1+0x370] ;  /* 0x0003700001387983 */ /* 0x000f280000300a00 */
[----:B------:R0:W-:Y:S01]  /*ab20*/  STL.S16 [R1+0x3b8], R4 ;  /* 0x0003b80401007387 */ /* 0x0001e20000100600 */
[----:B-1----:R-:W-:-:S03]  /*ab30*/  HFMA2.MMA R8, -RZ, RZ, 0, 0 ;  /* 0x00000000ff087435 */ /* 0x002fc600000001ff */
[----:B0-----:R-:W4:Y:S01]  /*ab40*/  LDL.LU R4, [R1+0x740] ;  /* 0x0007400001047983 */ /* 0x001f220000300800 */
        /* <DEDUP_REMOVED lines=11> */
[----:B------:R-:W-:Y:S04]  /*ac00*/  STL.S16 [R1+0x39c], R29 ;  /* 0x00039c1d01007387 */ /* 0x000fe80000100600 */
[----:B------:R0:W-:Y:S04]  /*ac10*/  STL.S16 [R1+0x3a4], R28 ;  /* 0x0003a41c01007387 */ /* 0x0001e80000100600 */
[----:B------:R-:W3:Y:S01]  /*ac20*/  @!P3 LDG.E R7, desc[UR10][R58.64] ;  /* 0x0000000a3a07b981 */ /* 0x000ee2000c1e1900 */
[----:B------:R-:W-:-:S03]  /*ac30*/  PRMT R4, RZ, 0x7610, R4 ;  /* 0x00007610ff047816 */ /* 0x000fc60000000004 */
[----:B------:R1:W-:Y:S04]  /*ac40*/  STL [R1+0xb8], R5 ;  /* 0x0000b80501007387 */ /* 0x0003e80000100800 */
[----:B0-----:R-:W4:Y:S04]  /*ac50*/  LDL.LU.64 R28, [R1+0x380] ;  /* 0x00038000011c7983 */ /* 0x001f280000300a00 */
[----:B------:R-:W4:Y:S01]  /*ac60*/  LDL.LU R58, [R1+0x710] ;  /* 0x00071000013a7983 */ /* 0x000f220000300800 */
[----:B------:R-:W-:Y:S02]  /*ac70*/  @!P4 PRMT R4, R13, 0x7610, R4 ;  /* 0x000076100d04c816 */ /* 0x000fe40000000004 */
[----:B------:R-:W-:Y:S01]  /*ac80*/  LOP3.LUT P4, RZ, R10, 0x100, RZ, 0xc0, !PT ;  /* 0x000001000aff7812 */ /* 0x000fe2000788c0ff */
[----:B-1----:R-:W-:Y:S01]  /*ac90*/  HFMA2.MMA R5, -RZ, RZ, 0, 0 ;  /* 0x00000000ff057435 */ /* 0x002fe200000001ff */
[----:B------:R-:W-:Y:S04]  /*aca0*/  STL [R1+0x1b4], R0 ;  /* 0x0001b40001007387 */ /* 0x000fe80000100800 */
[----:B------:R0:W-:Y:S01]  /*acb0*/  STL.S16 [R1+0x3a8], R4 ;  /* 0x0003a80401007387 */ /* 0x0001e20000100600 */
[----:B------:R-:W-:-:S02]  /*acc0*/  PRMT R55, RZ, 0x7610, R55 ;  /* 0x00007610ff377816 */ /* 0x000fc40000000037 */
[----:B------:R-:W-:Y:S01]  /*acd0*/  PRMT R54, RZ, 0x7610, R54 ;  /* 0x00007610ff367816 */ /* 0x000fe20000000036 */
[----:B------:R-:W-:Y:S04]  /*ace0*/  STL [R1+0x138], R33 ;  /* 0x0001382101007387 */ /* 0x000fe80000100800 */
[----:B------:R-:W4:Y:S04]  /*acf0*/  @!P4 LDG.E R5, desc[UR10][R56.64] ;  /* 0x0000000a3805c981 */ /* 0x000f28000c1e1900 */
[----:B0-----:R-:W4:Y:S04]  /*ad00*/  LDL.LU R4, [R1+0x730] ;  /* 0x0007300001047983 */ /* 0x001f280000300800 */
[----:B------:R-:W-:Y:S01]  /*ad10*/  STL [R1+0xbc], R32 ;  /* 0x0000bc2001007387 */ /* 0x000fe20000100800 */
[----:B------:R-:W-:-:S03]  /*ad20*/  PRMT R53, RZ, 0x7610, R53 ;  /* 0x00007610ff357816 */ /* 0x000fc60000000035 */
[----:B------:R-:W-:Y:S01]  /*ad30*/  STL [R1+0x1b8], R17 ;  /* 0x0001b81101007387 */ /* 0x000fe20000100800 */
[----:B------:R-:W-:Y:S02]  /*ad40*/  PRMT R52, RZ, 0x7610, R52 ;  /* 0x00007610ff347816 */ /* 0x000fe40000000034 */
[----:B------:R-:W-:Y:S01]  /*ad50*/  PRMT R46, RZ, 0x7610, R46 ;  /* 0x00007610ff2e7816 */ /* 0x000fe2000000002e */
[----:B------:R-:W4:Y:S01]  /*ad60*/  LDL.LU.64 R56, [R1+0x358] ;  /* 0x0003580001387983 */ /* 0x000f220000300a00 */
[----:B------:R-:W-:Y:S02]  /*ad70*/  PRMT R45, RZ, 0x7610, R45 ;  /* 0x00007610ff2d7816 */ /* 0x000fe4000000002d */
[----:B------:R-:W-:Y:S01]  /*ad80*/  PRMT R47, RZ, 0x7610, R47 ;  /* 0x00007610ff2f7816 */ /* 0x000fe2000000002f */
[----:B------:R-:W-:Y:S01]  /*ad90*/  STL [R1+0x1bc], R16 ;  /* 0x0001bc1001007387 */ /* 0x000fe20000100800 */
[----:B------:R-:W-:Y:S02]  /*ada0*/  PRMT R48, RZ, 0x7610, R48 ;  /* 0x00007610ff307816 */ /* 0x000fe40000000030 */
[----:B------:R-:W-:Y:S01]  /*adb0*/  LOP3.LUT P5, RZ, R10, 0x20, RZ, 0xc0, !PT ;  /* 0x000000200aff7812 */ /* 0x000fe200078ac0ff */
[----:B------:R-:W4:Y:S01]  /*adc0*/  LDL.LU.64 R2, [R1+0x718] ;  /* 0x0007180001027983 */ /* 0x000f220000300a00 */
[----:B--2---:R-:W-:-:S04]  /*add0*/  @!P3 SHF.R.U32.HI R0, RZ, 0x10, R8 ;  /* 0x00000010ff00b819 */ /* 0x004fc80000011608 */
[----:B------:R-:W-:Y:S02]  /*ade0*/  @!P3 PRMT R55, R0, 0x7610, R55 ;  /* 0x000076100037b816 */ /* 0x000fe40000000037 */
[----:B---3--:R-:W-:-:S04]  /*adf0*/  @!P3 SHF.R.U32.HI R0, RZ, 0x10, R7 ;  /* 0x00000010ff00b819 */ /* 0x008fc80000011607 */
[----:B------:R-:W-:Y:S02]  /*ae00*/  @!P3 PRMT R54, R0, 0x7610, R54 ;  /* 0x000076100036b816 */ /* 0x000fe40000000036 */
[----:B------:R-:W-:Y:S01]  /*ae10*/  PRMT R0, RZ, 0x7610, R0 ;  /* 0x00007610ff007816 */ /* 0x000fe20000000000 */
[----:B------:R-:W-:Y:S01]  /*ae20*/  STL.S16 [R1+0x38c], R55 ;  /* 0x00038c3701007387 */ /* 0x000fe20000100600 */
[----:B----4-:R-:W-:-:S03]  /*ae30*/  PRMT R58, RZ, 0x7610, R58 ;  /* 0x00007610ff3a7816 */ /* 0x010fc6000000003a */
[----:B------:R0:W-:Y:S01]  /*ae40*/  STL.S16 [R1+0x394], R54 ;  /* 0x0003943601007387 */ /* 0x0001e20000100600 */
[----:B------:R-:W-:Y:S02]  /*ae50*/  @!P3 PRMT R0, R7, 0x7610, R0 ;  /* 0x000076100700b816 */ /* 0x000fe40000000000 */
[----:B------:R-:W-:-:S03]  /*ae60*/  @!P3 PRMT R58, R8, 0x7610, R58 ;  /* 0x00007610083ab816 */ /* 0x000fc6000000003a */
[----:B------:R1:W-:Y:S04]  /*ae70*/  STL.S16 [R1+0x390], R0 ;  /* 0x0003900001007387 */ /* 0x0003e80000100600 */
[----:B0-----:R-:W2:Y:S04]  /*ae80*/  LDL.LU.64 R54, [R1+0x368] ;  /* 0x0003680001367983 */ /* 0x001ea80000300a00 */
[----:B------:R0:W-:Y:S01]  /*ae90*/  STL.S16 [R1+0x388], R58 ;  /* 0x0003883a01007387 */ /* 0x0001e20000100600 */
[----:B-1----:R-:W-:-:S06]  /*aea0*/  IMAD.MOV.U32 R0, RZ, RZ, RZ ;  /* 0x000000ffff007224 */ /* 0x002fcc00078e00ff */
[----:B------:R-:W3:Y:S04]  /*aeb0*/  @!P4 LDG.E R0, desc[UR10][R28.64] ;  /* 0x0000000a1c00c981 */ /* 0x000ee8000c1e1900 */
[----:B0-----:R-:W4:Y:S01]  /*aec0*/  LDL.LU.64 R58, [R1+0x360] ;  /* 0x00036000013a7983 */ /* 0x001f220000300a00 */
[----:B------:R-:W-:Y:S02]  /*aed0*/  PRMT R4, RZ, 0x7610, R4 ;  /* 0x00007610ff047816 */ /* 0x000fe40000000004 */
[----:B------:R-:W-:Y:S02]  /*aee0*/  PRMT R33, RZ, 0x7610, R33 ;  /* 0x00007610ff217816 */ /* 0x000fe40000000021 */
[----:B------:R-:W-:Y:S01]  /*aef0*/  @!P6 PRMT R4, R11, 0x7610, R4 ;  /* 0x000076100b04e816 */ /* 0x000fe20000000004 */
[----:B------:R-:W3:Y:S01]  /*af00*/  LDL.LU.64 R28, [R1+0x708] ;  /* 0x00070800011c7983 */ /* 0x000ee20000300a00 */
[----:B------:R-:W-:-:S02]  /*af10*/  LOP3.LUT P6, RZ, R10, 0x80, RZ, 0xc0, !PT ;  /* 0x000000800aff7812 */ /* 0x000fc400078cc0ff */
[----:B------:R-:W-:-:S05]  /*af20*/  @!P4 PRMT R33, R5, 0x7610, R33 ;  /* 0x000076100521c816 */ /* 0x000fca0000000021 */
[----:B------:R0:W-:Y:S02]  /*af30*/  STL.S16 [R1+0x380], R33 ;  /* 0x0003802101007387 */ /* 0x0001e40000100600 */
[----:B0-----:R-:W-:-:S06]  /*af40*/  CS2R R32, SRZ ;  /* 0x0000000000207805 */ /* 0x001fcc000001ff00 */
[----:B--2---:R-:W2:Y:S01]  /*af50*/  @!P6 LDG.E R32, desc[UR10][R54.64] ;  /* 0x0000000a3620e981 */ /* 0x004ea2000c1e1900 */
[----:B------:R-:W-:-:S03]  /*af60*/  LOP3.LUT P3, RZ, R10, 0x40, RZ, 0xc0, !PT ;  /* 0x000000400aff7812 */ /* 0x000fc6000786c0ff */
[----:B------:R-:W2:Y:S04]  /*af70*/  LDL.LU.64 R54, [R1+0x348] ;  /* 0x0003480001367983 */ /* 0x000ea80000300a00 */
[----:B----4-:R-:W4:Y:S01]  /*af80*/  @!P6 LDG.E R33, desc[UR10][R58.64] ;  /* 0x0000000a3a21e981 */ /* 0x010f22000c1e1900 */
[----:B---3--:R-:W-:-:S04]  /*af90*/  @!P4 SHF.R.U32.HI R17, RZ, 0x10, R0 ;  /* 0x00000010ff11c819 */ /* 0x008fc80000011600 */
[----:B------:R-:W-:Y:S02]  /*afa0*/  @!P4 PRMT R53, R17, 0x7610, R53 ;  /* 0x000076101135c816 */ /* 0x000fe40000000035 */
[----:B------:R-:W-:Y:S01]  /*afb0*/  @!P4 SHF.R.U32.HI R17, RZ, 0x10, R5 ;  /* 0x00000010ff11c819 */ /* 0x000fe20000011605 */
[----:B------:R-:W3:Y:S03]  /*afc0*/  LDL.LU.64 R58, [R1+0x340] ;  /* 0x00034000013a7983 */ /* 0x000ee60000300a00 */
[----:B------:R-:W-:Y:S01]  /*afd0*/  @!P4 PRMT R52, R17, 0x7610, R52 ;  /* 0x000076101134c816 */ /* 0x000fe20000000034 */
[----:B------:R-:W-:Y:S04]  /*afe0*/  STL.S16 [R1+0x374], R53 ;  /* 0x0003743501007387 */ /* 0x000fe80000100600 */
[----:B------:R0:W-:Y:S04]  /*aff0*/  STL.S16 [R1+0x384], R52 ;  /* 0x0003843401007387 */ /* 0x0001e80000100600 */
[----:B0-----:R-:W3:Y:S01]  /*b000*/  LDL.LU.64 R52, [R1+0x350] ;  /* 0x0003500001347983 */ /* 0x001ee20000300a00 */
[----:B------:R-:W-:-:S02]  /*b010*/  PRMT R29, RZ, 0x7610, R29 ;  /* 0x00007610ff1d7816 */ /* 0x000fc4000000001d */
[----:B------:R-:W-:Y:S02]  /*b020*/  PRMT R28, RZ, 0x7610, R28 ;  /* 0x00007610ff1c7816 */ /* 0x000fe4000000001c */
[----:B--2---:R-:W-:-:S04]  /*b030*/  @!P6 SHF.R.U32.HI R17, RZ, 0x10, R32 ;  /* 0x00000010ff11e819 */ /* 0x004fc80000011620 */
[----:B------:R-:W-:Y:S02]  /*b040*/  @!P6 PRMT R46, R17, 0x7610, R46 ;  /* 0x00007610112ee816 */ /* 0x000fe4000000002e */
[----:B----4-:R-:W-:-:S04]  /*b050*/  @!P6 SHF.R.U32.HI R17, RZ, 0x10, R33 ;  /* 0x00000010ff11e819 */ /* 0x010fc80000011621 */
[----:B------:R-:W-:Y:S01]  /*b060*/  @!P6 PRMT R45, R17, 0x7610, R45 ;  /* 0x00007610112de816 */ /* 0x000fe2000000002d */
[----:B------:R0:W-:Y:S04]  /*b070*/  STL.S16 [R1+0x564], R46 ;  /* 0x0005642e01007387 */ /* 0x0001e80000100600 */
[----:B------:R1:W-:Y:S01]  /*b080*/  STL.S16 [R1+0x57c], R45 ;  /* 0x00057c2d01007387 */ /* 0x0003e20000100600 */
[----:B0-----:R-:W-:Y:S01]  /*b090*/  HFMA2.MMA R46, -RZ, RZ, 0, 0 ;  /* 0x00000000ff2e7435 */ /* 0x001fe200000001ff */
[----:B-1----:R-:W-:-:S06]  /*b0a0*/  MOV R45, RZ ;  /* 0x000000ff002d7202 */ /* 0x002fcc0000000f00 */
[----:B------:R-:W2:Y:S04]  /*b0b0*/  @!P3 LDG.E R45, desc[UR10][R56.64] ;  /* 0x0000000a382db981 */ /* 0x000ea8000c1e1900 */
[----:B---3--:R-:W3:Y:S01]  /*b0c0*/  @!P3 LDG.E R46, desc[UR10][R52.64] ;  /* 0x0000000a342eb981 */ /* 0x008ee2000c1e1900 */
[----:B------:R-:W-:Y:S02]  /*b0d0*/  @!P6 PRMT R29, R32, 0x7610, R29 ;  /* 0x00007610201de816 */ /* 0x000fe4000000001d */
[----:B------:R-:W-:-:S03]  /*b0e0*/  @!P6 PRMT R28, R33, 0x7610, R28 ;  /* 0x00007610211ce816 */ /* 0x000fc6000000001c */
[----:B------:R-:W-:Y:S04]  /*b0f0*/  STL.S16 [R1+0x36c], R29 ;  /* 0x00036c1d01007387 */ /* 0x000fe80000100600 */
[----:B------:R0:W-:Y:S04]  /*b100*/  STL.S16 [R1+0x578], R28 ;  /* 0x0005781c01007387 */ /* 0x0001e80000100600 */
[----:B------:R-:W4:Y:S01]  /*b110*/  LDL.LU.64 R56, [R1+0x330] ;  /* 0x0003300001387983 */ /* 0x000f220000300a00 */
[----:B------:R-:W-:Y:S02]  /*b120*/  PRMT R51, RZ, 0x7610, R51 ;  /* 0x00007610ff337816 */ /* 0x000fe40000000033 */
[----:B------:R-:W-:Y:S01]  /*b130*/  PRMT R49, RZ, 0x7610, R49 ;  /* 0x00007610ff317816 */ /* 0x000fe20000000031 */
[----:B------:R-:W4:Y:S04]  /*b140*/  LDL.LU.64 R52, [R1+0x328] ;  /* 0x0003280001347983 */ /* 0x000f280000300a00 */
[----:B0-----:R-:W4:Y:S01]  /*b150*/  LDL.LU.64 R28, [R1+0x338] ;  /* 0x00033800011c7983 */ /* 0x001f220000300a00 */
[----:B------:R-:W-:-:S02]  /*b160*/  @!P4 PRMT R51, R0, 0x7610, R51 ;  /* 0x000076100033c816 */ /* 0x000fc40000000033 */
[----:B------:R-:W-:Y:S02]  /*b170*/  LOP3.LUT P4, RZ, R10, 0x10, RZ, 0xc0, !PT ;  /* 0x000000100aff7812 */ /* 0x000fe4000788c0ff */
[----:B------:R-:W-:Y:S01]  /*b180*/  PRMT R50, RZ, 0x7610, R50 ;  /* 0x00007610ff327816 */ /* 0x000fe20000000032 */
[----:B------:R-:W-:Y:S01]  /*b190*/  STL.S16 [R1+0x370], R51 ;  /* 0x0003703301007387 */ /* 0x000fe20000100600 */
[----:B--2---:R-:W-:-:S04]  /*b1a0*/  @!P3 SHF.R.U32.HI R16, RZ, 0x10, R45 ;  /* 0x00000010ff10b819 */ /* 0x004fc8000001162d */
[----:B------:R-:W-:Y:S02]  /*b1b0*/  @!P3 PRMT R47, R16, 0x7610, R47 ;  /* 0x00007610102fb816 */ /* 0x000fe4000000002f */
[----:B---3--:R-:W-:-:S04]  /*b1c0*/  @!P3 SHF.R.U32.HI R16, RZ, 0x10, R46 ;  /* 0x00000010ff10b819 */ /* 0x008fc8000001162e */
[----:B------:R-:W-:Y:S01]  /*b1d0*/  @!P3 PRMT R48, R16, 0x7610, R48 ;  /* 0x000076101030b816 */ /* 0x000fe20000000030 */
[----:B------:R0:W-:Y:S04]  /*b1e0*/  STL.S16 [R1+0x594], R47 ;  /* 0x0005942f01007387 */ /* 0x0001e80000100600 */
[----:B------:R1:W-:Y:S01]  /*b1f0*/  STL.S16 [R1+0x59c], R48 ;  /* 0x00059c3001007387 */ /* 0x0003e20000100600 */
[----:B0-----:R-:W-:Y:S01]  /*b200*/  MOV R47, RZ ;  /* 0x000000ff002f7202 */ /* 0x001fe20000000f00 */
[----:B-1----:R-:W-:-:S05]  /*b210*/  HFMA2.MMA R48, -RZ, RZ, 0, 0 ;  /* 0x00000000ff307435 */ /* 0x002fca00000001ff */
[----:B------:R-:W2:Y:S01]  /*b220*/  @!P5 LDG.E R47, desc[UR10][R54.64] ;  /* 0x0000000a362fd981 */ /* 0x000ea2000c1e1900 */
[----:B------:R-:W-:-:S04]  /*b230*/  @!P3 PRMT R49, R46, 0x7610, R49 ;  /* 0x000076102e31b816 */ /* 0x000fc80000000031 */
[----:B------:R-:W3:Y:S01]  /*b240*/  @!P5 LDG.E R48, desc[UR10][R58.64] ;  /* 0x0000000a3a30d981 */ /* 0x000ee2000c1e1900 */
[----:B------:R-:W-:-:S03]  /*b250*/  @!P3 PRMT R50, R45, 0x7610, R50 ;  /* 0x000076102d32b816 */ /* 0x000fc60000000032 */
[----:B------:R0:W-:Y:S04]  /*b260*/  STL.S16 [R1+0x598], R49 ;  /* 0x0005983101007387 */ /* 0x0001e80000100600 */
[----:B------:R1:W-:Y:S04]  /*b270*/  STL.S16 [R1+0x590], R50 ;  /* 0x0005903201007387 */ /* 0x0003e80000100600 */
[----:B------:R-:W3:Y:S01]  /*b280*/  LDL.LU.64 R58, [R1+0x320] ;  /* 0x00032000013a7983 */ /* 0x000ee20000300a00 */
[----:B0-----:R-:W-:Y:S02]  /*b290*/  MOV R49, RZ ;  /* 0x000000ff00317202 */ /* 0x001fe40000000f00 */
[----:B------:R-:W-:Y:S01]  /*b2a0*/  LOP3.LUT P6, RZ, R10, 0x8, RZ, 0xc0, !PT ;  /* 0x000000080aff7812 */ /* 0x000fe200078cc0ff */
[----:B------:R-:W3:Y:S01]  /*b2b0*/  LDL.LU.64 R54, [R1+0x318] ;  /* 0x0003180001367983 */ /* 0x000ee20000300a00 */
[----:B-1----:R-:W-:-:S03]  /*b2c0*/  CS2R R50, SRZ ;  /* 0x0000000000327805 */ /* 0x002fc6000001ff00 */
[----:B----4-:R-:W4:Y:S04]  /*b2d0*/  @!P4 LDG.E R49, desc[UR10][R28.64] ;  /* 0x0000000a1c31c981 */ /* 0x010f28000c1e1900 */
[----:B------:R-:W4:Y:S01]  /*b2e0*/  @!P4 LDG.E R50, desc[UR10][R56.64] ;  /* 0x0000000a3832c981 */ /* 0x000f22000c1e1900 */
[C---:B------:R-:W-:Y:S02]  /*b2f0*/  LOP3.LUT P1, RZ, R10.reuse, 0x4, RZ, 0xc0, !PT ;  /* 0x000000040aff7812 */ /* 0x040fe4000782c0ff */
[C---:B------:R-:W-:Y:S01]  /*b300*/  LOP3.LUT P3, RZ, R10.reuse, 0x2, RZ, 0xc0, !PT ;  /* 0x000000020aff7812 */ /* 0x040fe2000786c0ff */
[----:B------:R0:W4:Y:S01]  /*b310*/  @!P6 LDG.E R51, desc[UR10][R52.64] ;  /* 0x0000000a3433e981 */ /* 0x000122000c1e1900 */
[----:B------:R-:W-:Y:S02]  /*b320*/  LOP3.LUT P2, RZ, R10, 0x1, RZ, 0xc0, !PT ;  /* 0x000000010aff7812 */ /* 0x000fe4000784c0ff */
[----:B------:R-:W-:Y:S01]  /*b330*/  PRMT R25, RZ, 0x7610, R25 ;  /* 0x00007610ff197816 */ /* 0x000fe20000000019 */
[----:B------:R-:W4:Y:S01]  /*b340*/  LDL.LU.64 R28, [R1+0x310] ;  /* 0x00031000011c7983 */ /* 0x000f220000300a00 */
[----:B------:R-:W-:-:S02]  /*b350*/  PRMT R19, RZ, 0x7610, R19 ;  /* 0x00007610ff137816 */ /* 0x000fc40000000013 */
[----:B------:R-:W-:Y:S01]  /*b360*/  PRMT R18, RZ, 0x7610, R18 ;  /* 0x00007610ff127816 */ /* 0x000fe20000000012 */
[----:B------:R-:W4:Y:S01]  /*b370*/  LDL.LU.64 R56, [R1+0x308] ;  /* 0x0003080001387983 */ /* 0x000f220000300a00 */
[----:B------:R-:W-:Y:S02]  /*b380*/  PRMT R3, RZ, 0x7610, R3 ;  /* 0x00007610ff037816 */ /* 0x000fe40000000003 */
[----:B0-----:R-:W-:Y:S02]  /*b390*/  CS2R R52, SRZ ;  /* 0x0000000000347805 */ /* 0x001fe4000001ff00 */
[----:B------:R-:W-:Y:S02]  /*b3a0*/  PRMT R2, RZ, 0x7610, R2 ;  /* 0x00007610ff027816 */ /* 0x000fe40000000002 */
[----:B--2---:R-:W-:-:S04]  /*b3b0*/  @!P5 SHF.R.U32.HI R10, RZ, 0x10, R47 ;  /* 0x00000010ff0ad819 */ /* 0x004fc8000001162f */
[----:B------:R-:W-:Y:S02]  /*b3c0*/  @!P5 PRMT R25, R10, 0x7610, R25 ;  /* 0x000076100a19d816 */ /* 0x000fe40000000019 */
[----:B---3--:R-:W-:-:S04]  /*b3d0*/  @!P5 SHF.R.U32.HI R10, RZ, 0x10, R48 ;  /* 0x00000010ff0ad819 */ /* 0x008fc80000011630 */
[----:B------:R-:W-:Y:S02]  /*b3e0*/  @!P5 PRMT R19, R10, 0x7610, R19 ;  /* 0x000076100a13d816 */ /* 0x000fe40000000013 */
[----:B------:R-:W-:Y:S02]  /*b3f0*/  PRMT R10, RZ, 0x7610, R10 ;  /* 0x00007610ff0a7816 */ /* 0x000fe4000000000a */
[----:B------:R-:W-:Y:S02]  /*b400*/  @!P5 PRMT R18, R47, 0x7610, R18 ;  /* 0x000076102f12d816 */ /* 0x000fe40000000012 */
[----:B------:R-:W-:Y:S01]  /*b410*/  @!P5 PRMT R10, R48, 0x7610, R10 ;  /* 0x00007610300ad816 */ /* 0x000fe2000000000a */
[----:B------:R-:W-:Y:S04]  /*b420*/  STL.S16 [R1+0x5b8], R19 ;  /* 0x0005b81301007387 */ /* 0x000fe80000100600 */
[----:B------:R0:W-:Y:S04]  /*b430*/  STL.S16 [R1+0x5ac], R18 ;  /* 0x0005ac1201007387 */ /* 0x0001e80000100600 */
[----:B------:R4:W-:Y:S04]  /*b440*/  STL.S16 [R1+0x5b0], R10 ;  /* 0x0005b00a01007387 */ /* 0x0009e80000100600 */
[----:B------:R-:W2:Y:S04]  /*b450*/  @!P6 LDG.E R52, desc[UR10][R58.64] ;  /* 0x0000000a3a34e981 */ /* 0x000ea8000c1e1900 */
[----:B0-----:R-:W3:Y:S01]  /*b460*/  LDL.LU.64 R18, [R1+0x300] ;  /* 0x0003000001127983 */ /* 0x001ee20000300a00 */
[----:B----4-:R-:W-:-:S03]  /*b470*/  @!P4 SHF.R.U32.HI R10, RZ, 0x10, R49 ;  /* 0x00000010ff0ac819 */ /* 0x010fc60000011631 */
[----:B------:R0:W4:Y:S01]  /*b480*/  @!P1 LDG.E R53, desc[UR10][R54.64] ;  /* 0x0000000a36359981 */ /* 0x000122000c1e1900 */
[----:B------:R-:W-:Y:S02]  /*b490*/  @!P4 PRMT R3, R10, 0x7610, R3 ;  /* 0x000076100a03c816 */ /* 0x000fe40000000003 */
[----:B------:R-:W-:Y:S01]  /*b4a0*/  @!P4 SHF.R.U32.HI R10, RZ, 0x10, R50 ;  /* 0x00000010ff0ac819 */ /* 0x000fe20000011632 */
[----:B------:R-:W2:Y:S03]  /*b4b0*/  LDL.LU.64 R58, [R1+0x2f8] ;  /* 0x0002f800013a7983 */ /* 0x000ea60000300a00 */
[----:B------:R-:W-:Y:S01]  /*b4c0*/  @!P4 PRMT R2, R10, 0x7610, R2 ;  /* 0x000076100a02c816 */ /* 0x000fe20000000002 */
[----:B------:R-:W-:Y:S04]  /*b4d0*/  STL.S16 [R1+0x5cc], R3 ;  /* 0x0005cc0301007387 */ /* 0x000fe80000100600 */
[----:B------:R1:W-:Y:S04]  /*b4e0*/  STL.S16 [R1+0x5dc], R2 ;  /* 0x0005dc0201007387 */ /* 0x0003e80000100600 */
[----:B-1----:R-:W4:Y:S01]  /*b4f0*/  LDL.LU.64 R2, [R1+0x2f0] ;  /* 0x0002f00001027983 */ /* 0x002f220000300a00 */
[----:B0-----:R-:W-:-:S06]  /*b500*/  CS2R R54, SRZ ;  /* 0x0000000000367805 */ /* 0x001fcc000001ff00 */
[----:B------:R0:W4:Y:S04]  /*b510*/  @!P3 LDG.E R55, desc[UR10][R56.64] ;  /* 0x0000000a3837b981 */ /* 0x000128000c1e1900 */
[----:B------:R-:W4:Y:S01]  /*b520*/  @!P1 LDG.E R54, desc[UR10][R28.64] ;  /* 0x0000000a1c369981 */ /* 0x000f22000c1e1900 */
[----:B0-----:R-:W-:-:S06]  /*b530*/  CS2R R56, SRZ ;  /* 0x0000000000387805 */ /* 0x001fcc000001ff00 */
[----:B---3--:R-:W3:Y:S04]  /*b540*/  @!P3 LDG.E R56, desc[UR10][R18.64] ;  /* 0x0000000a1238b981 */ /* 0x008ee8000c1e1900 */
[----:B--2---:R0:W2:Y:S04]  /*b550*/  @!P2 LDG.E R57, desc[UR10][R58.64] ;  /* 0x0000000a3a39a981 */ /* 0x0040a8000c1e1900 */
[----:B------:R-:W3:Y:S01]  /*b560*/  LDL.LU R18, [R1+0x6fc] ;  /* 0x0006fc0001127983 */ /* 0x000ee20000300800 */
[----:B0-----:R-:W-:-:S06]  /*b570*/  CS2R R58, SRZ ;  /* 0x00000000003a7805 */ /* 0x001fcc000001ff00 */
[----:B----4-:R0:W4:Y:S04]  /*b580*/  @!P2 LDG.E R58, desc[UR10][R2.64] ;  /* 0x0000000a023aa981 */ /* 0x010128000c1e1900 */
[----:B------:R-:W2:Y:S01]  /*b590*/  LDL.LU R2, [R1+0x6f8] ;  /* 0x0006f80001027983 */ /* 0x000ea20000300800 */
[----:B------:R-:W-:-:S04]  /*b5a0*/  PRMT R10, RZ, 0x7610, R10 ;  /* 0x00007610ff0a7816 */ /* 0x000fc8000000000a */
[----:B------:R-:W-:Y:S02]  /*b5b0*/  @!P4 PRMT R10, R50, 0x7610, R10 ;  /* 0x00007610320ac816 */ /* 0x000fe4000000000a */
[----:B------:R-:W-:-:S03]  /*b5c0*/  PRMT R22, RZ, 0x7610, R22 ;  /* 0x00007610ff167816 */ /* 0x000fc60000000016 */
[----:B------:R1:W-:Y:S01]  /*b5d0*/  STL.S16 [R1+0x5d8], R10 ;  /* 0x0005d80a01007387 */ /* 0x0003e20000100600 */
[----:B------:R-:W-:Y:S02]  /*b5e0*/  PRMT R24, RZ, 0x7610, R24 ;  /* 0x00007610ff187816 */ /* 0x000fe40000000018 */
[----:B-1----:R-:W-:-:S04]  /*b5f0*/  @!P6 SHF.R.U32.HI R10, RZ, 0x10, R51 ;  /* 0x00000010ff0ae819 */ /* 0x002fc80000011633 */
[----:B------:R-:W-:Y:S02]  /*b600*/  @!P6 PRMT R22, R10, 0x7610, R22 ;  /* 0x000076100a16e816 */ /* 0x000fe40000000016 */
[----:B------:R-:W-:Y:S02]  /*b610*/  @!P6 SHF.R.U32.HI R10, RZ, 0x10, R52 ;  /* 0x00000010ff0ae819 */ /* 0x000fe40000011634 */
[----:B------:R-:W-:Y:S02]  /*b620*/  MOV R28, R60 ;  /* 0x0000003c001c7202 */ /* 0x000fe40000000f00 */
[----:B------:R-:W-:Y:S02]  /*b630*/  MOV R29, R61 ;  /* 0x0000003d001d7202 */ /* 0x000fe40000000f00 */
[----:B------:R-:W4:Y:S01]  /*b640*/  LDL.LU.64 R60, [R1+0x2e8] ;  /* 0x0002e800013c7983 */ /* 0x000f220000300a00 */
[----:B------:R-:W-:-:S03]  /*b650*/  @!P6 PRMT R24, R51, 0x7610, R24 ;  /* 0x000076103318e816 */ /* 0x000fc60000000018 */
[----:B------:R-:W-:Y:S04]  /*b660*/  STL.S16 [R1+0x5b4], R25 ;  /* 0x0005b41901007387 */ /* 0x000fe80000100600 */
[----:B------:R1:W-:Y:S04]  /*b670*/  STL.S16 [R1+0x5ec], R24 ;  /* 0x0005ec1801007387 */ /* 0x0003e80000100600 */
[----:B-1----:R-:W4:Y:S01]  /*b680*/  LDL.LU.64 R24, [R1+0x2c0] ;  /* 0x0002c00001187983 */ /* 0x002f220000300a00 */
[----:B0-----:R-:W-:Y:S02]  /*b690*/  MOV R3, R29 ;  /* 0x0000001d00037202 */ /* 0x001fe40000000f00 */
[----:B------:R-:W-:Y:S01]  /*b6a0*/  MOV R29, R41 ;  /* 0x00000029001d7202 */ /* 0x000fe20000000f00 */
[----:B------:R0:W-:Y:S01]  /*b6b0*/  STL.S16 [R1+0x398], R4 ;  /* 0x0003980401007387 */ /* 0x0001e20000100600 */
[----:B------:R-:W-:-:S03]  /*b6c0*/  PRMT R23, RZ, 0x7610, R23 ;  /* 0x00007610ff177816 */ /* 0x000fc60000000017 */
[----:B0-----:R-:W4:Y:S01]  /*b6d0*/  LDL.LU R4, [R1+0x720] ;  /* 0x0007200001047983 */ /* 0x001f220000300800 */
[----:B------:R-:W-:-:S03]  /*b6e0*/  @!P4 PRMT R23, R49, 0x7610, R23 ;  /* 0x000076103117c816 */ /* 0x000fc60000000017 */
[----:B------:R-:W-:Y:S04]  /*b6f0*/  STL.S16 [R1+0x5fc], R22 ;  /* 0x0005fc1601007387 */ /* 0x000fe80000100600 */
[----:B------:R0:W-:Y:S04]  /*b700*/  STL.S16 [R1+0x5bc], R23 ;  /* 0x0005bc1701007387 */ /* 0x0001e80000100600 */
[----:B0-----:R-:W4:Y:S01]  /*b710*/  LDL.LU.64 R22, [R1+0x2d8] ;  /* 0x0002d80001167983 */ /* 0x001f220000300a00 */
[----:B---3--:R-:W-:-:S04]  /*b720*/  PRMT R18, RZ, 0x7610, R18 ;  /* 0x00007610ff127816 */ /* 0x008fc80000000012 */
[----:B------:R-:W-:Y:S02]  /*b730*/  @!P6 PRMT R18, R10, 0x7610, R18 ;  /* 0x000076100a12e816 */ /* 0x000fe40000000012 */
[----:B------:R-:W-:-:S04]  /*b740*/  PRMT R10, RZ, 0x7610, R10 ;  /* 0x00007610ff0a7816 */ /* 0x000fc8000000000a */
[----:B------:R-:W-:Y:S01]  /*b750*/  @!P6 PRMT R10, R52, 0x7610, R10 ;  /* 0x00007610340ae816 */ /* 0x000fe2000000000a */
[----:B------:R0:W-:Y:S04]  /*b760*/  STL.S16 [R1+0x604], R18 ;  /* 0x0006041201007387 */ /* 0x0001e80000100600 */
[----:B------:R1:W-:Y:S04]  /*b770*/  STL.S16 [R1+0x5f8], R10 ;  /* 0x0005f80a01007387 */ /* 0x0003e80000100600 */
[----:B0-----:R-:W3:Y:S01]  /*b780*/  LDL.LU.64 R18, [R1+0x2c8] ;  /* 0x0002c80001127983 */ /* 0x001ee20000300a00 */
[----:B--2---:R-:W-:-:S02]  /*b790*/  PRMT R2, RZ, 0x7610, R2 ;  /* 0x00007610ff027816 */ /* 0x004fc40000000002 */
[----:B-1----:R-:W-:-:S04]  /*b7a0*/  @!P1 SHF.R.U32.HI R10, RZ, 0x10, R53 ;  /* 0x00000010ff0a9819 */ /* 0x002fc80000011635 */
[----:B------:R-:W-:-:S05]  /*b7b0*/  @!P1 PRMT R2, R10, 0x7610, R2 ;  /* 0x000076100a029816 */ /* 0x000fca0000000002 */
[----:B------:R0:W-:Y:S02]  /*b7c0*/  STL.S16 [R1+0x610], R2 ;  /* 0x0006100201007387 */ /* 0x0001e40000100600 */
[----:B0-----:R-:W-:Y:S02]  /*b7d0*/  MOV R2, R28 ;  /* 0x0000001c00027202 */ /* 0x001fe40000000f00 */
[----:B------:R-:W-:Y:S02]  /*b7e0*/  MOV R28, R40 ;  /* 0x00000028001c7202 */ /* 0x000fe40000000f00 */
[----:B------:R-:W2:Y:S01]  /*b7f0*/  LDL.LU.64 R40, [R1+0x2b0] ;  /* 0x0002b00001287983 */ /* 0x000ea20000300a00 */
[----:B------:R-:W-:Y:S02]  /*b800*/  PRMT R21, RZ, 0x7610, R21 ;  /* 0x00007610ff157816 */ /* 0x000fe40000000015 */
[----:B------:R-:W-:-:S04]  /*b810*/  @!P1 SHF.R.U32.HI R10, RZ, 0x10, R54 ;  /* 0x00000010ff0a9819 */ /* 0x000fc80000011636 */
[----:B------:R-:W-:Y:S02]  /*b820*/  @!P1 PRMT R21, R10, 0x7610, R21 ;  /* 0x000076100a159816 */ /* 0x000fe40000000015 */
[----:B------:R-:W-:-:S04]  /*b830*/  PRMT R10, RZ, 0x7610, R10 ;  /* 0x00007610ff0a7816 */ /* 0x000fc8000000000a */
[----:B------:R-:W-:Y:S02]  /*b840*/  @!P1 PRMT R10, R54, 0x7610, R10 ;  /* 0x00007610360a9816 */ /* 0x000fe4000000000a */
[C---:B------:R-:W-:Y:S02]  /*b850*/  LOP3.LUT P6, RZ, R6.reuse, 0x80000000, RZ, 0xc0, !PT ;  /* 0x8000000006ff7812 */ /* 0x040fe400078cc0ff */
[----:B------:R-:W-:Y:S01]  /*b860*/  PRMT R17, RZ, 0x7610, R17 ;  /* 0x00007610ff117816 */ /* 0x000fe20000000011 */
[----:B------:R0:W-:Y:S01]  /*b870*/  STL.S16 [R1+0x614], R10 ;  /* 0x0006140a01007387 */ /* 0x0001e20000100600 */
[----:B------:R-:W-:Y:S02]  /*b880*/  LOP3.LUT P4, RZ, R6, 0x1000000, RZ, 0xc0, !PT ;  /* 0x0100000006ff7812 */ /* 0x000fe4000788c0ff */
[----:B0-----:R-:W-:-:S07]  /*b890*/  @!P3 SHF.R.U32.HI R10, RZ, 0x10, R55 ;  /* 0x00000010ff0ab819 */ /* 0x001fce0000011637 */
[----:B----4-:R0:W4:Y:S01]  /*b8a0*/  @!P6 LDG.E R59, desc[UR10][R60.64] ;  /* 0x0000000a3c3be981 */ /* 0x010122000c1e1900 */
[----:B------:R-:W-:-:S05]  /*b8b0*/  @!P3 PRMT R17, R10, 0x7610, R17 ;  /* 0x000076100a11b816 */ /* 0x000fca0000000011 */
[----:B------:R1:W-:Y:S01]  /*b8c0*/  STL.S16 [R1+0x624], R17 ;  /* 0x0006241101007387 */ /* 0x0003e20000100600 */
[----:B0-----:R-:W-:Y:S01]  /*b8d0*/  CS2R R60, SRZ ;  /* 0x00000000003c7805 */ /* 0x001fe2000001ff00 */
[----:B-1----:R-:W-:Y:S01]  /*b8e0*/  HFMA2.MMA R17, -RZ, RZ, 0, 0 ;  /* 0x00000000ff117435 */ /* 0x002fe200000001ff */
[----:B------:R-:W-:Y:S02]  /*b8f0*/  PRMT R16, RZ, 0x7610, R16 ;  /* 0x00007610ff107816 */ /* 0x000fe40000000010 */
[----:B------:R-:W-:-:S04]  /*b900*/  @!P3 SHF.R.U32.HI R10, RZ, 0x10, R56 ;  /* 0x00000010ff0ab819 */ /* 0x000fc80000011638 */
[----:B------:R-:W-:-:S03]  /*b910*/  @!P3 PRMT R16, R10, 0x7610, R16 ;  /* 0x000076100a10b816 */ /* 0x000fc60000000010 */
[----:B------:R-:W5:Y:S04]  /*b920*/  @!P4 LDG.E R17, desc[UR10][R24.64] ;  /* 0x0000000a1811c981 */ /* 0x000f68000c1e1900 */
[----:B------:R0:W-:Y:S01]  /*b930*/  STL.S16 [R1+0x628], R16 ;  /* 0x0006281001007387 */ /* 0x0001e20000100600 */
[----:B------:R-:W-:-:S03]  /*b940*/  LOP3.LUT P5, RZ, R4, 0x1, RZ, 0xc0, !PT ;  /* 0x0000000104ff7812 */ /* 0x000fc600078ac0ff */
[----:B------:R-:W4:Y:S01]  /*b950*/  LDL.LU R4, [R1+0x700] ;  /* 0x0007000001047983 */ /* 0x000f220000300800 */
[----:B------:R-:W-:-:S03]  /*b960*/  PRMT R20, RZ, 0x7610, R20 ;  /* 0x00007610ff147816 */ /* 0x000fc60000000014 */
[----:B------:R-:W4:Y:S01]  /*b970*/  @!P6 LDG.E R60, desc[UR10][R22.64] ;  /* 0x0000000a163ce981 */ /* 0x000f22000c1e1900 */
[----:B0-----:R-:W-:Y:S02]  /*b980*/  MOV R16, RZ ;  /* 0x000000ff00107202 */ /* 0x001fe40000000f00 */
[----:B------:R-:W-:Y:S01]  /*b990*/  @!P1 PRMT R20, R53, 0x7610, R20 ;  /* 0x0000761035149816 */ /* 0x000fe20000000014 */
[----:B------:R-:W-:Y:S04]  /*b9a0*/  STL.S16 [R1+0x618], R21 ;  /* 0x0006181501007387 */ /* 0x000fe80000100600 */
[----:B------:R0:W-:Y:S04]  /*b9b0*/  STL.S16 [R1+0x60c], R20 ;  /* 0x00060c1401007387 */ /* 0x0001e80000100600 */
[----:B------:R-:W4:Y:S04]  /*b9c0*/  LDL.LU.64 R22, [R1+0x2a0] ;  /* 0x0002a00001167983 */ /* 0x000f280000300a00 */
[----:B------:R1:W-:Y:S04]  /*b9d0*/  STL [R1+0x1c0], R14 ;  /* 0x0001c00e01007387 */ /* 0x0003e80000100800 */
[----:B0-----:R-:W4:Y:S04]  /*b9e0*/  LDL.LU.64 R20, [R1+0x298] ;  /* 0x0002980001147983 */ /* 0x001f280000300a00 */
[----:B------:R0:W-:Y:S04]  /*b9f0*/  STL [R1+0x1c8], R9 ;  /* 0x0001c80901007387 */ /* 0x0001e80000100800 */
[----:B---3--:R-:W3:Y:S01]  /*ba00*/  @!P4 LDG.E R61, desc[UR10][R18.64] ;  /* 0x0000000a123dc981 */ /* 0x008ee2000c1e1900 */
[----:B------:R-:W-:-:S03]  /*ba10*/  LOP3.LUT P4, RZ, R6, 0x20000000, RZ, 0xc0, !PT ;  /* 0x2000000006ff7812 */ /* 0x000fc6000788c0ff */
[----:B------:R0:W-:Y:S04]  /*ba20*/  STL [R1+0xc0], R15 ;  /* 0x0000c00f01007387 */ /* 0x0001e80000100800 */
[----:B------:R0:W-:Y:S04]  /*ba30*/  STL [R1+0xc4], R13 ;  /* 0x0000c40d01007387 */ /* 0x0001e80000100800 */
[----:B------:R-:W3:Y:S04]  /*ba40*/  LDL.LU.64 R18, [R1+0x288] ;  /* 0x0002880001127983 */ /* 0x000ee80000300a00 */
[----:B------:R0:W-:Y:S04]  /*ba50*/  STL [R1+0x1c4], R12 ;  /* 0x0001c40c01007387 */ /* 0x0001e80000100800 */
[----:B------:R0:W-:Y:S04]  /*ba60*/  STL [R1+0xc8], R11 ;  /* 0x0000c80b01007387 */ /* 0x0001e80000100800 */
[----:B------:R4:W-:Y:S04]  /*ba70*/  STL [R1+0xcc], R8 ;  /* 0x0000cc0801007387 */ /* 0x0009e80000100800 */
[----:B--2---:R2:W5:Y:S04]  /*ba80*/  @!P4 LDG.E R16, desc[UR10][R40.64] ;  /* 0x0000000a2810c981 */ /* 0x004568000c1e1900 */
[----:B------:R-:W5:Y:S04]  /*ba90*/  LDL.LU.64 R24, [R1+0x6f0] ;  /* 0x0006f00001187983 */ /* 0x000f680000300a00 */
[----:B------:R-:W2:Y:S01]  /*baa0*/  LDL.LU R40, [R1+0x6e8] ;  /* 0x0006e80001287983 */ /* 0x000ea20000300800 */
[----:B-1----:R-:W-:-:S02]  /*bab0*/  PRMT R14, RZ, 0x7610, R14 ;  /* 0x00007610ff0e7816 */ /* 0x002fc4000000000e */
[----:B0-----:R-:W-:Y:S02]  /*bac0*/  @!P2 SHF.R.U32.HI R9, RZ, 0x10, R57 ;  /* 0x00000010ff09a819 */ /* 0x001fe40000011639 */
[----:B------:R-:W-:Y:S02]  /*bad0*/  PRMT R15, RZ, 0x7610, R15 ;  /* 0x00007610ff0f7816 */ /* 0x000fe4000000000f */
[----:B------:R-:W-:Y:S02]  /*bae0*/  @!P2 PRMT R14, R9, 0x7610, R14 ;  /* 0x00007610090ea816 */ /* 0x000fe4000000000e */
[----:B------:R-:W-:Y:S02]  /*baf0*/  PRMT R13, RZ, 0x7610, R13 ;  /* 0x00007610ff0d7816 */ /* 0x000fe4000000000d */
[----:B------:R-:W-:Y:S02]  /*bb00*/  @!P2 SHF.R.U32.HI R9, RZ, 0x10, R58 ;  /* 0x00000010ff09a819 */ /* 0x000fe4000001163a */
[----:B------:R-:W-:-:S02]  /*bb10*/  PRMT R12, RZ, 0x7610, R12 ;  /* 0x00007610ff0c7816 */ /* 0x000fc4000000000c */
[----:B------:R-:W-:Y:S02]  /*bb20*/  @!P3 PRMT R15, R56, 0x7610, R15 ;  /* 0x00007610380fb816 */ /* 0x000fe4000000000f */
[----:B------:R-:W-:Y:S02]  /*bb30*/  @!P2 PRMT R13, R9, 0x7610, R13 ;  /* 0x00007610090da816 */ /* 0x000fe4000000000d */
[----:B------:R-:W-:Y:S01]  /*bb40*/  @!P2 PRMT R12, R58, 0x7610, R12 ;  /* 0x000076103a0ca816 */ /* 0x000fe2000000000c */
[----:B------:R0:W-:Y:S04]  /*bb50*/  STL.S16 [R1+0x620], R15 ;  /* 0x0006200f01007387 */ /* 0x0001e80000100600 */
[----:B------:R1:W-:Y:S01]  /*bb60*/  STL.S16 [R1+0x634], R13 ;  /* 0x0006340d01007387 */ /* 0x0003e20000100600 */
[----:B------:R-:W-:-:S02]  /*bb70*/  PRMT R11, RZ, 0x7610, R11 ;  /* 0x00007610ff0b7816 */ /* 0x000fc4000000000b */
[----:B----4-:R-:W-:Y:S01]  /*bb80*/  @!P6 SHF.R.U32.HI R8, RZ, 0x10, R59 ;  /* 0x00000010ff08e819 */ /* 0x010fe2000001163b */
[----:B0-----:R-:W-:Y:S01]  /*bb90*/  HFMA2.MMA R15, -RZ, RZ, 0, 0 ;  /* 0x00000000ff0f7435 */ /* 0x001fe200000001ff */
[----:B------:R0:W-:Y:S01]  /*bba0*/  STL.S16 [R1+0x62c], R14 ;  /* 0x00062c0e01007387 */ /* 0x0001e20000100600 */
[----:B-1----:R-:W-:-:S03]  /*bbb0*/  HFMA2.MMA R13, -RZ, RZ, 0, 0 ;  /* 0x00000000ff0d7435 */ /* 0x002fc600000001ff */
[----:B------:R1:W-:Y:S01]  /*bbc0*/  STL.S16 [R1+0x630], R12 ;  /* 0x0006300c01007387 */ /* 0x0003e20000100600 */
[----:B------:R-:W-:Y:S02]  /*bbd0*/  @!P6 PRMT R11, R8, 0x7610, R11 ;  /* 0x00007610080be816 */ /* 0x000fe4000000000b */
[----:B0-----:R-:W-:Y:S02]  /*bbe0*/  MOV R14, RZ ;  /* 0x000000ff000e7202 */ /* 0x001fe40000000f00 */
[----:B------:R-:W-:-:S04]  /*bbf0*/  PRMT R4, RZ, 0x7610, R4 ;  /* 0x00007610ff047816 */ /* 0x000fc80000000004 */
[----:B------:R-:W-:Y:S02]  /*bc00*/  @!P2 PRMT R4, R57, 0x7610, R4 ;  /* 0x000076103904a816 */ /* 0x000fe40000000004 */
[----:B------:R-:W-:Y:S02]  /*bc10*/  LOP3.LUT P2, RZ, R6, 0x8000000, RZ, 0xc0, !PT ;  /* 0x0800000006ff7812 */ /* 0x000fe4000784c0ff */
[----:B-1----:R-:W-:Y:S01]  /*bc20*/  MOV R12, RZ ;  /* 0x000000ff000c7202 */ /* 0x002fe20000000f00 */
[----:B------:R0:W-:Y:S04]  /*bc30*/  STL.S16 [R1+0x288], R4 ;  /* 0x0002880401007387 */ /* 0x0001e80000100600 */
[----:B------:R-:W5:Y:S06]  /*bc40*/  @!P4 LDG.E R15, desc[UR10][R22.64] ;  /* 0x0000000a160fc981 */ /* 0x000f6c000c1e1900 */
[----:B------:R-:W5:Y:S04]  /*bc50*/  @!P2 LDG.E R12, desc[UR10][R2.64] ;  /* 0x0000000a020ca981 */ /* 0x000f68000c1e1900 */
[----:B0-----:R-:W5:Y:S04]  /*bc60*/  LDL.LU R4, [R1+0x6c8] ;  /* 0x0006c80001047983 */ /* 0x001f680000300800 */
[----:B------:R-:W5:Y:S04]  /*bc70*/  LDL.LU.64 R22, [R1+0x6e0] ;  /* 0x0006e00001167983 */ /* 0x000f680000300a00 */
[----:B------:R-:W4:Y:S01]  /*bc80*/  LDL.LU.64 R2, [R1+0x6c0] ;  /* 0x0006c00001027983 */ /* 0x000f220000300a00 */
[----:B--2---:R-:W-:-:S04]  /*bc90*/  PRMT R40, RZ, 0x7610, R40 ;  /* 0x00007610ff287816 */ /* 0x004fc80000000028 */
[----:B------:R-:W-:Y:S02]  /*bca0*/  @!P3 PRMT R40, R55, 0x7610, R40 ;  /* 0x000076103728b816 */ /* 0x000fe40000000028 */
[----:B------:R-:W-:-:S03]  /*bcb0*/  LOP3.LUT P3, RZ, R6, 0x10000000, RZ, 0xc0, !PT ;  /* 0x1000000006ff7812 */ /* 0x000fc6000786c0ff */
[----:B------:R0:W-:Y:S10]  /*bcc0*/  STL.S16 [R1+0x61c], R40 ;  /* 0x00061c2801007387 */ /* 0x0001f40000100600 */
[----:B------:R-:W5:Y:S04]  /*bcd0*/  @!P3 LDG.E R14, desc[UR10][R20.64] ;  /* 0x0000000a140eb981 */ /* 0x000f68000c1e1900 */
[----:B---3--:R-:W5:Y:S04]  /*bce0*/  @!P3 LDG.E R13, desc[UR10][R18.64] ;  /* 0x0000000a120db981 */ /* 0x008f68000c1e1900 */
[----:B0-----:R-:W2:Y:S04]  /*bcf0*/  LDL.LU.64 R40, [R1+0x260] ;  /* 0x0002600001287983 */ /* 0x001ea80000300a00 */
[----:B------:R-:W5:Y:S04]  /*bd00*/  LDL.LU.64 R20, [R1+0x6d8] ;  /* 0x0006d80001147983 */ /* 0x000f680000300a00 */
[----:B------:R-:W5:Y:S04]  /*bd10*/  LDL.LU.64 R18, [R1+0x6d0] ;  /* 0x0006d00001127983 */ /* 0x000f680000300a00 */
[----:B------:R0:W-:Y:S02]  /*bd20*/  STL.S16 [R1+0x278], R11 ;  /* 0x0002780b01007387 */ /* 0x0001e40000100600 */
[----:B0-----:R-:W-:-:S10]  /*bd30*/  HFMA2.MMA R11, -RZ, RZ, 0, 0 ;  /* 0x00000000ff0b7435 */ /* 0x001fd400000001ff */
[----:B------:R-:W5:Y:S04]  /*bd40*/  @!P2 LDG.E R11, desc[UR10][R28.64] ;  /* 0x0000000a1c0ba981 */ /* 0x000f68000c1e1900 */
[----:B------:R-:W3:Y:S01]  /*bd50*/  LDL.LU.64 R28, [R1+0x6b8] ;  /* 0x0006b800011c7983 */ /* 0x000ee20000300a00 */
[----:B------:R-:W-:Y:S02]  /*bd60*/  PRMT R10, RZ, 0x7610, R10 ;  /* 0x00007610ff0a7816 */ /* 0x000fe4000000000a */
[----:B------:R-:W-:Y:S02]  /*bd70*/  @!P6 SHF.R.U32.HI R8, RZ, 0x10, R60 ;  /* 0x00000010ff08e819 */ /* 0x000fe4000001163c */
[----:B------:R-:W-:Y:S02]  /*bd80*/  PRMT R9, RZ, 0x7610, R9 ;  /* 0x00007610ff097816 */ /* 0x000fe40000000009 */
[----:B------:R-:W-:-:S02]  /*bd90*/  @!P6 PRMT R10, R8, 0x7610, R10 ;  /* 0x00007610080ae816 */ /* 0x000fc4000000000a */
[----:B------:R-:W-:Y:S02]  /*bda0*/  PRMT R8, RZ, 0x7610, R8 ;  /* 0x00007610ff087816 */ /* 0x000fe40000000008 */
[----:B------:R-:W-:Y:S02]  /*bdb0*/  @!P6 PRMT R9, R59, 0x7610, R9 ;  /* 0x000076103b09e816 */ /* 0x000fe40000000009 */
[----:B------:R-:W-:Y:S02]  /*bdc0*/  LOP3.LUT P1, RZ, R6, 0x40000000, RZ, 0xc0, !PT ;  /* 0x4000000006ff7812 */ /* 0x000fe4000782c0ff */
[----:B------:R-:W-:Y:S01]  /*bdd0*/  @!P6 PRMT R8, R60, 0x7610, R8 ;  /* 0x000076103c08e816 */ /* 0x000fe20000000008 */
[----:B------:R0:W-:Y:S04]  /*bde0*/  STL.S16 [R1+0x264], R9 ;  /* 0x0002640901007387 */ /* 0x0001e80000100600 */
[----:B------:R1:W-:Y:S01]  /*bdf0*/  STL.S16 [R1+0x644], R10 ;  /* 0x0006440a01007387 */ /* 0x0003e20000100600 */
[----:B0-----:R-:W-:-:S03]  /*be00*/  HFMA2.MMA R9, -RZ, RZ, 0, 0 ;  /* 0x00000000ff097435 */ /* 0x001fc600000001ff */
[----:B------:R0:W-:Y:S01]  /*be10*/  STL.S16 [R1+0x274], R8 ;  /* 0x0002740801007387 */ /* 0x0001e20000100600 */
[----:B-1----:R-:W-:-:S06]  /*be20*/  MOV R10, RZ ;  /* 0x000000ff000a7202 */ /* 0x002fcc0000000f00 */
[----:B------:R-:W5:Y:S01]  /*be30*/  @!P1 LDG.E R9, desc[UR10][R42.64] ;  /* 0x0000000a2a099981 */ /* 0x000f62000c1e1900 */
[----:B0-----:R-:W-:-:S03]  /*be40*/  MOV R8, RZ ;  /* 0x000000ff00087202 */ /* 0x001fc60000000f00 */
[----:B------:R-:W5:Y:S04]  /*be50*/  LDL.LU.64 R42, [R1+0x6a8] ;  /* 0x0006a800012a7983 */ /* 0x000f680000300a00 */
[----:B--2---:R-:W5:Y:S04]  /*be60*/  @!P1 LDG.E R10, desc[UR10][R40.64] ;  /* 0x0000000a280a9981 */ /* 0x004f68000c1e1900 */
[----:B------:R-:W5:Y:S04]  /*be70*/  LDL.LU.64 R40, [R1+0x6b0] ;  /* 0x0006b00001287983 */ /* 0x000f680000300a00 */
[----:B---3--:R-:W5:Y:S04]  /*be80*/  @!P0 LDG.E R8, desc[UR10][R28.64] ;  /* 0x0000000a1c088981 */ /* 0x008f68000c1e1900 */
[----:B------:R-:W5:Y:S01]  /*be90*/  LDL.LU.64 R28, [R1+0x6a0] ;  /* 0x0006a000011c7983 */ /* 0x000f620000300a00 */
[----:B------:R-:W-:-:S03]  /*bea0*/  LOP3.LUT P6, RZ, R6, 0x1000000, RZ, 0xc0, !PT ;  /* 0x0100000006ff7812 */ /* 0x000fc600078cc0ff */
[----:B------:R0:W-:Y:S04]  /*beb0*/  STL [R1+0xd8], R45 ;  /* 0x0000d82d01007387 */ /* 0x0001e80000100800 */
[----:B------:R1:W-:Y:S01]  /*bec0*/  STL [R1+0x1cc], R7 ;  /* 0x0001cc0701007387 */ /* 0x0003e20000100800 */
[----:B0-----:R-:W-:-:S03]  /*bed0*/  PRMT R45, RZ, 0x7610, R45 ;  /* 0x00007610ff2d7816 */ /* 0x001fc6000000002d */
[----:B------:R-:W-:Y:S01]  /*bee0*/  STL [R1+0xd4], R32 ;  /* 0x0000d42001007387 */ /* 0x000fe20000100800 */
[----:B-1----:R-:W-:-:S03]  /*bef0*/  HFMA2.MMA R7, -RZ, RZ, 0, 0 ;  /* 0x00000000ff077435 */ /* 0x002fc600000001ff */
        /* <DEDUP_REMOVED lines=17> */
[----:B------:R-:W-:Y:S04]  /*c010*/  STL.S16 [R1+0x648], R45 ;  /* 0x0006482d01007387 */ /* 0x000fe80000100600 */
[----:B----4-:R0:W5:Y:S04]  /*c020*/  @!P0 LDG.E R7, desc[UR10][R2.64] ;  /* 0x0000000a02078981 */ /* 0x010168000c1e1900 */
[----:B------:R1:W-:Y:S01]  /*c030*/  STL [R1+0xd0], R0 ;  /* 0x0000d00001007387 */ /* 0x0003e20000100800 */
[----:B0-----:R-:W-:-:S02]  /*c040*/  PRMT R3, RZ, 0x7610, R3 ;  /* 0x00007610ff037816 */ /* 0x001fc40000000003 */
[----:B------:R-:W-:Y:S02]  /*c050*/  PRMT R2, RZ, 0x7610, R2 ;  /* 0x00007610ff027816 */ /* 0x000fe40000000002 */
[----:B-1----:R-:W-:Y:S02]  /*c060*/  @!P6 SHF.R.U32.HI R0, RZ, 0x10, R61 ;  /* 0x00000010ff00e819 */ /* 0x002fe4000001163d */
[----:B------:R-:W-:Y:S02]  /*c070*/  @!P6 PRMT R2, R61, 0x7610, R2 ;  /* 0x000076103d02e816 */ /* 0x000fe40000000002 */
[----:B------:R-:W-:Y:S01]  /*c080*/  @!P6 PRMT R3, R0, 0x7610, R3 ;  /* 0x000076100003e816 */ /* 0x000fe20000000003 */
[----:B------:R-:W-:Y:S01]  /*c090*/  UMOV UR13, 0x3f800000 ;  /* 0x3f800000000d7882 */ /* 0x000fe20000000000 */
[----:B------:R-:W-:Y:S01]  /*c0a0*/  @UP0 UMOV UR13, UR7 ;  /* 0x00000007000d0c82 */ /* 0x000fe20008000000 */
[----:B------:R-:W-:Y:S01]  /*c0b0*/  BSSY B0, `(.L_x_701) ;  /* 0x000001c000007945 */ /* 0x000fe20003800000 */
[----:B------:R-:W-:Y:S01]  /*c0c0*/  HFMA2.MMA R0, -RZ, RZ, 0, 0 ;  /* 0x00000000ff007435 */ /* 0x000fe200000001ff */
[----:B------:R0:W-:Y:S04]  /*c0d0*/  STL [R1+0x1d0], R5 ;  /* 0x0001d00501007387 */ /* 0x0001e80000100800 */
[----:B------:R-:W-:Y:S04]  /*c0e0*/  STL.S16 [R1+0x63c], R2 ;  /* 0x00063c0201007387 */ /* 0x000fe80000100600 */
[----:B------:R1:W-:Y:S01]  /*c0f0*/  STL.S16 [R1+0x640], R3 ;  /* 0x0006400301007387 */ /* 0x0003e20000100600 */
[----:B0-----:R-:W-:-:S02]  /*c100*/  MOV R5, RZ ;  /* 0x000000ff00057202 */ /* 0x001fc40000000f00 */
[----:B-1----:R-:W-:Y:S01]  /*c110*/  CS2R R2, SRZ ;  /* 0x0000000000027805 */ /* 0x002fe2000001ff00 */
[----:B------:R-:W-:Y:S06]  /*c120*/  @P5 BRA `(.L_x_702) ;  /* 0x0000000000505947 */ /* 0x000fec0003800000 */
[----:B------:R-:W-:Y:S01]  /*c130*/  ISETP.NE.AND P6, PT, RZ, UR15, PT ;  /* 0x0000000fff007c0c */ /* 0x000fe2000bfc5270 */
[----:B------:R-:W-:Y:S01]  /*c140*/  ULDC.64 UR8, c[0x0][0x238] ;  /* 0x00008e0000087ab9 */ /* 0x000fe20000000a00 */
[----:B------:R-:W-:Y:S02]  /*c150*/  LOP3.LUT R6, R6, 0xf7ffffff, RZ, 0xc0, !PT ;  /* 0xf7ffffff06067812 */ /* 0x000fe400078ec0ff */
[----:B-----5:R-:W-:Y:S02]  /*c160*/  SHF.L.U32 R0, R28, 0x1, RZ ;  /* 0x000000011c007819 */ /* 0x020fe400000006ff */
[----:B------:R-:W-:Y:S02]  /*c170*/  @P0 LOP3.LUT R6, R6, 0x8000000, RZ, 0xfc, !PT ;  /* 0x0800000006060812 */ /* 0x000fe400078efcff */
[----:B------:R-:W-:-:S05]  /*c180*/  SHF.L.U64.HI R29, R28, 0x1, R29 ;  /* 0x000000011c1d7819 */ /* 0x000fca000001021d */
[----:B------:R-:W0:Y:S02]  /*c190*/  @P6 LDC.64 R32, c[0x0][0x240] ;  /* 0x00009000ff206b82 */ /* 0x000e240000000a00 */
[----:B0-----:R-:W-:-:S04]  /*c1a0*/  @P6 IADD3 R32, P0, R0, R32, RZ ;  /* 0x0000002000206210 */ /* 0x001fc80007f1e0ff */
[----:B------:R-:W-:Y:S02]  /*c1b0*/  @P6 IADD3.X R33, R29, R33, RZ, P0, !PT ;  /* 0x000000211d216210 */ /* 0x000fe400007fe4ff */
[----:B------:R-:W-:-:S03]  /*c1c0*/  IADD3 R28, P0, R0, UR8, RZ ;  /* 0x00000008001c7c10 */ /* 0x000fc6000ff1e0ff */
[----:B------:R-:W2:Y:S01]  /*c1d0*/  @P6 LDG.E.U16 R0, desc[UR10][R32.64] ;  /* 0x0000000a20006981 */ /* 0x000ea2000c1e1500 */
[----:B------:R-:W-:Y:S02]  /*c1e0*/  IADD3.X R29, R29, UR9, RZ, P0, !PT ;  /* 0x000000091d1d7c10 */ /* 0x000fe400087fe4ff */
[----:B------:R-:W-:-:S03]  /*c1f0*/  LOP3.LUT P0, RZ, R6, 0x8000000, RZ, 0xc0, !PT ;  /* 0x0800000006ff7812 */ /* 0x000fc6000780c0ff */
[----:B------:R-:W3:Y:S04]  /*c200*/  LDG.E.U16 R5, desc[UR10][R28.64+0x2] ;  /* 0x0000020a1c057981 */ /* 0x000ee8000c1e1500 */
[----:B------:R-:W4:Y:S01]  /*c210*/  @P6 LDG.E.U16 R32, desc[UR10][R32.64+0x2] ;  /* 0x0000020a20206981 */ /* 0x000f22000c1e1500 */
[----:B--2---:R-:W-:-:S03]  /*c220*/  @P6 SHF.L.U32 R3, R0, 0x10, RZ ;  /* 0x0000001000036819 */ /* 0x004fc600000006ff */
[----:B------:R-:W2:Y:S01]  /*c230*/  LDG.E.U16 R0, desc[UR10][R28.64] ;  /* 0x0000000a1c007981 */ /* 0x000ea2000c1e1500 */
[----:B---3--:R-:W-:Y:S02]  /*c240*/  SHF.L.U32 R5, R5, 0x10, RZ ;  /* 0x0000001005057819 */ /* 0x008fe400000006ff */
[----:B----4-:R-:W-:Y:S02]  /*c250*/  @P6 SHF.L.U32 R2, R32, 0x10, RZ ;  /* 0x0000001020026819 */ /* 0x010fe400000006ff */
[----:B--2---:R-:W-:-:S07]  /*c260*/  SHF.L.U32 R0, R0, 0x10, RZ ;  /* 0x0000001000007819 */ /* 0x004fce00000006ff */
.L_x_702:
[----:B------:R-:W-:Y:S05]  /*c270*/  BSYNC B0 ;  /* 0x0000000000007941 */ /* 0x000fea0003800000 */
.L_x_701:
[----:B-----5:R-:W-:Y:S01]  /*c280*/  MOV R28, R45 ;  /* 0x0000002d001c7202 */ /* 0x020fe20000000f00 */
[----:B------:R-:W2:Y:S04]  /*c290*/  LDL.LU R33, [R1+0x2e0] ;  /* 0x0002e00001217983 */ /* 0x000ea80000300800 */
[----:B------:R-:W3:Y:S04]  /*c2a0*/  LDL.LU R32, [R1+0x2d0] ;  /* 0x0002d00001207983 */ /* 0x000ee80000300800 */
[----:B------:R-:W4:Y:S01]  /*c2b0*/  LDL.LU R29, [R1+0x2d4] ;  /* 0x0002d400011d7983 */ /* 0x000f220000300800 */
[----:B------:R-:W-:Y:S01]  /*c2c0*/  LOP3.LUT P6, RZ, R6, 0x1000000, RZ, 0xc0, !PT ;  /* 0x0100000006ff7812 */ /* 0x000fe200078cc0ff */
[----:B------:R-:W-:-:S02]  /*c2d0*/  ULDC.U8 UR15, c[0x0][0x2a4] ;  /* 0x0000a900000f7ab9 */ /* 0x000fc40000000000 */
[----:B------:R-:W3:Y:S01]  /*c2e0*/  LDL.LU R45, [R1+0x2bc] ;  /* 0x0002bc00012d7983 */ /* 0x000ee20000300800 */
[----:B------:R-:W-:Y:S02]  /*c2f0*/  PRMT R54, RZ, 0x7610, R54 ;  /* 0x00007610ff367816 */ /* 0x000fe40000000036 */
[----:B------:R-:W-:Y:S02]  /*c300*/  PRMT R52, RZ, 0x7610, R52 ;  /* 0x00007610ff347816 */ /* 0x000fe40000000034 */
[----:B------:R-:W-:-:S05]  /*c310*/  PRMT R48, RZ, 0x7610, R48 ;  /* 0x00007610ff307816 */ /* 0x000fca0000000030 */
[----:B------:R-:W-:Y:S01]  /*c320*/  @!P6 PRMT R28, R17, 0x7610, R28 ;  /* 0x00007610111ce816 */ /* 0x000fe2000000001c */
[----:B------:R-:W-:Y:S01]  /*c330*/  STL [R1+0x1f8], R17 ;  /* 0x0001f81101007387 */ /* 0x000fe20000100800 */
[----:B------:R-:W-:Y:S02]  /*c340*/  @!P4 PRMT R54, R16, 0x7610, R54 ;  /* 0x000076101036c816 */ /* 0x000fe40000000036 */
[----:B------:R-:W-:Y:S01]  /*c350*/  @!P4 PRMT R52, R15, 0x7610, R52 ;  /* 0x000076100f34c816 */ /* 0x000fe20000000034 */
[----:B------:R0:W-:Y:S01]  /*c360*/  @!P6 STL.S16 [R1+0x648], R28 ;  /* 0x0006481c0100e387 */ /* 0x0001e20000100600 */
[----:B------:R-:W-:Y:S02]  /*c370*/  @!P3 PRMT R48, R13, 0x7610, R48 ;  /* 0x000076100d30b816 */ /* 0x000fe40000000030 */
[----:B------:R-:W-:Y:S01]  /*c380*/  PRMT R55, RZ, 0x7610, R55 ;  /* 0x00007610ff377816 */ /* 0x000fe20000000037 */
[----:B------:R1:W-:Y:S01]  /*c390*/  STL [R1+0xfc], R16 ;  /* 0x0000fc1001007387 */ /* 0x0003e20000100800 */
[----:B------:R-:W-:-:S02]  /*c3a0*/  PRMT R53, RZ, 0x7610, R53 ;  /* 0x00007610ff357816 */ /* 0x000fc40000000035 */
[----:B------:R-:W-:Y:S01]  /*c3b0*/  PRMT R51, RZ, 0x7610, R51 ;  /* 0x00007610ff337816 */ /* 0x000fe20000000033 */
[----:B------:R1:W-:Y:S01]  /*c3c0*/  STL [R1+0x1fc], R15 ;  /* 0x0001fc0f01007387 */ /* 0x0003e20000100800 */
[----:B------:R-:W-:Y:S02]  /*c3d0*/  PRMT R50, RZ, 0x7610, R50 ;  /* 0x00007610ff327816 */ /* 0x000fe40000000032 */
[----:B0-----:R-:W-:Y:S01]  /*c3e0*/  @!P6 SHF.R.U32.HI R28, RZ, 0x10, R17 ;  /* 0x00000010ff1ce819 */ /* 0x001fe20000011611 */
[----:B------:R0:W-:Y:S01]  /*c3f0*/  STL [R1+0x200], R13 ;  /* 0x0002000d01007387 */ /* 0x0001e20000100800 */
[----:B------:R-:W-:Y:S02]  /*c400*/  PRMT R47, RZ, 0x7610, R47 ;  /* 0x00007610ff2f7816 */ /* 0x000fe4000000002f */
[----:B-1----:R-:W-:Y:S02]  /*c410*/  @!P4 SHF.R.U32.HI R16, RZ, 0x10, R16 ;  /* 0x00000010ff10c819 */ /* 0x002fe40000011610 */
[----:B------:R-:W-:-:S02]  /*c420*/  PRMT R46, RZ, 0x7610, R46 ;  /* 0x00007610ff2e7816 */ /* 0x000fc4000000002e */
[----:B------:R-:W-:Y:S02]  /*c430*/  @!P4 SHF.R.U32.HI R15, RZ, 0x10, R15 ;  /* 0x00000010ff0fc819 */ /* 0x000fe4000001160f */
[----:B------:R-:W-:Y:S02]  /*c440*/  PRMT R17, RZ, 0x7610, R17 ;  /* 0x00007610ff117816 */ /* 0x000fe40000000011 */
[----:B0-----:R-:W-:Y:S01]  /*c450*/  @!P3 SHF.R.U32.HI R13, RZ, 0x10, R13 ;  /* 0x00000010ff0db819 */ /* 0x001fe2000001160d */
[----:B------:R0:W-:Y:S01]  /*c460*/  STL [R1+0x100], R14 ;  /* 0x0001000e01007387 */ /* 0x0001e20000100800 */
[----:B------:R-:W-:Y:S02]  /*c470*/  @!P6 PRMT R55, R28, 0x7610, R55 ;  /* 0x000076101c37e816 */ /* 0x000fe40000000037 */
[----:B------:R-:W-:Y:S01]  /*c480*/  @!P4 PRMT R53, R16, 0x7610, R53 ;  /* 0x000076101035c816 */ /* 0x000fe20000000035 */
[----:B------:R1:W-:Y:S01]  /*c490*/  STL [R1+0x104], R12 ;  /* 0x0001040c01007387 */ /* 0x0003e20000100800 */
[----:B------:R-:W-:-:S02]  /*c4a0*/  @!P4 PRMT R51, R15, 0x7610, R51 ;  /* 0x000076100f33c816 */ /* 0x000fc40000000033 */
[----:B------:R-:W-:Y:S01]  /*c4b0*/  @!P3 PRMT R50, R14, 0x7610, R50 ;  /* 0x000076100e32b816 */ /* 0x000fe20000000032 */
[----:B------:R1:W-:Y:S01]  /*c4c0*/  STL [R1+0x204], R11 ;  /* 0x0002040b01007387 */ /* 0x0003e20000100800 */
[----:B------:R-:W-:Y:S02]  /*c4d0*/  @!P3 PRMT R47, R13, 0x7610, R47 ;  /* 0x000076100d2fb816 */ /* 0x000fe4000000002f */
[----:B------:R-:W-:Y:S02]  /*c4e0*/  @!P2 PRMT R46, R12, 0x7610, R46 ;  /* 0x000076100c2ea816 */ /* 0x000fe4000000002e */
[----:B------:R-:W-:Y:S02]  /*c4f0*/  @!P2 PRMT R17, R11, 0x7610, R17 ;  /* 0x000076100b11a816 */ /* 0x000fe40000000011 */
[----:B0-----:R-:W-:Y:S02]  /*c500*/  @!P3 SHF.R.U32.HI R14, RZ, 0x10, R14 ;  /* 0x00000010ff0eb819 */ /* 0x001fe4000001160e */
[----:B------:R-:W-:-:S02]  /*c510*/  PRMT R49, RZ, 0x7610, R49 ;  /* 0x00007610ff317816 */ /* 0x000fc40000000031 */
[----:B-1----:R-:W-:Y:S02]  /*c520*/  @!P2 SHF.R.U32.HI R12, RZ, 0x10, R12 ;  /* 0x00000010ff0ca819 */ /* 0x002fe4000001160c */
[----:B------:R-:W-:Y:S02]  /*c530*/  PRMT R28, RZ, 0x7610, R28 ;  /* 0x00007610ff1c7816 */ /* 0x000fe4000000001c */
[----:B------:R-:W-:Y:S02]  /*c540*/  @!P2 SHF.R.U32.HI R11, RZ, 0x10, R11 ;  /* 0x00000010ff0ba819 */ /* 0x000fe4000001160b */
[----:B------:R-:W-:Y:S02]  /*c550*/  PRMT R16, RZ, 0x7610, R16 ;  /* 0x00007610ff107816 */ /* 0x000fe40000000010 */
[----:B------:R-:W-:Y:S02]  /*c560*/  PRMT R15, RZ, 0x7610, R15 ;  /* 0x00007610ff0f7816 */ /* 0x000fe4000000000f */
[----:B------:R-:W-:Y:S01]  /*c570*/  PRMT R13, RZ, 0x7610, R13 ;  /* 0x00007610ff0d7816 */ /* 0x000fe2000000000d */
        /* <DEDUP_REMOVED lines=11> */
[----:B------:R-:W-:Y:S01]  /*c630*/  PRMT R11, RZ, 0x7610, R11 ;  /* 0x00007610ff0b7816 */ /* 0x000fe2000000000b */
[----:B------:R0:W-:Y:S01]  /*c640*/  STL [R1+0x10c], R8 ;  /* 0x00010c0801007387 */ /* 0x0001e20000100800 */
[----:B------:R-:W-:Y:S02]  /*c650*/  @!P1 PRMT R14, R10, 0x7610, R14 ;  /* 0x000076100a0e9816 */ /* 0x000fe4000000000e */
[----:B------:R-:W-:Y:S02]  /*c660*/  @!P1 PRMT R12, R9, 0x7610, R12 ;  /* 0x00007610090c9816 */ /* 0x000fe4000000000c */
[----:B------:R-:W-:-:S02]  /*c670*/  @!P0 PRMT R11, R8, 0x7610, R11 ;  /* 0x00007610080b8816 */ /* 0x000fc4000000000b */
[----:B------:R-:W-:Y:S02]  /*c680*/  PRMT R10, RZ, 0x7610, R10 ;  /* 0x00007610ff0a7816 */ /* 0x000fe4000000000a */
[----:B------:R-:W-:Y:S02]  /*c690*/  PRMT R9, RZ, 0x7610, R9 ;  /* 0x00007610ff097816 */ /* 0x000fe40000000009 */
        /* <DEDUP_REMOVED lines=26> */
[----:B------:R-:W-:Y:S04]  /*c840*/  STL.S16 [R1+0x694], R9 ;  /* 0x0006940901007387 */ /* 0x000fe80000100600 */
[----:B------:R2:W-:Y:S04]  /*c850*/  STL.S16 [R1+0x698], R8 ;  /* 0x0006980801007387 */ /* 0x0005e80000100600 */
[----:B------:R4:W-:Y:S01]  /*c860*/  STL.S16 [R1+0x690], R10 ;  /* 0x0006900a01007387 */ /* 0x0009e20000100600 */
[----:B--2---:R-:W-:-:S05]  /*c870*/  SHF.L.U32 R8, R33, 0x10, RZ ;  /* 0x0000001021087819 */ /* 0x004fca00000006ff */
[----:B------:R-:W-:Y:S01]  /*c880*/  FADD.FTZ R8, R8, -UR16 ;  /* 0x8000001008087e21 */ /* 0x000fe20008010000 */
[----:B---3--:R-:W-:-:S04]  /*c890*/  IMAD.U32 R9, R45, 0x10000, RZ ;  /* 0x000100002d097824 */ /* 0x008fc800078e00ff */
[----:B------:R-:W-:Y:S01]  /*c8a0*/  FADD.FTZ R9, R9, -UR16 ;  /* 0x8000001009097e21 */ /* 0x000fe20008010000 */
[----:B------:R-:W-:Y:S01]  /*c8b0*/  SHF.L.U32 R7, R32, 0x10, RZ ;  /* 0x0000001020077819 */ /* 0x000fe200000006ff */
[----:B------:R-:W-:Y:S01]  /*c8c0*/  FMUL.FTZ R8, R8, UR13 ;  /* 0x0000000d08087c20 */ /* 0x000fe20008410000 */
[----:B----4-:R-:W-:Y:S01]  /*c8d0*/  SHF.L.U32 R10, R29, 0x10, RZ ;  /* 0x000000101d0a7819 */ /* 0x010fe200000006ff */
        /* <DEDUP_REMOVED lines=20> */
.L_x_703:
        /* <DEDUP_REMOVED lines=8> */
[----:B------:R-:W-:Y:S01]  /*caa0*/  FMUL.FTZ R12, R10, R5 ;  /* 0x000000050a0c7220 */ /* 0x000fe20000410000 */
        /* <DEDUP_REMOVED lines=27> */
.L_x_704:
[----:B------:R-:W2:Y:S04]  /*cc60*/  LDL.LU R32, [R1+0x280] ;  /* 0x0002800001207983 */ /* 0x000ea80000300800 */
[----:B------:R-:W3:Y:S04]  /*cc70*/  LDL.LU R17, [R1+0x2e4] ;  /* 0x0002e40001117983 */ /* 0x000ee80000300800 */
[----:B------:R-:W4:Y:S04]  /*cc80*/  LDL.LU R29, [R1+0x284] ;  /* 0x00028400011d7983 */ /* 0x000f280000300800 */
[----:B------:R-:W5:Y:S01]  /*cc90*/  LDL.LU R28, [R1+0x378] ;  /* 0x00037800011c7983 */ /* 0x000f620000300800 */
[----:B------:R-:W-:Y:S01]  /*cca0*/  FMUL.FTZ R16, R12, R0 ;  /* 0x000000000c107220 */ /* 0x000fe20000410000 */
[----:B------:R-:W-:Y:S01]  /*ccb0*/  FFMA.FTZ R9, R15, R12, R9 ;  /* 0x0000000c0f097223 */ /* 0x000fe20000010009 */
[----:B------:R-:W-:-:S02]  /*ccc0*/  FFMA.FTZ R8, R8, R10, RZ ;  /* 0x0000000a08087223 */ /* 0x000fc400000100ff */
[----:B------:R-:W-:Y:S01]  /*ccd0*/  FFMA.FTZ R11, R15, R16, R11 ;  /* 0x000000100f0b7223 */ /* 0x000fe2000001000b */
[----:B------:R-:W-:Y:S01]  /*cce0*/  FADD.FTZ R15, RZ, R7 ;  /* 0x00000007ff0f7221 */ /* 0x000fe20000010000 */
[----:B------:R-:W-:Y:S01]  /*ccf0*/  FFMA.FTZ R7, R7, R0, RZ ;  /* 0x0000000007077223 */ /* 0x000fe200000100ff */
[----:B------:R-:W-:Y:S02]  /*cd00*/  FFMA.FTZ R8, R13, R14, R8 ;  /* 0x0000000e0d087223 */ /* 0x000fe40000010008 */
[----:B------:R-:W-:Y:S01]  /*cd10*/  FADD.FTZ R12, R15, R12 ;  /* 0x0000000c0f0c7221 */ /* 0x000fe20000010000 */
[-C--:B------:R-:W-:Y:S01]  /*cd20*/  FFMA.FTZ R7, R10, R5.reuse, R7 ;  /* 0x000000050a077223 */ /* 0x080fe20000010007 */
[----:B------:R-:W-:Y:S01]  /*cd30*/  FADD.FTZ R15, RZ, R10 ;  /* 0x0000000aff0f7221 */ /* 0x000fe20000010000 */
[----:B------:R-:W-:Y:S02]  /*cd40*/  FMUL.FTZ R10, R14, R5 ;  /* 0x000000050e0a7220 */ /* 0x000fe40000410000 */
[----:B------:R-:W-:Y:S01]  /*cd50*/  FADD.FTZ R16, R7, R16 ;  /* 0x0000001007107221 */ /* 0x000fe20000010000 */
[----:B------:R-:W-:Y:S01]  /*cd60*/  FADD.FTZ R15, R15, R14 ;  /* 0x0000000e0f0f7221 */ /* 0x000fe20000010000 */
[----:B------:R-:W-:Y:S01]  /*cd70*/  FFMA.FTZ R11, R13, R10, R11 ;  /* 0x0000000a0d0b7223 */ /* 0x000fe2000001000b */
[----:B--2---:R-:W-:-:S02]  /*cd80*/  SHF.L.U32 R13, R32, 0x10, RZ ;  /* 0x00000010200d7819 */ /* 0x004fc400000006ff */
        /* <DEDUP_REMOVED lines=26> */
.L_x_705:
        /* <DEDUP_REMOVED lines=8> */
[----:B------:R-:W-:-:S02]  /*cfb0*/  FMUL.FTZ R9, R13, R5 ;  /* 0x000000050d097220 */ /* 0x000fc40000410000 */
[----:B------:R-:W-:Y:S01]  /*cfc0*/  FFMA.FTZ R17, R17, R14, R11 ;  /* 0x0000000e11117223 */ /* 0x000fe2000001000b */
[----:B------:R-:W-:Y:S01]  /*cfd0*/  FADD.FTZ R11, R15, R13 ;  /* 0x0000000d0f0b7221 */ /* 0x000fe20000010000 */
[C---:B------:R-:W-:Y:S01]  /*cfe0*/  FFMA.FTZ R13, R7.reuse, R13, R8 ;  /* 0x0000000d070d7223 */ /* 0x040fe20000010008 */
[----:B------:R-:W-:Y:S01]  /*cff0*/  FADD.FTZ R8, R16, R14 ;  /* 0x0000000e10087221 */ /* 0x000fe20000010000 */
[----:B------:R-:W-:-:S03]  /*d000*/  FFMA.FTZ R7, R7, R9, R17 ;  /* 0x0000000907077223 */ /* 0x000fc60000010011 */
        /* <DEDUP_REMOVED lines=28> */
.L_x_706:
[----:B------:R-:W2:Y:S04]  /*d1d0*/  LDL.LU R29, [R1+0x268] ;  /* 0x00026800011d7983 */ /* 0x000ea80000300800 */
[----:B------:R-:W3:Y:S04]  /*d1e0*/  LDL.LU R28, [R1+0x3d4] ;  /* 0x0003d400011c7983 */ /* 0x000ee80000300800 */
[----:B------:R-:W4:Y:S04]  /*d1f0*/  LDL.LU R17, [R1+0x26c] ;  /* 0x00026c0001117983 */ /* 0x000f280000300800 */
[----:B------:R-:W5:Y:S01]  /*d200*/  LDL.LU R16, [R1+0x410] ;  /* 0x0004100001107983 */ /* 0x000f620000300800 */
[----:B------:R-:W-:Y:S01]  /*d210*/  FMUL.FTZ R15, R10, R0 ;  /* 0x000000000a0f7220 */ /* 0x000fe20000410000 */
[----:B------:R-:W-:Y:S01]  /*d220*/  FFMA.FTZ R47, R14, R10, R47 ;  /* 0x0000000a0e2f7223 */ /* 0x000fe2000001002f */
[----:B------:R-:W-:-:S02]  /*d230*/  FADD.FTZ R45, R12, R10 ;  /* 0x0000000a0c2d7221 */ /* 0x000fc40000010000 */
[----:B------:R-:W-:Y:S01]  /*d240*/  FFMA.FTZ R14, R14, R15, R7 ;  /* 0x0000000f0e0e7223 */ /* 0x000fe20000010007 */
[----:B------:R-:W-:Y:S01]  /*d250*/  FADD.FTZ R15, R8, R15 ;  /* 0x0000000f080f7221 */ /* 0x000fe20000010000 */
[----:B------:R-:W-:-:S04]  /*d260*/  FMUL.FTZ R8, R9, R5 ;  /* 0x0000000509087220 */ /* 0x000fc80000410000 */
        /* <DEDUP_REMOVED lines=29> */
.L_x_707:
        /* <DEDUP_REMOVED lines=37> */
.L_x_708:
[----:B------:R-:W2:Y:S04]  /*d690*/  LDL.LU R50, [R1+0x224] ;  /* 0x0002240001327983 */ /* 0x000ea80000300800 */
[----:B------:R-:W3:Y:S04]  /*d6a0*/  LDL.LU R29, [R1+0x238] ;  /* 0x00023800011d7983 */ /* 0x000ee80000300800 */
[----:B------:R-:W4:Y:S04]  /*d6b0*/  LDL.LU R49, [R1+0x4a8] ;  /* 0x0004a80001317983 */ /* 0x000f280000300800 */
[----:B------:R-:W5:Y:S01]  /*d6c0*/  LDL.LU R48, [R1+0x4ac] ;  /* 0x0004ac0001307983 */ /* 0x000f620000300800 */
[----:B------:R-:W-:Y:S01]  /*d6d0*/  FMUL.FTZ R16, R32, R0 ;  /* 0x0000000020107220 */ /* 0x000fe20000410000 */
[----:B------:R-:W-:Y:S01]  /*d6e0*/  FFMA.FTZ R33, R33, R9, R13 ;  /* 0x0000000921217223 */ /* 0x000fe2000001000d */
[----:B------:R-:W-:Y:S01]  /*d6f0*/  FMUL.FTZ R13, R17, R5 ;  /* 0x00000005110d7220 */ /* 0x000fe20000410000 */
[----:B------:R-:W-:Y:S01]  /*d700*/  FADD.FTZ R11, R11, R9 ;  /* 0x000000090b0b7221 */ /* 0x000fe20000010000 */
[----:B------:R-:W-:Y:S01]  /*d710*/  FFMA.FTZ R14, R46, R16, R14 ;  /* 0x000000102e0e7223 */ /* 0x000fe2000001000e */
[----:B------:R-:W-:Y:S01]  /*d720*/  FADD.FTZ R15, R15, R16 ;  /* 0x000000100f0f7221 */ /* 0x000fe20000010000 */
[----:B------:R-:W-:-:S02]  /*d730*/  FFMA.FTZ R47, R12, R8, R47 ;  /* 0x000000080c2f7223 */ /* 0x000fc4000001002f */
        /* <DEDUP_REMOVED lines=29> */
.L_x_709:
        /* <DEDUP_REMOVED lines=11> */
[----:B------:R-:W-:Y:S01]  /*d9c0*/  FADD.FTZ R8, R8, -UR16 ;  /* 0x8000001008087e21 */ /* 0x000fe20008010000 */
[----:B----4-:R-:W-:Y:S01]  /*d9d0*/  SHF.L.U32 R9, R51, 0x10, RZ ;  /* 0x0000001033097819 */ /* 0x010fe200000006ff */
[----:B------:R-:W-:Y:S01]  /*d9e0*/  FMUL.FTZ R15, R15, UR13 ;  /* 0x0000000d0f0f7c20 */ /* 0x000fe20008410000 */
[----:B-----5:R-:W-:Y:S01]  /*d9f0*/  SHF.L.U32 R12, R52, 0x10, RZ ;  /* 0x00000010340c7819 */ /* 0x020fe200000006ff */
        /* <DEDUP_REMOVED lines=21> */
.L_x_710:
        /* <DEDUP_REMOVED lines=10> */
[----:B------:R-:W-:Y:S01]  /*dbf0*/  FMUL.FTZ R7, R9, R5 ;  /* 0x0000000509077220 */ /* 0x000fe20000410000 */
[----:B------:R-:W-:Y:S01]  /*dc00*/  FFMA.FTZ R46, R46, R32, R47 ;  /* 0x000000202e2e7223 */ /* 0x000fe2000001002f */
[----:B------:R-:W-:-:S02]  /*dc10*/  FADD.FTZ R50, R50, R49 ;  /* 0x0000003132327221 */ /* 0x000fc40000010000 */
[----:B------:R-:W-:Y:S02]  /*dc20*/  FFMA.FTZ R47, R8, R7, R48 ;  /* 0x00000007082f7223 */ /* 0x000fe40000010030 */
[----:B------:R-:W-:Y:S01]  /*dc30*/  FADD.FTZ R50, R7, R50 ;  /* 0x0000003207327221 */ /* 0x000fe20000010000 */
[----:B--2---:R-:W-:Y:S01]  /*dc40*/  SHF.L.U32 R10, R55, 0x10, RZ ;  /* 0x00000010370a7819 */ /* 0x004fe200000006ff */
[----:B---3--:R-:W-:-:S04]  /*dc50*/  IMAD.U32 R11, R54, 0x10000, RZ ;  /* 0x00010000360b7824 */ /* 0x008fc800078e00ff */
[----:B------:R-:W-:Y:S01]  /*dc60*/  FADD.FTZ R48, R10, -UR16 ;  /* 0x800000100a307e21 */ /* 0x000fe20008010000 */
[----:B------:R-:W-:-:S03]  /*dc70*/  FADD.FTZ R49, R11, -UR16 ;  /* 0x800000100b317e21 */ /* 0x000fc60008010000 */
[----:B------:R-:W-:Y:S01]  /*dc80*/  FMUL.FTZ R11, R48, UR13 ;  /* 0x0000000d300b7c20 */ /* 0x000fe20008410000 */
[----:B----4-:R-:W-:Y:S02]  /*dc90*/  SHF.L.U32 R7, R53, 0x10, RZ ;  /* 0x0000001035077819 */ /* 0x010fe400000006ff */
        /* <DEDUP_REMOVED lines=21> */
.L_x_711:
[----:B------:R-:W2:Y:S01]  /*ddf0*/  LDL.LU R53, [R1+0x214] ;  /* 0x0002140001357983 */ /* 0x000ea20000300800 */
[----:B------:R-:W-:Y:S01]  /*de00*/  SHF.L.U32 R52, R19, 0x10, RZ ;  /* 0x0000001013347819 */ /* 0x000fe200000006ff */
[----:B------:R-:W-:Y:S01]  /*de10*/  FADD.FTZ R19, R45, R32 ;  /* 0x000000202d137221 */ /* 0x000fe20000010000 */
[----:B------:R-:W-:Y:S01]  /*de20*/  FMUL.FTZ R49, R7, R0 ;  /* 0x0000000007317220 */ /* 0x000fe20000410000 */
[----:B------:R-:W-:-:S03]  /*de30*/  SHF.L.U32 R45, R18, 0x10, RZ ;  /* 0x00000010122d7819 */ /* 0x000fc600000006ff */
[----:B------:R-:W-:Y:S01]  /*de40*/  FFMA.FTZ R18, R11, R49, R47 ;  /* 0x000000310b127223 */ /* 0x000fe2000001002f */
[----:B------:R-:W-:Y:S01]  /*de50*/  FADD.FTZ R32, R50, R49 ;  /* 0x0000003132207221 */ /* 0x000fe20000010000 */
[----:B------:R-:W-:Y:S01]  /*de60*/  FADD.FTZ R50, R52, -UR16 ;  /* 0x8000001034327e21 */ /* 0x000fe20008010000 */
[----:B------:R-:W-:Y:S01]  /*de70*/  FADD.FTZ R47, R45, -UR16 ;  /* 0x800000102d2f7e21 */ /* 0x000fe20008010000 */
[----:B------:R-:W-:Y:S02]  /*de80*/  SHF.L.U32 R49, R20, 0x10, RZ ;  /* 0x0000001014317819 */ /* 0x000fe400000006ff */
[----:B------:R-:W-:Y:S01]  /*de90*/  FMUL.FTZ R50, R50, UR13 ;  /* 0x0000000d32327c20 */ /* 0x000fe20008410000 */
[----:B------:R-:W-:Y:S01]  /*dea0*/  FMUL.FTZ R47, R47, UR13 ;  /* 0x0000000d2f2f7c20 */ /* 0x000fe20008410000 */
[----:B--2---:R-:W-:Y:S01]  /*deb0*/  SHF.L.U32 R45, R53, 0x10, RZ ;  /* 0x00000010352d7819 */ /* 0x004fe200000006ff */
        /* <DEDUP_REMOVED lines=20> */
.L_x_712:
[----:B------:R-:W2:Y:S01]  /*e000*/  LDL.LU R54, [R1+0x600] ;  /* 0x0006000001367983 */ /* 0x000ea20000300800 */
[----:B------:R-:W-:Y:S01]  /*e010*/  FFMA.FTZ R20, R48, R53, R18 ;  /* 0x0000003530147223 */ /* 0x000fe20000010012 */
[----:B------:R-:W-:Y:S01]  /*e020*/  FMUL.FTZ R52, R49, R0 ;  /* 0x0000000031347220 */ /* 0x000fe20000410000 */
[----:B------:R-:W-:Y:S01]  /*e030*/  FADD.FTZ R32, R53, R32 ;  /* 0x0000002035207221 */ /* 0x000fe20000010000 */
[----:B------:R-:W-:Y:S01]  /*e040*/  SHF.L.U32 R22, R22, 0x10, RZ ;  /* 0x0000001016167819 */ /* 0x000fe200000006ff */
[----:B------:R-:W-:Y:S01]  /*e050*/  FFMA.FTZ R18, R28, R17, R33 ;  /* 0x000000111c127223 */ /* 0x000fe20000010021 */
[----:B------:R-:W-:Y:S01]  /*e060*/  SHF.L.U32 R21, R21, 0x10, RZ ;  /* 0x0000001015157819 */ /* 0x000fe200000006ff */
[----:B------:R-:W-:Y:S01]  /*e070*/  FFMA.FTZ R20, R50, R52, R20 ;  /* 0x0000003432147223 */ /* 0x000fe20000010014 */
[----:B------:R-:W-:Y:S01]  /*e080*/  FMUL.FTZ R28, R45, R5 ;  /* 0x000000052d1c7220 */ /* 0x000fe20000410000 */
[----:B------:R-:W-:Y:S01]  /*e090*/  FADD.FTZ R32, R32, R52 ;  /* 0x0000003420207221 */ /* 0x000fe20000010000 */
[----:B------:R-:W-:Y:S01]  /*e0a0*/  FADD.FTZ R22, R22, -UR16 ;  /* 0x8000001016167e21 */ /* 0x000fe20008010000 */
[----:B------:R-:W-:Y:S01]  /*e0b0*/  FADD.FTZ R21, R21, -UR16 ;  /* 0x8000001015157e21 */ /* 0x000fe20008010000 */
[----:B------:R-:W-:Y:S01]  /*e0c0*/  FADD.FTZ R51, R51, R17 ;  /* 0x0000001133337221 */ /* 0x000fe20000010000 */
[----:B------:R-:W-:Y:S01]  /*e0d0*/  FFMA.FTZ R20, R47, R28, R20 ;  /* 0x0000001c2f147223 */ /* 0x000fe20000010014 */
        /* <DEDUP_REMOVED lines=25> */
.L_x_713:
[----:B------:R-:W2:Y:S04]  /*e270*/  LDL.LU R23, [R1+0x5f0] ;  /* 0x0005f00001177983 */ /* 0x000ea80000300800 */
[----:B------:R-:W3:Y:S01]  /*e280*/  LDL.LU R22, [R1+0x5f4] ;  /* 0x0005f40001167983 */ /* 0x000ee20000300800 */
[----:B------:R-:W-:Y:S01]  /*e290*/  FADD.FTZ R16, R19, R16 ;  /* 0x0000001013107221 */ /* 0x000fe20000010000 */
[----:B------:R-:W-:Y:S01]  /*e2a0*/  SHF.L.U32 R24, R24, 0x10, RZ ;  /* 0x0000001018187819 */ /* 0x000fe200000006ff */
[----:B------:R-:W-:-:S04]  /*e2b0*/  FMUL.FTZ R21, R46, R0 ;  /* 0x000000002e157220 */ /* 0x000fc80000410000 */
[----:B------:R-:W-:Y:S01]  /*e2c0*/  FADD.FTZ R33, R24, -UR16 ;  /* 0x8000001018217e21 */ /* 0x000fe20008010000 */
[----:B------:R-:W-:Y:S01]  /*e2d0*/  FFMA.FTZ R20, R52, R21, R20 ;  /* 0x0000001534147223 */ /* 0x000fe20000010014 */
[----:B------:R-:W-:Y:S01]  /*e2e0*/  FADD.FTZ R21, R28, R21 ;  /* 0x000000151c157221 */ /* 0x000fe20000010000 */
[----:B------:R-:W-:Y:S01]  /*e2f0*/  SHF.L.U32 R28, R25, 0x10, RZ ;  /* 0x00000010191c7819 */ /* 0x000fe200000006ff */
[----:B------:R-:W-:Y:S01]  /*e300*/  FMUL.FTZ R33, R33, UR13 ;  /* 0x0000000d21217c20 */ /* 0x000fe20008410000 */
[----:B--2---:R-:W-:Y:S02]  /*e310*/  SHF.L.U32 R19, R23, 0x10, RZ ;  /* 0x0000001017137819 */ /* 0x004fe400000006ff */
[----:B---3--:R-:W-:-:S03]  /*e320*/  SHF.L.U32 R24, R22, 0x10, RZ ;  /* 0x0000001016187819 */ /* 0x008fc600000006ff */
[----:B------:R-:W-:Y:S01]  /*e330*/  FADD.FTZ R19, R19, -UR16 ;  /* 0x8000001013137e21 */ /* 0x000fe20008010000 */
[----:B------:R-:W-:-:S03]  /*e340*/  FMUL.FTZ R22, R32, R5 ;  /* 0x0000000520167220 */ /* 0x000fc60000410000 */
        /* <DEDUP_REMOVED lines=20> */
.L_x_714:
[----:B------:R-:W2:Y:S04]  /*e490*/  LDL.LU R25, [R1+0x5e0] ;  /* 0x0005e00001197983 */ /* 0x000ea80000300800 */
[----:B------:R-:W3:Y:S04]  /*e4a0*/  LDL.LU R54, [R1+0x5e4] ;  /* 0x0005e40001367983 */ /* 0x000ee80000300800 */
[----:B------:R-:W4:Y:S01]  /*e4b0*/  LDL.LU R53, [R1+0x5e8] ;  /* 0x0005e80001357983 */ /* 0x000f220000300800 */
[----:B------:R-:W-:Y:S01]  /*e4c0*/  FFMA.FTZ R13, R13, R14, R18 ;  /* 0x0000000e0d0d7223 */ /* 0x000fe20000010012 */
[----:B------:R-:W-:Y:S01]  /*e4d0*/  FFMA.FTZ R20, R29, R22, R20 ;  /* 0x000000161d147223 */ /* 0x000fe20000010014 */
[----:B------:R-:W-:Y:S01]  /*e4e0*/  FMUL.FTZ R19, R28, R0 ;  /* 0x000000001c137220 */ /* 0x000fe20000410000 */
[----:B------:R-:W-:Y:S01]  /*e4f0*/  FADD.FTZ R21, R22, R21 ;  /* 0x0000001516157221 */ /* 0x000fe20000010000 */
[----:B------:R-:W-:Y:S01]  /*e500*/  SHF.L.U32 R26, R26, 0x10, RZ ;  /* 0x000000101a1a7819 */ /* 0x000fe200000006ff */
[----:B------:R-:W-:Y:S01]  /*e510*/  FADD.FTZ R51, R51, R14 ;  /* 0x0000000e33337221 */ /* 0x000fe20000010000 */
[----:B------:R-:W-:Y:S01]  /*e520*/  FFMA.FTZ R20, R33, R19, R20 ;  /* 0x0000001321147223 */ /* 0x000fe20000010014 */
[----:B------:R-:W-:Y:S01]  /*e530*/  FADD.FTZ R21, R21, R19 ;  /* 0x0000001315157221 */ /* 0x000fe20000010000 */
[----:B------:R-:W-:Y:S01]  /*e540*/  FMUL.FTZ R14, R24, R5 ;  /* 0x00000005180e7220 */ /* 0x000fe20000410000 */
[----:B------:R-:W-:-:S03]  /*e550*/  FFMA.FTZ R17, R15, R12, R17 ;  /* 0x0000000c0f117223 */ /* 0x000fc60000010011 */
[----:B------:R-:W-:Y:S01]  /*e560*/  FFMA.FTZ R20, R23, R14, R20 ;  /* 0x0000000e17147223 */ /* 0x000fe20000010014 */
[----:B------:R-:W-:Y:S01]  /*e570*/  FADD.FTZ R21, R14, R21 ;  /* 0x000000150e157221 */ /* 0x000fe20000010000 */
[----:B--2---:R-:W-:Y:S01]  /*e580*/  SHF.L.U32 R18, R25, 0x10, RZ ;  /* 0x0000001019127819 */ /* 0x004fe200000006ff */
[----:B------:R-:W-:Y:S01]  /*e590*/  FADD.FTZ R25, R26, -UR16 ;  /* 0x800000101a197e21 */ /* 0x000fe20008010000 */
[----:B---3--:R-:W-:-:S03]  /*e5a0*/  SHF.L.U32 R22, R54, 0x10, RZ ;  /* 0x0000001036167819 */ /* 0x008fc600000006ff */
[----:B------:R-:W-:Y:S01]  /*e5b0*/  FADD.FTZ R19, R18, -UR16 ;  /* 0x8000001012137e21 */ /* 0x000fe20008010000 */
[----:B------:R-:W-:Y:S01]  /*e5c0*/  FMUL.FTZ R25, R25, UR13 ;  /* 0x0000000d19197c20 */ /* 0x000fe20008410000 */
[----:B----4-:R-:W-:Y:S02]  /*e5d0*/  SHF.L.U32 R18, R53, 0x10, RZ ;  /* 0x0000001035127819 */ /* 0x010fe400000006ff */
        /* <DEDUP_REMOVED lines=20> */
.L_x_715:
[----:B------:R-:W2:Y:S04]  /*e720*/  LDL.LU R15, [R1+0x5d0] ;  /* 0x0005d000010f7983 */ /* 0x000ea80000300800 */
[----:B------:R-:W3:Y:S01]  /*e730*/  LDL.LU R53, [R1+0x5d4] ;  /* 0x0005d40001357983 */ /* 0x000ee20000300800 */
[----:B------:R-:W-:Y:S01]  /*e740*/  FMUL.FTZ R14, R22, R0 ;  /* 0x00000000160e7220 */ /* 0x000fe20000410000 */
[----:B------:R-:W-:Y:S01]  /*e750*/  SHF.L.U32 R27, R27, 0x10, RZ ;  /* 0x000000101b1b7819 */ /* 0x000fe200000006ff */
[----:B------:R-:W-:Y:S02]  /*e760*/  FADD.FTZ R12, R16, R12 ;  /* 0x0000000c100c7221 */ /* 0x000fe40000010000 */
[----:B------:R-:W-:Y:S01]  /*e770*/  FFMA.FTZ R26, R25, R14, R20 ;  /* 0x0000000e191a7223 */ /* 0x000fe20000010014 */
[----:B------:R-:W-:Y:S01]  /*e780*/  FADD.FTZ R14, R21, R14 ;  /* 0x0000000e150e7221 */ /* 0x000fe20000010000 */
[----:B------:R-:W-:Y:S01]  /*e790*/  FADD.FTZ R21, R27, -UR16 ;  /* 0x800000101b157e21 */ /* 0x000fe20008010000 */
[----:B------:R-:W-:Y:S01]  /*e7a0*/  SHF.L.U32 R20, R30, 0x10, RZ ;  /* 0x000000101e147819 */ /* 0x000fe200000006ff */
[----:B------:R-:W-:-:S02]  /*e7b0*/  FMUL.FTZ R27, R18, R5 ;  /* 0x00000005121b7220 */ /* 0x000fc40000410000 */
        /* <DEDUP_REMOVED lines=24> */
.L_x_716:
[----:B------:R-:W2:Y:S04]  /*e940*/  LDL.LU R56, [R1+0x5c0] ;  /* 0x0005c00001387983 */ /* 0x000ea80000300800 */
[----:B------:R-:W3:Y:S04]  /*e950*/  LDL.LU R55, [R1+0x5c4] ;  /* 0x0005c40001377983 */ /* 0x000ee80000300800 */
[----:B------:R-:W4:Y:S01]  /*e960*/  LDL.LU R54, [R1+0x5c8] ;  /* 0x0005c80001367983 */ /* 0x000f220000300800 */
[----:B------:R-:W-:Y:S01]  /*e970*/  FFMA.FTZ R30, R19, R27, R26 ;  /* 0x0000001b131e7223 */ /* 0x000fe2000001001a */
[----:B------:R-:W-:Y:S01]  /*e980*/  FADD.FTZ R14, R27, R14 ;  /* 0x0000000e1b0e7221 */ /* 0x000fe20000010000 */
[----:B------:R-:W-:Y:S01]  /*e990*/  FFMA.FTZ R26, R8, R9, R13 ;  /* 0x00000009081a7223 */ /* 0x000fe2000001000d */
[----:B------:R-:W-:Y:S01]  /*e9a0*/  FADD.FTZ R27, R51, R9 ;  /* 0x00000009331b7221 */ /* 0x000fe20000010000 */
[----:B------:R-:W-:Y:S01]  /*e9b0*/  FMUL.FTZ R53, R20, R0 ;  /* 0x0000000014357220 */ /* 0x000fe20000410000 */
[----:B------:R-:W-:Y:S01]  /*e9c0*/  SHF.L.U32 R13, R31, 0x10, RZ ;  /* 0x000000101f0d7819 */ /* 0x000fe200000006ff */
[----:B------:R-:W-:Y:S01]  /*e9d0*/  FMUL.FTZ R9, R15, R5 ;  /* 0x000000050f097220 */ /* 0x000fe20000410000 */
[----:B------:R-:W-:Y:S01]  /*e9e0*/  FFMA.FTZ R31, R11, R7, R17 ;  /* 0x000000070b1f7223 */ /* 0x000fe20000010011 */
[----:B------:R-:W-:Y:S01]  /*e9f0*/  FFMA.FTZ R30, R21, R53, R30 ;  /* 0x00000035151e7223 */ /* 0x000fe2000001001e */
[----:B------:R-:W-:Y:S01]  /*ea00*/  FADD.FTZ R14, R14, R53 ;  /* 0x000000350e0e7221 */ /* 0x000fe20000010000 */
[----:B------:R-:W-:-:S02]  /*ea10*/  FADD.FTZ R17, R13, -UR16 ;  /* 0x800000100d117e21 */ /* 0x000fc40008010000 */
[----:B------:R-:W-:Y:S01]  /*ea20*/  FFMA.FTZ R8, R16, R9, R30 ;  /* 0x0000000910087223 */ /* 0x000fe2000001001e */
[----:B------:R-:W-:Y:S01]  /*ea30*/  FADD.FTZ R14, R9, R14 ;  /* 0x0000000e090e7221 */ /* 0x000fe20000010000 */
        /* <DEDUP_REMOVED lines=25> */
.L_x_717:
[----:B------:R-:W2:Y:S04]  /*ebd0*/  LDL.LU R55, [R1+0x290] ;  /* 0x0002900001377983 */ /* 0x000ea80000300800 */
[----:B------:R-:W3:Y:S01]  /*ebe0*/  LDL.LU R54, [R1+0x5a8] ;  /* 0x0005a80001367983 */ /* 0x000ee20000300800 */
[----:B------:R-:W-:Y:S01]  /*ebf0*/  FMUL.FTZ R51, R13, R0 ;  /* 0x000000000d337220 */ /* 0x000fe20000410000 */
[----:B------:R-:W-:Y:S01]  /*ec00*/  FADD.FTZ R30, R12, R7 ;  /* 0x000000070c1e7221 */ /* 0x000fe20000010000 */
[----:B------:R-:W-:Y:S02]  /*ec10*/  SHF.L.U32 R53, R34, 0x10, RZ ;  /* 0x0000001022357819 */ /* 0x000fe400000006ff */
[----:B------:R-:W-:Y:S01]  /*ec20*/  FFMA.FTZ R34, R17, R51, R8 ;  /* 0x0000003311227223 */ /* 0x000fe20000010008 */
[----:B------:R-:W-:Y:S01]  /*ec30*/  FADD.FTZ R51, R14, R51 ;  /* 0x000000330e337221 */ /* 0x000fe20000010000 */
[----:B------:R-:W-:Y:S01]  /*ec40*/  SHF.L.U32 R12, R35, 0x10, RZ ;  /* 0x00000010230c7819 */ /* 0x000fe200000006ff */
        /* <DEDUP_REMOVED lines=26> */
.L_x_718:
[----:B------:R-:W2:Y:S04]  /*edf0*/  LDL.LU R55, [R1+0x5a0] ;  /* 0x0005a00001377983 */ /* 0x000ea80000300800 */
[----:B------:R-:W3:Y:S01]  /*ee00*/  LDL.LU R54, [R1+0x5a4] ;  /* 0x0005a40001367983 */ /* 0x000ee20000300800 */
[----:B------:R-:W-:Y:S01]  /*ee10*/  FFMA.FTZ R34, R11, R53, R34 ;  /* 0x000000350b227223 */ /* 0x000fe20000010022 */
[----:B------:R-:W-:Y:S01]  /*ee20*/  FMUL.FTZ R35, R12, R0 ;  /* 0x000000000c237220 */ /* 0x000fe20000410000 */
[----:B------:R-:W-:Y:S01]  /*ee30*/  FADD.FTZ R51, R53, R51 ;  /* 0x0000003335337221 */ /* 0x000fe20000010000 */
[----:B------:R-:W-:Y:S01]  /*ee40*/  SHF.L.U32 R36, R36, 0x10, RZ ;  /* 0x0000001024247819 */ /* 0x000fe200000006ff */
[----:B------:R-:W-:Y:S01]  /*ee50*/  FFMA.FTZ R26, R48, R10, R26 ;  /* 0x0000000a301a7223 */ /* 0x000fe2000001001a */
[----:B------:R-:W-:Y:S01]  /*ee60*/  FFMA.FTZ R34, R14, R35, R34 ;  /* 0x000000230e227223 */ /* 0x000fe20000010022 */
[----:B------:R-:W-:Y:S01]  /*ee70*/  FADD.FTZ R51, R51, R35 ;  /* 0x0000002333337221 */ /* 0x000fe20000010000 */
[----:B------:R-:W-:Y:S01]  /*ee80*/  FADD.FTZ R27, R27, R10 ;  /* 0x0000000a1b1b7221 */ /* 0x000fe20000010000 */
[----:B------:R-:W-:Y:S01]  /*ee90*/  FMUL.FTZ R10, R7, R5 ;  /* 0x00000005070a7220 */ /* 0x000fe20000410000 */
[----:B------:R-:W-:Y:S01]  /*eea0*/  FADD.FTZ R36, R36, -UR16 ;  /* 0x8000001024247e21 */ /* 0x000fe20008010000 */
[----:B------:R-:W-:Y:S01]  /*eeb0*/  FFMA.FTZ R31, R50, R49, R31 ;  /* 0x00000031321f7223 */ /* 0x000fe2000001001f */
[----:B------:R-:W-:Y:S01]  /*eec0*/  SHF.L.U32 R48, R37, 0x10, RZ ;  /* 0x0000001025307819 */ /* 0x000fe200000006ff */
[----:B------:R-:W-:Y:S01]  /*eed0*/  FFMA.FTZ R34, R8, R10, R34 ;  /* 0x0000000a08227223 */ /* 0x000fe20000010022 */
[----:B------:R-:W-:Y:S01]  /*eee0*/  FADD.FTZ R51, R10, R51 ;  /* 0x000000330a337221 */ /* 0x000fe20000010000 */
[----:B--2---:R-:W-:Y:S01]  /*eef0*/  SHF.L.U32 R35, R55, 0x10, RZ ;  /* 0x0000001037237819 */ /* 0x004fe200000006ff */
[----:B---3--:R-:W-:-:S04]  /*ef00*/  IMAD.U32 R10, R54, 0x10000, RZ ;  /* 0x00010000360a7824 */ /* 0x008fc800078e00ff */
[----:B------:R-:W-:Y:S01]  /*ef10*/  FADD.FTZ R35, R35, -UR16 ;  /* 0x8000001023237e21 */ /* 0x000fe20008010000 */
[----:B------:R-:W-:-:S03]  /*ef20*/  FMUL.FTZ R54, R36, UR13 ;  /* 0x0000000d24367c20 */ /* 0x000fc60008410000 */
        /* <DEDUP_REMOVED lines=21> */
.L_x_719:
[----:B------:R-:W2:Y:S01]  /*f080*/  LDL.LU R36, [R1+0x588] ;  /* 0x0005880001247983 */ /* 0x000ea20000300800 */
[----:B------:R-:W-:Y:S01]  /*f090*/  SHF.L.U32 R39, R39, 0x10, RZ ;  /* 0x0000001027277819 */ /* 0x000fe200000006ff */
[----:B------:R-:W-:Y:S01]  /*f0a0*/  FMUL.FTZ R35, R48, R0 ;  /* 0x0000000030237220 */ /* 0x000fe20000410000 */
[----:B------:R-:W-:Y:S01]  /*f0b0*/  SHF.L.U32 R38, R38, 0x10, RZ ;  /* 0x0000001026267819 */ /* 0x000fe200000006ff */
[----:B------:R-:W-:Y:S01]  /*f0c0*/  FADD.FTZ R30, R30, R49 ;  /* 0x000000311e1e7221 */ /* 0x000fe20000010000 */
[----:B------:R-:W-:Y:S01]  /*f0d0*/  SHF.L.U32 R49, R44, 0x10, RZ ;  /* 0x000000102c317819 */ /* 0x000fe200000006ff */
[----:B------:R-:W-:Y:S01]  /*f0e0*/  FADD.FTZ R39, R39, -UR16 ;  /* 0x8000001027277e21 */ /* 0x000fe20008010000 */
[----:B------:R-:W-:Y:S01]  /*f0f0*/  FFMA.FTZ R34, R54, R35, R34 ;  /* 0x0000002336227223 */ /* 0x000fe20000010022 */
[----:B------:R-:W-:Y:S01]  /*f100*/  FADD.FTZ R38, R38, -UR16 ;  /* 0x8000001026267e21 */ /* 0x000fe20008010000 */
[----:B------:R-:W-:Y:S01]  /*f110*/  FADD.FTZ R35, R51, R35 ;  /* 0x0000002333237221 */ /* 0x000fe20000010000 */
        /* <DEDUP_REMOVED lines=23> */
.L_x_720:
[----:B------:R-:W2:Y:S04]  /*f290*/  LDL.LU R56, [R1+0x23c] ;  /* 0x00023c0001387983 */ /* 0x000ea80000300800 */
[----:B------:R-:W3:Y:S04]  /*f2a0*/  LDL.LU R44, [R1+0x580] ;  /* 0x00058000012c7983 */ /* 0x000ee80000300800 */
[----:B------:R-:W4:Y:S04]  /*f2b0*/  LDL.LU R39, [R1+0x584] ;  /* 0x0005840001277983 */ /* 0x000f280000300800 */
[----:B------:R-:W5:Y:S01]  /*f2c0*/  LDL.LU R38, [R1+0x58c] ;  /* 0x00058c0001267983 */ /* 0x000f620000300800 */
[----:B------:R-:W-:Y:S01]  /*f2d0*/  FFMA.FTZ R34, R55, R37, R34 ;  /* 0x0000002537227223 */ /* 0x000fe20000010022 */
[----:B------:R-:W-:Y:S01]  /*f2e0*/  FMUL.FTZ R36, R49, R0 ;  /* 0x0000000031247220 */ /* 0x000fe20000410000 */
[----:B------:R-:W-:Y:S01]  /*f2f0*/  FADD.FTZ R35, R37, R35 ;  /* 0x0000002325237221 */ /* 0x000fe20000010000 */
[----:B0-----:R-:W-:Y:S01]  /*f300*/  FADD.FTZ R55, R27, R45 ;  /* 0x0000002d1b377221 */ /* 0x001fe20000010000 */
[----:B------:R-:W-:Y:S01]  /*f310*/  FMUL.FTZ R27, R50, R5 ;  /* 0x00000005321b7220 */ /* 0x000fe20000410000 */
[----:B------:R-:W-:Y:S01]  /*f320*/  FFMA.FTZ R34, R53, R36, R34 ;  /* 0x0000002435227223 */ /* 0x000fe20000010022 */
[----:B------:R-:W-:Y:S01]  /*f330*/  FADD.FTZ R35, R35, R36 ;  /* 0x0000002423237221 */ /* 0x000fe20000010000 */
[----:B------:R-:W-:Y:S01]  /*f340*/  FFMA.FTZ R26, R47, R45, R26 ;  /* 0x0000002d2f1a7223 */ /* 0x000fe2000001001a */
[----:B------:R-:W-:Y:S01]  /*f350*/  FFMA.FTZ R31, R52, R46, R31 ;  /* 0x0000002e341f7223 */ /* 0x000fe2000001001f */
[----:B------:R-:W-:Y:S01]  /*f360*/  FFMA.FTZ R34, R51, R27, R34 ;  /* 0x0000001b33227223 */ /* 0x000fe20000010022 */
[----:B------:R-:W-:Y:S01]  /*f370*/  FADD.FTZ R35, R27, R35 ;  /* 0x000000231b237221 */ /* 0x000fe20000010000 */
[----:B--2---:R-:W-:-:S02]  /*f380*/  SHF.L.U32 R36, R56, 0x10, RZ ;  /* 0x0000001038247819 */ /* 0x004fc400000006ff */
        /* <DEDUP_REMOVED lines=26> */
.L_x_721:
[----:B------:R-:W2:Y:S04]  /*f530*/  LDL.LU R27, [R1+0x240] ;  /* 0x00024000011b7983 */ /* 0x000ea80000300800 */
[----:B------:R-:W3:Y:S04]  /*f540*/  LDL.LU R56, [R1+0x570] ;  /* 0x0005700001387983 */ /* 0x000ee80000300800 */
[----:B------:R-:W4:Y:S04]  /*f550*/  LDL.LU R38, [R1+0x574] ;  /* 0x0005740001267983 */ /* 0x000f280000300800 */
[----:B------:R-:W5:Y:S01]  /*f560*/  LDL.LU R39, [R1+0x244] ;  /* 0x0002440001277983 */ /* 0x000f620000300800 */
[----:B------:R-:W-:-:S04]  /*f570*/  FMUL.FTZ R36, R47, R0 ;  /* 0x000000002f247220 */ /* 0x000fc80000410000 */
[----:B------:R-:W-:Y:S01]  /*f580*/  FFMA.FTZ R34, R52, R36, R34 ;  /* 0x0000002434227223 */ /* 0x000fe20000010022 */
[----:B------:R-:W-:Y:S01]  /*f590*/  FADD.FTZ R35, R35, R36 ;  /* 0x0000002423237221 */ /* 0x000fe20000010000 */
[----:B--2---:R-:W-:Y:S01]  /*f5a0*/  SHF.L.U32 R37, R27, 0x10, RZ ;  /* 0x000000101b257819 */ /* 0x004fe200000006ff */
[----:B------:R-:W-:Y:S01]  /*f5b0*/  FADD.FTZ R27, R30, R46 ;  /* 0x0000002e1e1b7221 */ /* 0x000fe20000010000 */
[----:B---3--:R-:W-:-:S03]  /*f5c0*/  SHF.L.U32 R30, R56, 0x10, RZ ;  /* 0x00000010381e7819 */ /* 0x008fc600000006ff */
[----:B------:R-:W-:Y:S02]  /*f5d0*/  FADD.FTZ R37, R37, -UR16 ;  /* 0x8000001025257e21 */ /* 0x000fe40008010000 */
        /* <DEDUP_REMOVED lines=25> */
.L_x_722:
        /* <DEDUP_REMOVED lines=11> */
[----:B------:R-:W-:-:S04]  /*f820*/  FMUL.FTZ R57, R36, R5 ;  /* 0x0000000524397220 */ /* 0x000fc80000410000 */
[----:B------:R-:W-:Y:S01]  /*f830*/  FFMA.FTZ R29, R37, R57, R29 ;  /* 0x00000039251d7223 */ /* 0x000fe2000001001d */
[----:B------:R-:W-:Y:S01]  /*f840*/  FADD.FTZ R57, R57, R35 ;  /* 0x0000002339397221 */ /* 0x000fe20000010000 */
[----:B--2---:R-:W-:Y:S02]  /*f850*/  SHF.L.U32 R30, R60, 0x10, RZ ;  /* 0x000000103c1e7819 */ /* 0x004fe400000006ff */
[----:B---3--:R-:W-:Y:S01]  /*f860*/  SHF.L.U32 R32, R56, 0x10, RZ ;  /* 0x0000001038207819 */ /* 0x008fe200000006ff */
[----:B------:R-:W-:Y:S02]  /*f870*/  FFMA.FTZ R56, R33, R28, R31 ;  /* 0x0000001c21387223 */ /* 0x000fe4000001001f */
        /* <DEDUP_REMOVED lines=25> */
.L_x_723:
        /* <DEDUP_REMOVED lines=16> */
[----:B------:R-:W-:-:S04]  /*fb10*/  FMUL.FTZ R58, R32, R5 ;  /* 0x00000005203a7220 */ /* 0x000fc80000410000 */
        /* <DEDUP_REMOVED lines=20> */
.L_x_724:
[----:B------:R-:W-:Y:S01]  /*fc60*/  FFMA.FTZ R23, R23, R24, R26 ;  /* 0x0000001817177223 */ /* 0x000fe2000001001a */
[----:B------:R-:W2:Y:S04]  /*fc70*/  LDL.LU R61, [R1+0x550] ;  /* 0x00055000013d7983 */ /* 0x000ea80000300800 */
[----:B------:R-:W3:Y:S01]  /*fc80*/  LDL.LU R26, [R1+0x54c] ;  /* 0x00054c00011a7983 */ /* 0x000ee20000300800 */
[----:B------:R-:W-:Y:S01]  /*fc90*/  FFMA.FTZ R28, R33, R58, R28 ;  /* 0x0000003a211c7223 */ /* 0x000fe2000001001c */
[----:B------:R-:W-:Y:S02]  /*fca0*/  FADD.FTZ R57, R58, R57 ;  /* 0x000000393a397221 */ /* 0x000fe40000010000 */
[----:B------:R-:W4:Y:S01]  /*fcb0*/  LDL R58, [R1+0x210] ;  /* 0x00021000013a7983 */ /* 0x000f220000100800 */
[----:B------:R-:W-:-:S03]  /*fcc0*/  FADD.FTZ R55, R55, R24 ;  /* 0x0000001837377221 */ /* 0x000fc60000010000 */
[----:B------:R-:W5:Y:S04]  /*fcd0*/  LDL.LU R24, [R1+0x548] ;  /* 0x0005480001187983 */ /* 0x000f680000300800 */
[----:B0-----:R-:W2:Y:S01]  /*fce0*/  LDL.LU R60, [R1+0x554] ;  /* 0x00055400013c7983 */ /* 0x001ea20000300800 */
[----:B------:R-:W-:Y:S01]  /*fcf0*/  FMUL.FTZ R30, R31, R0 ;  /* 0x000000001f1e7220 */ /* 0x000fe20000410000 */
[----:B------:R-:W-:-:S03]  /*fd00*/  FFMA.FTZ R56, R25, R22, R56 ;  /* 0x0000001619387223 */ /* 0x000fc60000010038 */
[----:B------:R-:W-:Y:S01]  /*fd10*/  FFMA.FTZ R28, R34, R30, R28 ;  /* 0x0000001e221c7223 */ /* 0x000fe2000001001c */
[----:B------:R-:W-:Y:S01]  /*fd20*/  FADD.FTZ R59, R57, R30 ;  /* 0x0000001e393b7221 */ /* 0x000fe20000010000 */
[----:B------:R-:W-:-:S04]  /*fd30*/  FMUL.FTZ R30, R29, R5 ;  /* 0x000000051d1e7220 */ /* 0x000fc80000410000 */
[----:B------:R-:W-:Y:S01]  /*fd40*/  FADD.FTZ R59, R30, R59 ;  /* 0x0000003b1e3b7221 */ /* 0x000fe20000010000 */
[----:B---3--:R-:W-:-:S05]  /*fd50*/  SHF.L.U32 R26, R26, 0x10, RZ ;  /* 0x000000101a1a7819 */ /* 0x008fca00000006ff */
[----:B------:R-:W-:Y:S01]  /*fd60*/  FADD.FTZ R25, R26, -UR16 ;  /* 0x800000101a197e21 */ /* 0x000fe20008010000 */
[----:B----4-:R-:W-:-:S03]  /*fd70*/  FFMA.FTZ R57, R58, R30, R28 ;  /* 0x0000001e3a397223 */ /* 0x010fc6000001001c */
[----:B------:R-:W-:-:S05]  /*fd80*/  FMUL.FTZ R58, R25, UR13 ;  /* 0x0000000d193a7c20 */ /* 0x000fca0008410000 */
[----:B------:R0:W-:Y:S01]  /*fd90*/  STL [R1+0x218], R58 ;  /* 0x0002183a01007387 */ /* 0x0001e20000100800 */
[----:B-----5:R-:W-:-:S05]  /*fda0*/  SHF.L.U32 R24, R24, 0x10, RZ ;  /* 0x0000001018187819 */ /* 0x020fca00000006ff */
[----:B------:R-:W-:Y:S01]  /*fdb0*/  FADD.FTZ R24, R24, -UR16 ;  /* 0x8000001018187e21 */ /* 0x000fe20008010000 */
[----:B--2---:R-:W-:Y:S02]  /*fdc0*/  SHF.L.U32 R28, R61, 0x10, RZ ;  /* 0x000000103d1c7819 */ /* 0x004fe400000006ff */
        /* <DEDUP_REMOVED lines=21> */
.L_x_725:
        /* <DEDUP_REMOVED lines=10> */
[----:B------:R-:W-:-:S04]  /*ffc0*/  FADD.FTZ R58, R27, -UR16 ;  /* 0x800000101b3a7e21 */ /* 0x000fc80008010000 */
[----:B------:R-:W-:-:S05]  /*ffd0*/  FMUL.FTZ R58, R58, UR13 ;  /* 0x0000000d3a3a7c20 */ /* 0x000fca0008410000 */
[----:B------:R0:W-:Y:S01]  /*ffe0*/  STL [R1+0x220], R58 ;  /* 0x0002203a01007387 */ /* 0x0001e20000100800 */
[----:B----4-:R-:W-:-:S05]  /*fff0*/  SHF.L.U32 R24, R24, 0x10, RZ ;  /* 0x0000001018187819 */ /* 0x010fca00000006ff */
[----:B------:R-:W-:Y:S01]  /*10000*/  FADD.FTZ R60, R24, -UR16 ;  /* 0x80000010183c7e21 */ /* 0x000fe20008010000 */
[----:B-----5:R-:W-:-:S03]  /*10010*/  SHF.L.U32 R24, R61, 0x10, RZ ;  /* 0x000000103d187819 */ /* 0x020fc600000006ff */
[----:B------:R-:W-:Y:S01]  /*10020*/  FMUL.FTZ R27, R60, UR13 ;  /* 0x0000000d3c1b7c20 */ /* 0x000fe20008410000 */
[----:B------:R-:W-:Y:S01]  /*10030*/  FMUL.FTZ R60, R26, R5 ;  /* 0x000000051a3c7220 */ /* 0x000fe20000410000 */
        /* <DEDUP_REMOVED lines=20> */
.L_x_726:
[----:B------:R-:W2:Y:S01]  /*10180*/  LDL R58, [R1+0x218] ;  /* 0x00021800013a7983 */ /* 0x000ea20000100800 */
[----:B------:R-:W-:Y:S01]  /*10190*/  FADD.FTZ R59, R60, R59 ;  /* 0x0000003b3c3b7221 */ /* 0x000fe20000010000 */
[----:B------:R-:W-:Y:S01]  /*101a0*/  FFMA.FTZ R19, R19, R18, R23 ;  /* 0x0000001213137223 */ /* 0x000fe20000010017 */
[----:B------:R-:W-:Y:S01]  /*101b0*/  FADD.FTZ R55, R55, R18 ;  /* 0x0000001237377221 */ /* 0x000fe20000010000 */
[----:B------:R-:W3:Y:S04]  /*101c0*/  LDL.LU R23, [R1+0x520] ;  /* 0x0005200001177983 */ /* 0x000ee80000300800 */
[----:B------:R-:W4:Y:S01]  /*101d0*/  LDL.LU R18, [R1+0x524] ;  /* 0x0005240001127983 */ /* 0x000f220000300800 */
[----:B--2---:R-:W-:Y:S01]  /*101e0*/  FFMA.FTZ R57, R58, R60, R57 ;  /* 0x0000003c3a397223 */ /* 0x004fe20000010039 */
[----:B------:R-:W-:-:S04]  /*101f0*/  FMUL.FTZ R58, R25, R0 ;  /* 0x00000000193a7220 */ /* 0x000fc80000410000 */
[----:B------:R-:W-:Y:S01]  /*10200*/  FFMA.FTZ R57, R27, R58, R57 ;  /* 0x0000003a1b397223 */ /* 0x000fe20000010039 */
[----:B------:R-:W-:Y:S02]  /*10210*/  FADD.FTZ R60, R59, R58 ;  /* 0x0000003a3b3c7221 */ /* 0x000fe40000010000 */
[----:B------:R-:W2:Y:S01]  /*10220*/  LDL R58, [R1+0x220] ;  /* 0x00022000013a7983 */ /* 0x000ea20000100800 */
[----:B------:R-:W-:Y:S01]  /*10230*/  FMUL.FTZ R61, R24, R5 ;  /* 0x00000005183d7220 */ /* 0x000fe20000410000 */
[----:B----4-:R-:W-:Y:S01]  /*10240*/  SHF.L.U32 R59, R18, 0x10, RZ ;  /* 0x00000010123b7819 */ /* 0x010fe200000006ff */
[----:B------:R-:W-:Y:S02]  /*10250*/  FFMA.FTZ R18, R21, R20, R56 ;  /* 0x0000001415127223 */ /* 0x000fe40000010038 */
[----:B------:R-:W4:Y:S01]  /*10260*/  LDL.LU R21, [R1+0x52c] ;  /* 0x00052c0001157983 */ /* 0x000f220000300800 */
[----:B---3--:R-:W-:Y:S01]  /*10270*/  SHF.L.U32 R23, R23, 0x10, RZ ;  /* 0x0000001017177819 */ /* 0x008fe200000006ff */
[----:B--2---:R-:W-:Y:S01]  /*10280*/  FFMA.FTZ R58, R58, R61, R57 ;  /* 0x0000003d3a3a7223 */ /* 0x004fe20000010039 */
[----:B------:R-:W-:-:S02]  /*10290*/  FADD.FTZ R57, R61, R60 ;  /* 0x0000003c3d397221 */ /* 0x000fc40000010000 */
[----:B------:R-:W2:Y:S01]  /*102a0*/  LDL.LU R60, [R1+0x528] ;  /* 0x00052800013c7983 */ /* 0x000ea20000300800 */
[----:B------:R-:W-:Y:S01]  /*102b0*/  FADD.FTZ R56, R23, -UR16 ;  /* 0x8000001017387e21 */ /* 0x000fe20008010000 */
[----:B------:R-:W-:-:S03]  /*102c0*/  FADD.FTZ R59, R59, -UR16 ;  /* 0x800000103b3b7e21 */ /* 0x000fc60008010000 */
[----:B------:R-:W-:-:S05]  /*102d0*/  FMUL.FTZ R56, R56, UR13 ;  /* 0x0000000d38387c20 */ /* 0x000fca0008410000 */
[----:B------:R0:W-:Y:S01]  /*102e0*/  STL [R1+0x21c], R56 ;  /* 0x00021c3801007387 */ /* 0x0001e20000100800 */
[----:B----4-:R-:W-:Y:S02]  /*102f0*/  SHF.L.U32 R21, R21, 0x10, RZ ;  /* 0x0000001015157819 */ /* 0x010fe400000006ff */
[----:B--2---:R-:W-:Y:S01]  /*10300*/  SHF.L.U32 R23, R60, 0x10, RZ ;  /* 0x000000103c177819 */ /* 0x004fe200000006ff */
        /* <DEDUP_REMOVED lines=21> */
.L_x_727:
[----:B0-----:R-:W2:Y:S04]  /*10460*/  LDL.LU R56, [R1+0x510] ;  /* 0x0005100001387983 */ /* 0x001ea80000300800 */
[----:B------:R-:W3:Y:S01]  /*10470*/  LDL.LU R61, [R1+0x518] ;  /* 0x00051800013d7983 */ /* 0x000ee20000300800 */
[----:B------:R-:W-:Y:S01]  /*10480*/  FMUL.FTZ R60, R23, R0 ;  /* 0x00000000173c7220 */ /* 0x000fe20000410000 */
[----:B--2---:R-:W-:Y:S01]  /*10490*/  SHF.L.U32 R59, R56, 0x10, RZ ;  /* 0x00000010383b7819 */ /* 0x004fe200000006ff */
[----:B------:R-:W-:Y:S02]  /*104a0*/  FADD.FTZ R56, R22, R20 ;  /* 0x0000001416387221 */ /* 0x000fe40000010000 */
[----:B------:R-:W2:Y:S04]  /*104b0*/  LDL R22, [R1+0x21c] ;  /* 0x00021c0001167983 */ /* 0x000ea80000100800 */
[----:B------:R-:W4:Y:S01]  /*104c0*/  LDL.LU R20, [R1+0x514] ;  /* 0x0005140001147983 */ /* 0x000f220000300800 */
[----:B------:R-:W-:Y:S01]  /*104d0*/  FADD.FTZ R57, R57, R60 ;  /* 0x0000003c39397221 */ /* 0x000fe20000010000 */
[----:B------:R-:W-:-:S04]  /*104e0*/  FADD.FTZ R59, R59, -UR16 ;  /* 0x800000103b3b7e21 */ /* 0x000fc80008010000 */
[----:B------:R-:W-:-:S05]  /*104f0*/  FMUL.FTZ R59, R59, UR13 ;  /* 0x0000000d3b3b7c20 */ /* 0x000fca0008410000 */
[----:B------:R0:W-:Y:S01]  /*10500*/  STL [R1+0x224], R59 ;  /* 0x0002243b01007387 */ /* 0x0001e20000100800 */
[----:B--2---:R-:W-:-:S03]  /*10510*/  FFMA.FTZ R58, R22, R60, R58 ;  /* 0x0000003c163a7223 */ /* 0x004fc6000001003a */
[----:B------:R-:W2:Y:S01]  /*10520*/  LDL.LU R60, [R1+0x51c] ;  /* 0x00051c00013c7983 */ /* 0x000ea20000300800 */
[----:B----4-:R-:W-:Y:S01]  /*10530*/  IMAD.U32 R20, R20, 0x10000, RZ ;  /* 0x0001000014147824 */ /* 0x010fe200078e00ff */
[----:B---3--:R-:W-:-:S03]  /*10540*/  SHF.L.U32 R22, R61, 0x10, RZ ;  /* 0x000000103d167819 */ /* 0x008fc600000006ff */
[----:B------:R-:W-:-:S04]  /*10550*/  FADD.FTZ R61, R20, -UR16 ;  /* 0x80000010143d7e21 */ /* 0x000fc80008010000 */
[----:B------:R-:W-:-:S05]  /*10560*/  FMUL.FTZ R61, R61, UR13 ;  /* 0x0000000d3d3d7c20 */ /* 0x000fca0008410000 */
[----:B------:R0:W-:Y:S01]  /*10570*/  STL [R1+0x230], R61 ;  /* 0x0002303d01007387 */ /* 0x0001e20000100800 */
[----:B--2---:R-:W-:Y:S01]  /*10580*/  SHF.L.U32 R20, R60, 0x10, RZ ;  /* 0x000000103c147819 */ /* 0x004fe200000006ff */
        /* <DEDUP_REMOVED lines=21> */
.L_x_728:
[----:B------:R-:W2:Y:S04]  /*106e0*/  LDL R59, [R1+0x228] ;  /* 0x00022800013b7983 */ /* 0x000ea80000100800 */
[----:B------:R-:W3:Y:S01]  /*106f0*/  LDL R61, [R1+0x224] ;  /* 0x00022400013d7983 */ /* 0x000ee20000100800 */
[----:B--2---:R-:W-:Y:S01]  /*10700*/  FFMA.FTZ R58, R59, R60, R58 ;  /* 0x0000003c3b3a7223 */ /* 0x004fe2000001003a */
[----:B------:R-:W-:Y:S01]  /*10710*/  FMUL.FTZ R59, R22, R0 ;  /* 0x00000000163b7220 */ /* 0x000fe20000410000 */
[----:B------:R-:W-:Y:S01]  /*10720*/  FADD.FTZ R60, R60, R57 ;  /* 0x000000393c3c7221 */ /* 0x000fe20000010000 */
[----:B------:R-:W-:Y:S02]  /*10730*/  FFMA.FTZ R57, R16, R15, R19 ;  /* 0x0000000f10397223 */ /* 0x000fe40000010013 */
[----:B---3--:R-:W-:Y:S01]  /*10740*/  FFMA.FTZ R58, R61, R59, R58 ;  /* 0x0000003b3d3a7223 */ /* 0x008fe2000001003a */
[----:B------:R-:W-:Y:S01]  /*10750*/  FADD.FTZ R59, R60, R59 ;  /* 0x0000003b3c3b7221 */ /* 0x000fe20000010000 */
[----:B------:R-:W2:Y:S04]  /*10760*/  LDL.LU R16, [R1+0x500] ;  /* 0x0005000001107983 */ /* 0x000ea80000300800 */
[----:B------:R-:W3:Y:S01]  /*10770*/  LDL R60, [R1+0x230] ;  /* 0x00023000013c7983 */ /* 0x000ee20000100800 */
[----:B------:R-:W-:-:S03]  /*10780*/  FMUL.FTZ R61, R20, R5 ;  /* 0x00000005143d7220 */ /* 0x000fc60000410000 */
[----:B------:R-:W4:Y:S01]  /*10790*/  LDL.LU R19, [R1+0x504] ;  /* 0x0005040001137983 */ /* 0x000f220000300800 */
[----:B------:R-:W-:Y:S01]  /*107a0*/  FADD.FTZ R55, R55, R15 ;  /* 0x0000000f37377221 */ /* 0x000fe20000010000 */
[----:B------:R-:W-:Y:S02]  /*107b0*/  FFMA.FTZ R15, R17, R13, R18 ;  /* 0x0000000d110f7223 */ /* 0x000fe40000010012 */
[----:B------:R-:W5:Y:S01]  /*107c0*/  LDL.LU R18, [R1+0x50c] ;  /* 0x00050c0001127983 */ /* 0x000f620000300800 */
[----:B---3--:R-:W-:-:S03]  /*107d0*/  FFMA.FTZ R60, R60, R61, R58 ;  /* 0x0000003d3c3c7223 */ /* 0x008fc6000001003a */
[----:B------:R-:W3:Y:S01]  /*107e0*/  LDL.LU R58, [R1+0x508] ;  /* 0x00050800013a7983 */ /* 0x000ee20000300800 */
[----:B--2---:R-:W-:Y:S02]  /*107f0*/  SHF.L.U32 R16, R16, 0x10, RZ ;  /* 0x0000001010107819 */ /* 0x004fe400000006ff */
[----:B----4-:R-:W-:-:S03]  /*10800*/  SHF.L.U32 R19, R19, 0x10, RZ ;  /* 0x0000001013137819 */ /* 0x010fc600000006ff */
[----:B------:R-:W-:Y:S02]  /*10810*/  FADD.FTZ R16, R16, -UR16 ;  /* 0x8000001010107e21 */ /* 0x000fe40008010000 */
[----:B------:R-:W-:Y:S02]  /*10820*/  FADD.FTZ R17, R19, -UR16 ;  /* 0x8000001013117e21 */ /* 0x000fe40008010000 */
[----:B------:R-:W-:-:S05]  /*10830*/  FMUL.FTZ R16, R16, UR13 ;  /* 0x0000000d10107c20 */ /* 0x000fca0008410000 */
[----:B------:R0:W-:Y:S01]  /*10840*/  STL [R1+0x22c], R16 ;  /* 0x00022c1001007387 */ /* 0x0001e20000100800 */
[----:B------:R-:W-:Y:S01]  /*10850*/  FADD.FTZ R59, R61, R59 ;  /* 0x0000003b3d3b7221 */ /* 0x000fe20000010000 */
[----:B-----5:R-:W-:Y:S02]  /*10860*/  SHF.L.U32 R18, R18, 0x10, RZ ;  /* 0x0000001012127819 */ /* 0x020fe400000006ff */
[----:B---3--:R-:W-:Y:S01]  /*10870*/  SHF.L.U32 R19, R58, 0x10, RZ ;  /* 0x000000103a137819 */ /* 0x008fe200000006ff */
        /* <DEDUP_REMOVED lines=21> */
.L_x_729:
[----:B------:R-:W-:Y:S01]  /*109d0*/  FADD.FTZ R56, R56, R13 ;  /* 0x0000000d38387221 */ /* 0x000fe20000010000 */
[----:B0-----:R-:W2:Y:S04]  /*109e0*/  LDL.LU R16, [R1+0x4f0] ;  /* 0x0004f00001107983 */ /* 0x001ea80000300800 */
[----:B------:R-:W3:Y:S04]  /*109f0*/  LDL R13, [R1+0x22c] ;  /* 0x00022c00010d7983 */ /* 0x000ee80000100800 */
[----:B------:R-:W4:Y:S04]  /*10a00*/  LDL.LU R58, [R1+0x4f4] ;  /* 0x0004f400013a7983 */ /* 0x000f280000300800 */
[----:B------:R-:W5:Y:S01]  /*10a10*/  LDL.LU R61, [R1+0x4fc] ;  /* 0x0004fc00013d7983 */ /* 0x000f620000300800 */
[----:B------:R-:W-:-:S04]  /*10a20*/  FMUL.FTZ R17, R19, R0 ;  /* 0x0000000013117220 */ /* 0x000fc80000410000 */
[----:B------:R-:W-:Y:S01]  /*10a30*/  FADD.FTZ R59, R59, R17 ;  /* 0x000000113b3b7221 */ /* 0x000fe20000010000 */
[----:B--2---:R-:W-:Y:S01]  /*10a40*/  SHF.L.U32 R16, R16, 0x10, RZ ;  /* 0x0000001010107819 */ /* 0x004fe200000006ff */
[----:B---3--:R-:W-:Y:S02]  /*10a50*/  FFMA.FTZ R13, R13, R17, R60 ;  /* 0x000000110d0d7223 */ /* 0x008fe4000001003c */
[----:B------:R-:W2:Y:S01]  /*10a60*/  LDL.LU R17, [R1+0x4f8] ;  /* 0x0004f80001117983 */ /* 0x000ea20000300800 */
[----:B----4-:R-:W-:Y:S01]  /*10a70*/  SHF.L.U32 R58, R58, 0x10, RZ ;  /* 0x000000103a3a7819 */ /* 0x010fe200000006ff */
[----:B------:R-:W-:-:S04]  /*10a80*/  FADD.FTZ R60, R16, -UR16 ;  /* 0x80000010103c7e21 */ /* 0x000fc80008010000 */
[----:B------:R-:W-:Y:S01]  /*10a90*/  FADD.FTZ R58, R58, -UR16 ;  /* 0x800000103a3a7e21 */ /* 0x000fe20008010000 */
[----:B-----5:R-:W-:Y:S01]  /*10aa0*/  SHF.L.U32 R16, R61, 0x10, RZ ;  /* 0x000000103d107819 */ /* 0x020fe200000006ff */
[----:B------:R-:W-:Y:S02]  /*10ab0*/  FMUL.FTZ R61, R60, UR13 ;  /* 0x0000000d3c3d7c20 */ /* 0x000fe40008410000 */
[----:B------:R-:W-:-:S03]  /*10ac0*/  FMUL.FTZ R58, R58, UR13 ;  /* 0x0000000d3a3a7c20 */ /* 0x000fc60008410000 */
        /* <DEDUP_REMOVED lines=24> */
.L_x_730:
[----:B------:R-:W2:Y:S01]  /*10c50*/  LDL R58, [R1+0x238] ;  /* 0x00023800013a7983 */ /* 0x000ea20000100800 */
[----:B------:R-:W-:Y:S01]  /*10c60*/  FFMA.FTZ R57, R11, R9, R57 ;  /* 0x000000090b397223 */ /* 0x000fe20000010039 */
[----:B------:R-:W-:Y:S02]  /*10c70*/  FADD.FTZ R55, R55, R9 ;  /* 0x0000000937377221 */ /* 0x000fe40000010000 */
[----:B------:R-:W3:Y:S01]  /*10c80*/  LDL R61, [R1+0x234] ;  /* 0x00023400013d7983 */ /* 0x000ee20000100800 */
[----:B------:R-:W-:-:S03]  /*10c90*/  FADD.FTZ R59, R60, R59 ;  /* 0x0000003b3c3b7221 */ /* 0x000fc60000010000 */
[----:B------:R-:W4:Y:S04]  /*10ca0*/  LDL.LU R9, [R1+0x4e4] ;  /* 0x0004e40001097983 */ /* 0x000f280000300800 */
[----:B------:R-:W5:Y:S01]  /*10cb0*/  LDL.LU R11, [R1+0x4e0] ;  /* 0x0004e000010b7983 */ /* 0x000f620000300800 */
[----:B--2---:R-:W-:Y:S01]  /*10cc0*/  FFMA.FTZ R13, R58, R60, R13 ;  /* 0x0000003c3a0d7223 */ /* 0x004fe2000001000d */
[----:B------:R-:W-:Y:S02]  /*10cd0*/  FMUL.FTZ R58, R17, R0 ;  /* 0x00000000113a7220 */ /* 0x000fe40000410000 */
[----:B------:R-:W2:Y:S02]  /*10ce0*/  LDL R60, [R1+0x240] ;  /* 0x00024000013c7983 */ /* 0x000ea40000100800 */
[----:B---3--:R-:W-:Y:S01]  /*10cf0*/  FFMA.FTZ R13, R61, R58, R13 ;  /* 0x0000003a3d0d7223 */ /* 0x008fe2000001000d */
[----:B------:R-:W-:Y:S01]  /*10d00*/  FADD.FTZ R59, R59, R58 ;  /* 0x0000003a3b3b7221 */ /* 0x000fe20000010000 */
[----:B----4-:R-:W-:Y:S01]  /*10d10*/  SHF.L.U32 R58, R9, 0x10, RZ ;  /* 0x00000010093a7819 */ /* 0x010fe200000006ff */
[----:B------:R-:W-:-:S02]  /*10d20*/  FFMA.FTZ R9, R14, R12, R15 ;  /* 0x0000000c0e097223 */ /* 0x000fc4000001000f */
[----:B------:R-:W3:Y:S04]  /*10d30*/  LDL.LU R15, [R1+0x4e8] ;  /* 0x0004e800010f7983 */ /* 0x000ee80000300800 */
[----:B------:R-:W4:Y:S01]  /*10d40*/  LDL.LU R14, [R1+0x4ec] ;  /* 0x0004ec00010e7983 */ /* 0x000f220000300800 */
[----:B-----5:R-:W-:Y:S01]  /*10d50*/  SHF.L.U32 R11, R11, 0x10, RZ ;  /* 0x000000100b0b7819 */ /* 0x020fe200000006ff */
[----:B------:R-:W-:-:S04]  /*10d60*/  FADD.FTZ R58, R58, -UR16 ;  /* 0x800000103a3a7e21 */ /* 0x000fc80008010000 */
[----:B------:R-:W-:Y:S01]  /*10d70*/  FADD.FTZ R11, R11, -UR16 ;  /* 0x800000100b0b7e21 */ /* 0x000fe20008010000 */
[----:B------:R-:W-:-:S03]  /*10d80*/  FMUL.FTZ R58, R58, UR13 ;  /* 0x0000000d3a3a7c20 */ /* 0x000fc60008410000 */
[----:B------:R-:W-:Y:S02]  /*10d90*/  FMUL.FTZ R11, R11, UR13 ;  /* 0x0000000d0b0b7c20 */ /* 0x000fe40008410000 */
[----:B------:R0:W-:Y:S04]  /*10da0*/  STL [R1+0x248], R58 ;  /* 0x0002483a01007387 */ /* 0x0001e80000100800 */
[----:B------:R0:W-:Y:S01]  /*10db0*/  STL [R1+0x23c], R11 ;  /* 0x00023c0b01007387 */ /* 0x0001e20000100800 */
[----:B------:R-:W-:-:S04]  /*10dc0*/  FMUL.FTZ R61, R16, R5 ;  /* 0x00000005103d7220 */ /* 0x000fc80000410000 */
[----:B------:R-:W-:Y:S01]  /*10dd0*/  FADD.FTZ R59, R61, R59 ;  /* 0x0000003b3d3b7221 */ /* 0x000fe20000010000 */
[----:B--2---:R-:W-:Y:S01]  /*10de0*/  FFMA.FTZ R60, R60, R61, R13 ;  /* 0x0000003d3c3c7223 */ /* 0x004fe2000001000d */
[----:B---3--:R-:W-:Y:S02]  /*10df0*/  SHF.L.U32 R15, R15, 0x10, RZ ;  /* 0x000000100f0f7819 */ /* 0x008fe400000006ff */
[----:B----4-:R-:W-:Y:S01]  /*10e00*/  SHF.L.U32 R14, R14, 0x10, RZ ;  /* 0x000000100e0e7819 */ /* 0x010fe200000006ff */
        /* <DEDUP_REMOVED lines=19> */
.L_x_731:
[----:B------:R-:W-:Y:S01]  /*10f40*/  FADD.FTZ R56, R56, R12 ;  /* 0x0000000c38387221 */ /* 0x000fe20000010000 */
[----:B------:R-:W2:Y:S04]  /*10f50*/  LDL.LU R11, [R1+0x4d0] ;  /* 0x0004d000010b7983 */ /* 0x000ea80000300800 */
        /* <DEDUP_REMOVED lines=38> */
.L_x_732:
[----:B------:R-:W2:Y:S01]  /*111c0*/  LDL R58, [R1+0x248] ;  /* 0x00024800013a7983 */ /* 0x000ea20000100800 */
[----:B------:R-:W-:-:S03]  /*111d0*/  FFMA.FTZ R57, R8, R7, R57 ;  /* 0x0000000708397223 */ /* 0x000fc60000010039 */
[----:B------:R-:W3:Y:S01]  /*111e0*/  LDL R8, [R1+0x244] ;  /* 0x0002440001087983 */ /* 0x000ee20000100800 */
[----:B------:R-:W-:Y:S01]  /*111f0*/  FADD.FTZ R59, R60, R59 ;  /* 0x0000003b3c3b7221 */ /* 0x000fe20000010000 */
[----:B------:R-:W-:Y:S02]  /*11200*/  FADD.FTZ R55, R55, R7 ;  /* 0x0000000737377221 */ /* 0x000fe40000010000 */
[----:B------:R-:W4:Y:S01]  /*11210*/  LDL.LU R7, [R1+0x4b8] ;  /* 0x0004b80001077983 */ /* 0x000f220000300800 */
[----:B------:R-:W-:-:S03]  /*11220*/  FFMA.FTZ R54, R54, R48, R9 ;  /* 0x0000003036367223 */ /* 0x000fc60000010009 */
[----:B------:R-:W5:Y:S04]  /*11230*/  LDL.LU R9, [R1+0x4c8] ;  /* 0x0004c80001097983 */ /* 0x000f680000300800 */
[----:B------:R-:W5:Y:S01]  /*11240*/  LDL.LU R61, [R1+0x4cc] ;  /* 0x0004cc00013d7983 */ /* 0x000f620000300800 */
[----:B--2---:R-:W-:Y:S01]  /*11250*/  FFMA.FTZ R12, R58, R60, R12 ;  /* 0x0000003c3a0c7223 */ /* 0x004fe2000001000c */
[----:B------:R-:W-:Y:S02]  /*11260*/  FMUL.FTZ R58, R13, R0 ;  /* 0x000000000d3a7220 */ /* 0x000fe40000410000 */
[----:B------:R-:W2:Y:S02]  /*11270*/  LDL R60, [R1+0x254] ;  /* 0x00025400013c7983 */ /* 0x000ea40000100800 */
[----:B---3--:R-:W-:Y:S01]  /*11280*/  FFMA.FTZ R12, R8, R58, R12 ;  /* 0x0000003a080c7223 */ /* 0x008fe2000001000c */
[----:B------:R-:W-:-:S02]  /*11290*/  FADD.FTZ R8, R59, R58 ;  /* 0x0000003a3b087221 */ /* 0x000fc40000010000 */
[----:B------:R-:W3:Y:S01]  /*112a0*/  LDL.LU R58, [R1+0x4bc] ;  /* 0x0004bc00013a7983 */ /* 0x000ee20000300800 */
[----:B----4-:R-:W-:Y:S01]  /*112b0*/  SHF.L.U32 R7, R7, 0x10, RZ ;  /* 0x0000001007077819 */ /* 0x010fe200000006ff */
[----:B------:R-:W-:-:S04]  /*112c0*/  FMUL.FTZ R59, R11, R5 ;  /* 0x000000050b3b7220 */ /* 0x000fc80000410000 */
[----:B------:R-:W-:Y:S01]  /*112d0*/  FADD.FTZ R7, R7, -UR16 ;  /* 0x8000001007077e21 */ /* 0x000fe20008010000 */
[----:B------:R-:W-:-:S03]  /*112e0*/  FADD.FTZ R8, R59, R8 ;  /* 0x000000083b087221 */ /* 0x000fc60000010000 */
[----:B------:R-:W-:-:S05]  /*112f0*/  FMUL.FTZ R7, R7, UR13 ;  /* 0x0000000d07077c20 */ /* 0x000fca0008410000 */
[----:B------:R0:W-:Y:S01]  /*11300*/  STL [R1+0x24c], R7 ;  /* 0x00024c0701007387 */ /* 0x0001e20000100800 */
[----:B---3--:R-:W-:Y:S01]  /*11310*/  SHF.L.U32 R58, R58, 0x10, RZ ;  /* 0x000000103a3a7819 */ /* 0x008fe200000006ff */
[----:B--2---:R-:W-:-:S04]  /*11320*/  FFMA.FTZ R60, R60, R59, R12 ;  /* 0x0000003b3c3c7223 */ /* 0x004fc8000001000c */
[----:B------:R-:W-:-:S04]  /*11330*/  FADD.FTZ R58, R58, -UR16 ;  /* 0x800000103a3a7e21 */ /* 0x000fc80008010000 */
[----:B------:R-:W-:-:S05]  /*11340*/  FMUL.FTZ R59, R58, UR13 ;  /* 0x0000000d3a3b7c20 */ /* 0x000fca0008410000 */
[----:B------:R0:W-:Y:S01]  /*11350*/  STL [R1+0x260], R59 ;  /* 0x0002603b01007387 */ /* 0x0001e20000100800 */
[----:B-----5:R-:W-:Y:S02]  /*11360*/  SHF.L.U32 R12, R9, 0x10, RZ ;  /* 0x00000010090c7819 */ /* 0x020fe400000006ff */
[----:B------:R-:W-:Y:S01]  /*11370*/  SHF.L.U32 R9, R61, 0x10, RZ ;  /* 0x000000103d097819 */ /* 0x000fe200000006ff */
        /* <DEDUP_REMOVED lines=19> */
.L_x_733:
[----:B0-----:R-:W2:Y:S01]  /*114b0*/  LDL.LU R7, [R1+0x4a0] ;  /* 0x0004a00001077983 */ /* 0x001ea20000300800 */
[----:B------:R-:W-:-:S03]  /*114c0*/  FADD.FTZ R56, R56, R48 ;  /* 0x0000003038387221 */ /* 0x000fc60000010000 */
[----:B------:R-:W3:Y:S04]  /*114d0*/  LDL R48, [R1+0x24c] ;  /* 0x00024c0001307983 */ /* 0x000ee80000100800 */
[----:B------:R-:W4:Y:S04]  /*114e0*/  LDL.LU R59, [R1+0x4a4] ;  /* 0x0004a400013b7983 */ /* 0x000f280000300800 */
[----:B------:R-:W5:Y:S01]  /*114f0*/  LDL.LU R61, [R1+0x4b0] ;  /* 0x0004b000013d7983 */ /* 0x000f620000300800 */
[----:B------:R-:W-:Y:S01]  /*11500*/  FMUL.FTZ R58, R12, R0 ;  /* 0x000000000c3a7220 */ /* 0x000fe20000410000 */
[----:B--2---:R-:W-:-:S03]  /*11510*/  SHF.L.U32 R7, R7, 0x10, RZ ;  /* 0x0000001007077819 */ /* 0x004fc600000006ff */
[----:B---3--:R-:W-:Y:S02]  /*11520*/  FFMA.FTZ R48, R48, R58, R60 ;  /* 0x0000003a30307223 */ /* 0x008fe4000001003c */
[----:B------:R-:W-:Y:S02]  /*11530*/  FADD.FTZ R60, R7, -UR16 ;  /* 0x80000010073c7e21 */ /* 0x000fe40008010000 */
[----:B------:R-:W2:Y:S01]  /*11540*/  LDL.LU R7, [R1+0x4b4] ;  /* 0x0004b40001077983 */ /* 0x000ea20000300800 */
[----:B----4-:R-:W-:Y:S01]  /*11550*/  SHF.L.U32 R59, R59, 0x10, RZ ;  /* 0x000000103b3b7819 */ /* 0x010fe200000006ff */
[----:B------:R-:W-:Y:S01]  /*11560*/  FADD.FTZ R58, R8, R58 ;  /* 0x0000003a083a7221 */ /* 0x000fe20000010000 */
        /* <DEDUP_REMOVED lines=28> */
.L_x_734:
[----:B------:R0:W-:Y:S04]  /*11730*/  STL [R1+0x6a4], R3 ;  /* 0x0006a40301007387 */ /* 0x0001e80000100800 */
[----:B------:R-:W2:Y:S04]  /*11740*/  LDL R60, [R1+0x260] ;  /* 0x00026000013c7983 */ /* 0x000ea80000100800 */
[----:B------:R1:W-:Y:S04]  /*11750*/  STL [R1+0x6a0], R2 ;  /* 0x0006a00201007387 */ /* 0x0003e80000100800 */
[----:B0-----:R-:W3:Y:S01]  /*11760*/  LDL.LU R3, [R1+0x214] ;  /* 0x0002140001037983 */ /* 0x001ee20000300800 */
[----:B------:R-:W-:Y:S01]  /*11770*/  FADD.FTZ R55, R55, R10 ;  /* 0x0000000a37377221 */ /* 0x000fe20000010000 */
[----:B------:R-:W-:-:S02]  /*11780*/  FFMA.FTZ R54, R53, R49, R54 ;  /* 0x0000003135367223 */ /* 0x000fc40000010036 */
[----:B------:R-:W4:Y:S04]  /*11790*/  LDL.LU R53, [R1+0x498] ;  /* 0x0004980001357983 */ /* 0x000f280000300800 */
[----:B-1----:R-:W4:Y:S04]  /*117a0*/  LDL R2, [R1+0x35c] ;  /* 0x00035c0001027983 */ /* 0x002f280000100800 */
[----:B------:R-:W4:Y:S01]  /*117b0*/  LDL.LU R61, [R1+0x49c] ;  /* 0x00049c00013d7983 */ /* 0x000f220000300800 */
[----:B------:R-:W-:Y:S01]  /*117c0*/  FADD.FTZ R58, R59, R58 ;  /* 0x0000003a3b3a7221 */ /* 0x000fe20000010000 */
[----:B--2---:R-:W-:Y:S01]  /*117d0*/  FFMA.FTZ R48, R60, R59, R48 ;  /* 0x0000003b3c307223 */ /* 0x004fe20000010030 */
[----:B------:R-:W-:Y:S01]  /*117e0*/  FMUL.FTZ R60, R8, R0 ;  /* 0x00000000083c7220 */ /* 0x000fe20000410000 */
[----:B------:R-:W2:Y:S01]  /*117f0*/  LDL.LU R59, [R1+0x490] ;  /* 0x00049000013b7983 */ /* 0x000ea20000300800 */
[----:B---3--:R-:W-:-:S03]  /*11800*/  FFMA.FTZ R57, R3, R10, R57 ;  /* 0x0000000a03397223 */ /* 0x008fc60000010039 */
[----:B------:R-:W3:Y:S01]  /*11810*/  LDL R10, [R1+0x25c] ;  /* 0x00025c00010a7983 */ /* 0x000ee20000100800 */
[----:B------:R-:W-:-:S03]  /*11820*/  FADD.FTZ R58, R58, R60 ;  /* 0x0000003c3a3a7221 */ /* 0x000fc60000010000 */
[----:B------:R0:W5:Y:S01]  /*11830*/  LDL.LU R3, [R1+0x6a4] ;  /* 0x0006a40001037983 */ /* 0x0001620000300800 */
[----:B---3--:R-:W-:-:S03]  /*11840*/  FFMA.FTZ R48, R10, R60, R48 ;  /* 0x0000003c0a307223 */ /* 0x008fc60000010030 */
[----:B------:R-:W3:Y:S01]  /*11850*/  LDL.LU R60, [R1+0x494] ;  /* 0x00049400013c7983 */ /* 0x000ee20000300800 */
[----:B------:R-:W-:-:S04]  /*11860*/  FMUL.FTZ R10, R7, R5 ;  /* 0x00000005070a7220 */ /* 0x000fc80000410000 */
[----:B----4-:R-:W-:Y:S01]  /*11870*/  FFMA.FTZ R48, R2, R10, R48 ;  /* 0x0000000a02307223 */ /* 0x010fe20000010030 */
[----:B------:R-:W-:Y:S01]  /*11880*/  FADD.FTZ R58, R10, R58 ;  /* 0x0000003a0a3a7221 */ /* 0x000fe20000010000 */
[----:B------:R-:W-:Y:S01]  /*11890*/  SHF.L.U32 R10, R53, 0x10, RZ ;  /* 0x00000010350a7819 */ /* 0x000fe200000006ff */
[----:B------:R0:W5:Y:S01]  /*118a0*/  LDL.LU R2, [R1+0x6a0] ;  /* 0x0006a00001027983 */ /* 0x0001620000300800 */
[----:B------:R-:W-:-:S05]  /*118b0*/  SHF.L.U32 R53, R61, 0x10, RZ ;  /* 0x000000103d357819 */ /* 0x000fca00000006ff */
[----:B------:R1:W-:Y:S04]  /*118c0*/  STL [R1+0x2f4], R53 ;  /* 0x0002f43501007387 */ /* 0x0003e80000100800 */
[----:B------:R0:W5:Y:S01]  /*118d0*/  LDL R61, [R1+0x2f4] ;  /* 0x0002f400013d7983 */ /* 0x0001620000100800 */
[----:B--2---:R-:W-:-:S05]  /*118e0*/  SHF.L.U32 R59, R59, 0x10, RZ ;  /* 0x000000103b3b7819 */ /* 0x004fca00000006ff */
[----:B------:R-:W-:-:S04]  /*118f0*/  FADD.FTZ R59, R59, -UR16 ;  /* 0x800000103b3b7e21 */ /* 0x000fc80008010000 */
[----:B-1----:R-:W-:-:S05]  /*11900*/  FMUL.FTZ R53, R59, UR13 ;  /* 0x0000000d3b357c20 */ /* 0x002fca0008410000 */
        /* <DEDUP_REMOVED lines=25> */
.L_x_735:
[----:B-----5:R2:W-:Y:S04]  /*11aa0*/  STL [R1+0x6a0], R2 ;  /* 0x0006a00201007387 */ /* 0x0205e80000100800 */
[----:B------:R-:W3:Y:S04]  /*11ab0*/  LDL.LU R59, [R1+0x480] ;  /* 0x00048000013b7983 */ /* 0x000ee80000300800 */
[----:B0-----:R-:W4:Y:S04]  /*11ac0*/  LDL.LU R60, [R1+0x48c] ;  /* 0x00048c00013c7983 */ /* 0x001f280000300800 */
        /* <DEDUP_REMOVED lines=10> */
[----:B------:R-:W-:Y:S01]  /*11b70*/  FADD.FTZ R59, R59, -UR16 ;  /* 0x800000103b3b7e21 */ /* 0x000fe20008010000 */
[----:B------:R-:W-:-:S03]  /*11b80*/  IMAD.U32 R60, R60, 0x10000, RZ ;  /* 0x000100003c3c7824 */ /* 0x000fc600078e00ff */
[----:B------:R-:W-:Y:S02]  /*11b90*/  FMUL.FTZ R59, R59, UR13 ;  /* 0x0000000d3b3b7c20 */ /* 0x000fe40008410000 */
[----:B------:R-:W-:Y:S04]  /*11ba0*/  STL [R1+0x2d4], R60 ;  /* 0x0002d43c01007387 */ /* 0x000fe80000100800 */
[----:B------:R-:W-:Y:S01]  /*11bb0*/  STL [R1+0x360], R59 ;  /* 0x0003603b01007387 */ /* 0x000fe20000100800 */
[----:B--2---:R-:W-:-:S05]  /*11bc0*/  SHF.L.U32 R53, R53, 0x10, RZ ;  /* 0x0000001035357819 */ /* 0x004fca00000006ff */
[----:B------:R2:W-:Y:S02]  /*11bd0*/  STL [R1+0x2cc], R53 ;  /* 0x0002cc3501007387 */ /* 0x0005e40000100800 */
[----:B--2---:R-:W-:Y:S01]  /*11be0*/  FADD.FTZ R53, R49, -UR16 ;  /* 0x8000001031357e21 */ /* 0x004fe20008010000 */
[----:B------:R-:W-:-:S03]  /*11bf0*/  FMUL.FTZ R49, R61, R5 ;  /* 0x000000053d317220 */ /* 0x000fc60000410000 */
[----:B-1----:R-:W-:-:S05]  /*11c00*/  FMUL.FTZ R61, R53, UR13 ;  /* 0x0000000d353d7c20 */ /* 0x002fca0008410000 */
[----:B------:R0:W-:Y:S01]  /*11c10*/  STL [R1+0x364], R61 ;  /* 0x0003643d01007387 */ /* 0x0001e20000100800 */
[----:B------:R-:W-:Y:S05]  /*11c20*/  @!P0 BRA `(.L_x_736) ;  /* 0x0000000000588947 */ /* 0x000fea0003800000 */
[----:B------:R-:W-:-:S04]  /*11c30*/  FFMA.FTZ R59, R59, R0, R3 ;  /* 0x000000003b3b7223 */ /* 0x000fc80000010003 */
        /* <DEDUP_REMOVED lines=8> */
[----:B-----5:R-:W-:-:S03]  /*11cc0*/  FFMA.FTZ R59, R61, R5, R2 ;  /* 0x000000053d3b7223 */ /* 0x020fc60000010002 */
        /* <DEDUP_REMOVED lines=12> */
.L_x_736:
[----:B-----5:R2:W-:Y:S01]  /*11d90*/  STL [R1+0x6a0], R2 ;  /* 0x0006a00201007387 */ /* 0x0205e20000100800 */
[----:B------:R-:W-:-:S03]  /*11da0*/  FFMA.FTZ R57, R51, R50, R57 ;  /* 0x0000003233397223 */ /* 0x000fc60000010039 */
[----:B-1----:R-:W3:Y:S01]  /*11db0*/  LDL R53, [R1+0x2cc] ;  /* 0x0002cc0001357983 */ /* 0x002ee20000100800 */
[----:B------:R-:W-:-:S03]  /*11dc0*/  FADD.FTZ R55, R55, R50 ;  /* 0x0000003237377221 */ /* 0x000fc60000010000 */
[----:B------:R-:W4:Y:S04]  /*11dd0*/  LDL R50, [R1+0x360] ;  /* 0x0003600001327983 */ /* 0x000f280000100800 */
[----:B--2---:R-:W2:Y:S01]  /*11de0*/  LDL R2, [R1+0x368] ;  /* 0x0003680001027983 */ /* 0x004ea20000100800 */
[----:B------:R-:W-:-:S03]  /*11df0*/  FADD.FTZ R58, R49, R58 ;  /* 0x0000003a313a7221 */ /* 0x000fc60000010000 */
[----:B------:R-:W4:Y:S04]  /*11e00*/  LDL.LU R51, [R1+0x474] ;  /* 0x0004740001337983 */ /* 0x000f280000300800 */
[----:B------:R-:W0:Y:S04]  /*11e10*/  LDL.LU R60, [R1+0x478] ;  /* 0x00047800013c7983 */ /* 0x000e280000300800 */
[----:B------:R-:W4:Y:S01]  /*11e20*/  LDL.LU R59, [R1+0x47c] ;  /* 0x00047c00013b7983 */ /* 0x000f220000300800 */
[----:B---3--:R-:W-:Y:S01]  /*11e30*/  FMUL.FTZ R53, R53, R0 ;  /* 0x0000000035357220 */ /* 0x008fe20000410000 */
[----:B--2---:R-:W-:-:S02]  /*11e40*/  FFMA.FTZ R48, R2, R49, R48 ;  /* 0x0000003102307223 */ /* 0x004fc40000010030 */
[----:B------:R-:W2:Y:S02]  /*11e50*/  LDL.LU R49, [R1+0x470] ;  /* 0x0004700001317983 */ /* 0x000ea40000300800 */
[----:B----4-:R-:W-:Y:S01]  /*11e60*/  FFMA.FTZ R48, R50, R53, R48 ;  /* 0x0000003532307223 */ /* 0x010fe20000010030 */
[----:B------:R-:W-:Y:S01]  /*11e70*/  FADD.FTZ R50, R58, R53 ;  /* 0x000000353a327221 */ /* 0x000fe20000010000 */
[----:B------:R1:W5:Y:S04]  /*11e80*/  LDL.LU R2, [R1+0x6a0] ;  /* 0x0006a00001027983 */ /* 0x0003680000300800 */
[----:B------:R-:W3:Y:S01]  /*11e90*/  LDL R53, [R1+0x2d4] ;  /* 0x0002d40001357983 */ /* 0x000ee20000100800 */
[----:B------:R-:W-:Y:S01]  /*11ea0*/  SHF.L.U32 R51, R51, 0x10, RZ ;  /* 0x0000001033337819 */ /* 0x000fe200000006ff */
[----:B------:R-:W-:-:S04]  /*11eb0*/  FFMA.FTZ R54, R52, R47, R54 ;  /* 0x0000002f34367223 */ /* 0x000fc80000010036 */
[----:B------:R-:W-:-:S04]  /*11ec0*/  FADD.FTZ R51, R51, -UR16 ;  /* 0x8000001033337e21 */ /* 0x000fc80008010000 */
[----:B------:R-:W-:-:S05]  /*11ed0*/  FMUL.FTZ R52, R51, UR13 ;  /* 0x0000000d33347c20 */ /* 0x000fca0008410000 */
[----:B------:R1:W-:Y:S01]  /*11ee0*/  STL [R1+0x358], R52 ;  /* 0x0003583401007387 */ /* 0x0003e20000100800 */
[----:B--2---:R-:W-:-:S05]  /*11ef0*/  SHF.L.U32 R49, R49, 0x10, RZ ;  /* 0x0000001031317819 */ /* 0x004fca00000006ff */
[----:B------:R-:W-:Y:S01]  /*11f00*/  FADD.FTZ R49, R49, -UR16 ;  /* 0x8000001031317e21 */ /* 0x000fe20008010000 */
[----:B---3--:R-:W-:-:S04]  /*11f10*/  FMUL.FTZ R53, R53, R5 ;  /* 0x0000000535357220 */ /* 0x008fc80000410000 */
[----:B------:R-:W-:Y:S01]  /*11f20*/  FFMA.FTZ R48, R61, R53, R48 ;  /* 0x000000353d307223 */ /* 0x000fe20000010030 */
[----:B0-----:R-:W-:Y:S02]  /*11f30*/  SHF.L.U32 R61, R60, 0x10, RZ ;  /* 0x000000103c3d7819 */ /* 0x001fe400000006ff */
[----:B------:R-:W-:Y:S01]  /*11f40*/  SHF.L.U32 R60, R59, 0x10, RZ ;  /* 0x000000103b3c7819 */ /* 0x000fe200000006ff */
[----:B------:R-:W-:-:S05]  /*11f50*/  FMUL.FTZ R59, R49, UR13 ;  /* 0x0000000d313b7c20 */ /* 0x000fca0008410000 */
[----:B------:R1:W-:Y:S01]  /*11f60*/  STL [R1+0x354], R59 ;  /* 0x0003543b01007387 */ /* 0x0003e20000100800 */
[----:B------:R-:W-:Y:S01]  /*11f70*/  FADD.FTZ R50, R53, R50 ;  /* 0x0000003235327221 */ /* 0x000fe20000010000 */
        /* <DEDUP_REMOVED lines=9> */
[----:B-----5:R-:W-:-:S03]  /*12010*/  FFMA.FTZ R49, R52, R5, R2 ;  /* 0x0000000534317223 */ /* 0x020fc60000010002 */
        /* <DEDUP_REMOVED lines=9> */
.L_x_737:
        /* <DEDUP_REMOVED lines=8> */
[----:B------:R-:W-:Y:S01]  /*12130*/  FMUL.FTZ R51, R60, R5 ;  /* 0x000000053c337220 */ /* 0x000fe20000410000 */
[----:B--2---:R-:W-:Y:S02]  /*12140*/  SHF.L.U32 R49, R49, 0x10, RZ ;  /* 0x0000001031317819 */ /* 0x004fe400000006ff */
[----:B---3--:R-:W-:-:S03]  /*12150*/  SHF.L.U32 R52, R52, 0x10, RZ ;  /* 0x0000001034347819 */ /* 0x008fc600000006ff */
[----:B------:R-:W-:Y:S01]  /*12160*/  FADD.FTZ R49, R49, -UR16 ;  /* 0x8000001031317e21 */ /* 0x000fe20008010000 */
[----:B----4-:R-:W-:Y:S01]  /*12170*/  SHF.L.U32 R59, R58, 0x10, RZ ;  /* 0x000000103a3b7819 */ /* 0x010fe200000006ff */
[----:B------:R-:W-:Y:S01]  /*12180*/  FADD.FTZ R52, R52, -UR16 ;  /* 0x8000001034347e21 */ /* 0x000fe20008010000 */
[----:B------:R-:W-:Y:S01]  /*12190*/  SHF.L.U32 R58, R53, 0x10, RZ ;  /* 0x00000010353a7819 */ /* 0x000fe200000006ff */
[----:B------:R-:W-:Y:S02]  /*121a0*/  FMUL.FTZ R53, R49, UR13 ;  /* 0x0000000d31357c20 */ /* 0x000fe40008410000 */
[----:B------:R-:W-:-:S03]  /*121b0*/  FMUL.FTZ R56, R52, UR13 ;  /* 0x0000000d34387c20 */ /* 0x000fc60008410000 */
        /* <DEDUP_REMOVED lines=11> */
[----:B-----5:R-:W-:-:S03]  /*12270*/  FFMA.FTZ R49, R56, R5, R2 ;  /* 0x0000000538317223 */ /* 0x020fc60000010002 */
        /* <DEDUP_REMOVED lines=9> */
.L_x_738:
[----:B------:R-:W2:Y:S01]  /*12310*/  LDL R49, [R1+0x358] ;  /* 0x0003580001317983 */ /* 0x000ea20000100800 */
[----:B------:R-:W-:Y:S01]  /*12320*/  FFMA.FTZ R45, R45, R44, R57 ;  /* 0x0000002c2d2d7223 */ /* 0x000fe20000010039 */
[----:B------:R-:W-:Y:S01]  /*12330*/  FADD.FTZ R50, R51, R50 ;  /* 0x0000003233327221 */ /* 0x000fe20000010000 */
[----:B------:R-:W-:Y:S01]  /*12340*/  FADD.FTZ R44, R55, R44 ;  /* 0x0000002c372c7221 */ /* 0x000fe20000010000 */
[----:B------:R-:W3:Y:S04]  /*12350*/  LDL R52, [R1+0x34c] ;  /* 0x00034c0001347983 */ /* 0x000ee80000100800 */
[----:B------:R-:W4:Y:S04]  /*12360*/  LDL.LU R55, [R1+0x450] ;  /* 0x0004500001377983 */ /* 0x000f280000300800 */
[----:B0-----:R-:W3:Y:S04]  /*12370*/  LDL.LU R56, [R1+0x45c] ;  /* 0x00045c0001387983 */ /* 0x001ee80000300800 */
[----:B------:R-:W3:Y:S01]  /*12380*/  LDL.LU R57, [R1+0x458] ;  /* 0x0004580001397983 */ /* 0x000ee20000300800 */
[----:B--2---:R-:W-:Y:S01]  /*12390*/  FFMA.FTZ R48, R49, R51, R48 ;  /* 0x0000003331307223 */ /* 0x004fe20000010030 */
[----:B------:R-:W-:-:S02]  /*123a0*/  FMUL.FTZ R49, R59, R0 ;  /* 0x000000003b317220 */ /* 0x000fc40000410000 */
[----:B------:R-:W2:Y:S02]  /*123b0*/  LDL.LU R51, [R1+0x454] ;  /* 0x0004540001337983 */ /* 0x000ea40000300800 */
[----:B------:R-:W-:Y:S01]  /*123c0*/  FFMA.FTZ R48, R53, R49, R48 ;  /* 0x0000003135307223 */ /* 0x000fe20000010030 */
[----:B------:R-:W-:Y:S01]  /*123d0*/  FADD.FTZ R49, R50, R49 ;  /* 0x0000003132317221 */ /* 0x000fe20000010000 */
[----:B----4-:R-:W-:-:S05]  /*123e0*/  SHF.L.U32 R50, R55, 0x10, RZ ;  /* 0x0000001037327819 */ /* 0x010fca00000006ff */
[----:B------:R-:W-:-:S04]  /*123f0*/  FADD.FTZ R50, R50, -UR16 ;  /* 0x8000001032327e21 */ /* 0x000fc80008010000 */
[----:B------:R-:W-:-:S05]  /*12400*/  FMUL.FTZ R55, R50, UR13 ;  /* 0x0000000d32377c20 */ /* 0x000fca0008410000 */
[----:B------:R0:W-:Y:S01]  /*12410*/  STL [R1+0x340], R55 ;  /* 0x0003403701007387 */ /* 0x0001e20000100800 */
[----:B------:R-:W-:Y:S01]  /*12420*/  FMUL.FTZ R53, R58, R5 ;  /* 0x000000053a357220 */ /* 0x000fe20000410000 */
[----:B------:R-:W-:Y:S01]  /*12430*/  FFMA.FTZ R46, R46, R39, R54 ;  /* 0x000000272e2e7223 */ /* 0x000fe20000010036 */
[----:B---3--:R-:W-:Y:S02]  /*12440*/  SHF.L.U32 R57, R57, 0x10, RZ ;  /* 0x0000001039397819 */ /* 0x008fe400000006ff */
[----:B------:R-:W-:Y:S01]  /*12450*/  FFMA.FTZ R52, R52, R53, R48 ;  /* 0x0000003534347223 */ /* 0x000fe20000010030 */
[----:B------:R-:W-:Y:S01]  /*12460*/  FADD.FTZ R49, R53, R49 ;  /* 0x0000003135317221 */ /* 0x000fe20000010000 */
[----:B------:R-:W-:Y:S02]  /*12470*/  SHF.L.U32 R56, R56, 0x10, RZ ;  /* 0x0000001038387819 */ /* 0x000fe400000006ff */
[----:B--2---:R-:W-:-:S05]  /*12480*/  SHF.L.U32 R51, R51, 0x10, RZ ;  /* 0x0000001033337819 */ /* 0x004fca00000006ff */
        /* <DEDUP_REMOVED lines=22> */
.L_x_739:
[----:B------:R-:W2:Y:S04]  /*125f0*/  LDL.LU R48, [R1+0x440] ;  /* 0x0004400001307983 */ /* 0x000ea80000300800 */
[----:B0-----:R-:W3:Y:S04]  /*12600*/  LDL.LU R51, [R1+0x444] ;  /* 0x0004440001337983 */ /* 0x001ee80000300800 */
        /* <DEDUP_REMOVED lines=36> */
.L_x_740:
[----:B0-----:R-:W2:Y:S01]  /*12850*/  LDL R48, [R1+0x344] ;  /* 0x0003440001307983 */ /* 0x001ea20000100800 */
[----:B------:R-:W-:-:S03]  /*12860*/  FADD.FTZ R49, R50, R49 ;  /* 0x0000003132317221 */ /* 0x000fc60000010000 */
[----:B------:R-:W3:Y:S04]  /*12870*/  LDL.LU R52, [R1+0x438] ;  /* 0x0004380001347983 */ /* 0x000ee80000300800 */
[----:B------:R-:W4:Y:S01]  /*12880*/  LDL.LU R51, [R1+0x43c] ;  /* 0x00043c0001337983 */ /* 0x000f220000300800 */
[----:B--2---:R-:W-:Y:S01]  /*12890*/  FFMA.FTZ R39, R48, R50, R39 ;  /* 0x0000003230277223 */ /* 0x004fe20000010027 */
[----:B------:R-:W-:Y:S02]  /*128a0*/  FMUL.FTZ R48, R55, R0 ;  /* 0x0000000037307220 */ /* 0x000fe40000410000 */
[----:B------:R-:W2:Y:S01]  /*128b0*/  LDL R50, [R1+0x338] ;  /* 0x0003380001327983 */ /* 0x000ea20000100800 */
[----:B------:R-:W-:Y:S01]  /*128c0*/  FFMA.FTZ R45, R37, R36, R45 ;  /* 0x00000024252d7223 */ /* 0x000fe2000001002d */
[----:B------:R-:W-:Y:S01]  /*128d0*/  FADD.FTZ R44, R44, R36 ;  /* 0x000000242c2c7221 */ /* 0x000fe20000010000 */
[----:B------:R-:W-:Y:S01]  /*128e0*/  FADD.FTZ R37, R49, R48 ;  /* 0x0000003031257221 */ /* 0x000fe20000010000 */
[----:B------:R-:W3:Y:S01]  /*128f0*/  LDL.LU R36, [R1+0x430] ;  /* 0x0004300001247983 */ /* 0x000ee20000300800 */
[----:B--2---:R-:W-:-:S03]  /*12900*/  FFMA.FTZ R39, R50, R48, R39 ;  /* 0x0000003032277223 */ /* 0x004fc60000010027 */
[----:B------:R-:W2:Y:S01]  /*12910*/  LDL.LU R48, [R1+0x434] ;  /* 0x0004340001307983 */ /* 0x000ea20000300800 */
[----:B------:R-:W-:Y:S01]  /*12920*/  FMUL.FTZ R50, R54, R5 ;  /* 0x0000000536327220 */ /* 0x000fe20000410000 */
[----:B---3--:R-:W-:Y:S01]  /*12930*/  SHF.L.U32 R36, R36, 0x10, RZ ;  /* 0x0000001024247819 */ /* 0x008fe200000006ff */
[----:B------:R-:W-:Y:S02]  /*12940*/  FFMA.FTZ R46, R38, R35, R46 ;  /* 0x00000023262e7223 */ /* 0x000fe4000001002e */
[----:B------:R-:W-:Y:S02]  /*12950*/  FADD.FTZ R37, R50, R37 ;  /* 0x0000002532257221 */ /* 0x000fe40000010000 */
[----:B------:R-:W-:Y:S01]  /*12960*/  FADD.FTZ R36, R36, -UR16 ;  /* 0x8000001024247e21 */ /* 0x000fe20008010000 */
[----:B--2---:R-:W-:Y:S01]  /*12970*/  SHF.L.U32 R49, R48, 0x10, RZ ;  /* 0x0000001030317819 */ /* 0x004fe200000006ff */
[----:B------:R-:W-:Y:S01]  /*12980*/  FFMA.FTZ R48, R53, R50, R39 ;  /* 0x0000003235307223 */ /* 0x000fe20000010027 */
[----:B------:R-:W-:-:S02]  /*12990*/  SHF.L.U32 R53, R52, 0x10, RZ ;  /* 0x0000001034357819 */ /* 0x000fc400000006ff */
[----:B----4-:R-:W-:Y:S01]  /*129a0*/  SHF.L.U32 R52, R51, 0x10, RZ ;  /* 0x0000001033347819 */ /* 0x010fe200000006ff */
[----:B------:R-:W-:Y:S01]  /*129b0*/  FADD.FTZ R49, R49, -UR16 ;  /* 0x8000001031317e21 */ /* 0x000fe20008010000 */
[----:B------:R-:W-:-:S03]  /*129c0*/  FMUL.FTZ R51, R36, UR13 ;  /* 0x0000000d24337c20 */ /* 0x000fc60008410000 */
[----:B------:R-:W-:Y:S02]  /*129d0*/  FMUL.FTZ R39, R49, UR13 ;  /* 0x0000000d31277c20 */ /* 0x000fe40008410000 */
        /* <DEDUP_REMOVED lines=21> */
.L_x_741:
        /* <DEDUP_REMOVED lines=38> */
.L_x_742:
[----:B0-----:R-:W2:Y:S01]  /*12d90*/  LDL R36, [R1+0x334] ;  /* 0x0003340001247983 */ /* 0x001ea20000100800 */
[----:B------:R-:W-:Y:S01]  /*12da0*/  FFMA.FTZ R45, R33, R32, R45 ;  /* 0x00000020212d7223 */ /* 0x000fe2000001002d */
[----:B------:R-:W-:Y:S02]  /*12db0*/  FADD.FTZ R44, R44, R32 ;  /* 0x000000202c2c7221 */ /* 0x000fe40000010000 */
[----:B------:R-:W3:Y:S04]  /*12dc0*/  LDL R32, [R1+0x328] ;  /* 0x0003280001207983 */ /* 0x000ee80000100800 */
[----:B------:R-:W4:Y:S01]  /*12dd0*/  LDL.LU R39, [R1+0x41c] ;  /* 0x00041c0001277983 */ /* 0x000f220000300800 */
[----:B------:R-:W-:-:S03]  /*12de0*/  FADD.FTZ R37, R38, R37 ;  /* 0x0000002526257221 */ /* 0x000fc60000010000 */
[----:B------:R-:W4:Y:S04]  /*12df0*/  LDL.LU R33, [R1+0x408] ;  /* 0x0004080001217983 */ /* 0x000f280000300800 */
[----:B------:R-:W4:Y:S01]  /*12e00*/  LDL.LU R48, [R1+0x418] ;  /* 0x0004180001307983 */ /* 0x000f220000300800 */
[----:B------:R-:W-:Y:S01]  /*12e10*/  FFMA.FTZ R46, R34, R31, R46 ;  /* 0x0000001f222e7223 */ /* 0x000fe2000001002e */
[----:B--2---:R-:W-:Y:S02]  /*12e20*/  FFMA.FTZ R35, R36, R38, R35 ;  /* 0x0000002624237223 */ /* 0x004fe40000010023 */
[----:B------:R-:W2:Y:S01]  /*12e30*/  LDL.LU R38, [R1+0x40c] ;  /* 0x00040c0001267983 */ /* 0x000ea20000300800 */
[----:B------:R-:W-:-:S04]  /*12e40*/  FMUL.FTZ R36, R51, R0 ;  /* 0x0000000033247220 */ /* 0x000fc80000410000 */
[----:B---3--:R-:W-:Y:S01]  /*12e50*/  FFMA.FTZ R32, R32, R36, R35 ;  /* 0x0000002420207223 */ /* 0x008fe20000010023 */
[----:B------:R-:W-:Y:S01]  /*12e60*/  FADD.FTZ R37, R37, R36 ;  /* 0x0000002425257221 */ /* 0x000fe20000010000 */
[----:B------:R-:W-:-:S04]  /*12e70*/  FMUL.FTZ R36, R50, R5 ;  /* 0x0000000532247220 */ /* 0x000fc80000410000 */
[----:B------:R-:W-:Y:S01]  /*12e80*/  FFMA.FTZ R32, R49, R36, R32 ;  /* 0x0000002431207223 */ /* 0x000fe20000010020 */
[----:B------:R-:W-:Y:S01]  /*12e90*/  FADD.FTZ R34, R36, R37 ;  /* 0x0000002524227221 */ /* 0x000fe20000010000 */
[----:B----4-:R-:W-:-:S05]  /*12ea0*/  SHF.L.U32 R36, R39, 0x10, RZ ;  /* 0x0000001027247819 */ /* 0x010fca00000006ff */
[----:B------:R0:W-:Y:S04]  /*12eb0*/  STL [R1+0x250], R36 ;  /* 0x0002502401007387 */ /* 0x0001e80000100800 */
[----:B------:R1:W5:Y:S01]  /*12ec0*/  LDL R37, [R1+0x250] ;  /* 0x0002500001257983 */ /* 0x0003620000100800 */
[----:B------:R-:W-:Y:S02]  /*12ed0*/  SHF.L.U32 R33, R33, 0x10, RZ ;  /* 0x0000001021217819 */ /* 0x000fe400000006ff */
[----:B------:R-:W-:-:S03]  /*12ee0*/  SHF.L.U32 R49, R48, 0x10, RZ ;  /* 0x0000001030317819 */ /* 0x000fc600000006ff */
[----:B------:R-:W-:-:S04]  /*12ef0*/  FADD.FTZ R33, R33, -UR16 ;  /* 0x8000001021217e21 */ /* 0x000fc80008010000 */
[----:B------:R-:W-:-:S05]  /*12f00*/  FMUL.FTZ R48, R33, UR13 ;  /* 0x0000000d21307c20 */ /* 0x000fca0008410000 */
[----:B------:R1:W-:Y:S01]  /*12f10*/  STL [R1+0x320], R48 ;  /* 0x0003203001007387 */ /* 0x0003e20000100800 */
[----:B--2---:R-:W-:-:S05]  /*12f20*/  SHF.L.U32 R35, R38, 0x10, RZ ;  /* 0x0000001026237819 */ /* 0x004fca00000006ff */
[----:B------:R-:W-:-:S04]  /*12f30*/  FADD.FTZ R35, R35, -UR16 ;  /* 0x8000001023237e21 */ /* 0x000fc80008010000 */
[----:B0-----:R-:W-:-:S05]  /*12f40*/  FMUL.FTZ R36, R35, UR13 ;  /* 0x0000000d23247c20 */ /* 0x001fca0008410000 */
[----:B------:R1:W-:Y:S01]  /*12f50*/  STL [R1+0x324], R36 ;  /* 0x0003242401007387 */ /* 0x0003e20000100800 */
[----:B------:R-:W-:Y:S05]  /*12f60*/  @!P0 BRA `(.L_x_743) ;  /* 0x00000000004c8947 */ /* 0x000fea0003800000 */
        /* <DEDUP_REMOVED lines=19> */
.L_x_743:
        /* <DEDUP_REMOVED lines=38> */
.L_x_744:
[----:B------:R2:W-:Y:S04]  /*13300*/  STL [R1+0x6a0], R2 ;  /* 0x0006a00201007387 */ /* 0x0005e80000100800 */
[----:B-1----:R-:W3:Y:S04]  /*13310*/  LDL R33, [R1+0x324] ;  /* 0x0003240001217983 */ /* 0x002ee80000100800 */
[----:B------:R-:W4:Y:S04]  /*13320*/  LDL R36, [R1+0x318] ;  /* 0x0003180001247983 */ /* 0x000f280000100800 */
[----:B--2---:R-:W2:Y:S01]  /*13330*/  LDL.LU R2, [R1+0x210] ;  /* 0x0002100001027983 */ /* 0x004ea20000300800 */
[----:B------:R-:W-:-:S03]  /*13340*/  FADD.FTZ R44, R44, R29 ;  /* 0x0000001d2c2c7221 */ /* 0x000fc60000010000 */
[----:B0-----:R-:W4:Y:S01]  /*13350*/  LDL.LU R37, [R1+0x3f4] ;  /* 0x0003f40001257983 */ /* 0x001f220000300800 */
[----:B------:R-:W-:-:S03]  /*13360*/  FADD.FTZ R34, R35, R34 ;  /* 0x0000002223227221 */ /* 0x000fc60000010000 */
[----:B------:R-:W4:Y:S01]  /*13370*/  LDL.LU R38, [R1+0x3f0] ;  /* 0x0003f00001267983 */ /* 0x000f220000300800 */
[----:B--2---:R-:W-:-:S03]  /*13380*/  FFMA.FTZ R45, R2, R29, R45 ;  /* 0x0000001d022d7223 */ /* 0x004fc6000001002d */
[----:B------:R-:W2:Y:S01]  /*13390*/  LDL.LU R29, [R1+0x3e8] ;  /* 0x0003e800011d7983 */ /* 0x000ea20000300800 */
[----:B---3--:R-:W-:-:S03]  /*133a0*/  FFMA.FTZ R32, R33, R35, R32 ;  /* 0x0000002321207223 */ /* 0x008fc60000010020 */
[----:B------:R-:W3:Y:S01]  /*133b0*/  LDL.LU R35, [R1+0x3ec] ;  /* 0x0003ec0001237983 */ /* 0x000ee20000300800 */
[----:B------:R-:W-:-:S03]  /*133c0*/  FMUL.FTZ R33, R48, R0 ;  /* 0x0000000030217220 */ /* 0x000fc60000410000 */
[----:B------:R0:W5:Y:S01]  /*133d0*/  LDL.LU R2, [R1+0x6a0] ;  /* 0x0006a00001027983 */ /* 0x0001620000300800 */
[----:B----4-:R-:W-:Y:S01]  /*133e0*/  FFMA.FTZ R32, R36, R33, R32 ;  /* 0x0000002124207223 */ /* 0x010fe20000010020 */
[----:B------:R-:W-:Y:S01]  /*133f0*/  FADD.FTZ R33, R34, R33 ;  /* 0x0000002122217221 */ /* 0x000fe20000010000 */
[----:B------:R-:W-:-:S04]  /*13400*/  FMUL.FTZ R36, R47, R5 ;  /* 0x000000052f247220 */ /* 0x000fc80000410000 */
[----:B------:R-:W-:Y:S01]  /*13410*/  FFMA.FTZ R32, R39, R36, R32 ;  /* 0x0000002427207223 */ /* 0x000fe20000010020 */
[----:B--2---:R-:W-:Y:S01]  /*13420*/  SHF.L.U32 R34, R29, 0x10, RZ ;  /* 0x000000101d227819 */ /* 0x004fe200000006ff */
[----:B------:R-:W-:Y:S01]  /*13430*/  FFMA.FTZ R29, R30, R28, R46 ;  /* 0x0000001c1e1d7223 */ /* 0x000fe2000001002e */
[----:B------:R-:W-:-:S05]  /*13440*/  SHF.L.U32 R30, R37, 0x10, RZ ;  /* 0x00000010251e7819 */ /* 0x000fca00000006ff */
[----:B------:R0:W-:Y:S04]  /*13450*/  STL [R1+0x270], R30 ;  /* 0x0002701e01007387 */ /* 0x0001e80000100800 */
[----:B------:R0:W5:Y:S01]  /*13460*/  LDL R37, [R1+0x270] ;  /* 0x0002700001257983 */ /* 0x0001620000100800 */
[----:B---3--:R-:W-:Y:S02]  /*13470*/  IMAD.U32 R35, R35, 0x10000, RZ ;  /* 0x0001000023237824 */ /* 0x008fe400078e00ff */
[----:B------:R-:W-:Y:S02]  /*13480*/  FADD.FTZ R34, R34, -UR16 ;  /* 0x8000001022227e21 */ /* 0x000fe40008010000 */
[----:B------:R-:W-:Y:S02]  /*13490*/  FADD.FTZ R35, R35, -UR16 ;  /* 0x8000001023237e21 */ /* 0x000fe40008010000 */
[----:B------:R-:W-:-:S02]  /*134a0*/  FMUL.FTZ R39, R34, UR13 ;  /* 0x0000000d22277c20 */ /* 0x000fc40008410000 */
[----:B------:R-:W-:-:S03]  /*134b0*/  FMUL.FTZ R35, R35, UR13 ;  /* 0x0000000d23237c20 */ /* 0x000fc60008410000 */
[----:B------:R0:W-:Y:S04]  /*134c0*/  STL [R1+0x310], R39 ;  /* 0x0003102701007387 */ /* 0x0001e80000100800 */
[----:B------:R0:W-:Y:S01]  /*134d0*/  STL [R1+0x314], R35 ;  /* 0x0003142301007387 */ /* 0x0001e20000100800 */
[----:B------:R-:W-:Y:S01]  /*134e0*/  FADD.FTZ R33, R36, R33 ;  /* 0x0000002124217221 */ /* 0x000fe20000010000 */
        /* <DEDUP_REMOVED lines=21> */
.L_x_745:
        /* <DEDUP_REMOVED lines=40> */
.L_x_746:
[----:B0-2---:R-:W2:Y:S01]  /*138c0*/  LDL R33, [R1+0x314] ;  /* 0x0003140001217983 */ /* 0x005ea20000100800 */
[----:B------:R-:W-:-:S03]  /*138d0*/  FADD.FTZ R34, R30, R28 ;  /* 0x0000001c1e227221 */ /* 0x000fc60000010000 */
[----:B------:R-:W3:Y:S04]  /*138e0*/  LDL.LU R28, [R1+0x218] ;  /* 0x00021800011c7983 */ /* 0x000ee80000300800 */
[----:B------:R-:W4:Y:S04]  /*138f0*/  LDL R35, [R1+0x258] ;  /* 0x0002580001237983 */ /* 0x000f280000100800 */
[----:B------:R-:W5:Y:S04]  /*13900*/  LDL.LU R36, [R1+0x3cc] ;  /* 0x0003cc0001247983 */ /* 0x000f680000300800 */
[----:B-1----:R-:W5:Y:S01]  /*13910*/  LDL.LU R37, [R1+0x3c8] ;  /* 0x0003c80001257983 */ /* 0x002f620000300800 */
[----:B--2---:R-:W-:Y:S01]  /*13920*/  FFMA.FTZ R32, R33, R30, R32 ;  /* 0x0000001e21207223 */ /* 0x004fe20000010020 */
[----:B------:R-:W-:-:S02]  /*13930*/  FADD.FTZ R30, R44, R26 ;  /* 0x0000001a2c1e7221 */ /* 0x000fc40000010000 */
[----:B------:R-:W2:Y:S01]  /*13940*/  LDL R44, [R1+0x308] ;  /* 0x00030800012c7983 */ /* 0x000ea20000100800 */
[----:B---3--:R-:W-:-:S03]  /*13950*/  FFMA.FTZ R28, R28, R26, R45 ;  /* 0x0000001a1c1c7223 */ /* 0x008fc6000001002d */
[----:B------:R-:W3:Y:S04]  /*13960*/  LDL.LU R45, [R1+0x3bc] ;  /* 0x0003bc00012d7983 */ /* 0x000ee80000300800 */
[----:B------:R-:W3:Y:S01]  /*13970*/  LDL.LU R26, [R1+0x3b8] ;  /* 0x0003b800011a7983 */ /* 0x000ee20000300800 */
[----:B------:R-:W-:Y:S01]  /*13980*/  FMUL.FTZ R33, R39, R0 ;  /* 0x0000000027217220 */ /* 0x000fe20000410000 */
[----:B----4-:R-:W-:-:S03]  /*13990*/  FMUL.FTZ R35, R35, R5 ;  /* 0x0000000523237220 */ /* 0x010fc60000410000 */
[----:B------:R-:W-:Y:S01]  /*139a0*/  FADD.FTZ R34, R34, R33 ;  /* 0x0000002122227221 */ /* 0x000fe20000010000 */
[----:B------:R-:W-:-:S03]  /*139b0*/  FFMA.FTZ R29, R27, R25, R29 ;  /* 0x000000191b1d7223 */ /* 0x000fc6000001001d */
[----:B------:R-:W-:Y:S01]  /*139c0*/  FADD.FTZ R27, R35, R34 ;  /* 0x00000022231b7221 */ /* 0x000fe20000010000 */
[----:B-----5:R-:W-:-:S05]  /*139d0*/  SHF.L.U32 R34, R36, 0x10, RZ ;  /* 0x0000001024227819 */ /* 0x020fca00000006ff */
[----:B------:R0:W-:Y:S01]  /*139e0*/  STL [R1+0x29c], R34 ;  /* 0x00029c2201007387 */ /* 0x0001e20000100800 */
[----:B--2---:R-:W-:Y:S01]  /*139f0*/  FFMA.FTZ R32, R44, R33, R32 ;  /* 0x000000212c207223 */ /* 0x004fe20000010020 */
[----:B---3--:R-:W-:Y:S02]  /*13a00*/  SHF.L.U32 R33, R45, 0x10, RZ ;  /* 0x000000102d217819 */ /* 0x008fe400000006ff */
[----:B------:R-:W-:-:S03]  /*13a10*/  SHF.L.U32 R26, R26, 0x10, RZ ;  /* 0x000000101a1a7819 */ /* 0x000fc600000006ff */
[----:B------:R-:W-:Y:S01]  /*13a20*/  FADD.FTZ R33, R33, -UR16 ;  /* 0x8000001021217e21 */ /* 0x000fe20008010000 */
[----:B------:R-:W-:Y:S01]  /*13a30*/  FFMA.FTZ R32, R38, R35, R32 ;  /* 0x0000002326207223 */ /* 0x000fe20000010020 */
[----:B------:R-:W-:Y:S01]  /*13a40*/  FADD.FTZ R26, R26, -UR16 ;  /* 0x800000101a1a7e21 */ /* 0x000fe20008010000 */
[----:B------:R-:W-:Y:S01]  /*13a50*/  MOV R35, R34 ;  /* 0x0000002200237202 */ /* 0x000fe20000000f00 */
[----:B0-----:R-:W-:Y:S02]  /*13a60*/  FMUL.FTZ R34, R33, UR13 ;  /* 0x0000000d21227c20 */ /* 0x001fe40008410000 */
[----:B------:R-:W-:-:S03]  /*13a70*/  FMUL.FTZ R44, R26, UR13 ;  /* 0x0000000d1a2c7c20 */ /* 0x000fc60008410000 */
        /* <DEDUP_REMOVED lines=23> */
.L_x_747:
[----:B------:R-:W2:Y:S04]  /*13bf0*/  LDL.LU R26, [R1+0x3a8] ;  /* 0x0003a800011a7983 */ /* 0x000ea80000300800 */
[----:B0-----:R-:W3:Y:S04]  /*13c00*/  LDL.LU R34, [R1+0x3ac] ;  /* 0x0003ac0001227983 */ /* 0x001ee80000300800 */
[----:B------:R-:W4:Y:S04]  /*13c10*/  LDL.LU R37, [R1+0x3b0] ;  /* 0x0003b00001257983 */ /* 0x000f280000300800 */
[----:B------:R-:W5:Y:S01]  /*13c20*/  LDL.LU R36, [R1+0x3b4] ;  /* 0x0003b40001247983 */ /* 0x000f620000300800 */
[----:B------:R-:W-:Y:S01]  /*13c30*/  FMUL.FTZ R33, R38, R0 ;  /* 0x0000000026217220 */ /* 0x000fe20000410000 */
[----:B------:R-:W-:-:S03]  /*13c40*/  FADD.FTZ R25, R31, R25 ;  /* 0x000000191f197221 */ /* 0x000fc60000010000 */
[----:B------:R-:W-:Y:S01]  /*13c50*/  FADD.FTZ R31, R27, R33 ;  /* 0x000000211b1f7221 */ /* 0x000fe20000010000 */
[----:B------:R-:W-:Y:S01]  /*13c60*/  FFMA.FTZ R32, R44, R33, R32 ;  /* 0x000000212c207223 */ /* 0x000fe20000010020 */
        /* <DEDUP_REMOVED lines=8> */
[----:B-1----:R-:W-:Y:S02]  /*13cf0*/  FMUL.FTZ R35, R34, UR13 ;  /* 0x0000000d22237c20 */ /* 0x002fe40008410000 */
        /* <DEDUP_REMOVED lines=21> */
.L_x_748:
[----:B0-----:R-:W2:Y:S01]  /*13e50*/  LDL R27, [R1+0x304] ;  /* 0x00030400011b7983 */ /* 0x001ea20000100800 */
[----:B------:R-:W-:-:S03]  /*13e60*/  FADD.FTZ R31, R26, R31 ;  /* 0x0000001f1a1f7221 */ /* 0x000fc60000010000 */
[----:B------:R-:W3:Y:S04]  /*13e70*/  LDL.LU R33, [R1+0x3a4] ;  /* 0x0003a40001217983 */ /* 0x000ee80000300800 */
[----:B------:R-:W4:Y:S04]  /*13e80*/  LDL.LU R44, [R1+0x21c] ;  /* 0x00021c00012c7983 */ /* 0x000f280000300800 */
[----:B------:R-:W3:Y:S04]  /*13e90*/  LDL.LU R45, [R1+0x39c] ;  /* 0x00039c00012d7983 */ /* 0x000ee80000300800 */
[----:B------:R-:W3:Y:S01]  /*13ea0*/  LDL.LU R34, [R1+0x3a0] ;  /* 0x0003a00001227983 */ /* 0x000ee20000300800 */
[----:B--2---:R-:W-:-:S03]  /*13eb0*/  FFMA.FTZ R32, R27, R26, R32 ;  /* 0x0000001a1b207223 */ /* 0x004fc60000010020 */
[----:B------:R-:W2:Y:S01]  /*13ec0*/  LDL.LU R26, [R1+0x220] ;  /* 0x00022000011a7983 */ /* 0x000ea20000300800 */
[----:B------:R-:W-:Y:S01]  /*13ed0*/  FMUL.FTZ R27, R37, R0 ;  /* 0x00000000251b7220 */ /* 0x000fe20000410000 */
[----:B--2---:R-:W-:Y:S01]  /*13ee0*/  FFMA.FTZ R26, R26, R24, R28 ;  /* 0x000000181a1a7223 */ /* 0x004fe2000001001c */
[----:B------:R-:W-:Y:S01]  /*13ef0*/  FADD.FTZ R24, R30, R24 ;  /* 0x000000181e187221 */ /* 0x000fe20000010000 */
[----:B------:R-:W2:Y:S04]  /*13f00*/  LDL.LU R28, [R1+0x398] ;  /* 0x00039800011c7983 */ /* 0x000ea80000300800 */
[----:B------:R-:W3:Y:S01]  /*13f10*/  LDL R30, [R1+0x2f8] ;  /* 0x0002f800011e7983 */ /* 0x000ee20000100800 */
[----:B----4-:R-:W-:Y:S01]  /*13f20*/  FFMA.FTZ R29, R44, R23, R29 ;  /* 0x000000172c1d7223 */ /* 0x010fe2000001001d */
[----:B---3--:R-:W-:Y:S01]  /*13f30*/  FFMA.FTZ R30, R30, R27, R32 ;  /* 0x0000001b1e1e7223 */ /* 0x008fe20000010020 */
[----:B------:R-:W-:Y:S01]  /*13f40*/  FADD.FTZ R27, R31, R27 ;  /* 0x0000001b1f1b7221 */ /* 0x000fe20000010000 */
[----:B------:R-:W-:-:S04]  /*13f50*/  FMUL.FTZ R32, R36, R5 ;  /* 0x0000000524207220 */ /* 0x000fc80000410000 */
[----:B------:R-:W-:Y:S01]  /*13f60*/  FFMA.FTZ R30, R35, R32, R30 ;  /* 0x00000020231e7223 */ /* 0x000fe2000001001e */
[----:B------:R-:W-:Y:S01]  /*13f70*/  FADD.FTZ R27, R32, R27 ;  /* 0x0000001b201b7221 */ /* 0x000fe20000010000 */
[----:B------:R-:W-:-:S05]  /*13f80*/  SHF.L.U32 R32, R33, 0x10, RZ ;  /* 0x0000001021207819 */ /* 0x000fca00000006ff */
[----:B------:R0:W-:Y:S04]  /*13f90*/  STL [R1+0x2a0], R32 ;  /* 0x0002a02001007387 */ /* 0x0001e80000100800 */
[----:B------:R1:W5:Y:S01]  /*13fa0*/  LDL R44, [R1+0x2a0] ;  /* 0x0002a000012c7983 */ /* 0x0003620000100800 */
[----:B--2---:R-:W-:Y:S02]  /*13fb0*/  SHF.L.U32 R28, R28, 0x10, RZ ;  /* 0x000000101c1c7819 */ /* 0x004fe400000006ff */
[----:B------:R-:W-:-:S03]  /*13fc0*/  SHF.L.U32 R31, R45, 0x10, RZ ;  /* 0x000000102d1f7819 */ /* 0x000fc600000006ff */
[----:B------:R-:W-:Y:S02]  /*13fd0*/  FADD.FTZ R28, R28, -UR16 ;  /* 0x800000101c1c7e21 */ /* 0x000fe40008010000 */
[----:B------:R-:W-:Y:S01]  /*13fe0*/  FADD.FTZ R31, R31, -UR16 ;  /* 0x800000101f1f7e21 */ /* 0x000fe20008010000 */
[----:B------:R-:W-:Y:S01]  /*13ff0*/  SHF.L.U32 R35, R34, 0x10, RZ ;  /* 0x0000001022237819 */ /* 0x000fe200000006ff */
[----:B------:R-:W-:Y:S02]  /*14000*/  FMUL.FTZ R34, R28, UR13 ;  /* 0x0000000d1c227c20 */ /* 0x000fe40008410000 */
[----:B0-----:R-:W-:-:S03]  /*14010*/  FMUL.FTZ R32, R31, UR13 ;  /* 0x0000000d1f207c20 */ /* 0x001fc60008410000 */
[----:B------:R1:W-:Y:S04]  /*14020*/  STL [R1+0x2ec], R34 ;  /* 0x0002ec2201007387 */ /* 0x0003e80000100800 */
        /* <DEDUP_REMOVED lines=16> */
[----:B-1---5:R-:W-:Y:S01]  /*14130*/  FMUL.FTZ R32, R44, R31 ;  /* 0x0000001f2c207220 */ /* 0x022fe20000410000 */
[----:B------:R-:W-:-:S04]  /*14140*/  FADD.FTZ R31, -R31, 1 ;  /* 0x3f8000001f1f7421 */ /* 0x000fc80000010100 */
[----:B------:R-:W-:-:S04]  /*14150*/  FFMA.FTZ R31, R28, R31, 1 ;  /* 0x3f8000001c1f7423 */ /* 0x000fc8000001001f */
[----:B------:R-:W-:-:S05]  /*14160*/  FMUL.FTZ R44, R32, R31 ;  /* 0x0000001f202c7220 */ /* 0x000fca0000410000 */
[----:B------:R0:W-:Y:S02]  /*14170*/  STL [R1+0x2a0], R44 ;  /* 0x0002a02c01007387 */ /* 0x0001e40000100800 */
.L_x_749:
[----:B------:R-:W2:Y:S04]  /*14180*/  LDL.LU R28, [R1+0x388] ;  /* 0x00038800011c7983 */ /* 0x000ea80000300800 */
[----:B------:R-:W3:Y:S04]  /*14190*/  LDL.LU R45, [R1+0x38c] ;  /* 0x00038c00012d7983 */ /* 0x000ee80000300800 */
[----:B------:R-:W4:Y:S04]  /*141a0*/  LDL.LU R33, [R1+0x390] ;  /* 0x0003900001217983 */ /* 0x000f280000300800 */
[----:B-1----:R-:W4:Y:S01]  /*141b0*/  LDL.LU R32, [R1+0x394] ;  /* 0x0003940001207983 */ /* 0x002f220000300800 */
        /* <DEDUP_REMOVED lines=16> */
[----:B------:R-:W-:-:S04]  /*142c0*/  FFMA.FTZ R23, R31, R0, R3 ;  /* 0x000000001f177223 */ /* 0x000fc80000010003 */
[----:B-1----:R-:W-:-:S06]  /*142d0*/  FMUL.FTZ R31, R23, -1.4426950216293334961 ;  /* 0xbfb8aa3b171f7820 */ /* 0x002fcc0000410000 */
        /* <DEDUP_REMOVED lines=16> */
.L_x_750:
[----:B------:R-:W2:Y:S04]  /*143e0*/  LDL R23, [R1+0x2f0] ;  /* 0x0002f00001177983 */ /* 0x000ea80000100800 */
[----:B------:R3:W-:Y:S04]  /*143f0*/  STL [R1+0x6a0], R2 ;  /* 0x0006a00201007387 */ /* 0x0007e80000100800 */
[----:B-1----:R-:W4:Y:S04]  /*14400*/  LDL R31, [R1+0x2e4] ;  /* 0x0002e400011f7983 */ /* 0x002f280000100800 */
[----:B------:R-:W4:Y:S04]  /*14410*/  LDL.LU R32, [R1+0x380] ;  /* 0x0003800001207983 */ /* 0x000f280000300800 */
[----:B---3--:R-:W3:Y:S01]  /*14420*/  LDL.LU R2, [R1+0x228] ;  /* 0x0002280001027983 */ /* 0x008ee20000300800 */
[----:B------:R-:W-:Y:S01]  /*14430*/  FADD.FTZ R27, R28, R27 ;  /* 0x0000001b1c1b7221 */ /* 0x000fe20000010000 */
[----:B------:R-:W-:-:S02]  /*14440*/  FADD.FTZ R24, R24, R21 ;  /* 0x0000001518187221 */ /* 0x000fc40000010000 */
[----:B0-----:R-:W3:Y:S01]  /*14450*/  LDL.LU R44, [R1+0x384] ;  /* 0x00038400012c7983 */ /* 0x001ee20000300800 */
[----:B--2---:R-:W-:Y:S01]  /*14460*/  FFMA.FTZ R30, R23, R28, R30 ;  /* 0x0000001c171e7223 */ /* 0x004fe2000001001e */
[----:B------:R-:W-:Y:S02]  /*14470*/  FMUL.FTZ R23, R34, R0 ;  /* 0x0000000022177220 */ /* 0x000fe40000410000 */
[----:B------:R-:W2:Y:S02]  /*14480*/  LDL.LU R28, [R1+0x374] ;  /* 0x00037400011c7983 */ /* 0x000ea40000300800 */
[----:B----4-:R-:W-:Y:S01]  /*14490*/  FFMA.FTZ R30, R31, R23, R30 ;  /* 0x000000171f1e7223 */ /* 0x010fe2000001001e */
[----:B---3--:R-:W-:Y:S01]  /*144a0*/  FFMA.FTZ R26, R2, R21, R26 ;  /* 0x00000015021a7223 */ /* 0x008fe2000001001a */
[----:B------:R-:W-:Y:S01]  /*144b0*/  FADD.FTZ R21, R27, R23 ;  /* 0x000000171b157221 */ /* 0x000fe20000010000 */
[----:B------:R-:W-:Y:S01]  /*144c0*/  FMUL.FTZ R31, R33, R5 ;  /* 0x00000005211f7220 */ /* 0x000fe20000410000 */
[----:B------:R-:W3:Y:S04]  /*144d0*/  LDL.LU R23, [R1+0x224] ;  /* 0x0002240001177983 */ /* 0x000ee80000300800 */
[----:B------:R-:W4:Y:S01]  /*144e0*/  LDL.LU R27, [R1+0x370] ;  /* 0x00037000011b7983 */ /* 0x000f220000300800 */
[----:B------:R-:W-:Y:S01]  /*144f0*/  FFMA.FTZ R30, R45, R31, R30 ;  /* 0x0000001f2d1e7223 */ /* 0x000fe2000001001e */
[----:B------:R-:W-:-:S02]  /*14500*/  FADD.FTZ R21, R31, R21 ;  /* 0x000000151f157221 */ /* 0x000fc40000010000 */
[----:B------:R0:W5:Y:S01]  /*14510*/  LDL.LU R2, [R1+0x6a0] ;  /* 0x0006a00001027983 */ /* 0x0001620000300800 */
[----:B---3--:R-:W-:Y:S01]  /*14520*/  FFMA.FTZ R23, R23, R22, R29 ;  /* 0x0000001617177223 */ /* 0x008fe2000001001d */
[----:B------:R-:W-:-:S04]  /*14530*/  SHF.L.U32 R29, R32, 0x10, RZ ;  /* 0x00000010201d7819 */ /* 0x000fc800000006ff */
[----:B------:R-:W-:Y:S01]  /*14540*/  MOV R32, R29 ;  /* 0x0000001d00207202 */ /* 0x000fe20000000f00 */
[----:B------:R1:W-:Y:S02]  /*14550*/  STL [R1+0x280], R29 ;  /* 0x0002801d01007387 */ /* 0x0003e40000100800 */
[----:B-1----:R-:W-:-:S05]  /*14560*/  SHF.L.U32 R29, R44, 0x10, RZ ;  /* 0x000000102c1d7819 */ /* 0x002fca00000006ff */
[----:B------:R0:W-:Y:S04]  /*14570*/  STL [R1+0x290], R29 ;  /* 0x0002901d01007387 */ /* 0x0001e80000100800 */
[----:B------:R0:W5:Y:S01]  /*14580*/  LDL R31, [R1+0x290] ;  /* 0x00029000011f7983 */ /* 0x0001620000100800 */
[----:B----4-:R-:W-:Y:S02]  /*14590*/  SHF.L.U32 R27, R27, 0x10, RZ ;  /* 0x000000101b1b7819 */ /* 0x010fe400000006ff */
[----:B--2---:R-:W-:-:S03]  /*145a0*/  SHF.L.U32 R28, R28, 0x10, RZ ;  /* 0x000000101c1c7819 */ /* 0x004fc600000006ff */
[----:B------:R-:W-:Y:S02]  /*145b0*/  FADD.FTZ R27, R27, -UR16 ;  /* 0x800000101b1b7e21 */ /* 0x000fe40008010000 */
[----:B------:R-:W-:Y:S02]  /*145c0*/  FADD.FTZ R28, R28, -UR16 ;  /* 0x800000101c1c7e21 */ /* 0x000fe40008010000 */
        /* <DEDUP_REMOVED lines=9> */
[----:B------:R-:W0:Y:S02]  /*14660*/  MUFU.RCP R28, R28 ;  /* 0x0000001c001c7308 */ /* 0x000e240000001000 */
[----:B0-----:R-:W-:Y:S01]  /*14670*/  FMUL.FTZ R29, R32, R28 ;  /* 0x0000001c201d7220 */ /* 0x001fe20000410000 */
[----:B------:R-:W-:-:S04]  /*14680*/  FADD.FTZ R28, -R28, 1 ;  /* 0x3f8000001c1c7421 */ /* 0x000fc80000010100 */
[----:B------:R-:W-:Y:S01]  /*14690*/  FFMA.FTZ R28, R27, R28, 1 ;  /* 0x3f8000001b1c7423 */ /* 0x000fe2000001001c */
[----:B-----5:R-:W-:-:S03]  /*146a0*/  FFMA.FTZ R27, R44, R5, R2 ;  /* 0x000000052c1b7223 */ /* 0x020fc60000010002 */
[----:B------:R-:W-:Y:S01]  /*146b0*/  FMUL.FTZ R32, R29, R28 ;  /* 0x0000001c1d207220 */ /* 0x000fe20000410000 */
[----:B------:R-:W-:-:S04]  /*146c0*/  FMUL.FTZ R28, R27, -1.4426950216293334961 ;  /* 0xbfb8aa3b1b1c7820 */ /* 0x000fc80000410000 */
[----:B------:R1:W-:Y:S02]  /*146d0*/  STL [R1+0x280], R32 ;  /* 0x0002802001007387 */ /* 0x0003e40000100800 */
        /* <DEDUP_REMOVED lines=8> */
.L_x_751:
[----:B------:R-:W2:Y:S01]  /*14760*/  LDL.LU R28, [R1+0x36c] ;  /* 0x00036c00011c7983 */ /* 0x000ea20000300800 */
[----:B0-----:R-:W-:-:S03]  /*14770*/  MOV R29, R32 ;  /* 0x00000020001d7202 */ /* 0x001fc60000000f00 */
[----:B------:R-:W3:Y:S04]  /*14780*/  LDL.LU R27, [R1+0x564] ;  /* 0x00056400011b7983 */ /* 0x000ee80000300800 */
[----:B------:R-:W4:Y:S04]  /*14790*/  LDL.LU R44, [R1+0x57c] ;  /* 0x00057c00012c7983 */ /* 0x000f280000300800 */
[----:B-1----:R-:W4:Y:S01]  /*147a0*/  LDL.LU R32, [R1+0x578] ;  /* 0x0005780001207983 */ /* 0x002f220000300800 */
[----:B------:R-:W-:Y:S01]  /*147b0*/  FMUL.FTZ R29, R29, R0 ;  /* 0x000000001d1d7220 */ /* 0x000fe20000410000 */
[----:B------:R-:W-:-:S03]  /*147c0*/  FADD.FTZ R25, R25, R22 ;  /* 0x0000001619197221 */ /* 0x000fc60000010000 */
[----:B------:R-:W-:Y:S01]  /*147d0*/  FFMA.FTZ R22, R45, R29, R30 ;  /* 0x0000001d2d167223 */ /* 0x000fe2000001001e */
[----:B------:R-:W-:Y:S01]  /*147e0*/  FADD.FTZ R21, R21, R29 ;  /* 0x0000001d15157221 */ /* 0x000fe20000010000 */
[----:B--2---:R-:W-:Y:S02]  /*147f0*/  SHF.L.U32 R28, R28, 0x10, RZ ;  /* 0x000000101c1c7819 */ /* 0x004fe400000006ff */
[----:B---3--:R-:W-:-:S03]  /*14800*/  SHF.L.U32 R27, R27, 0x10, RZ ;  /* 0x000000101b1b7819 */ /* 0x008fc600000006ff */
[----:B------:R-:W-:Y:S02]  /*14810*/  FADD.FTZ R28, R28, -UR16 ;  /* 0x800000101c1c7e21 */ /* 0x000fe40008010000 */
[----:B------:R-:W-:Y:S02]  /*14820*/  FADD.FTZ R27, R27, -UR16 ;  /* 0x800000101b1b7e21 */ /* 0x000fe40008010000 */
[----:B------:R-:W-:Y:S01]  /*14830*/  FMUL.FTZ R29, R28, UR13 ;  /* 0x0000000d1c1d7c20 */ /* 0x000fe20008410000 */
[----:B-----5:R-:W-:Y:S01]  /*14840*/  FMUL.FTZ R28, R31, R5 ;  /* 0x000000051f1c7220 */ /* 0x020fe20000410000 */
[----:B----4-:R-:W-:Y:S01]  /*14850*/  SHF.L.U32 R44, R44, 0x10, RZ ;  /* 0x000000102c2c7819 */ /* 0x010fe200000006ff */
[----:B------:R-:W-:Y:S02]  /*14860*/  FMUL.FTZ R31, R27, UR13 ;  /* 0x0000000d1b1f7c20 */ /* 0x000fe40008410000 */
[----:B------:R0:W-:Y:S04]  /*14870*/  STL [R1+0x2d0], R29 ;  /* 0x0002d01d01007387 */ /* 0x0001e80000100800 */
[----:B------:R0:W-:Y:S04]  /*14880*/  STL [R1+0x28c], R44 ;  /* 0x00028c2c01007387 */ /* 0x0001e80000100800 */
[----:B------:R0:W-:Y:S01]  /*14890*/  STL [R1+0x2d8], R31 ;  /* 0x0002d81f01007387 */ /* 0x0001e20000100800 */
[----:B------:R-:W-:Y:S01]  /*148a0*/  SHF.L.U32 R32, R32, 0x10, RZ ;  /* 0x0000001020207819 */ /* 0x000fe200000006ff */
        /* <DEDUP_REMOVED lines=20> */
.L_x_752:
[----:B-1----:R-:W2:Y:S04]  /*149f0*/  LDL R27, [R1+0x2e0] ;  /* 0x0002e000011b7983 */ /* 0x002ea80000100800 */
[----:B------:R1:W-:Y:S01]  /*14a00*/  STL [R1+0x6a0], R2 ;  /* 0x0006a00201007387 */ /* 0x0003e20000100800 */
[----:B------:R-:W-:-:S03]  /*14a10*/  FADD.FTZ R24, R24, R20 ;  /* 0x0000001418187221 */ /* 0x000fc60000010000 */
[----:B0-----:R-:W3:Y:S04]  /*14a20*/  LDL.LU R44, [R1+0x22c] ;  /* 0x00022c00012c7983 */ /* 0x001ee80000300800 */
[----:B------:R-:W4:Y:S04]  /*14a30*/  LDL.LU R29, [R1+0x59c] ;  /* 0x00059c00011d7983 */ /* 0x000f280000300800 */
[----:B-1----:R-:W3:Y:S04]  /*14a40*/  LDL R2, [R1+0x2d0] ;  /* 0x0002d00001027983 */ /* 0x002ee80000100800 */
[----:B------:R-:W4:Y:S04]  /*14a50*/  LDL.LU R45, [R1+0x594] ;  /* 0x00059400012d7983 */ /* 0x000f280000300800 */
[----:B------:R-:W4:Y:S01]  /*14a60*/  LDL.LU R30, [R1+0x598] ;  /* 0x00059800011e7983 */ /* 0x000f220000300800 */
[----:B--2---:R-:W-:Y:S01]  /*14a70*/  FFMA.FTZ R22, R27, R28, R22 ;  /* 0x0000001c1b167223 */ /* 0x004fe20000010016 */
[----:B------:R-:W-:-:S02]  /*14a80*/  FADD.FTZ R28, R28, R21 ;  /* 0x000000151c1c7221 */ /* 0x000fc40000010000 */
[----:B------:R-:W2:Y:S01]  /*14a90*/  LDL.LU R21, [R1+0x230] ;  /* 0x0002300001157983 */ /* 0x000ea20000300800 */
[----:B------:R-:W-:Y:S01]  /*14aa0*/  FMUL.FTZ R27, R32, R0 ;  /* 0x00000000201b7220 */ /* 0x000fe20000410000 */
[----:B--2---:R-:W-:Y:S02]  /*14ab0*/  FFMA.FTZ R21, R21, R20, R26 ;  /* 0x0000001415157223 */ /* 0x004fe4000001001a */
[----:B------:R-:W2:Y:S04]  /*14ac0*/  LDL R20, [R1+0x28c] ;  /* 0x00028c0001147983 */ /* 0x000ea80000100800 */
[----:B------:R-:W4:Y:S01]  /*14ad0*/  LDL.LU R26, [R1+0x590] ;  /* 0x00059000011a7983 */ /* 0x000f220000300800 */
[----:B---3--:R-:W-:Y:S01]  /*14ae0*/  FFMA.FTZ R22, R2, R27, R22 ;  /* 0x0000001b02167223 */ /* 0x008fe20000010016 */
[----:B------:R-:W-:Y:S01]  /*14af0*/  FADD.FTZ R28, R28, R27 ;  /* 0x0000001b1c1c7221 */ /* 0x000fe20000010000 */
[----:B------:R-:W-:Y:S01]  /*14b00*/  FFMA.FTZ R23, R44, R19, R23 ;  /* 0x000000132c177223 */ /* 0x000fe20000010017 */
[----:B------:R0:W5:Y:S01]  /*14b10*/  LDL.LU R2, [R1+0x6a0] ;  /* 0x0006a00001027983 */ /* 0x0001620000300800 */
[----:B--2---:R-:W-:-:S04]  /*14b20*/  FMUL.FTZ R27, R20, R5 ;  /* 0x00000005141b7220 */ /* 0x004fc80000410000 */
[----:B------:R-:W-:Y:S01]  /*14b30*/  FFMA.FTZ R44, R31, R27, R22 ;  /* 0x0000001b1f2c7223 */ /* 0x000fe20000010016 */
[----:B------:R-:W-:Y:S01]  /*14b40*/  FADD.FTZ R22, R27, R28 ;  /* 0x0000001c1b167221 */ /* 0x000fe20000010000 */
[----:B----4-:R-:W-:-:S05]  /*14b50*/  SHF.L.U32 R27, R29, 0x10, RZ ;  /* 0x000000101d1b7819 */ /* 0x010fca00000006ff */
[----:B------:R1:W-:Y:S04]  /*14b60*/  STL [R1+0x27c], R27 ;  /* 0x00027c1b01007387 */ /* 0x0003e80000100800 */
[----:B------:R0:W5:Y:S01]  /*14b70*/  LDL R28, [R1+0x27c] ;  /* 0x00027c00011c7983 */ /* 0x0001620000100800 */
[----:B------:R-:W-:Y:S01]  /*14b80*/  IMAD.U32 R20, R26, 0x10000, RZ ;  /* 0x000100001a147824 */ /* 0x000fe200078e00ff */
[----:B------:R-:W-:-:S03]  /*14b90*/  SHF.L.U32 R26, R45, 0x10, RZ ;  /* 0x000000102d1a7819 */ /* 0x000fc600000006ff */
[----:B------:R-:W-:Y:S02]  /*14ba0*/  FADD.FTZ R20, R20, -UR16 ;  /* 0x8000001014147e21 */ /* 0x000fe40008010000 */
[----:B------:R-:W-:Y:S02]  /*14bb0*/  FADD.FTZ R26, R26, -UR16 ;  /* 0x800000101a1a7e21 */ /* 0x000fe40008010000 */
[----:B------:R-:W-:Y:S02]  /*14bc0*/  FMUL.FTZ R45, R20, UR13 ;  /* 0x0000000d142d7c20 */ /* 0x000fe40008410000 */
[----:B-1----:R-:W-:-:S03]  /*14bd0*/  FMUL.FTZ R27, R26, UR13 ;  /* 0x0000000d1a1b7c20 */ /* 0x002fc60008410000 */
        /* <DEDUP_REMOVED lines=23> */
.L_x_753:
[----:B------:R-:W2:Y:S04]  /*14d50*/  LDL.LU R26, [R1+0x5ac] ;  /* 0x0005ac00011a7983 */ /* 0x000ea80000300800 */
[----:B------:R-:W3:Y:S04]  /*14d60*/  LDL.LU R20, [R1+0x5b4] ;  /* 0x0005b40001147983 */ /* 0x000ee80000300800 */
[----:B------:R-:W4:Y:S04]  /*14d70*/  LDL.LU R30, [R1+0x5b0] ;  /* 0x0005b000011e7983 */ /* 0x000f280000300800 */
[----:B------:R-:W4:Y:S01]  /*14d80*/  LDL.LU R29, [R1+0x5b8] ;  /* 0x0005b800011d7983 */ /* 0x000f220000300800 */
[----:B------:R-:W-:Y:S01]  /*14d90*/  FADD.FTZ R25, R25, R19 ;  /* 0x0000001319197221 */ /* 0x000fe20000010000 */
[----:B0-----:R-:W-:-:S04]  /*14da0*/  FMUL.FTZ R27, R31, R0 ;  /* 0x000000001f1b7220 */ /* 0x001fc80000410000 */
        /* <DEDUP_REMOVED lines=10> */
[----:B-1----:R-:W-:Y:S02]  /*14e50*/  FMUL.FTZ R28, R20, UR13 ;  /* 0x0000000d141c7c20 */ /* 0x002fe40008410000 */
        /* <DEDUP_REMOVED lines=21> */
.L_x_754:
[----:B------:R-:W2:Y:S01]  /*14fb0*/  LDL R20, [R1+0x2c8] ;  /* 0x0002c80001147983 */ /* 0x000ea20000100800 */
[----:B------:R-:W-:-:S03]  /*14fc0*/  FADD.FTZ R22, R19, R22 ;  /* 0x0000001613167221 */ /* 0x000fc60000010000 */
[----:B0-----:R-:W3:Y:S04]  /*14fd0*/  LDL.LU R26, [R1+0x5dc] ;  /* 0x0005dc00011a7983 */ /* 0x001ee80000300800 */
[----:B------:R-:W4:Y:S04]  /*14fe0*/  LDL.LU R45, [R1+0x234] ;  /* 0x00023400012d7983 */ /* 0x000f280000300800 */
[----:B------:R-:W3:Y:S01]  /*14ff0*/  LDL.LU R27, [R1+0x5d8] ;  /* 0x0005d800011b7983 */ /* 0x000ee20000300800 */
[----:B--2---:R-:W-:-:S03]  /*15000*/  FFMA.FTZ R44, R20, R19, R44 ;  /* 0x00000013142c7223 */ /* 0x004fc6000001002c */
[----:B------:R-:W2:Y:S01]  /*15010*/  LDL.LU R19, [R1+0x238] ;  /* 0x0002380001137983 */ /* 0x000ea20000300800 */
[----:B------:R-:W-:Y:S01]  /*15020*/  FMUL.FTZ R20, R30, R0 ;  /* 0x000000001e147220 */ /* 0x000fe20000410000 */
[----:B--2---:R-:W-:Y:S01]  /*15030*/  FFMA.FTZ R21, R19, R18, R21 ;  /* 0x0000001213157223 */ /* 0x004fe20000010015 */
[----:B------:R-:W-:Y:S02]  /*15040*/  FADD.FTZ R19, R24, R18 ;  /* 0x0000001218137221 */ /* 0x000fe40000010000 */
[----:B------:R-:W2:Y:S04]  /*15050*/  LDL R24, [R1+0x2bc] ;  /* 0x0002bc0001187983 */ /* 0x000ea80000100800 */
[----:B------:R-:W3:Y:S01]  /*15060*/  LDL.LU R18, [R1+0x5bc] ;  /* 0x0005bc0001127983 */ /* 0x000ee20000300800 */
[----:B----4-:R-:W-:Y:S01]  /*15070*/  FFMA.FTZ R23, R45, R17, R23 ;  /* 0x000000112d177223 */ /* 0x010fe20000010017 */
[----:B--2---:R-:W-:Y:S01]  /*15080*/  FFMA.FTZ R44, R24, R20, R44 ;  /* 0x00000014182c7223 */ /* 0x004fe2000001002c */
[----:B------:R-:W-:-:S02]  /*15090*/  FADD.FTZ R20, R22, R20 ;  /* 0x0000001416147221 */ /* 0x000fc40000010000 */
[----:B------:R-:W2:Y:S01]  /*150a0*/  LDL.LU R22, [R1+0x5cc] ;  /* 0x0005cc0001167983 */ /* 0x000ea20000300800 */
[----:B------:R-:W-:-:S04]  /*150b0*/  FMUL.FTZ R24, R29, R5 ;  /* 0x000000051d187220 */ /* 0x000fc80000410000 */
[----:B------:R-:W-:Y:S01]  /*150c0*/  FFMA.FTZ R44, R28, R24, R44 ;  /* 0x000000181c2c7223 */ /* 0x000fe2000001002c */
[----:B------:R-:W-:Y:S01]  /*150d0*/  FADD.FTZ R20, R24, R20 ;  /* 0x0000001418147221 */ /* 0x000fe20000010000 */
[----:B---3--:R-:W-:-:S05]  /*150e0*/  SHF.L.U32 R24, R26, 0x10, RZ ;  /* 0x000000101a187819 */ /* 0x008fca00000006ff */
[----:B------:R0:W-:Y:S04]  /*150f0*/  STL [R1+0x26c], R24 ;  /* 0x00026c1801007387 */ /* 0x0001e80000100800 */
[----:B------:R1:W5:Y:S01]  /*15100*/  LDL R45, [R1+0x26c] ;  /* 0x00026c00012d7983 */ /* 0x0003620000100800 */
[----:B------:R-:W-:-:S05]  /*15110*/  SHF.L.U32 R18, R18, 0x10, RZ ;  /* 0x0000001012127819 */ /* 0x000fca00000006ff */
[----:B------:R-:W-:-:S04]  /*15120*/  FADD.FTZ R18, R18, -UR16 ;  /* 0x8000001012127e21 */ /* 0x000fc80008010000 */
[----:B------:R-:W-:-:S05]  /*15130*/  FMUL.FTZ R18, R18, UR13 ;  /* 0x0000000d12127c20 */ /* 0x000fca0008410000 */
[----:B------:R1:W-:Y:S01]  /*15140*/  STL [R1+0x2b4], R18 ;  /* 0x0002b41201007387 */ /* 0x0003e20000100800 */
[----:B------:R-:W-:Y:S02]  /*15150*/  SHF.L.U32 R28, R27, 0x10, RZ ;  /* 0x000000101b1c7819 */ /* 0x000fe400000006ff */
[----:B--2---:R-:W-:-:S05]  /*15160*/  SHF.L.U32 R22, R22, 0x10, RZ ;  /* 0x0000001016167819 */ /* 0x004fca00000006ff */
[----:B------:R-:W-:-:S04]  /*15170*/  FADD.FTZ R22, R22, -UR16 ;  /* 0x8000001016167e21 */ /* 0x000fc80008010000 */
[----:B0-----:R-:W-:-:S05]  /*15180*/  FMUL.FTZ R24, R22, UR13 ;  /* 0x0000000d16187c20 */ /* 0x001fca0008410000 */
[----:B------:R1:W-:Y:S01]  /*15190*/  STL [R1+0x2b8], R24 ;  /* 0x0002b81801007387 */ /* 0x0003e20000100800 */
[----:B------:R-:W-:Y:S05]  /*151a0*/  @!P0 BRA `(.L_x_755) ;  /* 0x00000000004c8947 */ /* 0x000fea0003800000 */
[----:B-1----:R-:W-:-:S04]  /*151b0*/  FFMA.FTZ R18, R18, R0, R3 ;  /* 0x0000000012127223 */ /* 0x002fc80000010003 */
        /* <DEDUP_REMOVED lines=13> */
[----:B0----5:R-:W-:Y:S01]  /*15290*/  FMUL.FTZ R24, R45, R22 ;  /* 0x000000162d187220 */ /* 0x021fe20000410000 */
[----:B------:R-:W-:-:S04]  /*152a0*/  FADD.FTZ R22, -R22, 1 ;  /* 0x3f80000016167421 */ /* 0x000fc80000010100 */
[----:B------:R-:W-:-:S04]  /*152b0*/  FFMA.FTZ R22, R18, R22, 1 ;  /* 0x3f80000012167423 */ /* 0x000fc80000010016 */
[----:B------:R-:W-:-:S05]  /*152c0*/  FMUL.FTZ R45, R24, R22 ;  /* 0x00000016182d7220 */ /* 0x000fca0000410000 */
[----:B------:R0:W-:Y:S02]  /*152d0*/  STL [R1+0x26c], R45 ;  /* 0x00026c2d01007387 */ /* 0x0001e40000100800 */
.L_x_755:
[----:B-1----:R-:W2:Y:S04]  /*152e0*/  LDL.LU R18, [R1+0x5ec] ;  /* 0x0005ec0001127983 */ /* 0x002ea80000300800 */
[----:B------:R-:W3:Y:S04]  /*152f0*/  LDL.LU R27, [R1+0x5f8] ;  /* 0x0005f800011b7983 */ /* 0x000ee80000300800 */
[----:B------:R-:W4:Y:S01]  /*15300*/  LDL.LU R26, [R1+0x604] ;  /* 0x00060400011a7983 */ /* 0x000f220000300800 */
[----:B------:R-:W-:Y:S01]  /*15310*/  FMUL.FTZ R24, R28, R0 ;  /* 0x000000001c187220 */ /* 0x000fe20000410000 */
[----:B--2---:R-:W-:Y:S01]  /*15320*/  SHF.L.U32 R22, R18, 0x10, RZ ;  /* 0x0000001012167819 */ /* 0x004fe200000006ff */
[----:B------:R-:W-:-:S02]  /*15330*/  FADD.FTZ R18, R25, R17 ;  /* 0x0000001119127221 */ /* 0x000fc40000010000 */
[----:B------:R-:W2:Y:S04]  /*15340*/  LDL.LU R17, [R1+0x5fc] ;  /* 0x0005fc0001117983 */ /* 0x000ea80000300800 */
[----:B------:R-:W2:Y:S01]  /*15350*/  LDL R25, [R1+0x2b4] ;  /* 0x0002b40001197983 */ /* 0x000ea20000100800 */
[----:B------:R-:W-:Y:S01]  /*15360*/  FADD.FTZ R22, R22, -UR16 ;  /* 0x8000001016167e21 */ /* 0x000fe20008010000 */
[----:B------:R-:W-:Y:S01]  /*15370*/  FADD.FTZ R20, R20, R24 ;  /* 0x0000001814147221 */ /* 0x000fe20000010000 */
[----:B---3--:R-:W-:Y:S02]  /*15380*/  SHF.L.U32 R27, R27, 0x10, RZ ;  /* 0x000000101b1b7819 */ /* 0x008fe400000006ff */
[----:B----4-:R-:W-:Y:S02]  /*15390*/  SHF.L.U32 R26, R26, 0x10, RZ ;  /* 0x000000101a1a7819 */ /* 0x010fe400000006ff */
[----:B--2---:R-:W-:Y:S01]  /*153a0*/  SHF.L.U32 R17, R17, 0x10, RZ ;  /* 0x0000001011117819 */ /* 0x004fe200000006ff */
[----:B------:R-:W-:-:S04]  /*153b0*/  FFMA.FTZ R44, R25, R24, R44 ;  /* 0x00000018192c7223 */ /* 0x000fc8000001002c */
[----:B------:R-:W-:Y:S01]  /*153c0*/  FADD.FTZ R17, R17, -UR16 ;  /* 0x8000001011117e21 */ /* 0x000fe20008010000 */
[----:B------:R-:W-:Y:S01]  /*153d0*/  FMUL.FTZ R24, R22, UR13 ;  /* 0x0000000d16187c20 */ /* 0x000fe20008410000 */
[----:B-----5:R-:W-:Y:S02]  /*153e0*/  FMUL.FTZ R22, R45, R5 ;  /* 0x000000052d167220 */ /* 0x020fe40000410000 */
        /* <DEDUP_REMOVED lines=22> */
.L_x_756:
[----:B------:R2:W-:Y:S04]  /*15550*/  STL [R1+0x6a0], R2 ;  /* 0x0006a00201007387 */ /* 0x0005e80000100800 */
[----:B------:R-:W3:Y:S04]  /*15560*/  LDL R17, [R1+0x2b8] ;  /* 0x0002b80001117983 */ /* 0x000ee80000100800 */
[----:B-1----:R-:W4:Y:S04]  /*15570*/  LDL R24, [R1+0x2b0] ;  /* 0x0002b00001187983 */ /* 0x002f280000100800 */
[----:B--2---:R-:W2:Y:S01]  /*15580*/  LDL.LU R2, [R1+0x240] ;  /* 0x0002400001027983 */ /* 0x004ea20000300800 */
[----:B------:R-:W-:Y:S01]  /*15590*/  FADD.FTZ R19, R19, R16 ;  /* 0x0000001013137221 */ /* 0x000fe20000010000 */
[----:B------:R-:W-:-:S02]  /*155a0*/  FADD.FTZ R20, R22, R20 ;  /* 0x0000001416147221 */ /* 0x000fc40000010000 */
[----:B------:R-:W4:Y:S04]  /*155b0*/  LDL.LU R25, [R1+0x614] ;  /* 0x0006140001197983 */ /* 0x000f280000300800 */
[----:B0-----:R-:W4:Y:S01]  /*155c0*/  LDL.LU R45, [R1+0x618] ;  /* 0x00061800012d7983 */ /* 0x001f220000300800 */
[----:B--2---:R-:W-:-:S03]  /*155d0*/  FFMA.FTZ R21, R2, R16, R21 ;  /* 0x0000001002157223 */ /* 0x004fc60000010015 */
[----:B------:R-:W2:Y:S01]  /*155e0*/  LDL.LU R16, [R1+0x23c] ;  /* 0x00023c0001107983 */ /* 0x000ea20000300800 */
[----:B---3--:R-:W-:Y:S01]  /*155f0*/  FFMA.FTZ R44, R17, R22, R44 ;  /* 0x00000016112c7223 */ /* 0x008fe2000001002c */
[----:B------:R-:W-:Y:S02]  /*15600*/  FMUL.FTZ R17, R27, R0 ;  /* 0x000000001b117220 */ /* 0x000fe40000410000 */
[----:B------:R-:W3:Y:S02]  /*15610*/  LDL.LU R22, [R1+0x610] ;  /* 0x0006100001167983 */ /* 0x000ee40000300800 */
[----:B----4-:R-:W-:Y:S01]  /*15620*/  FFMA.FTZ R44, R24, R17, R44 ;  /* 0x00000011182c7223 */ /* 0x010fe2000001002c */
[----:B------:R-:W-:Y:S01]  /*15630*/  FADD.FTZ R17, R20, R17 ;  /* 0x0000001114117221 */ /* 0x000fe20000010000 */
[----:B------:R0:W5:Y:S04]  /*15640*/  LDL.LU R2, [R1+0x6a0] ;  /* 0x0006a00001027983 */ /* 0x0001680000300800 */
[----:B------:R-:W4:Y:S01]  /*15650*/  LDL.LU R20, [R1+0x60c] ;  /* 0x00060c0001147983 */ /* 0x000f220000300800 */
[----:B--2---:R-:W-:-:S03]  /*15660*/  FFMA.FTZ R16, R16, R15, R23 ;  /* 0x0000000f10107223 */ /* 0x004fc60000010017 */
[----:B------:R-:W2:Y:S01]  /*15670*/  LDL R23, [R1+0x2ac] ;  /* 0x0002ac0001177983 */ /* 0x000ea20000100800 */
[----:B---3--:R-:W-:Y:S01]  /*15680*/  SHF.L.U32 R22, R22, 0x10, RZ ;  /* 0x0000001016167819 */ /* 0x008fe200000006ff */
[----:B------:R-:W-:Y:S01]  /*15690*/  FMUL.FTZ R24, R26, R5 ;  /* 0x000000051a187220 */ /* 0x000fe20000410000 */
[----:B----4-:R-:W-:-:S03]  /*156a0*/  SHF.L.U32 R20, R20, 0x10, RZ ;  /* 0x0000001014147819 */ /* 0x010fc600000006ff */
[----:B------:R-:W-:Y:S02]  /*156b0*/  FADD.FTZ R22, R22, -UR16 ;  /* 0x8000001016167e21 */ /* 0x000fe40008010000 */
[----:B------:R-:W-:-:S04]  /*156c0*/  FADD.FTZ R20, R20, -UR16 ;  /* 0x8000001014147e21 */ /* 0x000fc80008010000 */
[----:B------:R-:W-:-:S05]  /*156d0*/  FMUL.FTZ R20, R20, UR13 ;  /* 0x0000000d14147c20 */ /* 0x000fca0008410000 */
[----:B------:R0:W-:Y:S01]  /*156e0*/  STL [R1+0x2a8], R20 ;  /* 0x0002a81401007387 */ /* 0x0001e20000100800 */
[----:B------:R-:W-:Y:S01]  /*156f0*/  FADD.FTZ R17, R24, R17 ;  /* 0x0000001118117221 */ /* 0x000fe20000010000 */
[----:B------:R-:W-:Y:S01]  /*15700*/  SHF.L.U32 R25, R25, 0x10, RZ ;  /* 0x0000001019197819 */ /* 0x000fe200000006ff */
[----:B--2---:R-:W-:Y:S01]  /*15710*/  FFMA.FTZ R44, R23, R24, R44 ;  /* 0x00000018172c7223 */ /* 0x004fe2000001002c */
[----:B------:R-:W-:-:S05]  /*15720*/  FMUL.FTZ R23, R22, UR13 ;  /* 0x0000000d16177c20 */ /* 0x000fca0008410000 */
[----:B------:R0:W-:Y:S01]  /*15730*/  STL [R1+0x2a4], R23 ;  /* 0x0002a41701007387 */ /* 0x0001e20000100800 */
        /* <DEDUP_REMOVED lines=20> */
.L_x_757:
[----:B------:R-:W-:Y:S01]  /*15880*/  FADD.FTZ R18, R18, R15 ;  /* 0x0000000f12127221 */ /* 0x000fe20000010000 */
[----:B------:R-:W2:Y:S04]  /*15890*/  LDL.LU R22, [R1+0x61c] ;  /* 0x00061c0001167983 */ /* 0x000ea80000300800 */
[----:B------:R-:W3:Y:S04]  /*158a0*/  LDL R15, [R1+0x2a8] ;  /* 0x0002a800010f7983 */ /* 0x000ee80000100800 */
[----:B0-----:R-:W4:Y:S04]  /*158b0*/  LDL.LU R20, [R1+0x624] ;  /* 0x0006240001147983 */ /* 0x001f280000300800 */
[----:B------:R-:W4:Y:S01]  /*158c0*/  LDL.LU R45, [R1+0x628] ;  /* 0x00062800012d7983 */ /* 0x000f220000300800 */
        /* <DEDUP_REMOVED lines=26> */
[----:B--2--5:R-:W-:-:S04]  /*15a70*/  FFMA.FTZ R20, R20, R5, R2 ;  /* 0x0000000514147223 */ /* 0x024fc80000010002 */
        /* <DEDUP_REMOVED lines=8> */
.L_x_758:
[----:B------:R-:W2:Y:S01]  /*15b00*/  LDL R20, [R1+0x2a4] ;  /* 0x0002a40001147983 */ /* 0x000ea20000100800 */
[----:B------:R-:W-:-:S03]  /*15b10*/  FADD.FTZ R17, R15, R17 ;  /* 0x000000110f117221 */ /* 0x000fc60000010000 */
[----:B------:R-:W3:Y:S01]  /*15b20*/  LDL.LU R45, [R1+0x634] ;  /* 0x00063400012d7983 */ /* 0x000ee20000300800 */
[----:B--2---:R-:W-:Y:S01]  /*15b30*/  FFMA.FTZ R44, R20, R15, R44 ;  /* 0x0000000f142c7223 */ /* 0x004fe2000001002c */
[----:B------:R-:W-:Y:S02]  /*15b40*/  FMUL.FTZ R20, R23, R0 ;  /* 0x0000000017147220 */ /* 0x000fe40000410000 */
[----:B------:R-:W2:Y:S02]  /*15b50*/  LDL.LU R15, [R1+0x248] ;  /* 0x00024800010f7983 */ /* 0x000ea40000300800 */
[----:B--2---:R-:W-:Y:S02]  /*15b60*/  FFMA.FTZ R15, R15, R14, R21 ;  /* 0x0000000e0f0f7223 */ /* 0x004fe40000010015 */
[----:B------:R-:W2:Y:S04]  /*15b70*/  LDL R21, [R1+0x298] ;  /* 0x0002980001157983 */ /* 0x000ea80000100800 */
[----:B------:R0:W-:Y:S02]  /*15b80*/  STL [R1+0x210], R15 ;  /* 0x0002100f01007387 */ /* 0x0001e40000100800 */
[----:B0-----:R-:W-:-:S02]  /*15b90*/  FADD.FTZ R15, R19, R14 ;  /* 0x0000000e130f7221 */ /* 0x001fc40000010000 */
[----:B------:R-:W4:Y:S04]  /*15ba0*/  LDL.LU R14, [R1+0x244] ;  /* 0x00024400010e7983 */ /* 0x000f280000300800 */
[----:B------:R-:W3:Y:S01]  /*15bb0*/  LDL.LU R19, [R1+0x62c] ;  /* 0x00062c0001137983 */ /* 0x000ee20000300800 */
[----:B----4-:R-:W-:-:S03]  /*15bc0*/  FFMA.FTZ R14, R14, R13, R16 ;  /* 0x0000000d0e0e7223 */ /* 0x010fc60000010010 */
[----:B------:R-:W4:Y:S01]  /*15bd0*/  LDL R16, [R1+0x294] ;  /* 0x0002940001107983 */ /* 0x000f220000100800 */
[----:B--2---:R-:W-:Y:S01]  /*15be0*/  FFMA.FTZ R44, R21, R20, R44 ;  /* 0x00000014152c7223 */ /* 0x004fe2000001002c */
[----:B------:R-:W-:Y:S01]  /*15bf0*/  FADD.FTZ R20, R17, R20 ;  /* 0x0000001411147221 */ /* 0x000fe20000010000 */
[----:B------:R-:W-:Y:S01]  /*15c00*/  FMUL.FTZ R21, R22, R5 ;  /* 0x0000000516157220 */ /* 0x000fe20000410000 */
[----:B------:R-:W2:Y:S01]  /*15c10*/  LDL.LU R17, [R1+0x288] ;  /* 0x0002880001117983 */ /* 0x000ea20000300800 */
[----:B---3--:R-:W-:Y:S02]  /*15c20*/  SHF.L.U32 R19, R19, 0x10, RZ ;  /* 0x0000001013137819 */ /* 0x008fe400000006ff */
[----:B----4-:R-:W-:Y:S01]  /*15c30*/  FFMA.FTZ R44, R16, R21, R44 ;  /* 0x00000015102c7223 */ /* 0x010fe2000001002c */
[----:B------:R-:W-:Y:S02]  /*15c40*/  FADD.FTZ R16, R21, R20 ;  /* 0x0000001415107221 */ /* 0x000fe40000010000 */
[----:B------:R-:W3:Y:S01]  /*15c50*/  LDL.LU R20, [R1+0x630] ;  /* 0x0006300001147983 */ /* 0x000ee20000300800 */
[----:B--2---:R-:W-:Y:S01]  /*15c60*/  SHF.L.U32 R17, R17, 0x10, RZ ;  /* 0x0000001011117819 */ /* 0x004fe200000006ff */
[----:B------:R-:W-:-:S04]  /*15c70*/  FADD.FTZ R19, R19, -UR16 ;  /* 0x8000001013137e21 */ /* 0x000fc80008010000 */
[----:B------:R-:W-:-:S04]  /*15c80*/  FADD.FTZ R17, R17, -UR16 ;  /* 0x8000001011117e21 */ /* 0x000fc80008010000 */
[----:B------:R-:W-:-:S05]  /*15c90*/  FMUL.FTZ R17, R17, UR13 ;  /* 0x0000000d11117c20 */ /* 0x000fca0008410000 */
[----:B------:R0:W-:Y:S01]  /*15ca0*/  STL [R1+0x288], R17 ;  /* 0x0002881101007387 */ /* 0x0001e20000100800 */
[----:B---3--:R-:W-:Y:S02]  /*15cb0*/  SHF.L.U32 R21, R20, 0x10, RZ ;  /* 0x0000001014157819 */ /* 0x008fe400000006ff */
[----:B------:R-:W-:Y:S01]  /*15cc0*/  SHF.L.U32 R20, R45, 0x10, RZ ;  /* 0x000000102d147819 */ /* 0x000fe200000006ff */
        /* <DEDUP_REMOVED lines=21> */
.L_x_759:
[----:B------:R-:W-:Y:S01]  /*15e20*/  FADD.FTZ R13, R18, R13 ;  /* 0x0000000d120d7221 */ /* 0x000fe20000010000 */
[----:B------:R-:W-:Y:S01]  /*15e30*/  FMUL.FTZ R19, R21, R0 ;  /* 0x0000000015137220 */ /* 0x000fe20000410000 */
[----:B0-----:R-:W2:Y:S04]  /*15e40*/  LDL.LU R17, [R1+0x264] ;  /* 0x0002640001117983 */ /* 0x001ea80000300800 */
[----:B------:R0:W-:Y:S04]  /*15e50*/  STL [R1+0x21c], R13 ;  /* 0x00021c0d01007387 */ /* 0x0001e80000100800 */
[----:B------:R-:W3:Y:S04]  /*15e60*/  LDL.LU R18, [R1+0x278] ;  /* 0x0002780001127983 */ /* 0x000ee80000300800 */
[----:B------:R-:W4:Y:S04]  /*15e70*/  LDL.LU R45, [R1+0x644] ;  /* 0x00064400012d7983 */ /* 0x000f280000300800 */
[----:B0-----:R-:W3:Y:S01]  /*15e80*/  LDL R13, [R1+0x288] ;  /* 0x00028800010d7983 */ /* 0x001ee20000100800 */
[----:B------:R-:W-:Y:S01]  /*15e90*/  FADD.FTZ R16, R16, R19 ;  /* 0x0000001310107221 */ /* 0x000fe20000010000 */
[----:B--2---:R-:W-:Y:S01]  /*15ea0*/  SHF.L.U32 R17, R17, 0x10, RZ ;  /* 0x0000001011117819 */ /* 0x004fe200000006ff */
[----:B---3--:R-:W-:-:S02]  /*15eb0*/  FFMA.FTZ R13, R13, R19, R44 ;  /* 0x000000130d0d7223 */ /* 0x008fc4000001002c */
[----:B------:R-:W2:Y:S01]  /*15ec0*/  LDL.LU R44, [R1+0x274] ;  /* 0x00027400012c7983 */ /* 0x000ea20000300800 */
[----:B------:R-:W-:Y:S01]  /*15ed0*/  SHF.L.U32 R18, R18, 0x10, RZ ;  /* 0x0000001012127819 */ /* 0x000fe200000006ff */
[----:B------:R-:W-:Y:S01]  /*15ee0*/  FADD.FTZ R17, R17, -UR16 ;  /* 0x8000001011117e21 */ /* 0x000fe20008010000 */
[----:B--2---:R-:W-:-:S03]  /*15ef0*/  SHF.L.U32 R19, R44, 0x10, RZ ;  /* 0x000000102c137819 */ /* 0x004fc600000006ff */
[----:B------:R-:W-:Y:S01]  /*15f00*/  FADD.FTZ R44, R18, -UR16 ;  /* 0x80000010122c7e21 */ /* 0x000fe20008010000 */
[----:B----4-:R-:W-:Y:S01]  /*15f10*/  SHF.L.U32 R18, R45, 0x10, RZ ;  /* 0x000000102d127819 */ /* 0x010fe200000006ff */
[----:B------:R-:W-:Y:S02]  /*15f20*/  FMUL.FTZ R45, R17, UR13 ;  /* 0x0000000d112d7c20 */ /* 0x000fe40008410000 */
[----:B------:R-:W-:-:S03]  /*15f30*/  FMUL.FTZ R44, R44, UR13 ;  /* 0x0000000d2c2c7c20 */ /* 0x000fc60008410000 */
        /* <DEDUP_REMOVED lines=23> */
.L_x_760:
[----:B0-----:R-:W2:Y:S01]  /*160b0*/  LDL R44, [R1+0x284] ;  /* 0x00028400012c7983 */ /* 0x001ea20000100800 */
[----:B------:R-:W-:-:S03]  /*160c0*/  FADD.FTZ R16, R17, R16 ;  /* 0x0000001011107221 */ /* 0x000fc60000010000 */
[----:B------:R0:W-:Y:S04]  /*160d0*/  STL [R1+0x6a8], R4 ;  /* 0x0006a80401007387 */ /* 0x0001e80000100800 */
[----:B------:R1:W-:Y:S04]  /*160e0*/  STL [R1+0x6a4], R3 ;  /* 0x0006a40301007387 */ /* 0x0003e80000100800 */
[----:B-----5:R3:W-:Y:S04]  /*160f0*/  STL [R1+0x6a0], R2 ;  /* 0x0006a00201007387 */ /* 0x0207e80000100800 */
[----:B0-----:R-:W4:Y:S04]  /*16100*/  LDL.LU R4, [R1+0x210] ;  /* 0x0002100001047983 */ /* 0x001f280000300800 */
[----:B-1----:R-:W4:Y:S04]  /*16110*/  LDL.LU R3, [R1+0x254] ;  /* 0x0002540001037983 */ /* 0x002f280000300800 */
[----:B---3--:R-:W3:Y:S04]  /*16120*/  LDL.LU R2, [R1+0x24c] ;  /* 0x00024c0001027983 */ /* 0x008ee80000300800 */
[----:B------:R-:W3:Y:S01]  /*16130*/  LDL R45, [R1+0x274] ;  /* 0x00027400012d7983 */ /* 0x000ee20000100800 */
[----:B--2---:R-:W-:Y:S01]  /*16140*/  FFMA.FTZ R13, R44, R17, R13 ;  /* 0x000000112c0d7223 */ /* 0x004fe2000001000d */
[----:B------:R-:W-:-:S02]  /*16150*/  FMUL.FTZ R44, R19, R0 ;  /* 0x00000000132c7220 */ /* 0x000fc40000410000 */
[----:B------:R-:W2:Y:S01]  /*16160*/  LDL R17, [R1+0x278] ;  /* 0x0002780001117983 */ /* 0x000ea20000100800 */
[----:B----4-:R-:W-:Y:S01]  /*16170*/  FFMA.FTZ R3, R3, R11, R4 ;  /* 0x0000000b03037223 */ /* 0x010fe20000010004 */
[----:B------:R-:W-:Y:S02]  /*16180*/  FADD.FTZ R11, R15, R11 ;  /* 0x0000000b0f0b7221 */ /* 0x000fe40000010000 */
[----:B------:R0:W5:Y:S01]  /*16190*/  LDL.LU R4, [R1+0x6a8] ;  /* 0x0006a80001047983 */ /* 0x0001620000300800 */
[----:B---3--:R-:W-:-:S03]  /*161a0*/  FFMA.FTZ R14, R2, R12, R14 ;  /* 0x0000000c020e7223 */ /* 0x008fc6000001000e */
[----:B------:R-:W3:Y:S04]  /*161b0*/  LDL.LU R15, [R1+0x63c] ;  /* 0x00063c00010f7983 */ /* 0x000ee80000300800 */
[----:B------:R-:W-:Y:S04]  /*161c0*/  STL [R1+0x214], R14 ;  /* 0x0002140e01007387 */ /* 0x000fe80000100800 */
[----:B------:R1:W-:Y:S04]  /*161d0*/  STL [R1+0x218], R3 ;  /* 0x0002180301007387 */ /* 0x0003e80000100800 */
[----:B------:R0:W5:Y:S04]  /*161e0*/  LDL.LU R2, [R1+0x6a0] ;  /* 0x0006a00001027983 */ /* 0x0001680000300800 */
[----:B-1----:R0:W5:Y:S01]  /*161f0*/  LDL.LU R3, [R1+0x6a4] ;  /* 0x0006a40001037983 */ /* 0x0021620000300800 */
[----:B--2---:R-:W-:Y:S01]  /*16200*/  FFMA.FTZ R13, R17, R44, R13 ;  /* 0x0000002c110d7223 */ /* 0x004fe2000001000d */
[----:B------:R-:W-:-:S02]  /*16210*/  FADD.FTZ R44, R16, R44 ;  /* 0x0000002c102c7221 */ /* 0x000fc40000010000 */
[----:B------:R-:W2:Y:S01]  /*16220*/  LDL.LU R16, [R1+0x640] ;  /* 0x0006400001107983 */ /* 0x000ea20000300800 */
[----:B------:R-:W-:-:S04]  /*16230*/  FMUL.FTZ R17, R18, R5 ;  /* 0x0000000512117220 */ /* 0x000fc80000410000 */
[----:B------:R-:W-:Y:S02]  /*16240*/  FADD.FTZ R14, R17, R44 ;  /* 0x0000002c110e7221 */ /* 0x000fe40000010000 */
[----:B------:R-:W4:Y:S01]  /*16250*/  LDL.LU R44, [R1+0x638] ;  /* 0x00063800012c7983 */ /* 0x000f220000300800 */
[----:B------:R-:W-:-:S03]  /*16260*/  FFMA.FTZ R45, R45, R17, R13 ;  /* 0x000000112d2d7223 */ /* 0x000fc6000001000d */
[----:B------:R-:W4:Y:S01]  /*16270*/  LDL.LU R17, [R1+0x648] ;  /* 0x0006480001117983 */ /* 0x000f220000300800 */
[----:B---3--:R-:W-:-:S05]  /*16280*/  SHF.L.U32 R15, R15, 0x10, RZ ;  /* 0x000000100f0f7819 */ /* 0x008fca00000006ff */
[----:B------:R-:W-:-:S04]  /*16290*/  FADD.FTZ R15, R15, -UR16 ;  /* 0x800000100f0f7e21 */ /* 0x000fc80008010000 */
[----:B------:R-:W-:-:S05]  /*162a0*/  FMUL.FTZ R15, R15, UR13 ;  /* 0x0000000d0f0f7c20 */ /* 0x000fca0008410000 */
[----:B------:R0:W-:Y:S01]  /*162b0*/  STL [R1+0x268], R15 ;  /* 0x0002680f01007387 */ /* 0x0001e20000100800 */
[----:B--2---:R-:W-:-:S05]  /*162c0*/  SHF.L.U32 R16, R16, 0x10, RZ ;  /* 0x0000001010107819 */ /* 0x004fca00000006ff */
[----:B------:R-:W-:Y:S01]  /*162d0*/  FADD.FTZ R13, R16, -UR16 ;  /* 0x80000010100d7e21 */ /* 0x000fe20008010000 */
[----:B----4-:R-:W-:-:S03]  /*162e0*/  SHF.L.U32 R16, R44, 0x10, RZ ;  /* 0x000000102c107819 */ /* 0x010fc600000006ff */
[----:B------:R-:W-:-:S05]  /*162f0*/  FMUL.FTZ R44, R13, UR13 ;  /* 0x0000000d0d2c7c20 */ /* 0x000fca0008410000 */
[----:B------:R0:W-:Y:S01]  /*16300*/  STL [R1+0x264], R44 ;  /* 0x0002642c01007387 */ /* 0x0001e20000100800 */
[----:B------:R-:W-:Y:S01]  /*16310*/  IMAD.U32 R17, R17, 0x10000, RZ ;  /* 0x0001000011117824 */ /* 0x000fe200078e00ff */
[----:B------:R-:W-:Y:S06]  /*16320*/  @!P0 BRA `(.L_x_761) ;  /* 0x0000000000488947 */ /* 0x000fec0003800000 */
[----:B-----5:R-:W-:-:S04]  /*16330*/  FFMA.FTZ R13, R15, R0, R3 ;  /* 0x000000000f0d7223 */ /* 0x020fc80000010003 */
        /* <DEDUP_REMOVED lines=17> */
.L_x_761:
[----:B-----5:R1:W-:Y:S04]  /*16450*/  STL [R1+0x6a0], R2 ;  /* 0x0006a00201007387 */ /* 0x0203e80000100800 */
[----:B------:R-:W2:Y:S04]  /*16460*/  LDL.LU R13, [R1+0x64c] ;  /* 0x00064c00010d7983 */ /* 0x000ea80000300800 */
[----:B0-----:R-:W3:Y:S04]  /*16470*/  LDL.LU R44, [R1+0x650] ;  /* 0x00065000012c7983 */ /* 0x001ee80000300800 */
[----:B-1----:R-:W4:Y:S02]  /*16480*/  LDL.LU R2, [R1+0x21c] ;  /* 0x00021c0001027983 */ /* 0x002f240000300800 */
[----:B----4-:R-:W-:Y:S01]  /*16490*/  FADD.FTZ R12, R2, R12 ;  /* 0x0000000c020c7221 */ /* 0x010fe20000010000 */
[----:B------:R-:W-:Y:S01]  /*164a0*/  FMUL.FTZ R15, R17, R0 ;  /* 0x00000000110f7220 */ /* 0x000fe20000410000 */
[----:B------:R0:W5:Y:S04]  /*164b0*/  LDL.LU R2, [R1+0x6a0] ;  /* 0x0006a00001027983 */ /* 0x0001680000300800 */
[----:B------:R1:W-:Y:S04]  /*164c0*/  STL [R1+0x21c], R12 ;  /* 0x00021c0c01007387 */ /* 0x0003e80000100800 */
[----:B-1----:R-:W4:Y:S01]  /*164d0*/  LDL R12, [R1+0x268] ;  /* 0x00026800010c7983 */ /* 0x002f220000100800 */
[----:B--2---:R-:W-:-:S02]  /*164e0*/  SHF.L.U32 R13, R13, 0x10, RZ ;  /* 0x000000100d0d7819 */ /* 0x004fc400000006ff */
[----:B---3--:R-:W-:Y:S01]  /*164f0*/  SHF.L.U32 R44, R44, 0x10, RZ ;  /* 0x000000102c2c7819 */ /* 0x008fe200000006ff */
[----:B----4-:R-:W-:Y:S02]  /*16500*/  FFMA.FTZ R12, R12, R15, R45 ;  /* 0x0000000f0c0c7223 */ /* 0x010fe4000001002d */
[----:B------:R-:W2:Y:S04]  /*16510*/  LDL.LU R45, [R1+0x658] ;  /* 0x00065800012d7983 */ /* 0x000ea80000300800 */
[----:B------:R1:W-:Y:S02]  /*16520*/  STL [R1+0x210], R12 ;  /* 0x0002100c01007387 */ /* 0x0003e40000100800 */
[----:B-1----:R-:W-:Y:S02]  /*16530*/  FADD.FTZ R12, R14, R15 ;  /* 0x0000000f0e0c7221 */ /* 0x002fe40000010000 */
[----:B------:R-:W3:Y:S01]  /*16540*/  LDL.LU R15, [R1+0x654] ;  /* 0x00065400010f7983 */ /* 0x000ee20000300800 */
[----:B------:R-:W-:Y:S01]  /*16550*/  FADD.FTZ R13, R13, -UR16 ;  /* 0x800000100d0d7e21 */ /* 0x000fe20008010000 */
[----:B------:R-:W-:-:S04]  /*16560*/  FADD.FTZ R44, R44, -UR16 ;  /* 0x800000102c2c7e21 */ /* 0x000fc80008010000 */
[----:B------:R-:W-:-:S05]  /*16570*/  FMUL.FTZ R44, R44, UR13 ;  /* 0x0000000d2c2c7c20 */ /* 0x000fca0008410000 */
[----:B------:R0:W-:Y:S01]  /*16580*/  STL [R1+0x24c], R44 ;  /* 0x00024c2c01007387 */ /* 0x0001e20000100800 */
[----:B--2---:R-:W-:Y:S01]  /*16590*/  SHF.L.U32 R14, R45, 0x10, RZ ;  /* 0x000000102d0e7819 */ /* 0x004fe200000006ff */
[----:B------:R-:W-:-:S05]  /*165a0*/  FMUL.FTZ R45, R13, UR13 ;  /* 0x0000000d0d2d7c20 */ /* 0x000fca0008410000 */
[----:B------:R0:W-:Y:S01]  /*165b0*/  STL [R1+0x254], R45 ;  /* 0x0002542d01007387 */ /* 0x0001e20000100800 */
[----:B------:R-:W-:Y:S01]  /*165c0*/  FMUL.FTZ R13, R16, R5 ;  /* 0x00000005100d7220 */ /* 0x000fe20000410000 */
[----:B---3--:R-:W-:Y:S01]  /*165d0*/  SHF.L.U32 R15, R15, 0x10, RZ ;  /* 0x000000100f0f7819 */ /* 0x008fe200000006ff */
        /* <DEDUP_REMOVED lines=20> */
.L_x_762:
[----:B------:R0:W-:Y:S04]  /*16720*/  STL [R1+0x6ac], R6 ;  /* 0x0006ac0601007387 */ /* 0x0001e80000100800 */
[----:B------:R1:W-:Y:S04]  /*16730*/  STL [R1+0x6a8], R4 ;  /* 0x0006a80401007387 */ /* 0x0003e80000100800 */
[----:B------:R-:W2:Y:S04]  /*16740*/  LDL.LU R45, [R1+0x210] ;  /* 0x00021000012d7983 */ /* 0x000ea80000300800 */
[----:B0-----:R-:W3:Y:S04]  /*16750*/  LDL.LU R6, [R1+0x218] ;  /* 0x0002180001067983 */ /* 0x001ee80000300800 */
[----:B-1----:R-:W3:Y:S04]  /*16760*/  LDL.LU R4, [R1+0x260] ;  /* 0x0002600001047983 */ /* 0x002ee80000300800 */
[----:B------:R-:W2:Y:S01]  /*16770*/  LDL R44, [R1+0x264] ;  /* 0x00026400012c7983 */ /* 0x000ea20000100800 */
[----:B------:R-:W-:Y:S01]  /*16780*/  FADD.FTZ R11, R11, R9 ;  /* 0x000000090b0b7221 */ /* 0x000fe20000010000 */
[----:B------:R-:W-:Y:S01]  /*16790*/  FADD.FTZ R12, R13, R12 ;  /* 0x0000000c0d0c7221 */ /* 0x000fe20000010000 */
[----:B---3--:R-:W-:-:S02]  /*167a0*/  FFMA.FTZ R4, R4, R9, R6 ;  /* 0x0000000904047223 */ /* 0x008fc40000010006 */
[----:B------:R-:W3:Y:S01]  /*167b0*/  LDL R9, [R1+0x254] ;  /* 0x0002540001097983 */ /* 0x000ee20000100800 */
[----:B--2---:R-:W-:Y:S01]  /*167c0*/  FFMA.FTZ R44, R44, R13, R45 ;  /* 0x0000000d2c2c7223 */ /* 0x004fe2000001002d */
[----:B------:R-:W-:Y:S02]  /*167d0*/  FMUL.FTZ R45, R15, R0 ;  /* 0x000000000f2d7220 */ /* 0x000fe40000410000 */
[----:B------:R0:W-:Y:S04]  /*167e0*/  STL [R1+0x218], R11 ;  /* 0x0002180b01007387 */ /* 0x0001e80000100800 */
[----:B------:R-:W2:Y:S04]  /*167f0*/  LDL.LU R13, [R1+0x660] ;  /* 0x00066000010d7983 */ /* 0x000ea80000300800 */
[----:B------:R1:W-:Y:S01]  /*16800*/  STL [R1+0x6a4], R3 ;  /* 0x0006a40301007387 */ /* 0x0003e20000100800 */
[----:B0-----:R-:W-:-:S03]  /*16810*/  FADD.FTZ R11, R12, R45 ;  /* 0x0000002d0c0b7221 */ /* 0x001fc60000010000 */
[----:B------:R-:W4:Y:S04]  /*16820*/  LDL.LU R12, [R1+0x65c] ;  /* 0x00065c00010c7983 */ /* 0x000f280000300800 */
[----:B-----5:R0:W-:Y:S04]  /*16830*/  STL [R1+0x6a0], R2 ;  /* 0x0006a00201007387 */ /* 0x0201e80000100800 */
[----:B-1----:R-:W4:Y:S04]  /*16840*/  LDL.LU R3, [R1+0x214] ;  /* 0x0002140001037983 */ /* 0x002f280000300800 */
[----:B------:R1:W5:Y:S04]  /*16850*/  LDL.LU R6, [R1+0x6ac] ;  /* 0x0006ac0001067983 */ /* 0x0003680000300800 */
[----:B0-----:R-:W4:Y:S01]  /*16860*/  LDL.LU R2, [R1+0x25c] ;  /* 0x00025c0001027983 */ /* 0x001f220000300800 */
[----:B---3--:R-:W-:-:S03]  /*16870*/  FFMA.FTZ R9, R9, R45, R44 ;  /* 0x0000002d09097223 */ /* 0x008fc6000001002c */
[----:B------:R-:W3:Y:S01]  /*16880*/  LDL R45, [R1+0x24c] ;  /* 0x00024c00012d7983 */ /* 0x000ee20000100800 */
[----:B------:R-:W-:Y:S01]  /*16890*/  FMUL.FTZ R44, R14, R5 ;  /* 0x000000050e2c7220 */ /* 0x000fe20000410000 */
[----:B--2---:R-:W-:-:S03]  /*168a0*/  SHF.L.U32 R13, R13, 0x10, RZ ;  /* 0x000000100d0d7819 */ /* 0x004fc600000006ff */
[----:B------:R-:W-:Y:S01]  /*168b0*/  FADD.FTZ R11, R44, R11 ;  /* 0x0000000b2c0b7221 */ /* 0x000fe20000010000 */
[----:B----4-:R-:W-:Y:S01]  /*168c0*/  SHF.L.U32 R12, R12, 0x10, RZ ;  /* 0x000000100c0c7819 */ /* 0x010fe200000006ff */
[----:B------:R0:W-:Y:S04]  /*168d0*/  STL [R1+0x228], R4 ;  /* 0x0002280401007387 */ /* 0x0001e80000100800 */
[----:B0-----:R1:W5:Y:S01]  /*168e0*/  LDL.LU R4, [R1+0x6a8] ;  /* 0x0006a80001047983 */ /* 0x0013620000300800 */
[----:B------:R-:W-:-:S03]  /*168f0*/  FFMA.FTZ R2, R2, R8, R3 ;  /* 0x0000000802027223 */ /* 0x000fc60000010003 */
[----:B------:R1:W5:Y:S04]  /*16900*/  LDL.LU R3, [R1+0x6a4] ;  /* 0x0006a40001037983 */ /* 0x0003680000300800 */
[----:B------:R0:W-:Y:S04]  /*16910*/  STL [R1+0x220], R2 ;  /* 0x0002200201007387 */ /* 0x0001e80000100800 */
[----:B0-----:R1:W5:Y:S01]  /*16920*/  LDL.LU R2, [R1+0x6a0] ;  /* 0x0006a00001027983 */ /* 0x0013620000300800 */
[----:B---3--:R-:W-:Y:S01]  /*16930*/  FFMA.FTZ R9, R45, R44, R9 ;  /* 0x0000002c2d097223 */ /* 0x008fe20000010009 */
[----:B------:R-:W-:Y:S01]  /*16940*/  FADD.FTZ R44, R12, -UR16 ;  /* 0x800000100c2c7e21 */ /* 0x000fe20008010000 */
[----:B------:R-:W-:Y:S01]  /*16950*/  FADD.FTZ R45, R13, -UR16 ;  /* 0x800000100d2d7e21 */ /* 0x000fe20008010000 */
[----:B------:R-:W2:Y:S04]  /*16960*/  LDL.LU R12, [R1+0x668] ;  /* 0x00066800010c7983 */ /* 0x000ea80000300800 */
[----:B------:R-:W3:Y:S01]  /*16970*/  LDL.LU R13, [R1+0x664] ;  /* 0x00066400010d7983 */ /* 0x000ee20000300800 */
[----:B------:R-:W-:Y:S01]  /*16980*/  FMUL.FTZ R44, R44, UR13 ;  /* 0x0000000d2c2c7c20 */ /* 0x000fe20008410000 */
[----:B------:R-:W-:-:S04]  /*16990*/  FMUL.FTZ R45, R45, UR13 ;  /* 0x0000000d2d2d7c20 */ /* 0x000fc80008410000 */
[----:B------:R1:W-:Y:S04]  /*169a0*/  STL [R1+0x248], R44 ;  /* 0x0002482c01007387 */ /* 0x0003e80000100800 */
[----:B------:R1:W-:Y:S01]  /*169b0*/  STL [R1+0x244], R45 ;  /* 0x0002442d01007387 */ /* 0x0003e20000100800 */
[----:B--2---:R-:W-:Y:S02]  /*169c0*/  SHF.L.U32 R12, R12, 0x10, RZ ;  /* 0x000000100c0c7819 */ /* 0x004fe400000006ff */
[----:B---3--:R-:W-:Y:S01]  /*169d0*/  SHF.L.U32 R13, R13, 0x10, RZ ;  /* 0x000000100d0d7819 */ /* 0x008fe200000006ff */
[----:B-1----:R-:W-:Y:S06]  /*169e0*/  @!P0 BRA `(.L_x_763) ;  /* 0x00000000004c8947 */ /* 0x002fec0003800000 */
        /* <DEDUP_REMOVED lines=19> */
.L_x_763:
[----:B-----5:R0:W-:Y:S04]  /*16b20*/  STL [R1+0x6a4], R3 ;  /* 0x0006a40301007387 */ /* 0x0201e80000100800 */
[----:B------:R-:W2:Y:S04]  /*16b30*/  LDL.LU R45, [R1+0x66c] ;  /* 0x00066c00012d7983 */ /* 0x000ea80000300800 */
[----:B0-----:R-:W3:Y:S04]  /*16b40*/  LDL.LU R3, [R1+0x21c] ;  /* 0x00021c0001037983 */ /* 0x001ee80000300800 */
[----:B------:R0:W-:Y:S04]  /*16b50*/  STL [R1+0x6a0], R2 ;  /* 0x0006a00201007387 */ /* 0x0001e80000100800 */
[----:B0-----:R-:W4:Y:S01]  /*16b60*/  LDL R2, [R1+0x248] ;  /* 0x0002480001027983 */ /* 0x001f220000100800 */
[----:B------:R-:W-:-:S04]  /*16b70*/  FMUL.FTZ R44, R13, R0 ;  /* 0x000000000d2c7220 */ /* 0x000fc80000410000 */
[----:B------:R-:W-:Y:S01]  /*16b80*/  FADD.FTZ R11, R11, R44 ;  /* 0x0000002c0b0b7221 */ /* 0x000fe20000010000 */
[----:B--2---:R-:W-:Y:S01]  /*16b90*/  SHF.L.U32 R45, R45, 0x10, RZ ;  /* 0x000000102d2d7819 */ /* 0x004fe200000006ff */
[----:B---3--:R-:W-:Y:S02]  /*16ba0*/  FADD.FTZ R8, R3, R8 ;  /* 0x0000000803087221 */ /* 0x008fe40000010000 */
[----:B------:R0:W5:Y:S04]  /*16bb0*/  LDL.LU R3, [R1+0x6a4] ;  /* 0x0006a40001037983 */ /* 0x0001680000300800 */
[----:B------:R1:W-:Y:S04]  /*16bc0*/  STL [R1+0x224], R8 ;  /* 0x0002240801007387 */ /* 0x0003e80000100800 */
[----:B-1----:R-:W2:Y:S01]  /*16bd0*/  LDL.LU R8, [R1+0x670] ;  /* 0x0006700001087983 */ /* 0x002ea20000300800 */
[----:B----4-:R-:W-:-:S03]  /*16be0*/  FFMA.FTZ R9, R2, R44, R9 ;  /* 0x0000002c02097223 */ /* 0x010fc60000010009 */
[----:B------:R-:W3:Y:S04]  /*16bf0*/  LDL.LU R44, [R1+0x674] ;  /* 0x00067400012c7983 */ /* 0x000ee80000300800 */
[----:B------:R1:W-:Y:S04]  /*16c00*/  STL [R1+0x214], R9 ;  /* 0x0002140901007387 */ /* 0x0003e80000100800 */
[----:B------:R0:W5:Y:S04]  /*16c10*/  LDL.LU R2, [R1+0x6a0] ;  /* 0x0006a00001027983 */ /* 0x0001680000300800 */
[----:B-1----:R-:W4:Y:S01]  /*16c20*/  LDL.LU R9, [R1+0x678] ;  /* 0x0006780001097983 */ /* 0x002f220000300800 */
[----:B------:R-:W-:-:S04]  /*16c30*/  FADD.FTZ R45, R45, -UR16 ;  /* 0x800000102d2d7e21 */ /* 0x000fc80008010000 */
[----:B------:R-:W-:-:S05]  /*16c40*/  FMUL.FTZ R45, R45, UR13 ;  /* 0x0000000d2d2d7c20 */ /* 0x000fca0008410000 */
[----:B------:R-:W-:Y:S04]  /*16c50*/  STL [R1+0x23c], R45 ;  /* 0x00023c2d01007387 */ /* 0x000fe80000100800 */
[----:B------:R3:W-:Y:S01]  /*16c60*/  STL [R1+0x210], R11 ;  /* 0x0002100b01007387 */ /* 0x0007e20000100800 */
[----:B--2---:R-:W-:-:S05]  /*16c70*/  SHF.L.U32 R8, R8, 0x10, RZ ;  /* 0x0000001008087819 */ /* 0x004fca00000006ff */
[----:B------:R-:W-:-:S04]  /*16c80*/  FADD.FTZ R8, R8, -UR16 ;  /* 0x8000001008087e21 */ /* 0x000fc80008010000 */
[----:B------:R-:W-:-:S05]  /*16c90*/  FMUL.FTZ R8, R8, UR13 ;  /* 0x0000000d08087c20 */ /* 0x000fca0008410000 */
[----:B------:R0:W-:Y:S01]  /*16ca0*/  STL [R1+0x238], R8 ;  /* 0x0002380801007387 */ /* 0x0001e20000100800 */
[----:B---3--:R-:W-:Y:S01]  /*16cb0*/  SHF.L.U32 R11, R44, 0x10, RZ ;  /* 0x000000102c0b7819 */ /* 0x008fe200000006ff */
[----:B------:R-:W-:Y:S01]  /*16cc0*/  FMUL.FTZ R44, R12, R5 ;  /* 0x000000050c2c7220 */ /* 0x000fe20000410000 */
[----:B----4-:R-:W-:Y:S01]  /*16cd0*/  SHF.L.U32 R9, R9, 0x10, RZ ;  /* 0x0000001009097819 */ /* 0x010fe200000006ff */
        /* <DEDUP_REMOVED lines=20> */
.L_x_764:
[----:B------:R1:W-:Y:S04]  /*16e20*/  STL [R1+0x6b8], R14 ;  /* 0x0006b80e01007387 */ /* 0x0003e80000100800 */
[----:B------:R2:W-:Y:S04]  /*16e30*/  STL [R1+0x6b4], R13 ;  /* 0x0006b40d01007387 */ /* 0x0005e80000100800 */
[----:B------:R3:W-:Y:S04]  /*16e40*/  STL [R1+0x6b0], R12 ;  /* 0x0006b00c01007387 */ /* 0x0007e80000100800 */
[----:B-1----:R-:W4:Y:S04]  /*16e50*/  LDL.LU R14, [R1+0x228] ;  /* 0x00022800010e7983 */ /* 0x002f280000300800 */
[----:B--2---:R-:W4:Y:S04]  /*16e60*/  LDL.LU R13, [R1+0x35c] ;  /* 0x00035c00010d7983 */ /* 0x004f280000300800 */
[----:B---3--:R-:W2:Y:S04]  /*16e70*/  LDL.LU R12, [R1+0x218] ;  /* 0x00021800010c7983 */ /* 0x008ea80000300800 */
[----:B------:R-:W3:Y:S04]  /*16e80*/  LDL.LU R45, [R1+0x214] ;  /* 0x00021400012d7983 */ /* 0x000ee80000300800 */
[----:B0-----:R-:W3:Y:S04]  /*16e90*/  LDL R8, [R1+0x244] ;  /* 0x0002440001087983 */ /* 0x001ee80000100800 */
[----:B------:R0:W-:Y:S04]  /*16ea0*/  STL [R1+0x6bc], R15 ;  /* 0x0006bc0f01007387 */ /* 0x0001e80000100800 */
[----:B0-----:R-:W3:Y:S01]  /*16eb0*/  LDL.LU R15, [R1+0x210] ;  /* 0x00021000010f7983 */ /* 0x001ee20000300800 */
[----:B----4-:R-:W-:-:S03]  /*16ec0*/  FFMA.FTZ R13, R13, R7, R14 ;  /* 0x000000070d0d7223 */ /* 0x010fc6000001000e */
[----:B-----5:R0:W-:Y:S01]  /*16ed0*/  STL [R1+0x6a4], R3 ;  /* 0x0006a40301007387 */ /* 0x0201e20000100800 */
[----:B--2---:R-:W-:-:S03]  /*16ee0*/  FADD.FTZ R7, R12, R7 ;  /* 0x000000070c077221 */ /* 0x004fc60000010000 */
[----:B------:R-:W-:Y:S04]  /*16ef0*/  STL [R1+0x6ac], R6 ;  /* 0x0006ac0601007387 */ /* 0x000fe80000100800 */
[----:B------:R1:W-:Y:S01]  /*16f00*/  STL [R1+0x260], R7 ;  /* 0x0002600701007387 */ /* 0x0003e20000100800 */
[----:B---3--:R-:W-:-:S03]  /*16f10*/  FFMA.FTZ R45, R8, R44, R45 ;  /* 0x0000002c082d7223 */ /* 0x008fc6000001002d */
[----:B0-----:R-:W2:Y:S04]  /*16f20*/  LDL R3, [R1+0x238] ;  /* 0x0002380001037983 */ /* 0x001ea80000100800 */
[----:B------:R0:W-:Y:S04]  /*16f30*/  STL [R1+0x6a8], R4 ;  /* 0x0006a80401007387 */ /* 0x0001e80000100800 */
[----:B-1----:R-:W3:Y:S01]  /*16f40*/  LDL R7, [R1+0x23c] ;  /* 0x00023c0001077983 */ /* 0x002ee20000100800 */
[----:B------:R-:W-:-:S03]  /*16f50*/  FMUL.FTZ R8, R11, R0 ;  /* 0x000000000b087220 */ /* 0x000fc60000410000 */
[----:B------:R1:W-:Y:S01]  /*16f60*/  STL [R1+0x6a0], R2 ;  /* 0x0006a00201007387 */ /* 0x0003e20000100800 */
[----:B------:R-:W-:-:S03]  /*16f70*/  FADD.FTZ R44, R44, R15 ;  /* 0x0000000f2c2c7221 */ /* 0x000fc60000010000 */
[----:B------:R-:W4:Y:S04]  /*16f80*/  LDL.LU R6, [R1+0x220] ;  /* 0x0002200001067983 */ /* 0x000f280000300800 */
[----:B0-----:R-:W4:Y:S04]  /*16f90*/  LDL.LU R4, [R1+0x350] ;  /* 0x0003500001047983 */ /* 0x001f280000300800 */
[----:B-1----:R-:W4:Y:S04]  /*16fa0*/  LDL.LU R2, [R1+0x680] ;  /* 0x0006800001027983 */ /* 0x002f280000300800 */
[----:B------:R0:W-:Y:S04]  /*16fb0*/  STL [R1+0x234], R13 ;  /* 0x0002340d01007387 */ /* 0x0001e80000100800 */
[----:B------:R1:W5:Y:S04]  /*16fc0*/  LDL.LU R15, [R1+0x6bc] ;  /* 0x0006bc00010f7983 */ /* 0x0003680000300800 */
[----:B------:R1:W5:Y:S04]  /*16fd0*/  LDL.LU R14, [R1+0x6b8] ;  /* 0x0006b800010e7983 */ /* 0x0003680000300800 */
[----:B0-----:R1:W5:Y:S04]  /*16fe0*/  LDL.LU R13, [R1+0x6b4] ;  /* 0x0006b400010d7983 */ /* 0x0013680000300800 */
[----:B------:R1:W5:Y:S01]  /*16ff0*/  LDL.LU R12, [R1+0x6b0] ;  /* 0x0006b000010c7983 */ /* 0x0003620000300800 */
[----:B---3--:R-:W-:Y:S01]  /*17000*/  FFMA.FTZ R7, R7, R8, R45 ;  /* 0x0000000807077223 */ /* 0x008fe2000001002d */
[----:B------:R-:W-:-:S02]  /*17010*/  FADD.FTZ R8, R44, R8 ;  /* 0x000000082c087221 */ /* 0x000fc40000010000 */
[----:B------:R-:W3:Y:S01]  /*17020*/  LDL.LU R44, [R1+0x67c] ;  /* 0x00067c00012c7983 */ /* 0x000ee20000300800 */
[----:B------:R-:W-:-:S04]  /*17030*/  FMUL.FTZ R45, R9, R5 ;  /* 0x00000005092d7220 */ /* 0x000fc80000410000 */
[----:B--2---:R-:W-:Y:S01]  /*17040*/  FFMA.FTZ R7, R3, R45, R7 ;  /* 0x0000002d03077223 */ /* 0x004fe20000010007 */
[----:B------:R-:W-:Y:S01]  /*17050*/  FADD.FTZ R45, R45, R8 ;  /* 0x000000082d2d7221 */ /* 0x000fe20000010000 */
[----:B------:R1:W5:Y:S01]  /*17060*/  LDL.LU R3, [R1+0x6a4] ;  /* 0x0006a40001037983 */ /* 0x0003620000300800 */
[----:B----4-:R-:W-:-:S03]  /*17070*/  FFMA.FTZ R4, R4, R10, R6 ;  /* 0x0000000a04047223 */ /* 0x010fc60000010006 */
[----:B------:R0:W-:Y:S01]  /*17080*/  STL [R1+0x220], R7 ;  /* 0x0002200701007387 */ /* 0x0001e20000100800 */
[----:B------:R-:W-:-:S03]  /*17090*/  SHF.L.U32 R2, R2, 0x10, RZ ;  /* 0x0000001002027819 */ /* 0x000fc600000006ff */
[----:B------:R-:W2:Y:S04]  /*170a0*/  LDL.LU R8, [R1+0x684] ;  /* 0x0006840001087983 */ /* 0x000ea80000300800 */
[----:B------:R-:W-:Y:S04]  /*170b0*/  STL [R1+0x214], R45 ;  /* 0x0002142d01007387 */ /* 0x000fe80000100800 */
[----:B0-----:R-:W4:Y:S04]  /*170c0*/  LDL.LU R7, [R1+0x688] ;  /* 0x0006880001077983 */ /* 0x001f280000300800 */
[----:B------:R0:W-:Y:S04]  /*170d0*/  STL [R1+0x25c], R4 ;  /* 0x00025c0401007387 */ /* 0x0001e80000100800 */
[----:B------:R1:W5:Y:S04]  /*170e0*/  LDL.LU R6, [R1+0x6ac] ;  /* 0x0006ac0001067983 */ /* 0x0003680000300800 */
[----:B0-----:R1:W5:Y:S01]  /*170f0*/  LDL.LU R4, [R1+0x6a8] ;  /* 0x0006a80001047983 */ /* 0x0013620000300800 */
[----:B---3--:R-:W-:-:S05]  /*17100*/  SHF.L.U32 R44, R44, 0x10, RZ ;  /* 0x000000102c2c7819 */ /* 0x008fca00000006ff */
[----:B------:R-:W-:Y:S01]  /*17110*/  FADD.FTZ R45, R44, -UR16 ;  /* 0x800000102c2d7e21 */ /* 0x000fe20008010000 */
[----:B------:R-:W-:Y:S02]  /*17120*/  FADD.FTZ R44, R2, -UR16 ;  /* 0x80000010022c7e21 */ /* 0x000fe40008010000 */
[----:B------:R1:W5:Y:S01]  /*17130*/  LDL.LU R2, [R1+0x6a0] ;  /* 0x0006a00001027983 */ /* 0x0003620000300800 */
[----:B------:R-:W-:Y:S01]  /*17140*/  FMUL.FTZ R45, R45, UR13 ;  /* 0x0000000d2d2d7c20 */ /* 0x000fe20008410000 */
[----:B------:R-:W-:-:S04]  /*17150*/  FMUL.FTZ R44, R44, UR13 ;  /* 0x0000000d2c2c7c20 */ /* 0x000fc80008410000 */
[----:B------:R1:W-:Y:S04]  /*17160*/  STL [R1+0x21c], R45 ;  /* 0x00021c2d01007387 */ /* 0x0003e80000100800 */
[----:B------:R1:W-:Y:S01]  /*17170*/  STL [R1+0x218], R44 ;  /* 0x0002182c01007387 */ /* 0x0003e20000100800 */
[----:B--2---:R-:W-:Y:S02]  /*17180*/  SHF.L.U32 R8, R8, 0x10, RZ ;  /* 0x0000001008087819 */ /* 0x004fe400000006ff */
        /* <DEDUP_REMOVED lines=21> */
.L_x_765:
[----:B-----5:R0:W-:Y:S04]  /*172e0*/  STL [R1+0x6a0], R2 ;  /* 0x0006a00201007387 */ /* 0x0201e80000100800 */
[----:B------:R2:W-:Y:S04]  /*172f0*/  STL [R1+0x6b4], R11 ;  /* 0x0006b40b01007387 */ /* 0x0005e80000100800 */
[----:B------:R3:W-:Y:S04]  /*17300*/  STL [R1+0x6b0], R9 ;  /* 0x0006b00901007387 */ /* 0x0007e80000100800 */
[----:B0-----:R-:W4:Y:S04]  /*17310*/  LDL.LU R2, [R1+0x698] ;  /* 0x0006980001027983 */ /* 0x001f280000300800 */
[----:B--2---:R-:W2:Y:S04]  /*17320*/  LDL.LU R11, [R1+0x224] ;  /* 0x00022400010b7983 */ /* 0x004ea80000300800 */
[----:B------:R0:W-:Y:S04]  /*17330*/  STL [R1+0x6ac], R6 ;  /* 0x0006ac0601007387 */ /* 0x0001e80000100800 */
[----:B---3--:R-:W3:Y:S04]  /*17340*/  LDL.LU R9, [R1+0x220] ;  /* 0x0002200001097983 */ /* 0x008ee80000300800 */
[----:B------:R1:W-:Y:S04]  /*17350*/  STL [R1+0x6a8], R4 ;  /* 0x0006a80401007387 */ /* 0x0003e80000100800 */
[----:B0-----:R-:W3:Y:S04]  /*17360*/  LDL R6, [R1+0x21c] ;  /* 0x00021c0001067983 */ /* 0x001ee80000100800 */
[----:B-1----:R-:W3:Y:S04]  /*17370*/  LDL.LU R45, [R1+0x68c] ;  /* 0x00068c00012d7983 */ /* 0x002ee80000300800 */
[----:B------:R-:W3:Y:S04]  /*17380*/  LDL.LU R4, [R1+0x214] ;  /* 0x0002140001047983 */ /* 0x000ee80000300800 */
[----:B------:R0:W-:Y:S04]  /*17390*/  STL [R1+0x6a4], R3 ;  /* 0x0006a40301007387 */ /* 0x0001e80000100800 */
[----:B0-----:R-:W3:Y:S01]  /*173a0*/  LDL.LU R3, [R1+0x690] ;  /* 0x0006900001037983 */ /* 0x001ee20000300800 */
[----:B------:R-:W-:Y:S01]  /*173b0*/  FMUL.FTZ R44, R8, R0 ;  /* 0x00000000082c7220 */ /* 0x000fe20000410000 */
[----:B----4-:R-:W-:Y:S01]  /*173c0*/  SHF.L.U32 R2, R2, 0x10, RZ ;  /* 0x0000001002027819 */ /* 0x010fe200000006ff */
[----:B--2---:R-:W-:-:S04]  /*173d0*/  FADD.FTZ R10, R11, R10 ;  /* 0x0000000a0b0a7221 */ /* 0x004fc80000010000 */
[----:B------:R0:W-:Y:S04]  /*173e0*/  STL [R1+0x210], R2 ;  /* 0x0002100201007387 */ /* 0x0001e80000100800 */
[----:B------:R1:W-:Y:S04]  /*173f0*/  STL [R1+0x240], R10 ;  /* 0x0002400a01007387 */ /* 0x0003e80000100800 */
[----:B------:R2:W5:Y:S01]  /*17400*/  LDL.LU R11, [R1+0x6b4] ;  /* 0x0006b400010b7983 */ /* 0x0005620000300800 */
[----:B0-----:R-:W-:-:S03]  /*17410*/  FMUL.FTZ R2, R7, R5 ;  /* 0x0000000507027220 */ /* 0x001fc60000410000 */
[----:B-1----:R-:W4:Y:S01]  /*17420*/  LDL.LU R10, [R1+0x694] ;  /* 0x00069400010a7983 */ /* 0x002f220000300800 */
[----:B---3--:R-:W-:Y:S01]  /*17430*/  FFMA.FTZ R6, R6, R44, R9 ;  /* 0x0000002c06067223 */ /* 0x008fe20000010009 */
[----:B------:R-:W-:Y:S01]  /*17440*/  SHF.L.U32 R45, R45, 0x10, RZ ;  /* 0x000000102d2d7819 */ /* 0x000fe200000006ff */
[----:B------:R-:W-:-:S03]  /*17450*/  FADD.FTZ R44, R4, R44 ;  /* 0x0000002c042c7221 */ /* 0x000fc60000010000 */
[----:B------:R-:W-:Y:S04]  /*17460*/  STL [R1+0x230], R6 ;  /* 0x0002300601007387 */ /* 0x000fe80000100800 */
[----:B------:R0:W-:Y:S04]  /*17470*/  STL [R1+0x22c], R44 ;  /* 0x00022c2c01007387 */ /* 0x0001e80000100800 */
[----:B------:R1:W-:Y:S04]  /*17480*/  STL [R1+0x224], R2 ;  /* 0x0002240201007387 */ /* 0x0003e80000100800 */
[----:B------:R2:W5:Y:S01]  /*17490*/  LDL.LU R9, [R1+0x6b0] ;  /* 0x0006b00001097983 */ /* 0x0005620000300800 */
[----:B------:R-:W-:Y:S01]  /*174a0*/  SHF.L.U32 R3, R3, 0x10, RZ ;  /* 0x0000001003037819 */ /* 0x000fe200000006ff */
[----:B0-----:R-:W-:-:S02]  /*174b0*/  FADD.FTZ R44, R45, -UR16 ;  /* 0x800000102d2c7e21 */ /* 0x001fc40008010000 */
[----:B------:R2:W5:Y:S02]  /*174c0*/  LDL.LU R6, [R1+0x6ac] ;  /* 0x0006ac0001067983 */ /* 0x0005640000300800 */
[----:B------:R-:W-:Y:S02]  /*174d0*/  FADD.FTZ R45, R3, -UR16 ;  /* 0x80000010032d7e21 */ /* 0x000fe40008010000 */
[----:B------:R2:W5:Y:S04]  /*174e0*/  LDL.LU R4, [R1+0x6a8] ;  /* 0x0006a80001047983 */ /* 0x0005680000300800 */
[----:B------:R2:W5:Y:S04]  /*174f0*/  LDL.LU R3, [R1+0x6a4] ;  /* 0x0006a40001037983 */ /* 0x0005680000300800 */
[----:B-1----:R2:W5:Y:S01]  /*17500*/  LDL.LU R2, [R1+0x6a0] ;  /* 0x0006a00001027983 */ /* 0x0025620000300800 */
[----:B------:R-:W-:Y:S01]  /*17510*/  FMUL.FTZ R44, R44, UR13 ;  /* 0x0000000d2c2c7c20 */ /* 0x000fe20008410000 */
[----:B------:R-:W-:-:S04]  /*17520*/  FMUL.FTZ R45, R45, UR13 ;  /* 0x0000000d2d2d7c20 */ /* 0x000fc80008410000 */
[----:B------:R2:W-:Y:S04]  /*17530*/  STL [R1+0x214], R44 ;  /* 0x0002142c01007387 */ /* 0x0005e80000100800 */
[----:B------:R2:W-:Y:S01]  /*17540*/  STL [R1+0x220], R45 ;  /* 0x0002202d01007387 */ /* 0x0005e20000100800 */
[----:B----4-:R-:W-:Y:S01]  /*17550*/  SHF.L.U32 R10, R10, 0x10, RZ ;  /* 0x000000100a0a7819 */ /* 0x010fe200000006ff */
[----:B--2---:R-:W-:Y:S06]  /*17560*/  @!P0 BRA `(.L_x_766) ;  /* 0x0000000000648947 */ /* 0x004fec0003800000 */
[----:B-----5:R-:W-:Y:S01]  /*17570*/  FFMA.FTZ R45, R44, R0, R3 ;  /* 0x000000002c2d7223 */ /* 0x020fe20000010003 */
[----:B------:R-:W-:Y:S03]  /*17580*/  STL [R1+0x6a4], R6 ;  /* 0x0006a40601007387 */ /* 0x000fe60000100800 */
[----:B------:R-:W-:Y:S01]  /*17590*/  FMUL.FTZ R44, R45, -1.4426950216293334961 ;  /* 0xbfb8aa3b2d2c7820 */ /* 0x000fe20000410000 */
[----:B------:R0:W-:Y:S05]  /*175a0*/  STL [R1+0x6a0], R4 ;  /* 0x0006a00401007387 */ /* 0x0001ea0000100800 */
[----:B------:R-:W1:Y:S01]  /*175b0*/  MUFU.EX2 R44, R44 ;  /* 0x0000002c002c7308 */ /* 0x000e620000000800 */
[----:B0-----:R-:W2:Y:S01]  /*175c0*/  LDL.LU R4, [R1+0x210] ;  /* 0x0002100001047983 */ /* 0x001ea20000300800 */
[----:B-1----:R-:W-:-:S06]  /*175d0*/  FADD.FTZ R44, R44, 1 ;  /* 0x3f8000002c2c7421 */ /* 0x002fcc0000010000 */
[----:B------:R-:W0:Y:S02]  /*175e0*/  MUFU.RCP R44, R44 ;  /* 0x0000002c002c7308 */ /* 0x000e240000001000 */
[----:B0-----:R-:W-:Y:S01]  /*175f0*/  FMUL.FTZ R6, R10, R44 ;  /* 0x0000002c0a067220 */ /* 0x001fe20000410000 */
[----:B------:R-:W-:Y:S02]  /*17600*/  FADD.FTZ R10, -R44, 1 ;  /* 0x3f8000002c0a7421 */ /* 0x000fe40000010100 */
[----:B------:R-:W3:Y:S02]  /*17610*/  LDL R44, [R1+0x220] ;  /* 0x00022000012c7983 */ /* 0x000ee40000100800 */
[----:B------:R-:W-:-:S04]  /*17620*/  FFMA.FTZ R10, R45, R10, 1 ;  /* 0x3f8000002d0a7423 */ /* 0x000fc8000001000a */
[----:B------:R-:W-:Y:S02]  /*17630*/  FMUL.FTZ R10, R6, R10 ;  /* 0x0000000a060a7220 */ /* 0x000fe40000410000 */
[----:B------:R0:W5:Y:S01]  /*17640*/  LDL.LU R6, [R1+0x6a4] ;  /* 0x0006a40001067983 */ /* 0x0001620000300800 */
[----:B---3--:R-:W-:-:S04]  /*17650*/  FFMA.FTZ R45, R44, R5, R2 ;  /* 0x000000052c2d7223 */ /* 0x008fc80000010002 */
[----:B------:R-:W-:-:S06]  /*17660*/  FMUL.FTZ R44, R45, -1.4426950216293334961 ;  /* 0xbfb8aa3b2d2c7820 */ /* 0x000fcc0000410000 */
[----:B------:R-:W1:Y:S02]  /*17670*/  MUFU.EX2 R44, R44 ;  /* 0x0000002c002c7308 */ /* 0x000e640000000800 */
[----:B-1----:R-:W-:-:S06]  /*17680*/  FADD.FTZ R44, R44, 1 ;  /* 0x3f8000002c2c7421 */ /* 0x002fcc0000010000 */
[----:B------:R-:W2:Y:S02]  /*17690*/  MUFU.RCP R44, R44 ;  /* 0x0000002c002c7308 */ /* 0x000ea40000001000 */
[----:B--2---:R-:W-:Y:S01]  /*176a0*/  FMUL.FTZ R4, R4, R44 ;  /* 0x0000002c04047220 */ /* 0x004fe20000410000 */
[----:B------:R-:W-:-:S04]  /*176b0*/  FADD.FTZ R44, -R44, 1 ;  /* 0x3f8000002c2c7421 */ /* 0x000fc80000010100 */
[----:B------:R-:W-:-:S04]  /*176c0*/  FFMA.FTZ R45, R45, R44, 1 ;  /* 0x3f8000002d2d7423 */ /* 0x000fc8000001002c */
[----:B------:R-:W-:Y:S02]  /*176d0*/  FMUL.FTZ R44, R4, R45 ;  /* 0x0000002d042c7220 */ /* 0x000fe40000410000 */
[----:B------:R0:W5:Y:S04]  /*176e0*/  LDL.LU R4, [R1+0x6a0] ;  /* 0x0006a00001047983 */ /* 0x0001680000300800 */
[----:B------:R0:W-:Y:S02]  /*176f0*/  STL [R1+0x210], R44 ;  /* 0x0002102c01007387 */ /* 0x0001e40000100800 */
.L_x_766:
[----:B------:R1:W-:Y:S04]  /*17700*/  STL [R1+0x6f0], R20 ;  /* 0x0006f01401007387 */ /* 0x0003e80000100800 */
[----:B------:R2:W-:Y:S04]  /*17710*/  STL [R1+0x6c4], R8 ;  /* 0x0006c40801007387 */ /* 0x0005e80000100800 */
[----:B------:R-:W3:Y:S04]  /*17720*/  LDL.LU R45, [R1+0x368] ;  /* 0x00036800012d7983 */ /* 0x000ee80000300800 */
[----:B-1----:R-:W3:Y:S04]  /*17730*/  LDL.LU R20, [R1+0x2f4] ;  /* 0x0002f40001147983 */ /* 0x002ee80000300800 */
[----:B--2---:R-:W3:Y:S04]  /*17740*/  LDL.LU R8, [R1+0x234] ;  /* 0x0002340001087983 */ /* 0x004ee80000300800 */
[----:B-----5:R1:W-:Y:S04]  /*17750*/  STL [R1+0x6ac], R6 ;  /* 0x0006ac0601007387 */ /* 0x0203e80000100800 */
[----:B------:R2:W-:Y:S04]  /*17760*/  STL [R1+0x6dc], R15 ;  /* 0x0006dc0f01007387 */ /* 0x0005e80000100800 */
[----:B------:R4:W-:Y:S04]  /*17770*/  STL [R1+0x6d4], R13 ;  /* 0x0006d40d01007387 */ /* 0x0009e80000100800 */
[----:B-1----:R-:W3:Y:S04]  /*17780*/  LDL.LU R6, [R1+0x260] ;  /* 0x0002600001067983 */ /* 0x002ee80000300800 */
[----:B--2---:R-:W2:Y:S04]  /*17790*/  LDL.LU R15, [R1+0x364] ;  /* 0x00036400010f7983 */ /* 0x004ea80000300800 */
[----:B----4-:R-:W2:Y:S04]  /*177a0*/  LDL.LU R13, [R1+0x2d4] ;  /* 0x0002d400010d7983 */ /* 0x010ea80000300800 */
[----:B------:R1:W-:Y:S04]  /*177b0*/  STL [R1+0x6d8], R14 ;  /* 0x0006d80e01007387 */ /* 0x0003e80000100800 */
[----:B------:R4:W-:Y:S04]  /*177c0*/  STL [R1+0x6ec], R19 ;  /* 0x0006ec1301007387 */ /* 0x0009e80000100800 */
[----:B0-----:R-:W2:Y:S04]  /*177d0*/  LDL R44, [R1+0x218] ;  /* 0x00021800012c7983 */ /* 0x001ea80000100800 */
[----:B-1----:R-:W2:Y:S04]  /*177e0*/  LDL.LU R14, [R1+0x358] ;  /* 0x00035800010e7983 */ /* 0x002ea80000300800 */
[----:B------:R0:W-:Y:S04]  /*177f0*/  STL [R1+0x6e8], R18 ;  /* 0x0006e81201007387 */ /* 0x0001e80000100800 */
[----:B----4-:R-:W4:Y:S04]  /*17800*/  LDL.LU R19, [R1+0x230] ;  /* 0x0002300001137983 */ /* 0x010f280000300800 */
[----:B------:R1:W-:Y:S04]  /*17810*/  STL [R1+0x6b8], R42 ;  /* 0x0006b82a01007387 */ /* 0x0003e80000100800 */
[----:B0-----:R-:W4:Y:S04]  /*17820*/  LDL.LU R18, [R1+0x224] ;  /* 0x0002240001127983 */ /* 0x001f280000300800 */
[----:B------:R0:W-:Y:S04]  /*17830*/  STL [R1+0x6e4], R17 ;  /* 0x0006e41101007387 */ /* 0x0001e80000100800 */
[----:B-1----:R-:W4:Y:S04]  /*17840*/  LDL.LU R42, [R1+0x22c] ;  /* 0x00022c00012a7983 */ /* 0x002f280000300800 */
[----:B------:R1:W-:Y:S04]  /*17850*/  STL [R1+0x6c8], R9 ;  /* 0x0006c80901007387 */ /* 0x0003e80000100800 */
[----:B------:R1:W-:Y:S04]  /*17860*/  STL [R1+0x6b4], R41 ;  /* 0x0006b42901007387 */ /* 0x0003e80000100800 */
[----:B0-----:R-:W4:Y:S04]  /*17870*/  LDL.LU R17, [R1+0x360] ;  /* 0x0003600001117983 */ /* 0x001f280000300800 */
[----:B-1----:R-:W4:Y:S04]  /*17880*/  LDL.LU R9, [R1+0x2cc] ;  /* 0x0002cc0001097983 */ /* 0x002f280000300800 */
[----:B------:R-:W4:Y:S04]  /*17890*/  LDL.LU R41, [R1+0x25c] ;  /* 0x00025c0001297983 */ /* 0x000f280000300800 */
[----:B------:R0:W-:Y:S04]  /*178a0*/  STL [R1+0x6c0], R7 ;  /* 0x0006c00701007387 */ /* 0x0001e80000100800 */
[----:B------:R1:W-:Y:S04]  /*178b0*/  STL [R1+0x6d0], R12 ;  /* 0x0006d00c01007387 */ /* 0x0003e80000100800 */
[----:B0-----:R-:W4:Y:S04]  /*178c0*/  LDL.LU R7, [R1+0x354] ;  /* 0x0003540001077983 */ /* 0x001f280000300800 */
[----:B-1----:R-:W4:Y:S04]  /*178d0*/  LDL.LU R12, [R1+0x348] ;  /* 0x00034800010c7983 */ /* 0x002f280000300800 */
[----:B------:R0:W-:Y:S04]  /*178e0*/  STL [R1+0x6e0], R16 ;  /* 0x0006e01001007387 */ /* 0x0001e80000100800 */
[----:B0-----:R-:W4:Y:S04]  /*178f0*/  LDL.LU R16, [R1+0x240] ;  /* 0x0002400001107983 */ /* 0x001f280000300800 */
[----:B------:R0:W-:Y:S04]  /*17900*/  STL [R1+0x6cc], R11 ;  /* 0x0006cc0b01007387 */ /* 0x0001e80000100800 */
[----:B------:R1:W-:Y:S04]  /*17910*/  STL [R1+0x6bc], R43 ;  /* 0x0006bc2b01007387 */ /* 0x0003e80000100800 */
[----:B0-----:R-:W4:Y:S04]  /*17920*/  LDL.LU R11, [R1+0x340] ;  /* 0x00034000010b7983 */ /* 0x001f280000300800 */
[----:B-1----:R-:W4:Y:S04]  /*17930*/  LDL.LU R43, [R1+0x344] ;  /* 0x00034400012b7983 */ /* 0x002f280000300800 */
[----:B------:R0:W-:Y:S04]  /*17940*/  STL [R1+0x6b0], R40 ;  /* 0x0006b02801007387 */ /* 0x0001e80000100800 */
[----:B0-----:R-:W4:Y:S01]  /*17950*/  LDL.LU R40, [R1+0x338] ;  /* 0x0003380001287983 */ /* 0x001f220000300800 */
[----:B---3--:R-:W-:Y:S01]  /*17960*/  FFMA.FTZ R8, R45, R20, R8 ;  /* 0x000000142d087223 */ /* 0x008fe20000010008 */
[----:B------:R-:W-:-:S02]  /*17970*/  FADD.FTZ R6, R6, R20 ;  /* 0x0000001406067221 */ /* 0x000fc40000010000 */
[----:B------:R0:W-:Y:S04]  /*17980*/  STL [R1+0x6a8], R4 ;  /* 0x0006a80401007387 */ /* 0x0001e80000100800 */
[----:B------:R1:W-:Y:S01]  /*17990*/  STL [R1+0x6a0], R2 ;  /* 0x0006a00201007387 */ /* 0x0003e20000100800 */
[----:B--2---:R-:W-:Y:S01]  /*179a0*/  FFMA.FTZ R15, R15, R13, R8 ;  /* 0x0000000d0f0f7223 */ /* 0x004fe20000010008 */
[----:B------:R-:W-:Y:S02]  /*179b0*/  FADD.FTZ R13, R6, R13 ;  /* 0x0000000d060d7221 */ /* 0x000fe40000010000 */
[----:B------:R2:W-:Y:S02]  /*179c0*/  STL [R1+0x6a4], R3 ;  /* 0x0006a40301007387 */ /* 0x0005e40000100800 */
[----:B------:R-:W-:-:S02]  /*179d0*/  FADD.FTZ R13, R13, R60 ;  /* 0x0000003c0d0d7221 */ /* 0x000fc40000010000 */
[----:B------:R-:W3:Y:S04]  /*179e0*/  LDL.LU R6, [R1+0x334] ;  /* 0x0003340001067983 */ /* 0x000ee80000300800 */
[----:B0-----:R-:W3:Y:S04]  /*179f0*/  LDL.LU R4, [R1+0x214] ;  /* 0x0002140001047983 */ /* 0x001ee80000300800 */
[----:B-1----:R-:W3:Y:S01]  /*17a00*/  LDL.LU R2, [R1+0x210] ;  /* 0x0002100001027983 */ /* 0x002ee20000300800 */
[----:B------:R-:W-:-:S03]  /*17a10*/  FFMA.FTZ R14, R14, R60, R15 ;  /* 0x0000003c0e0e7223 */ /* 0x000fc6000001000f */
[----:B------:R-:W3:Y:S04]  /*17a20*/  LDL.LU R60, [R1+0x34c] ;  /* 0x00034c00013c7983 */ /* 0x000ee80000300800 */
[----:B--2---:R-:W2:Y:S04]  /*17a30*/  LDL.LU R3, [R1+0x220] ;  /* 0x0002200001037983 */ /* 0x004ea80000300800 */
[----:B------:R-:W2:Y:S04]  /*17a40*/  LDL.LU R20, [R1+0x6f0] ;  /* 0x0006f00001147983 */ /* 0x000ea80000300800 */
[----:B------:R-:W2:Y:S01]  /*17a50*/  LDL.LU R15, [R1+0x6dc] ;  /* 0x0006dc00010f7983 */ /* 0x000ea20000300800 */
[----:B----4-:R-:W-:Y:S01]  /*17a60*/  FFMA.FTZ R19, R44, R18, R19 ;  /* 0x000000122c137223 */ /* 0x010fe20000010013 */
[----:B------:R-:W-:-:S02]  /*17a70*/  FADD.FTZ R18, R18, R42 ;  /* 0x0000002a12127221 */ /* 0x000fc40000010000 */
[----:B------:R-:W4:Y:S01]  /*17a80*/  LDL.LU R42, [R1+0x33c] ;  /* 0x00033c00012a7983 */ /* 0x000f220000300800 */
[----:B------:R-:W-:-:S03]  /*17a90*/  FFMA.FTZ R17, R17, R9, R41 ;  /* 0x0000000911117223 */ /* 0x000fc60000010029 */
[----:B------:R-:W2:Y:S01]  /*17aa0*/  LDL.LU R41, [R1+0x330] ;  /* 0x0003300001297983 */ /* 0x000ea20000300800 */
[----:B------:R-:W-:Y:S01]  /*17ab0*/  FFMA.FTZ R7, R7, R61, R17 ;  /* 0x0000003d07077223 */ /* 0x000fe20000010011 */
[----:B------:R-:W-:-:S03]  /*17ac0*/  FADD.FTZ R16, R16, R9 ;  /* 0x0000000910107221 */ /* 0x000fc60000010000 */
[----:B------:R-:W-:Y:S01]  /*17ad0*/  FFMA.FTZ R12, R12, R59, R7 ;  /* 0x0000003b0c0c7223 */ /* 0x000fe20000010007 */
[----:B---3--:R-:W-:Y:S01]  /*17ae0*/  FFMA.FTZ R60, R60, R58, R14 ;  /* 0x0000003a3c3c7223 */ /* 0x008fe2000001000e */
[----:B------:R-:W0:Y:S01]  /*17af0*/  S2R R7, SR_LANEID ;  /* 0x0000000000077919 */ /* 0x000e220000000000 */
[----:B------:R-:W-:Y:S01]  /*17b00*/  FADD.FTZ R61, R16, R61 ;  /* 0x0000003d103d7221 */ /* 0x000fe20000010000 */
[----:B------:R-:W-:Y:S01]  /*17b10*/  FFMA.FTZ R11, R11, R57, R12 ;  /* 0x000000390b0b7223 */ /* 0x000fe2000001000c */
[----:B------:R-:W-:Y:S01]  /*17b20*/  FMUL.FTZ R44, R10, R0 ;  /* 0x000000000a2c7220 */ /* 0x000fe20000410000 */
[----:B------:R-:W-:Y:S01]  /*17b30*/  FMUL.FTZ R45, R2, R5 ;  /* 0x00000005022d7220 */ /* 0x000fe20000410000 */
[----:B------:R-:W-:Y:S01]  /*17b40*/  FADD.FTZ R59, R61, R59 ;  /* 0x0000003b3d3b7221 */ /* 0x000fe20000010000 */
[----:B------:R-:W-:Y:S01]  /*17b50*/  FADD.FTZ R61, R13, R58 ;  /* 0x0000003a0d3d7221 */ /* 0x000fe20000010000 */
[----:B------:R-:W-:Y:S01]  /*17b60*/  FFMA.FTZ R58, R43, R56, R60 ;  /* 0x000000382b3a7223 */ /* 0x000fe2000001003c */
[----:B------:R-:W3:Y:S01]  /*17b70*/  LDL.LU R17, [R1+0x6e4] ;  /* 0x0006e40001117983 */ /* 0x000ee20000300800 */
[----:B------:R-:W-:Y:S01]  /*17b80*/  FADD.FTZ R57, R59, R57 ;  /* 0x000000393b397221 */ /* 0x000fe20000010000 */
[----:B------:R-:W-:Y:S01]  /*17b90*/  FADD.FTZ R56, R61, R56 ;  /* 0x000000383d387221 */ /* 0x000fe20000010000 */
[----:B------:R-:W-:Y:S01]  /*17ba0*/  FFMA.FTZ R59, R40, R55, R11 ;  /* 0x00000037283b7223 */ /* 0x000fe2000001000b */
[----:B------:R-:W3:Y:S01]  /*17bb0*/  LDL.LU R60, [R1+0x32c] ;  /* 0x00032c00013c7983 */ /* 0x000ee20000300800 */
[----:B------:R-:W-:-:S03]  /*17bc0*/  FADD.FTZ R57, R57, R55 ;  /* 0x0000003739397221 */ /* 0x000fc60000010000 */
[----:B------:R-:W3:Y:S01]  /*17bd0*/  LDL.LU R43, [R1+0x324] ;  /* 0x00032400012b7983 */ /* 0x000ee20000300800 */
[----:B------:R-:W-:-:S03]  /*17be0*/  FADD.FTZ R57, R57, R53 ;  /* 0x0000003539397221 */ /* 0x000fc60000010000 */
[----:B------:R-:W3:Y:S01]  /*17bf0*/  LDL.LU R61, [R1+0x318] ;  /* 0x00031800013d7983 */ /* 0x000ee20000300800 */
[----:B----4-:R-:W-:Y:S01]  /*17c00*/  FFMA.FTZ R55, R42, R54, R58 ;  /* 0x000000362a377223 */ /* 0x010fe2000001003a */
[----:B------:R-:W-:Y:S02]  /*17c10*/  FADD.FTZ R54, R56, R54 ;  /* 0x0000003638367221 */ /* 0x000fe40000010000 */
[----:B------:R-:W4:Y:S04]  /*17c20*/  LDL.LU R42, [R1+0x31c] ;  /* 0x00031c00012a7983 */ /* 0x000f280000300800 */
[----:B------:R-:W4:Y:S01]  /*17c30*/  LDL.LU R58, [R1+0x314] ;  /* 0x00031400013a7983 */ /* 0x000f220000300800 */
[----:B0-----:R-:W-:-:S03]  /*17c40*/  ISETP.GT.AND P0, PT, R7, 0x1e, PT ;  /* 0x0000001e0700780c */ /* 0x001fc60003f04270 */
[----:B------:R-:W4:Y:S04]  /*17c50*/  LDL.LU R40, [R1+0x270] ;  /* 0x0002700001287983 */ /* 0x000f280000300800 */
[----:B------:R-:W4:Y:S01]  /*17c60*/  LDL.LU R7, [R1+0x320] ;  /* 0x0003200001077983 */ /* 0x000f220000300800 */
[----:B------:R-:W-:Y:S01]  /*17c70*/  FFMA.FTZ R19, R4, R44, R19 ;  /* 0x0000002c04137223 */ /* 0x000fe20000010013 */
[----:B------:R-:W-:Y:S02]  /*17c80*/  FADD.FTZ R18, R18, R44 ;  /* 0x0000002c12127221 */ /* 0x000fe40000010000 */
[----:B------:R-:W4:Y:S01]  /*17c90*/  LDL.LU R16, [R1+0x6e0] ;  /* 0x0006e00001107983 */ /* 0x000f220000300800 */
[----:B--2---:R-:W-:-:S03]  /*17ca0*/  FFMA.FTZ R56, R41, R53, R59 ;  /* 0x0000003529387223 */ /* 0x004fc6000001003b */
[----:B------:R-:W2:Y:S04]  /*17cb0*/  LDL.LU R53, [R1+0x328] ;  /* 0x0003280001357983 */ /* 0x000ea80000300800 */
[----:B------:R-:W4:Y:S01]  /*17cc0*/  LDL.LU R59, [R1+0x250] ;  /* 0x00025000013b7983 */ /* 0x000f220000300800 */
[----:B------:R-:W-:Y:S01]  /*17cd0*/  FFMA.FTZ R55, R6, R52, R55 ;  /* 0x0000003406377223 */ /* 0x000fe20000010037 */
[----:B------:R-:W-:Y:S02]  /*17ce0*/  FADD.FTZ R54, R54, R52 ;  /* 0x0000003436367221 */ /* 0x000fe40000010000 */
[----:B------:R-:W4:Y:S01]  /*17cf0*/  LDL.LU R41, [R1+0x310] ;  /* 0x0003100001297983 */ /* 0x000f220000300800 */
[----:B------:R-:W-:Y:S01]  /*17d00*/  FADD.FTZ R57, R57, R51 ;  /* 0x0000003339397221 */ /* 0x000fe20000010000 */
[----:B------:R-:W-:-:S02]  /*17d10*/  FADD.FTZ R54, R54, R50 ;  /* 0x0000003236367221 */ /* 0x000fc40000010000 */
[----:B------:R-:W4:Y:S01]  /*17d20*/  LDL.LU R6, [R1+0x308] ;  /* 0x0003080001067983 */ /* 0x000f220000300800 */
[----:B------:R-:W-:-:S03]  /*17d30*/  FADD.FTZ R57, R57, R49 ;  /* 0x0000003139397221 */ /* 0x000fc60000010000 */
[----:B------:R-:W4:Y:S01]  /*17d40*/  LDL.LU R52, [R1+0x304] ;  /* 0x0003040001347983 */ /* 0x000f220000300800 */
[----:B------:R-:W-:-:S03]  /*17d50*/  FADD.FTZ R57, R57, R48 ;  /* 0x0000003039397221 */ /* 0x000fc60000010000 */
[----:B------:R-:W4:Y:S04]  /*17d60*/  LDL.LU R14, [R1+0x6d8] ;  /* 0x0006d800010e7983 */ /* 0x000f280000300800 */
[----:B------:R-:W4:Y:S04]  /*17d70*/  LDL.LU R13, [R1+0x6d4] ;  /* 0x0006d400010d7983 */ /* 0x000f280000300800 */
[----:B------:R-:W4:Y:S04]  /*17d80*/  LDL.LU R12, [R1+0x6d0] ;  /* 0x0006d000010c7983 */ /* 0x000f280000300800 */
[----:B------:R-:W4:Y:S01]  /*17d90*/  LDL.LU R11, [R1+0x6cc] ;  /* 0x0006cc00010b7983 */ /* 0x000f220000300800 */
[----:B---3--:R-:W-:-:S03]  /*17da0*/  FFMA.FTZ R55, R60, R50, R55 ;  /* 0x000000323c377223 */ /* 0x008fc60000010037 */
[----:B------:R-:W3:Y:S01]  /*17db0*/  LDL.LU R60, [R1+0x2f8] ;  /* 0x0002f800013c7983 */ /* 0x000ee20000300800 */
[----:B--2---:R-:W-:-:S03]  /*17dc0*/  FFMA.FTZ R56, R53, R51, R56 ;  /* 0x0000003335387223 */ /* 0x004fc60000010038 */
[----:B------:R-:W2:Y:S01]  /*17dd0*/  LDL.LU R53, [R1+0x29c] ;  /* 0x00029c0001357983 */ /* 0x000ea20000300800 */
[----:B----4-:R-:W-:Y:S01]  /*17de0*/  FFMA.FTZ R56, R7, R49, R56 ;  /* 0x0000003107387223 */ /* 0x010fe20000010038 */
[----:B------:R-:W-:Y:S01]  /*17df0*/  FFMA.FTZ R55, R43, R59, R55 ;  /* 0x0000003b2b377223 */ /* 0x000fe20000010037 */
[----:B------:R-:W-:Y:S01]  /*17e00*/  FADD.FTZ R54, R54, R59 ;  /* 0x0000003b36367221 */ /* 0x000fe20000010000 */
[----:B------:R-:W4:Y:S01]  /*17e10*/  LDL.LU R49, [R1+0x300] ;  /* 0x0003000001317983 */ /* 0x000f220000300800 */
[----:B------:R-:W-:Y:S01]  /*17e20*/  FFMA.FTZ R56, R61, R48, R56 ;  /* 0x000000303d387223 */ /* 0x000fe20000010038 */
[----:B------:R-:W-:Y:S01]  /*17e30*/  FFMA.FTZ R55, R42, R47, R55 ;  /* 0x0000002f2a377223 */ /* 0x000fe20000010037 */
[----:B------:R-:W-:Y:S01]  /*17e40*/  FADD.FTZ R54, R54, R47 ;  /* 0x0000002f36367221 */ /* 0x000fe20000010000 */
[----:B------:R-:W2:Y:S04]  /*17e50*/  LDL.LU R48, [R1+0x258] ;  /* 0x0002580001307983 */ /* 0x000ea80000300800 */
[----:B------:R-:W2:Y:S01]  /*17e60*/  LDL.LU R47, [R1+0x30c] ;  /* 0x00030c00012f7983 */ /* 0x000ea20000300800 */
[----:B------:R-:W-:Y:S01]  /*17e70*/  FFMA.FTZ R55, R58, R40, R55 ;  /* 0x000000283a377223 */ /* 0x000fe20000010037 */
[----:B------:R-:W-:-:S02]  /*17e80*/  FADD.FTZ R54, R54, R40 ;  /* 0x0000002836367221 */ /* 0x000fc40000010000 */
[----:B------:R-:W2:Y:S04]  /*17e90*/  LDL.LU R40, [R1+0x2ec] ;  /* 0x0002ec0001287983 */ /* 0x000ea80000300800 */
[----:B------:R-:W2:Y:S04]  /*17ea0*/  LDL.LU R59, [R1+0x2fc] ;  /* 0x0002fc00013b7983 */ /* 0x000ea80000300800 */
[----:B------:R-:W2:Y:S01]  /*17eb0*/  LDL.LU R58, [R1+0x2e4] ;  /* 0x0002e400013a7983 */ /* 0x000ea20000300800 */
[----:B------:R-:W-:Y:S01]  /*17ec0*/  FFMA.FTZ R44, R3, R45, R19 ;  /* 0x0000002d032c7223 */ /* 0x000fe20000010013 */
[----:B------:R-:W-:Y:S01]  /*17ed0*/  FADD.FTZ R45, R45, R18 ;  /* 0x000000122d2d7221 */ /* 0x000fe20000010000 */
[----:B------:R-:W0:Y:S03]  /*17ee0*/  S2R R61, SR_LANEID ;  /* 0x00000000003d7919 */ /* 0x000e260000000000 */
[----:B------:R-:W1:Y:S04]  /*17ef0*/  SHFL.DOWN PT, R9, R44, 0x1, 0x1f ;  /* 0x08201f002c097f89 */ /* 0x000e6800000e0000 */
[----:B------:R-:W0:Y:S01]  /*17f00*/  SHFL.DOWN PT, R8, R45, 0x1, 0x1f ;  /* 0x08201f002d087f89 */ /* 0x000e2200000e0000 */
[----:B------:R-:W-:Y:S01]  /*17f10*/  FFMA.FTZ R56, R41, R46, R56 ;  /* 0x0000002e29387223 */ /* 0x000fe20000010038 */
[----:B------:R-:W-:-:S02]  /*17f20*/  FADD.FTZ R57, R57, R46 ;  /* 0x0000002e39397221 */ /* 0x000fc40000010000 */
[----:B------:R-:W2:Y:S01]  /*17f30*/  LDL.LU R46, [R1+0x2dc] ;  /* 0x0002dc00012e7983 */ /* 0x000ea20000300800 */
[----:B------:R-:W-:Y:S01]  /*17f40*/  FFMA.FTZ R56, R6, R39, R56 ;  /* 0x0000002706387223 */ /* 0x000fe20000010038 */
[----:B------:R-:W-:Y:S02]  /*17f50*/  FADD.FTZ R57, R57, R39 ;  /* 0x0000002739397221 */ /* 0x000fe40000010000 */
[----:B------:R-:W2:Y:S04]  /*17f60*/  LDL.LU R6, [R1+0x2f0] ;  /* 0x0002f00001067983 */ /* 0x000ea80000300800 */
[----:B------:R-:W2:Y:S04]  /*17f70*/  LDL.LU R19, [R1+0x6ec] ;  /* 0x0006ec0001137983 */ /* 0x000ea80000300800 */
[----:B------:R-:W2:Y:S01]  /*17f80*/  LDL.LU R18, [R1+0x6e8] ;  /* 0x0006e80001127983 */ /* 0x000ea20000300800 */
[----:B-1----:R-:W-:-:S03]  /*17f90*/  @!P0 FADD.FTZ R44, R44, R9 ;  /* 0x000000092c2c8221 */ /* 0x002fc60000010000 */
[----:B------:R-:W2:Y:S01]  /*17fa0*/  LDL.LU R7, [R1+0x6c0] ;  /* 0x0006c00001077983 */ /* 0x000ea20000300800 */
[----:B0-----:R-:W-:-:S03]  /*17fb0*/  @!P0 FADD.FTZ R45, R45, R8 ;  /* 0x000000082d2d8221 */ /* 0x001fc60000010000 */
[----:B------:R-:W0:Y:S04]  /*17fc0*/  SHFL.DOWN PT, R50, R44, 0x2, 0x1f ;  /* 0x08401f002c327f89 */ /* 0x000e2800000e0000 */
[----:B------:R-:W1:Y:S01]  /*17fd0*/  SHFL.DOWN PT, R51, R45, 0x2, 0x1f ;  /* 0x08401f002d337f89 */ /* 0x000e6200000e0000 */
[----:B------:R-:W-:Y:S01]  /*17fe0*/  FADD.FTZ R57, R57, R38 ;  /* 0x0000002639397221 */ /* 0x000fe20000010000 */
[----:B------:R-:W-:Y:S02]  /*17ff0*/  ISETP.GT.AND P0, PT, R61, 0x1d, PT ;  /* 0x0000001d3d00780c */ /* 0x000fe40003f04270 */
[----:B------:R-:W2:Y:S01]  /*18000*/  LDL.LU R39, [R1+0x2e8] ;  /* 0x0002e80001277983 */ /* 0x000ea20000300800 */
[----:B------:R-:W-:-:S03]  /*18010*/  FADD.FTZ R57, R57, R37 ;  /* 0x0000002539397221 */ /* 0x000fc60000010000 */
[----:B------:R-:W2:Y:S01]  /*18020*/  LDL.LU R9, [R1+0x6c8] ;  /* 0x0006c80001097983 */ /* 0x000ea20000300800 */
[----:B------:R-:W-:-:S03]  /*18030*/  FADD.FTZ R57, R57, R35 ;  /* 0x0000002339397221 */ /* 0x000fc60000010000 */
[----:B------:R-:W2:Y:S04]  /*18040*/  LDL.LU R8, [R1+0x6c4] ;  /* 0x0006c40001087983 */ /* 0x000ea80000300800 */
[----:B------:R1:W5:Y:S01]  /*18050*/  LDL.LU R43, [R1+0x6bc] ;  /* 0x0006bc00012b7983 */ /* 0x0003620000300800 */
[----:B0-----:R-:W-:-:S03]  /*18060*/  @!P0 FADD.FTZ R44, R44, R50 ;  /* 0x000000322c2c8221 */ /* 0x001fc60000010000 */
[----:B------:R0:W5:Y:S01]  /*18070*/  LDL.LU R42, [R1+0x6b8] ;  /* 0x0006b800012a7983 */ /* 0x0001620000300800 */
[----:B-1----:R-:W-:-:S03]  /*18080*/  @!P0 FADD.FTZ R45, R45, R51 ;  /* 0x000000332d2d8221 */ /* 0x002fc60000010000 */
[----:B------:R-:W2:Y:S04]  /*18090*/  LDL.LU R50, [R1+0x28c] ;  /* 0x00028c0001327983 */ /* 0x000ea80000300800 */
[----:B------:R-:W2:Y:S04]  /*180a0*/  LDL.LU R51, [R1+0x2d8] ;  /* 0x0002d80001337983 */ /* 0x000ea80000300800 */
[----:B------:R0:W5:Y:S01]  /*180b0*/  LDL.LU R41, [R1+0x6b4] ;  /* 0x0006b40001297983 */ /* 0x0001620000300800 */
[----:B----4-:R-:W-:-:S03]  /*180c0*/  FFMA.FTZ R56, R49, R38, R56 ;  /* 0x0000002631387223 */ /* 0x010fc60000010038 */
[----:B------:R-:W4:Y:S01]  /*180d0*/  LDL.LU R38, [R1+0x2a0] ;  /* 0x0002a00001267983 */ /* 0x000f220000300800 */
[----:B---3--:R-:W-:-:S03]  /*180e0*/  FFMA.FTZ R56, R60, R37, R56 ;  /* 0x000000253c387223 */ /* 0x008fc60000010038 */
[----:B------:R-:W3:Y:S01]  /*180f0*/  LDL.LU R60, [R1+0x2d0] ;  /* 0x0002d000013c7983 */ /* 0x000ee20000300800 */
[----:B--2---:R-:W-:-:S03]  /*18100*/  FFMA.FTZ R55, R47, R48, R55 ;  /* 0x000000302f377223 */ /* 0x004fc60000010037 */
[----:B------:R-:W2:Y:S01]  /*18110*/  LDL.LU R47, [R1+0x280] ;  /* 0x00028000012f7983 */ /* 0x000ea20000300800 */
[----:B------:R-:W-:Y:S01]  /*18120*/  FADD.FTZ R54, R54, R48 ;  /* 0x0000003036367221 */ /* 0x000fe20000010000 */
[----:B------:R-:W-:Y:S02]  /*18130*/  FFMA.FTZ R56, R40, R35, R56 ;  /* 0x0000002328387223 */ /* 0x000fe40000010038 */
[----:B------:R-:W3:Y:S04]  /*18140*/  LDL.LU R48, [R1+0x290] ;  /* 0x0002900001307983 */ /* 0x000ee80000300800 */
[----:B------:R-:W3:Y:S01]  /*18150*/  LDL.LU R35, [R1+0x2e0] ;  /* 0x0002e00001237983 */ /* 0x000ee20000300800 */
[----:B------:R-:W-:Y:S01]  /*18160*/  FFMA.FTZ R55, R52, R53, R55 ;  /* 0x0000003534377223 */ /* 0x000fe20000010037 */
[----:B------:R-:W-:-:S02]  /*18170*/  FADD.FTZ R54, R54, R53 ;  /* 0x0000003536367221 */ /* 0x000fc40000010000 */
[----:B------:R-:W3:Y:S01]  /*18180*/  LDL.LU R49, [R1+0x2c4] ;  /* 0x0002c40001317983 */ /* 0x000ee20000300800 */
[----:B------:R-:W-:-:S03]  /*18190*/  FFMA.FTZ R55, R59, R36, R55 ;  /* 0x000000243b377223 */ /* 0x000fc60000010037 */
[----:B------:R-:W3:Y:S04]  /*181a0*/  LDL.LU R52, [R1+0x2c8] ;  /* 0x0002c80001347983 */ /* 0x000ee80000300800 */
[----:B------:R-:W3:Y:S01]  /*181b0*/  LDL.LU R53, [R1+0x27c] ;  /* 0x00027c0001357983 */ /* 0x000ee20000300800 */
[----:B------:R-:W-:-:S03]  /*181c0*/  FFMA.FTZ R56, R58, R34, R56 ;  /* 0x000000223a387223 */ /* 0x000fc60000010038 */
[----:B------:R-:W3:Y:S04]  /*181d0*/  LDL.LU R59, [R1+0x2bc] ;  /* 0x0002bc00013b7983 */ /* 0x000ee80000300800 */
[----:B------:R-:W3:Y:S01]  /*181e0*/  LDL.LU R58, [R1+0x2c0] ;  /* 0x0002c000013a7983 */ /* 0x000ee20000300800 */
[----:B------:R-:W-:Y:S01]  /*181f0*/  FADD.FTZ R54, R54, R36 ;  /* 0x0000002436367221 */ /* 0x000fe20000010000 */
[----:B------:R-:W-:Y:S02]  /*18200*/  FADD.FTZ R57, R57, R34 ;  /* 0x0000002239397221 */ /* 0x000fe40000010000 */
[----:B------:R0:W5:Y:S01]  /*18210*/  LDL.LU R40, [R1+0x6b0] ;  /* 0x0006b00001287983 */ /* 0x0001620000300800 */
[----:B----4-:R-:W-:Y:S01]  /*18220*/  FFMA.FTZ R55, R6, R38, R55 ;  /* 0x0000002606377223 */ /* 0x010fe20000010037 */
[----:B------:R-:W-:-:S02]  /*18230*/  FADD.FTZ R54, R54, R38 ;  /* 0x0000002636367221 */ /* 0x000fc40000010000 */
[----:B------:R0:W5:Y:S04]  /*18240*/  LDL.LU R6, [R1+0x6ac] ;  /* 0x0006ac0001067983 */ /* 0x0001680000300800 */
[----:B------:R-:W4:Y:S01]  /*18250*/  LDL.LU R38, [R1+0x2b4] ;  /* 0x0002b40001267983 */ /* 0x000f220000300800 */
[----:B--2---:R-:W-:Y:S01]  /*18260*/  FFMA.FTZ R56, R46, R47, R56 ;  /* 0x0000002f2e387223 */ /* 0x004fe20000010038 */
[----:B------:R-:W-:Y:S01]  /*18270*/  FADD.FTZ R57, R57, R47 ;  /* 0x0000002f39397221 */ /* 0x000fe20000010000 */
[----:B------:R-:W-:Y:S01]  /*18280*/  FFMA.FTZ R55, R39, R33, R55 ;  /* 0x0000002127377223 */ /* 0x000fe20000010037 */
[----:B------:R-:W2:Y:S01]  /*18290*/  LDL.LU R47, [R1+0x2b0] ;  /* 0x0002b000012f7983 */ /* 0x000ea20000300800 */
[----:B------:R-:W-:Y:S01]  /*182a0*/  FADD.FTZ R54, R54, R33 ;  /* 0x0000002136367221 */ /* 0x000fe20000010000 */
[----:B---3--:R-:W-:-:S02]  /*182b0*/  FFMA.FTZ R56, R60, R32, R56 ;  /* 0x000000203c387223 */ /* 0x008fc40000010038 */
[----:B------:R-:W3:Y:S01]  /*182c0*/  LDL.LU R39, [R1+0x2b8] ;  /* 0x0002b80001277983 */ /* 0x000ee20000300800 */
[----:B------:R-:W-:-:S03]  /*182d0*/  FFMA.FTZ R55, R35, R48, R55 ;  /* 0x0000003023377223 */ /* 0x000fc60000010037 */
[----:B------:R-:W3:Y:S01]  /*182e0*/  LDL.LU R46, [R1+0x26c] ;  /* 0x00026c00012e7983 */ /* 0x000ee20000300800 */
[----:B------:R-:W-:-:S03]  /*182f0*/  FADD.FTZ R54, R54, R48 ;  /* 0x0000003036367221 */ /* 0x000fc60000010000 */
[----:B------:R-:W3:Y:S01]  /*18300*/  LDL.LU R60, [R1+0x2a8] ;  /* 0x0002a800013c7983 */ /* 0x000ee20000300800 */
[----:B------:R-:W-:-:S03]  /*18310*/  FFMA.FTZ R55, R51, R50, R55 ;  /* 0x0000003233377223 */ /* 0x000fc60000010037 */
[----:B------:R-:W3:Y:S01]  /*18320*/  LDL.LU R48, [R1+0x2ac] ;  /* 0x0002ac0001307983 */ /* 0x000ee20000300800 */
[----:B------:R-:W-:Y:S01]  /*18330*/  FFMA.FTZ R56, R49, R31, R56 ;  /* 0x0000001f31387223 */ /* 0x000fe20000010038 */
[----:B------:R-:W-:Y:S02]  /*18340*/  FADD.FTZ R54, R54, R50 ;  /* 0x0000003236367221 */ /* 0x000fe40000010000 */
[----:B------:R-:W3:Y:S01]  /*18350*/  LDL.LU R49, [R1+0x2a4] ;  /* 0x0002a40001317983 */ /* 0x000ee20000300800 */
[----:B------:R-:W-:Y:S01]  /*18360*/  FFMA.FTZ R55, R52, R53, R55 ;  /* 0x0000003534377223 */ /* 0x000fe20000010037 */
[----:B------:R-:W-:Y:S02]  /*18370*/  FADD.FTZ R54, R54, R53 ;  /* 0x0000003536367221 */ /* 0x000fe40000010000 */
[----:B------:R-:W3:Y:S01]  /*18380*/  LDL.LU R52, [R1+0x298] ;  /* 0x0002980001347983 */ /* 0x000ee20000300800 */
[----:B------:R-:W-:-:S03]  /*18390*/  FFMA.FTZ R56, R59, R30, R56 ;  /* 0x0000001e3b387223 */ /* 0x000fc60000010038 */
[----:B------:R-:W3:Y:S01]  /*183a0*/  LDL.LU R53, [R1+0x294] ;  /* 0x0002940001357983 */ /* 0x000ee20000300800 */
[----:B------:R-:W-:-:S03]  /*183b0*/  FFMA.FTZ R55, R58, R29, R55 ;  /* 0x0000001d3a377223 */ /* 0x000fc60000010037 */
[----:B------:R-:W3:Y:S04]  /*183c0*/  LDL.LU R59, [R1+0x288] ;  /* 0x00028800013b7983 */ /* 0x000ee80000300800 */
[----:B------:R-:W3:Y:S01]  /*183d0*/  LDL.LU R58, [R1+0x284] ;  /* 0x00028400013a7983 */ /* 0x000ee20000300800 */
[----:B------:R-:W-:-:S03]  /*183e0*/  FADD.FTZ R54, R54, R29 ;  /* 0x0000001d36367221 */ /* 0x000fc60000010000 */
[----:B------:R-:W3:Y:S01]  /*183f0*/  LDL.LU R50, [R1+0x278] ;  /* 0x0002780001327983 */ /* 0x000ee20000300800 */
[----:B----4-:R-:W-:-:S03]  /*18400*/  FFMA.FTZ R56, R38, R28, R56 ;  /* 0x0000001c26387223 */ /* 0x010fc60000010038 */
[----:B------:R-:W4:Y:S01]  /*18410*/  LDL.LU R38, [R1+0x274] ;  /* 0x0002740001267983 */ /* 0x000f220000300800 */
[----:B--2---:R-:W-:-:S03]  /*18420*/  FFMA.FTZ R56, R47, R27, R56 ;  /* 0x0000001b2f387223 */ /* 0x004fc60000010038 */
[----:B------:R-:W2:Y:S01]  /*18430*/  LDL.LU R47, [R1+0x24c] ;  /* 0x00024c00012f7983 */ /* 0x000ea20000300800 */
[----:B---3--:R-:W-:-:S03]  /*18440*/  FFMA.FTZ R55, R39, R46, R55 ;  /* 0x0000002e27377223 */ /* 0x008fc60000010037 */
[----:B------:R-:W3:Y:S01]  /*18450*/  LDL.LU R39, [R1+0x268] ;  /* 0x0002680001277983 */ /* 0x000ee20000300800 */
[----:B------:R-:W-:-:S03]  /*18460*/  FFMA.FTZ R56, R60, R25, R56 ;  /* 0x000000193c387223 */ /* 0x000fc60000010038 */
[----:B------:R-:W2:Y:S01]  /*18470*/  LDL.LU R60, [R1+0x264] ;  /* 0x00026400013c7983 */ /* 0x000ea20000300800 */
[----:B------:R-:W-:Y:S01]  /*18480*/  FADD.FTZ R54, R54, R46 ;  /* 0x0000002e36367221 */ /* 0x000fe20000010000 */
[----:B------:R-:W-:Y:S02]  /*18490*/  FFMA.FTZ R55, R48, R26, R55 ;  /* 0x0000001a30377223 */ /* 0x000fe40000010037 */
[----:B------:R-:W2:Y:S02]  /*184a0*/  LDL.LU R46, [R1+0x254] ;  /* 0x00025400012e7983 */ /* 0x000ea40000300800 */
        /* <DEDUP_REMOVED lines=9> */
[----:B------:R-:W2:Y:S04]  /*18540*/  LDL.LU R59, [R1+0x21c] ;  /* 0x00021c00013b7983 */ /* 0x000ea80000300800 */
        /* <DEDUP_REMOVED lines=8> */
[----:B------:R-:W-:-:S03]  /*185d0*/  FADD.FTZ R27, R27, R24 ;  /* 0x000000181b1b7221 */ /* 0x000fc60000010000 */
[----:B------:R-:W-:Y:S01]  /*185e0*/  FADD.FTZ R26, R26, R23 ;  /* 0x000000171a1a7221 */ /* 0x000fe20000010000 */
[----:B------:R-:W-:-:S03]  /*185f0*/  FADD.FTZ R27, R27, R22 ;  /* 0x000000161b1b7221 */ /* 0x000fc60000010000 */
[----:B------:R-:W-:Y:S01]  /*18600*/  FADD.FTZ R26, R26, R21 ;  /* 0x000000151a1a7221 */ /* 0x000fe20000010000 */
[----:B------:R-:W-:Y:S01]  /*18610*/  FADD.FTZ R27, R27, R20 ;  /* 0x000000141b1b7221 */ /* 0x000fe20000010000 */
[----:B------:R-:W-:Y:S02]  /*18620*/  FFMA.FTZ R56, R50, R19, R56 ;  /* 0x0000001332387223 */ /* 0x000fe40000010038 */
[----:B------:R-:W-:Y:S01]  /*18630*/  FADD.FTZ R26, R26, R19 ;  /* 0x000000131a1a7221 */ /* 0x000fe20000010000 */
[----:B------:R-:W-:-:S03]  /*18640*/  FADD.FTZ R27, R27, R18 ;  /* 0x000000121b1b7221 */ /* 0x000fc60000010000 */
[----:B------:R-:W-:Y:S01]  /*18650*/  FADD.FTZ R26, R26, R17 ;  /* 0x000000111a1a7221 */ /* 0x000fe20000010000 */
[----:B------:R-:W-:-:S03]  /*18660*/  FADD.FTZ R27, R27, R16 ;  /* 0x000000101b1b7221 */ /* 0x000fc60000010000 */
[----:B------:R-:W-:Y:S01]  /*18670*/  FADD.FTZ R26, R26, R15 ;  /* 0x0000000f1a1a7221 */ /* 0x000fe20000010000 */
[----:B------:R-:W-:-:S03]  /*18680*/  FADD.FTZ R27, R27, R14 ;  /* 0x0000000e1b1b7221 */ /* 0x000fc60000010000 */
[----:B------:R-:W-:Y:S01]  /*18690*/  FADD.FTZ R26, R26, R13 ;  /* 0x0000000d1a1a7221 */ /* 0x000fe20000010000 */
[----:B----4-:R-:W-:Y:S01]  /*186a0*/  FFMA.FTZ R55, R38, R18, R55 ;  /* 0x0000001226377223 */ /* 0x010fe20000010037 */
[----:B---3--:R-:W-:-:S03]  /*186b0*/  FFMA.FTZ R56, R39, R17, R56 ;  /* 0x0000001127387223 */ /* 0x008fc60000010038 */
[----:B--2---:R-:W-:Y:S02]  /*186c0*/  FFMA.FTZ R55, R60, R16, R55 ;  /* 0x000000103c377223 */ /* 0x004fe40000010037 */
[----:B------:R-:W2:Y:S01]  /*186d0*/  LDL R60, [R1+0x608] ;  /* 0x00060800013c7983 */ /* 0x000ea20000100800 */
[----:B------:R-:W-:Y:S01]  /*186e0*/  FFMA.FTZ R56, R46, R15, R56 ;  /* 0x0000000f2e387223 */ /* 0x000fe20000010038 */
[----:B------:R-:W-:Y:S02]  /*186f0*/  FFMA.FTZ R55, R47, R14, R55 ;  /* 0x0000000e2f377223 */ /* 0x000fe40000010037 */
[----:B------:R-:W3:Y:S01]  /*18700*/  LDL R15, [R1+0x69c] ;  /* 0x00069c00010f7983 */ /* 0x000ee20000100800 */
[----:B------:R-:W-:Y:S01]  /*18710*/  ISETP.GT.AND P0, PT, R61, 0x1b, PT ;  /* 0x0000001b3d00780c */ /* 0x000fe20003f04270 */
[----:B------:R-:W-:Y:S01]  /*18720*/  FFMA.FTZ R56, R48, R13, R56 ;  /* 0x0000000d30387223 */ /* 0x000fe20000010038 */
[----:B------:R-:W1:Y:S01]  /*18730*/  S2UR UR9, SR_CgaCtaId ;  /* 0x00000000000979c3 */ /* 0x000e620000008800 */
[----:B------:R-:W-:Y:S01]  /*18740*/  FFMA.FTZ R14, R49, R12, R55 ;  /* 0x0000000c310e7223 */ /* 0x000fe20000010037 */
[----:B------:R-:W-:Y:S01]  /*18750*/  FADD.FTZ R12, R27, R12 ;  /* 0x0000000c1b0c7221 */ /* 0x000fe20000010000 */
[----:B------:R-:W-:Y:S01]  /*18760*/  FFMA.FTZ R13, R52, R11, R56 ;  /* 0x0000000b340d7223 */ /* 0x000fe20000010038 */
[----:B------:R-:W-:-:S02]  /*18770*/  FADD.FTZ R11, R26, R11 ;  /* 0x0000000b1a0b7221 */ /* 0x000fc40000010000 */
[----:B------:R-:W-:Y:S01]  /*18780*/  FADD.FTZ R12, R12, R9 ;  /* 0x000000090c0c7221 */ /* 0x000fe20000010000 */
[----:B------:R-:W4:Y:S01]  /*18790*/  SHFL.DOWN PT, R36, R44, 0x4, 0x1f ;  /* 0x08801f002c247f89 */ /* 0x000f2200000e0000 */
[----:B------:R-:W-:Y:S01]  /*187a0*/  FFMA.FTZ R14, R53, R9, R14 ;  /* 0x00000009350e7223 */ /* 0x000fe2000001000e */
[----:B------:R-:W-:Y:S01]  /*187b0*/  FADD.FTZ R11, R11, R8 ;  /* 0x000000080b0b7221 */ /* 0x000fe20000010000 */
[----:B------:R-:W-:Y:S01]  /*187c0*/  FADD.FTZ R12, R12, R7 ;  /* 0x000000070c0c7221 */ /* 0x000fe20000010000 */
[----:B------:R-:W0:Y:S01]  /*187d0*/  SHFL.DOWN PT, R37, R45, 0x4, 0x1f ;  /* 0x08801f002d257f89 */ /* 0x000e2200000e0000 */
[----:B------:R-:W-:Y:S01]  /*187e0*/  FFMA.FTZ R13, R59, R8, R13 ;  /* 0x000000083b0d7223 */ /* 0x000fe2000001000d */
[----:B------:R-:W-:Y:S01]  /*187f0*/  UMOV UR8, 0x400 ;  /* 0x0000040000087882 */ /* 0x000fe20000000000 */
[----:B------:R-:W1:Y:S01]  /*18800*/  LDC.64 R46, c[0x0][0x268] ;  /* 0x00009a00ff2e7b82 */ /* 0x000e620000000a00 */
[----:B------:R-:W-:Y:S01]  /*18810*/  FFMA.FTZ R14, R58, R7, R14 ;  /* 0x000000073a0e7223 */ /* 0x000fe2000001000e */
[----:B------:R-:W-:Y:S01]  /*18820*/  FFMA.FTZ R8, R4, R10, R13 ;  /* 0x0000000a04087223 */ /* 0x000fe2000001000d */
[----:B------:R-:W-:Y:S01]  /*18830*/  FADD.FTZ R10, R11, R10 ;  /* 0x0000000a0b0a7221 */ /* 0x000fe20000010000 */
[----:B------:R-:W-:Y:S01]  /*18840*/  FADD.FTZ R11, R12, R2 ;  /* 0x000000020c0b7221 */ /* 0x000fe20000010000 */
[----:B------:R-:W-:Y:S01]  /*18850*/  FFMA.FTZ R9, R3, R2, R14 ;  /* 0x0000000203097223 */ /* 0x000fe2000001000e */
[----:B------:R0:W5:Y:S04]  /*18860*/  LDL.LU R4, [R1+0x6a8] ;  /* 0x0006a80001047983 */ /* 0x0001680000300800 */
[----:B------:R0:W5:Y:S04]  /*18870*/  LDL.LU R3, [R1+0x6a4] ;  /* 0x0006a40001037983 */ /* 0x0001680000300800 */
[----:B------:R1:W5:Y:S01]  /*18880*/  LDL.LU R2, [R1+0x6a0] ;  /* 0x0006a00001027983 */ /* 0x0003620000300800 */
[----:B----4-:R-:W-:Y:S01]  /*18890*/  @!P0 FADD.FTZ R44, R44, R36 ;  /* 0x000000242c2c8221 */ /* 0x010fe20000010000 */
[----:B0-----:R-:W-:-:S04]  /*188a0*/  @!P0 FADD.FTZ R45, R45, R37 ;  /* 0x000000252d2d8221 */ /* 0x001fc80000010000 */
[----:B------:R-:W0:Y:S04]  /*188b0*/  SHFL.DOWN PT, R29, R44, 0x8, 0x1f ;  /* 0x09001f002c1d7f89 */ /* 0x000e2800000e0000 */
[----:B------:R-:W4:Y:S01]  /*188c0*/  SHFL.DOWN PT, R30, R45, 0x8, 0x1f ;  /* 0x09001f002d1e7f89 */ /* 0x000f2200000e0000 */
[----:B------:R-:W-:-:S13]  /*188d0*/  ISETP.GT.AND P0, PT, R61, 0x17, PT ;  /* 0x000000173d00780c */ /* 0x000fda0003f04270 */
[----:B0-----:R-:W-:Y:S01]  /*188e0*/  @!P0 FADD.FTZ R44, R44, R29 ;  /* 0x0000001d2c2c8221 */ /* 0x001fe20000010000 */
[----:B----4-:R-:W-:-:S04]  /*188f0*/  @!P0 FADD.FTZ R45, R45, R30 ;  /* 0x0000001e2d2d8221 */ /* 0x010fc80000010000 */
[----:B------:R-:W0:Y:S04]  /*18900*/  SHFL.DOWN PT, R19, R44, 0x10, 0x1f ;  /* 0x0a001f002c137f89 */ /* 0x000e2800000e0000 */
[----:B------:R-:W4:Y:S01]  /*18910*/  SHFL.DOWN PT, R18, R45, 0x10, 0x1f ;  /* 0x0a001f002d127f89 */ /* 0x000f2200000e0000 */
[----:B------:R-:W-:Y:S01]  /*18920*/  ISETP.GT.AND P0, PT, R61, 0xf, PT ;  /* 0x0000000f3d00780c */ /* 0x000fe20003f04270 */
[----:B------:R-:W-:-:S04]  /*18930*/  UIADD3 UR7, UR8, 0xa0, URZ ;  /* 0x000000a008077890 */ /* 0x000fc8000fffe03f */
[----:B-1----:R-:W-:-:S08]  /*18940*/  ULEA UR7, UR9, UR7, 0x18 ;  /* 0x0000000709077291 */ /* 0x002fd0000f8ec03f */
[----:B0-----:R-:W-:Y:S01]  /*18950*/  @!P0 FADD.FTZ R44, R44, R19 ;  /* 0x000000132c2c8221 */ /* 0x001fe20000010000 */
[----:B----4-:R-:W-:Y:S01]  /*18960*/  @!P0 FADD.FTZ R45, R45, R18 ;  /* 0x000000122d2d8221 */ /* 0x010fe20000010000 */
[----:B------:R-:W-:Y:S01]  /*18970*/  ISETP.NE.AND P0, PT, R61, RZ, PT ;  /* 0x000000ff3d00720c */ /* 0x000fe20003f05270 */
[----:B------:R-:W-:Y:S01]  /*18980*/  BSSY B0, `(.L_x_767) ;  /* 0x0000031000007945 */ /* 0x000fe20003800000 */
[----:B------:R-:W-:Y:S02]  /*18990*/  MOV R7, UR12 ;  /* 0x0000000c00077c02 */ /* 0x000fe40008000f00 */
[C---:B--2---:R-:W-:Y:S02]  /*189a0*/  ISETP.NE.AND P1, PT, R60.reuse, RZ, PT ;  /* 0x000000ff3c00720c */ /* 0x044fe40003f25270 */
[----:B------:R-:W-:-:S05]  /*189b0*/  LEA R36, R60, UR7, 0x4 ;  /* 0x000000073c247c11 */ /* 0x000fca000f8e20ff */
[----:B------:R0:W-:Y:S04]  /*189c0*/  STS.128 [R36], R8 ;  /* 0x0000000824007388 */ /* 0x0001e80000000c00 */
[----:B---3--:R0:W-:Y:S01]  /*189d0*/  @!P0 STS.64 [R15+0x10], R44 ;  /* 0x0000102c0f008388 */ /* 0x0081e20000000a00 */
[----:B------:R-:W-:Y:S01]  /*189e0*/  BAR.SYNC.DEFER_BLOCKING 0x0 ;  /* 0x0000000000007b1d */ /* 0x000fe20000010000 */
[----:B------:R-:W-:Y:S02]  /*189f0*/  ISETP.GT.U32.AND P2, PT, R60, 0x3f, PT ;  /* 0x0000003f3c00780c */ /* 0x000fe40003f44070 */
[----:B------:R-:W-:-:S03]  /*18a00*/  LEA R7, R7, R60, 0x6 ;  /* 0x0000003c07077211 */ /* 0x000fc600078e30ff */
[----:B------:R-:W-:Y:S08]  /*18a10*/  @P1 BRA `(.L_x_768) ;  /* 0x00000000009c1947 */ /* 0x000ff00003800000 */
[----:B------:R-:W-:-:S09]  /*18a20*/  ULEA UR7, UR9, UR8, 0x18 ;  /* 0x0000000809077291 */ /* 0x000fd2000f8ec03f */
[----:B------:R-:W1:Y:S04]  /*18a30*/  LDS.64 R28, [UR7+0x18] ;  /* 0x00001807ff1c7984 */ /* 0x000e680008000a00 */
[----:B0-----:R-:W0:Y:S04]  /*18a40*/  LDS.128 R12, [UR7+0x20] ;  /* 0x00002007ff0c7984 */ /* 0x001e280008000c00 */
[----:B------:R-:W2:Y:S04]  /*18a50*/  LDS.128 R32, [UR7+0x30] ;  /* 0x00003007ff207984 */ /* 0x000ea80008000c00 */
[----:B------:R-:W3:Y:S04]  /*18a60*/  LDS.128 R24, [UR7+0x40] ;  /* 0x00004007ff187984 */ /* 0x000ee80008000c00 */
[----:B------:R-:W4:Y:S04]  /*18a70*/  LDS.128 R20, [UR7+0x50] ;  /* 0x00005007ff147984 */ /* 0x000f280008000c00 */
[----:B------:R-:W4:Y:S01]  /*18a80*/  LDS.128 R16, [UR7+0x60] ;  /* 0x00006007ff107984 */ /* 0x000f220008000c00 */
[----:B-1----:R-:W-:Y:S01]  /*18a90*/  FADD.FTZ R31, R44, R28 ;  /* 0x0000001c2c1f7221 */ /* 0x002fe20000010000 */
[----:B------:R-:W-:-:S03]  /*18aa0*/  FADD.FTZ R38, R45, R29 ;  /* 0x0000001d2d267221 */ /* 0x000fc60000010000 */
[----:B0-----:R-:W-:Y:S01]  /*18ab0*/  FADD.FTZ R37, R31, R12 ;  /* 0x0000000c1f257221 */ /* 0x001fe20000010000 */
        /* <DEDUP_REMOVED lines=29> */
.L_x_768:
[----:B------:R-:W-:Y:S05]  /*18c90*/  BSYNC B0 ;  /* 0x0000000000007941 */ /* 0x000fea0003800000 */
.L_x_767:
[----:B------:R-:W-:Y:S06]  /*18ca0*/  BAR.SYNC.DEFER_BLOCKING 0x0 ;  /* 0x0000000000007b1d */ /* 0x000fec0000010000 */
[----:B------:R-:W-:Y:S04]  /*18cb0*/  BSSY B0, `(.L_x_769) ;  /* 0x0000025000007945 */ /* 0x000fe80003800000 */
[----:B------:R-:W-:Y:S05]  /*18cc0*/  @P2 BRA `(.L_x_770) ;  /* 0x00000000008c2947 */ /* 0x000fea0003800000 */
[----:B0-----:R-:W0:Y:S04]  /*18cd0*/  LDS.128 R12, [R36+0x400] ;  /* 0x00040000240c7984 */ /* 0x001e280000000c00 */
[----:B------:R-:W1:Y:S04]  /*18ce0*/  LDS.128 R16, [R36+0x800] ;  /* 0x0008000024107984 */ /* 0x000e680000000c00 */
[----:B------:R-:W2:Y:S04]  /*18cf0*/  LDS.128 R20, [R36+0xc00] ;  /* 0x000c000024147984 */ /* 0x000ea80000000c00 */
[----:B------:R-:W3:Y:S04]  /*18d00*/  LDS.128 R24, [R36+0x1000] ;  /* 0x0010000024187984 */ /* 0x000ee80000000c00 */
[----:B------:R-:W4:Y:S04]  /*18d10*/  LDS.128 R28, [R36+0x1400] ;  /* 0x00140000241c7984 */ /* 0x000f280000000c00 */
[----:B------:R-:W4:Y:S04]  /*18d20*/  LDS.128 R32, [R36+0x1800] ;  /* 0x0018000024207984 */ /* 0x000f280000000c00 */
[----:B------:R-:W4:Y:S01]  /*18d30*/  LDS.128 R36, [R36+0x1c00] ;  /* 0x001c000024247984 */ /* 0x000f220000000c00 */
        /* <DEDUP_REMOVED lines=27> */
[----:B------:R-:W-:-:S07]  /*18ef0*/  FADD.FTZ R11, R14, R39 ;  /* 0x000000270e0b7221 */ /* 0x000fce0000010000 */
.L_x_770:
[----:B------:R-:W-:Y:S05]  /*18f00*/  BSYNC B0 ;  /* 0x0000000000007941 */ /* 0x000fea0003800000 */
.L_x_769:
[----:B------:R-:W-:Y:S01]  /*18f10*/  ULDC UR8, c[0x0][0xc] ;  /* 0x0000030000087ab9 */ /* 0x000fe20000000800 */
[----:B------:R-:W-:Y:S01]  /*18f20*/  BSSY B0, `(.L_x_771) ;  /* 0x000001c000007945 */ /* 0x000fe20003800000 */
[----:B------:R-:W-:-:S03]  /*18f30*/  IMAD.WIDE R46, R7, 0x4, R46 ;  /* 0x00000004072e7825 */ /* 0x000fc600078e022e */
[----:B------:R-:W-:Y:S05]  /*18f40*/  @P2 BRA `(.L_x_772) ;  /* 0x0000000000642947 */ /* 0x000fea0003800000 */
[----:B------:R-:W1:Y:S01]  /*18f50*/  LDC.64 R16, c[0x0][0x288] ;  /* 0x0000a200ff107b82 */ /* 0x000e620000000a00 */
[----:B------:R2:W-:Y:S07]  /*18f60*/  REDG.E.ADD.F32.FTZ.RN.STRONG.GPU desc[UR10][R46.64], R8 ;  /* 0x000000082e0079a6 */ /* 0x0005ee000c10f38a */
[----:B------:R-:W3:Y:S01]  /*18f70*/  LDC.64 R12, c[0x0][0x288] ;  /* 0x0000a200ff0c7b82 */ /* 0x000ee20000000a00 */
[C---:B-1----:R-:W-:Y:S02]  /*18f80*/  IMAD R7, R17.reuse, 0x3, RZ ;  /* 0x0000000311077824 */ /* 0x042fe400078e02ff */
[----:B0-----:R-:W-:Y:S01]  /*18f90*/  IMAD.WIDE.U32 R14, R16, 0x3, RZ ;  /* 0x00000003100e7825 */ /* 0x001fe200078e00ff */
[----:B------:R-:W-:-:S04]  /*18fa0*/  LEA.HI R16, P0, R17, R16, RZ, 0x1 ;  /* 0x0000001011107211 */ /* 0x000fc800078108ff */
[----:B------:R-:W-:Y:S02]  /*18fb0*/  IADD3 R7, R15, R7, RZ ;  /* 0x000000070f077210 */ /* 0x000fe40007ffe0ff */
[----:B------:R-:W-:Y:S02]  /*18fc0*/  IADD3.X R17, RZ, R17, RZ, P0, !PT ;  /* 0x00000011ff117210 */ /* 0x000fe400007fe4ff */
[----:B------:R-:W-:Y:S02]  /*18fd0*/  LEA.HI R18, P2, R7, R14, RZ, 0x1 ;  /* 0x0000000e07127211 */ /* 0x000fe400078508ff */
[--C-:B------:R-:W-:Y:S02]  /*18fe0*/  SHF.R.S64 R15, R16, 0x1, R17.reuse ;  /* 0x00000001100f7819 */ /* 0x100fe40000001011 */
[----:B------:R-:W-:Y:S02]  /*18ff0*/  IADD3.X R7, RZ, R7, RZ, P2, !PT ;  /* 0x00000007ff077210 */ /* 0x000fe400017fe4ff */
[----:B------:R-:W-:-:S02]  /*19000*/  SHF.R.S32.HI R14, RZ, 0x1, R17 ;  /* 0x00000001ff0e7819 */ /* 0x000fc40000011411 */
[-C--:B---3--:R-:W-:Y:S02]  /*19010*/  LEA R16, P2, R12, R46.reuse, 0x2 ;  /* 0x0000002e0c107211 */ /* 0x088fe400078410ff */
[--C-:B------:R-:W-:Y:S02]  /*19020*/  SHF.R.S64 R19, R18, 0x1, R7.reuse ;  /* 0x0000000112137819 */ /* 0x100fe40000001007 */
[----:B------:R-:W-:Y:S02]  /*19030*/  SHF.R.S32.HI R18, RZ, 0x1, R7 ;  /* 0x00000001ff127819 */ /* 0x000fe40000011407 */
[C---:B------:R-:W-:Y:S02]  /*19040*/  SHF.L.U64.HI R7, R15.reuse, 0x2, R14 ;  /* 0x000000020f077819 */ /* 0x040fe4000001020e */
[----:B------:R-:W-:Y:S02]  /*19050*/  LEA R14, P0, R15, R46, 0x2 ;  /* 0x0000002e0f0e7211 */ /* 0x000fe400078010ff */
[----:B------:R-:W-:-:S02]  /*19060*/  LEA.HI.X R17, R12, R47, R13, 0x2, P2 ;  /* 0x0000002f0c117211 */ /* 0x000fc400010f140d */
[C---:B------:R-:W-:Y:S02]  /*19070*/  SHF.L.U64.HI R13, R19.reuse, 0x2, R18 ;  /* 0x00000002130d7819 */ /* 0x040fe40000010212 */
[----:B------:R-:W-:Y:S02]  /*19080*/  LEA R12, P2, R19, R46, 0x2 ;  /* 0x0000002e130c7211 */ /* 0x000fe400078410ff */
[C---:B------:R-:W-:Y:S02]  /*19090*/  IADD3.X R15, R47.reuse, R7, RZ, P0, !PT ;  /* 0x000000072f0f7210 */ /* 0x040fe400007fe4ff */
[----:B------:R-:W-:-:S03]  /*190a0*/  IADD3.X R13, R47, R13, RZ, P2, !PT ;  /* 0x0000000d2f0d7210 */ /* 0x000fc600017fe4ff */
[----:B------:R2:W-:Y:S04]  /*190b0*/  REDG.E.ADD.F32.FTZ.RN.STRONG.GPU desc[UR10][R14.64], R9 ;  /* 0x000000090e0079a6 */ /* 0x0005e8000c10f38a */
[----:B------:R2:W-:Y:S04]  /*190c0*/  REDG.E.ADD.F32.FTZ.RN.STRONG.GPU desc[UR10][R16.64], R10 ;  /* 0x0000000a100079a6 */ /* 0x0005e8000c10f38a */
[----:B------:R2:W-:Y:S02]  /*190d0*/  REDG.E.ADD.F32.FTZ.RN.STRONG.GPU desc[UR10][R12.64], R11 ;  /* 0x0000000b0c0079a6 */ /* 0x0005e4000c10f38a */
.L_x_772:
[----:B------:R-:W-:Y:S05]  /*190e0*/  BSYNC B0 ;  /* 0x0000000000007941 */ /* 0x000fea0003800000 */
.L_x_771:
[----:B------:R-:W-:-:S06]  /*190f0*/  UISETP.GE.U32.AND UP0, UPT, UR8, 0x2, UPT ;  /* 0x000000020800788c */ /* 0x000fcc000bf06070 */
[----:B------:R-:W-:-:S13]  /*19100*/  PLOP3.LUT P0, PT, PT, PT, UP0, 0x80, 0x0 ;  /* 0x000000000000781c */ /* 0x000fda0003f0f008 */
[----:B------:R-:W-:Y:S05]  /*19110*/  @!P0 BRA `(.L_x_773) ;  /* 0x0000001000c88947 */ /* 0x000fea0003800000 */
[----:B------:R-:W1:Y:S01]  /*19120*/  LDC R7, c[0x0][0x10] ;  /* 0x00000400ff077b82 */ /* 0x000e620000000800 */
[----:B--2---:R-:W2:Y:S01]  /*19130*/  S2R R12, SR_CTAID.Y ;  /* 0x00000000000c7919 */ /* 0x004ea20000002600 */
[----:B------:R-:W-:Y:S01]  /*19140*/  ULOP3.LUT UR7, UR4, 0x1, URZ, 0xc0, !UPT ;  /* 0x0000000104077892 */ /* 0x000fe2000f8ec03f */
[----:B------:R-:W-:Y:S05]  /*19150*/  BSSY B0, `(.L_x_774) ;  /* 0x0000027000007945 */ /* 0x000fea0003800000 */
[----:B0-----:R-:W0:Y:S08]  /*19160*/  LDC.64 R8, c[0x0][0x258] ;  /* 0x00009600ff087b82 */ /* 0x001e300000000a00 */
[----:B------:R-:W3:Y:S01]  /*19170*/  LDC.64 R10, c[0x0][0x260] ;  /* 0x00009800ff0a7b82 */ /* 0x000ee20000000a00 */
[----:B-1----:R-:W-:-:S04]  /*19180*/  IMAD R13, R7, UR7, RZ ;  /* 0x00000007070d7c24 */ /* 0x002fc8000f8e02ff */
[C---:B------:R-:W-:Y:S01]  /*19190*/  IMAD R14, R13.reuse, UR8, RZ ;  /* 0x000000080d0e7c24 */ /* 0x040fe2000f8e02ff */
[----:B--2---:R-:W-:-:S04]  /*191a0*/  IADD3 R17, R13, R12, RZ ;  /* 0x0000000c0d117210 */ /* 0x004fc80007ffe0ff */
[----:B------:R-:W-:Y:S01]  /*191b0*/  SHF.L.U32 R13, R14, 0x1, RZ ;  /* 0x000000010e0d7819 */ /* 0x000fe200000006ff */
[----:B0-----:R-:W-:-:S04]  /*191c0*/  IMAD.WIDE.U32 R16, R17, 0x4, R8 ;  /* 0x0000000411107825 */ /* 0x001fc800078e0008 */
        /* <DEDUP_REMOVED lines=26> */
.L_x_776:
[----:B------:R-:W2:Y:S04]  /*19370*/  LDG.E.STRONG.GPU R8, desc[UR10][R16.64] ;  /* 0x0000000a10087981 */ /* 0x000ea8000c1ef900 */
[----:B--2---:R-:W-:Y:S04]  /*19380*/  CCTL.IVALL ;  /* 0x00000000ff00798f */ /* 0x004fe80002000000 */
[----:B------:R0:W-:Y:S01]  /*19390*/  STL [R1], R8 ;  /* 0x0000000801007387 */ /* 0x0001e20000100800 */
[----:B------:R-:W-:-:S13]  /*193a0*/  ISETP.NE.AND P0, PT, R8, UR7, PT ;  /* 0x0000000708007c0c */ /* 0x000fda000bf05270 */
[----:B0-----:R-:W-:Y:S05]  /*193b0*/  @P0 BRA `(.L_x_776) ;  /* 0xfffffffc00ec0947 */ /* 0x001fea000383ffff */
.L_x_775:
[----:B------:R-:W-:Y:S05]  /*193c0*/  BSYNC B0 ;  /* 0x0000000000007941 */ /* 0x000fea0003800000 */
.L_x_774:
        /* <DEDUP_REMOVED lines=9> */
[----:B------:R-:W-:-:S03]  /*19460*/  IMAD.MOV.U32 R8, RZ, RZ, RZ ;  /* 0x000000ffff087224 */ /* 0x000fc600078e00ff */
        /* <DEDUP_REMOVED lines=9> */
.L_x_780:
        /* <DEDUP_REMOVED lines=39> */
[----:B------:R-:W-:Y:S02]  /*19770*/  @!P6 IMAD R19, R7, R16, R12 ;  /* 0x000000100713e224 */ /* 0x000fe400078e020c */
        /* <DEDUP_REMOVED lines=76> */
.L_x_779:
        /* <DEDUP_REMOVED lines=35> */
[----:B------:R-:W-:Y:S02]  /*19e70*/  @!P4 IMAD R19, R7, R20, R12 ;  /* 0x000000140713c224 */ /* 0x000fe400078e020c */
[----:B------:R-:W-:Y:S01]  /*19e80*/  @!P3 IMAD.WIDE.U32 R16, R17, 0x8, R10 ;  /* 0x000000081110b825 */ /* 0x000fe200078e000a */
[----:B------:R-:W2:Y:S03]  /*19e90*/  @!P0 LDG.E.64 R14, desc[UR10][R14.64] ;  /* 0x0000000a0e0e8981 */ /* 0x000ea6000c1e1b00 */
[----:B------:R-:W-:Y:S02]  /*19ea0*/  @!P6 IMAD R21, R7, R21, R12 ;  /* 0x000000150715e224 */ /* 0x000fe400078e020c */
        /* <DEDUP_REMOVED lines=22> */
.L_x_781:
[----:B------:R-:W-:-:S13]  /*1a010*/  ISETP.NE.OR P0, PT, R9, RZ, P0 ;  /* 0x000000ff0900720c */ /* 0x000fda0000705670 */
[----:B------:R-:W-:Y:S05]  /*1a020*/  @!P0 BRA `(.L_x_777) ;  /* 0x0000000000888947 */ /* 0x000fea0003800000 */
.L_x_778:
[----:B------:R-:W0:Y:S01]  /*1a030*/  S2UR UR7, SR_CTAID.X ;  /* 0x00000000000779c3 */ /* 0x000e220000002500 */
[----:B------:R-:W-:Y:S01]  /*1a040*/  NOP ;  /* 0x0000000000007918 */ /* 0x000fe20000000000 */
.L_x_782:
        /* <DEDUP_REMOVED lines=32> */
.L_x_777:
        /* <DEDUP_REMOVED lines=11> */
.L_x_784:
[----:B------:R-:W-:Y:S05]  /*1a300*/  BSYNC B0 ;  /* 0x0000000000007941 */ /* 0x000fea0003800000 */
.L_x_783:
[----:B------:R-:W-:-:S06]  /*1a310*/  UISETP.NE.AND UP0, UPT, UR7, 0x1, UPT ;  /* 0x000000010700788c */ /* 0x000fcc000bf05270 */
[----:B------:R-:W-:-:S13]  /*1a320*/  PLOP3.LUT P0, PT, PT, PT, UP0, 0x80, 0x0 ;  /* 0x000000000000781c */ /* 0x000fda0003f0f008 */
[----:B------:R-:W-:Y:S05]  /*1a330*/  @!P0 BRA `(.L_x_773) ;  /* 0x0000000000408947 */ /* 0x000fea0003800000 */
[C---:B------:R-:W-:Y:S01]  /*1a340*/  VIADD R13, R8.reuse, 0x2 ;  /* 0x00000002080d7836 */ /* 0x040fe20000000000 */
        /* <DEDUP_REMOVED lines=15> */
.L_x_773:
[----:B------:R-:W1:Y:S01]  /*1a440*/  S2UR UR7, SR_CgaCtaId ;  /* 0x00000000000779c3 */ /* 0x000e620000008800 */
[----:B------:R-:W-:Y:S01]  /*1a450*/  UMOV UR6, 0x400 ;  /* 0x0000040000067882 */ /* 0x000fe20000000000 */
[----:B--2---:R-:W-:Y:S01]  /*1a460*/  HFMA2.MMA R13, -RZ, RZ, 0, 0 ;  /* 0x00000000ff0d7435 */ /* 0x004fe200000001ff */
[----:B------:R-:W-:Y:S01]  /*1a470*/  ULDC.64 UR8, c[0x0][0x288] ;  /* 0x0000a20000087ab9 */ /* 0x000fe20000000a00 */
[----:B------:R-:W-:Y:S01]  /*1a480*/  ULDC.64 UR18, c[0x0][0x210] ;  /* 0x0000840000127ab9 */ /* 0x000fe20000000a00 */
[----:B-1----:R-:W-:-:S09]  /*1a490*/  ULEA UR6, UR7, UR6, 0x18 ;  /* 0x0000000607067291 */ /* 0x002fd2000f8ec03f */
[----:B------:R-:W-:Y:S01]  /*1a4a0*/  @!P1 STS.64 [UR6+0x98], R44 ;  /* 0x0000982cff009988 */ /* 0x000fe20008000a06 */
[----:B------:R-:W-:Y:S01]  /*1a4b0*/  BAR.SYNC.DEFER_BLOCKING 0x0 ;  /* 0x0000000000007b1d */ /* 0x000fe20000010000 */
[----:B------:R-:W-:-:S05]  /*1a4c0*/  ISETP.NE.AND P1, PT, RZ, UR15, PT ;  /* 0x0000000fff007c0c */ /* 0x000fca000bf25270 */
[----:B0-----:R-:W0:Y:S01]  /*1a4d0*/  LDS.64 R8, [UR6+0x98] ;  /* 0x00009806ff087984 */ /* 0x001e220008000a00 */
[----:B------:R-:W-:Y:S02]  /*1a4e0*/  ULDC UR6, c[0x0][0x2bc] ;  /* 0x0000af0000067ab9 */ /* 0x000fe40000000800 */
[----:B0-----:R-:W-:Y:S01]  /*1a4f0*/  FMUL.FTZ R7, R8, UR6 ;  /* 0x0000000608077c20 */ /* 0x001fe20008410000 */
[----:B------:R-:W-:Y:S01]  /*1a500*/  FMUL.FTZ R12, R9, UR6 ;  /* 0x00000006090c7c20 */ /* 0x000fe20008410000 */
[----:B------:R-:W-:-:S06]  /*1a510*/  ULDC.64 UR6, c[0x0][0x290] ;  /* 0x0000a40000067ab9 */ /* 0x000fcc0000000a00 */
.L_x_787:
        /* <DEDUP_REMOVED lines=8> */
[----:B------:R0:W4:Y:S02]  /*1a5a0*/  LDL.U16 R14, [R18+0x114] ;  /* 0x00011400120e7983 */ /* 0x0001240000100400 */
[----:B0----5:R-:W-:-:S04]  /*1a5b0*/  LEA R18, R13, R4, 0x3 ;  /* 0x000000040d127211 */ /* 0x021fc800078e18ff */
[----:B------:R-:W-:Y:S02]  /*1a5c0*/  ISETP.GE.U32.AND P0, PT, R18, UR6, PT ;  /* 0x0000000612007c0c */ /* 0x000fe4000bf06070 */
[----:B------:R-:W-:-:S04]  /*1a5d0*/  SHF.R.S32.HI R25, RZ, 0x1f, R18 ;  /* 0x0000001fff197819 */ /* 0x000fc80000011412 */
[----:B------:R-:W-:Y:S01]  /*1a5e0*/  ISETP.GE.OR.EX P0, PT, R25, UR7, P5, P0 ;  /* 0x0000000719007c0c */ /* 0x000fe2000af06700 */
[----:B------:R-:W-:Y:S01]  /*1a5f0*/  BSSY B0, `(.L_x_785) ;  /* 0x000005e000007945 */ /* 0x000fe20003800000 */
[----:B------:R-:W-:Y:S02]  /*1a600*/  IADD3 R13, R13, 0x2, RZ ;  /* 0x000000020d0d7810 */ /* 0x000fe40007ffe0ff */
[----:B--2---:R-:W-:Y:S02]  /*1a610*/  SHF.L.U32 R8, R8, 0x10, RZ ;  /* 0x0000001008087819 */ /* 0x004fe400000006ff */
[----:B---3--:R-:W-:-:S03]  /*1a620*/  SHF.L.U32 R9, R9, 0x10, RZ ;  /* 0x0000001009097819 */ /* 0x008fc600000006ff */
[----:B------:R-:W-:-:S04]  /*1a630*/  FADD.FTZ R8, R8, -UR16 ;  /* 0x8000001008087e21 */ /* 0x000fc80008010000 */
[----:B------:R-:W-:Y:S01]  /*1a640*/  FMUL.FTZ R20, R8, UR13 ;  /* 0x0000000d08147c20 */ /* 0x000fe20008410000 */
[----:B------:R-:W-:-:S03]  /*1a650*/  FADD.FTZ R9, R9, -UR16 ;  /* 0x8000001009097e21 */ /* 0x000fc60008010000 */
[----:B------:R-:W-:Y:S01]  /*1a660*/  @P1 FFMA.FTZ R17, R20, R0, R3 ;  /* 0x0000000014111223 */ /* 0x000fe20000010003 */
[----:B------:R-:W-:-:S03]  /*1a670*/  FMUL.FTZ R19, R9, UR13 ;  /* 0x0000000d09137c20 */ /* 0x000fc60008410000 */
[----:B------:R-:W-:Y:S01]  /*1a680*/  @P1 FMUL.FTZ R8, R17, -1.4426950216293334961 ;  /* 0xbfb8aa3b11081820 */ /* 0x000fe20000410000 */
[----:B------:R-:W-:-:S04]  /*1a690*/  @P1 FFMA.FTZ R28, R19, R5, R2 ;  /* 0x00000005131c1223 */ /* 0x000fc80000010002 */
[----:B------:R-:W-:Y:S01]  /*1a6a0*/  @P1 FMUL.FTZ R9, R28, -1.4426950216293334961 ;  /* 0xbfb8aa3b1c091820 */ /* 0x000fe20000410000 */
[----:B------:R-:W0:Y:S01]  /*1a6b0*/  @P1 MUFU.EX2 R8, R8 ;  /* 0x0000000800081308 */ /* 0x000e220000000800 */
[----:B----4-:R-:W-:-:S07]  /*1a6c0*/  SHF.L.U32 R21, R11, 0x10, RZ ;  /* 0x000000100b157819 */ /* 0x010fce00000006ff */
[----:B------:R-:W1:Y:S01]  /*1a6d0*/  @P1 MUFU.EX2 R9, R9 ;  /* 0x0000000900091308 */ /* 0x000e620000000800 */
[----:B------:R-:W-:Y:S01]  /*1a6e0*/  FADD.FTZ R21, R21, -UR16 ;  /* 0x8000001015157e21 */ /* 0x000fe20008010000 */
[----:B0-----:R-:W-:Y:S01]  /*1a6f0*/  @P1 FADD.FTZ R11, R8, 1 ;  /* 0x3f800000080b1421 */ /* 0x001fe20000010000 */
[----:B------:R-:W-:Y:S02]  /*1a700*/  SHF.L.U32 R8, R22, 0x10, RZ ;  /* 0x0000001016087819 */ /* 0x000fe400000006ff */
[----:B------:R-:W-:-:S04]  /*1a710*/  FMUL.FTZ R22, R21, UR13 ;  /* 0x0000000d15167c20 */ /* 0x000fc80008410000 */
[----:B------:R-:W-:Y:S01]  /*1a720*/  @P1 FFMA.FTZ R21, R22, R0, R3 ;  /* 0x0000000016151223 */ /* 0x000fe20000010003 */
[----:B-1----:R-:W-:Y:S01]  /*1a730*/  @P1 FADD.FTZ R26, R9, 1 ;  /* 0x3f800000091a1421 */ /* 0x002fe20000010000 */
[----:B------:R-:W-:Y:S02]  /*1a740*/  FADD.FTZ R8, R8, -UR16 ;  /* 0x8000001008087e21 */ /* 0x000fe40008010000 */
[----:B------:R-:W-:Y:S01]  /*1a750*/  @P1 FMUL.FTZ R33, R21, -1.4426950216293334961 ;  /* 0xbfb8aa3b15211820 */ /* 0x000fe20000410000 */
[----:B------:R-:W0:Y:S01]  /*1a760*/  @P1 MUFU.RCP R29, R26 ;  /* 0x0000001a001d1308 */ /* 0x000e220000001000 */
[----:B------:R-:W-:Y:S02]  /*1a770*/  FMUL.FTZ R23, R8, UR13 ;  /* 0x0000000d08177c20 */ /* 0x000fe40008410000 */
[----:B------:R-:W1:Y:S05]  /*1a780*/  @!P0 LDC.64 R8, c[0x0][0x288] ;  /* 0x0000a200ff088b82 */ /* 0x000e6a0000000a00 */
[----:B------:R2:W3:Y:S01]  /*1a790*/  @P1 MUFU.RCP R30, R11 ;  /* 0x0000000b001e1308 */ /* 0x0004e20000001000 */
[----:B------:R-:W-:-:S07]  /*1a7a0*/  @P1 FFMA.FTZ R24, R23, R5, R2 ;  /* 0x0000000517181223 */ /* 0x000fce0000010002 */
[----:B------:R-:W4:Y:S01]  /*1a7b0*/  @P1 MUFU.EX2 R33, R33 ;  /* 0x0000002100211308 */ /* 0x000f220000000800 */
[----:B------:R-:W-:Y:S01]  /*1a7c0*/  @P1 FMUL.FTZ R34, R24, -1.4426950216293334961 ;  /* 0xbfb8aa3b18221820 */ /* 0x000fe20000410000 */
[----:B------:R-:W-:Y:S01]  /*1a7d0*/  SHF.L.U32 R27, R10, 0x10, RZ ;  /* 0x000000100a1b7819 */ /* 0x000fe200000006ff */
[----:B0-----:R-:W-:Y:S01]  /*1a7e0*/  @P1 FADD.FTZ R31, -R29, 1 ;  /* 0x3f8000001d1f1421 */ /* 0x001fe20000010100 */
[----:B--2---:R-:W0:Y:S01]  /*1a7f0*/  @!P0 LDC.64 R10, c[0x0][0x210] ;  /* 0x00008400ff0a8b82 */ /* 0x004e220000000a00 */
[----:B------:R-:W-:-:S03]  /*1a800*/  SHF.L.U32 R26, R16, 0x10, RZ ;  /* 0x00000010101a7819 */ /* 0x000fc600000006ff */
[----:B------:R-:W2:Y:S01]  /*1a810*/  @P1 MUFU.EX2 R34, R34 ;  /* 0x0000002200221308 */ /* 0x000ea20000000800 */
[----:B---3--:R-:W-:Y:S01]  /*1a820*/  @P1 FADD.FTZ R32, -R30, 1 ;  /* 0x3f8000001e201421 */ /* 0x008fe20000010100 */
[----:B------:R-:W-:Y:S01]  /*1a830*/  @P1 FFMA.FTZ R28, R28, R31, 1 ;  /* 0x3f8000001c1c1423 */ /* 0x000fe2000001001f */
[----:B------:R-:W-:Y:S01]  /*1a840*/  @P1 FMUL.FTZ R29, R26, R29 ;  /* 0x0000001d1a1d1220 */ /* 0x000fe20000410000 */
[----:B------:R-:W-:Y:S01]  /*1a850*/  @P1 FMUL.FTZ R30, R27, R30 ;  /* 0x0000001e1b1e1220 */ /* 0x000fe20000410000 */
[----:B------:R-:W-:Y:S01]  /*1a860*/  @P1 FFMA.FTZ R17, R17, R32, 1 ;  /* 0x3f80000011111423 */ /* 0x000fe20000010020 */
[----:B----4-:R-:W-:Y:S01]  /*1a870*/  @P1 FADD.FTZ R33, R33, 1 ;  /* 0x3f80000021211421 */ /* 0x010fe20000010000 */
[----:B------:R-:W-:Y:S02]  /*1a880*/  @P1 FMUL.FTZ R26, R29, R28 ;  /* 0x0000001c1d1a1220 */ /* 0x000fe40000410000 */
[----:B------:R-:W-:Y:S01]  /*1a890*/  @P1 FMUL.FTZ R27, R30, R17 ;  /* 0x000000111e1b1220 */ /* 0x000fe20000410000 */
[----:B------:R-:W-:Y:S01]  /*1a8a0*/  @!P0 MOV R16, R40 ;  /* 0x0000002800108202 */ /* 0x000fe20000000f00 */
[----:B------:R-:W3:Y:S01]  /*1a8b0*/  @P1 MUFU.RCP R28, R33 ;  /* 0x00000021001c1308 */ /* 0x000ee20000001000 */
[----:B------:R-:W-:Y:S01]  /*1a8c0*/  @!P0 MOV R17, R43 ;  /* 0x0000002b00118202 */ /* 0x000fe20000000f00 */
[C-C-:B------:R-:W-:Y:S01]  /*1a8d0*/  FFMA.FTZ R20, R7.reuse, R20, R12.reuse ;  /* 0x0000001407147223 */ /* 0x140fe2000001000c */
[----:B------:R-:W-:Y:S01]  /*1a8e0*/  FFMA.FTZ R19, R7, R19, R12 ;  /* 0x0000001307137223 */ /* 0x000fe2000001000c */
[----:B-1----:R-:W-:-:S02]  /*1a8f0*/  @!P0 IMAD R25, R25, R8, RZ ;  /* 0x0000000819198224 */ /* 0x002fc400078e02ff */
[----:B------:R-:W-:-:S04]  /*1a900*/  @!P0 IMAD.WIDE.U32 R16, R18, R8, R16 ;  /* 0x0000000812108225 */ /* 0x000fc800078e0010 */
[----:B------:R-:W-:Y:S01]  /*1a910*/  FFMA.FTZ R20, R27, R0, -R20 ;  /* 0x000000001b147223 */ /* 0x000fe20000010814 */
[----:B------:R-:W-:Y:S01]  /*1a920*/  FFMA.FTZ R8, R26, R5, -R19 ;  /* 0x000000051a087223 */ /* 0x000fe20000010813 */
[----:B--2---:R-:W-:Y:S01]  /*1a930*/  @P1 FADD.FTZ R34, R34, 1 ;  /* 0x3f80000022221421 */ /* 0x004fe20000010000 */
[----:B------:R-:W-:Y:S02]  /*1a940*/  @!P0 IMAD R9, R18, R9, R25 ;  /* 0x0000000912098224 */ /* 0x000fe400078e0219 */
[----:B------:R-:W-:Y:S01]  /*1a950*/  FMUL.FTZ R19, R20, UR13 ;  /* 0x0000000d14137c20 */ /* 0x000fe20008410000 */
[----:B------:R-:W-:Y:S01]  /*1a960*/  @!P0 FMUL.FTZ R8, R8, UR13 ;  /* 0x0000000d08088c20 */ /* 0x000fe20008410000 */
[----:B------:R-:W1:Y:S01]  /*1a970*/  @P1 MUFU.RCP R25, R34 ;  /* 0x0000002200191308 */ /* 0x000e620000001000 */
[----:B0-----:R-:W-:Y:S02]  /*1a980*/  @!P0 LEA R10, P2, R16, R10, 0x1 ;  /* 0x0000000a100a8211 */ /* 0x001fe400078408ff */
[----:B------:R-:W-:-:S02]  /*1a990*/  @!P0 IADD3 R9, R17, R9, RZ ;  /* 0x0000000911098210 */ /* 0x000fc40007ffe0ff */
[----:B------:R-:W-:Y:S01]  /*1a9a0*/  @!P0 F2FP.BF16.F32.PACK_AB R19, R8, R19 ;  /* 0x000000130813823e */ /* 0x000fe200000010ff */
[----:B---3--:R-:W-:Y:S01]  /*1a9b0*/  @P1 FADD.FTZ R8, -R28, 1 ;  /* 0x3f8000001c081421 */ /* 0x008fe20000010100 */
[----:B------:R-:W-:Y:S02]  /*1a9c0*/  @!P0 LEA.HI.X R11, R16, R11, R9, 0x1, P2 ;  /* 0x0000000b100b8211 */ /* 0x000fe400010f0c09 */
[----:B------:R-:W-:Y:S01]  /*1a9d0*/  IADD3 R27, R18, 0x8, RZ ;  /* 0x00000008121b7810 */ /* 0x000fe20007ffe0ff */
[----:B------:R-:W-:Y:S01]  /*1a9e0*/  @P1 FFMA.FTZ R21, R21, R8, 1 ;  /* 0x3f80000015151423 */ /* 0x000fe20000010008 */
[----:B------:R-:W-:Y:S01]  /*1a9f0*/  SHF.L.U32 R8, R15, 0x10, RZ ;  /* 0x000000100f087819 */ /* 0x000fe200000006ff */
[----:B------:R0:W-:Y:S01]  /*1aa00*/  @!P0 STG.E desc[UR10][R10.64], R19 ;  /* 0x000000130a008986 */ /* 0x0001e2000c10190a */
[----:B------:R-:W-:Y:S02]  /*1aa10*/  ISETP.GE.U32.AND P0, PT, R27, UR6, PT ;  /* 0x000000061b007c0c */ /* 0x000fe4000bf06070 */
[----:B------:R-:W-:-:S02]  /*1aa20*/  SHF.R.S32.HI R15, RZ, 0x1f, R27 ;  /* 0x0000001fff0f7819 */ /* 0x000fc4000001141b */
[----:B------:R-:W-:Y:S02]  /*1aa30*/  SHF.L.U32 R9, R14, 0x10, RZ ;  /* 0x000000100e097819 */ /* 0x000fe400000006ff */
[----:B------:R-:W-:Y:S01]  /*1aa40*/  ISETP.GE.OR.EX P0, PT, R15, UR7, P5, P0 ;  /* 0x000000070f007c0c */ /* 0x000fe2000af06700 */
[----:B-1----:R-:W-:Y:S01]  /*1aa50*/  @P1 FADD.FTZ R17, -R25, 1 ;  /* 0x3f80000019111421 */ /* 0x002fe20000010100 */
[----:B------:R-:W-:Y:S01]  /*1aa60*/  @P1 FMUL.FTZ R25, R8, R25 ;  /* 0x0000001908191220 */ /* 0x000fe20000410000 */
[----:B------:R-:W-:Y:S02]  /*1aa70*/  @P1 FMUL.FTZ R28, R9, R28 ;  /* 0x0000001c091c1220 */ /* 0x000fe40000410000 */
[----:B------:R-:W-:Y:S01]  /*1aa80*/  @P1 FFMA.FTZ R24, R24, R17, 1 ;  /* 0x3f80000018181423 */ /* 0x000fe20000010011 */
[C-C-:B------:R-:W-:Y:S01]  /*1aa90*/  FFMA.FTZ R22, R7.reuse, R22, R12.reuse ;  /* 0x0000001607167223 */ /* 0x140fe2000001000c */
[----:B------:R-:W-:Y:S01]  /*1aaa0*/  @P1 FMUL.FTZ R9, R28, R21 ;  /* 0x000000151c091220 */ /* 0x000fe20000410000 */
[----:B------:R-:W-:Y:S01]  /*1aab0*/  FFMA.FTZ R23, R7, R23, R12 ;  /* 0x0000001707177223 */ /* 0x000fe2000001000c */
[----:B------:R-:W-:Y:S01]  /*1aac0*/  @P1 FMUL.FTZ R8, R25, R24 ;  /* 0x0000001819081220 */ /* 0x000fe20000410000 */
[----:B------:R-:W-:Y:S01]  /*1aad0*/  ISETP.NE.AND P2, PT, R13, 0x40, PT ;  /* 0x000000400d00780c */ /* 0x000fe20003f45270 */
[----:B------:R-:W-:-:S02]  /*1aae0*/  FFMA.FTZ R22, R9, R0, -R22 ;  /* 0x0000000009167223 */ /* 0x000fc40000010816 */
[----:B------:R-:W-:Y:S01]  /*1aaf0*/  FFMA.FTZ R14, R8, R5, -R23 ;  /* 0x00000005080e7223 */ /* 0x000fe20000010817 */
[----:B0-----:R-:W-:Y:S09]  /*1ab00*/  @P0 BRA `(.L_x_786) ;  /* 0x0000000000300947 */ /* 0x001ff20003800000 */
        /* <DEDUP_REMOVED lines=12> */
.L_x_786:
[----:B------:R-:W-:Y:S05]  /*1abd0*/  BSYNC B0 ;  /* 0x0000000000007941 */ /* 0x000fea0003800000 */
.L_x_785:
        /* <DEDUP_REMOVED lines=10> */
.L_x_700:
        /* <DEDUP_REMOVED lines=20> */
.L_x_790:
[----:B------:R-:W-:Y:S05]  /*1adc0*/  BSYNC B0 ;  /* 0x0000000000007941 */ /* 0x000fea0003800000 */
.L_x_789:
        /* <DEDUP_REMOVED lines=11> */
.L_x_792:
[----:B------:R-:W2:Y:S04]  /*1ae80*/  LDG.E.STRONG.GPU R5, desc[UR10][R2.64] ;  /* 0x0000000a02057981 */ /* 0x000ea8000c1ef900 */
[----:B--2---:R-:W-:Y:S01]  /*1ae90*/  CCTL.IVALL ;  /* 0x00000000ff00798f */ /* 0x004fe20002000000 */
[----:B------:R-:W-:Y:S05]  /*1aea0*/  YIELD ;  /* 0x0000000000007946 */ /* 0x000fea0003800000 */
[----:B------:R-:W-:-:S13]  /*1aeb0*/  ISETP.NE.AND P0, PT, R5, R0, PT ;  /* 0x000000000500720c */ /* 0x000fda0003f05270 */
[----:B------:R-:W-:Y:S05]  /*1aec0*/  @P0 BRA `(.L_x_792) ;  /* 0xfffffffc00ec0947 */ /* 0x000fea000383ffff */
.L_x_791:
[----:B------:R-:W-:Y:S05]  /*1aed0*/  WARPSYNC.ALL ;  /* 0x0000000000007948 */ /* 0x000fea0003800000 */
[----:B0-----:R-:W2:Y:S01]  /*1aee0*/  LDL R10, [R1+0x608] ;  /* 0x00060800010a7983 */ /* 0x001ea20000100800 */
[----:B------:R-:W0:Y:S08]  /*1aef0*/  LDC.64 R2, c[0x0][0x288] ;  /* 0x0000a200ff027b82 */ /* 0x000e300000000a00 */
[----:B------:R-:W-:Y:S01]  /*1af00*/  BAR.SYNC.DEFER_BLOCKING 0x0 ;  /* 0x0000000000007b1d */ /* 0x000fe20000010000 */
[----:B0-----:R-:W-:-:S04]  /*1af10*/  LEA.HI R0, P0, R3, R2, RZ, 0x1 ;  /* 0x0000000203007211 */ /* 0x001fc800078108ff */
        /* <DEDUP_REMOVED lines=8> */
[----:B------:R-:W0:Y:S01]  /*1afa0*/  LDC.64 R6, c[0x0][0x218] ;  /* 0x00008600ff067b82 */ /* 0x000e220000000a00 */
[C---:B------:R-:W-:Y:S01]  /*1afb0*/  IMAD.WIDE.U32 R8, R2.reuse, 0x3, RZ ;  /* 0x0000000302087825 */ /* 0x040fe200078e00ff */
[----:B------:R-:W-:Y:S01]  /*1afc0*/  MOV R13, R0 ;  /* 0x00000000000d7202 */ /* 0x000fe20000000f00 */
[----:B------:R-:W-:Y:S01]  /*1afd0*/  ULDC.64 UR4, c[0x0][0x268] ;  /* 0x00009a0000047ab9 */ /* 0x000fe20000000a00 */
[----:B------:R-:W-:Y:S02]  /*1afe0*/  SHF.L.U64.HI R23, R2, 0x2, R3 ;  /* 0x0000000202177819 */ /* 0x000fe40000010203 */
[----:B------:R-:W-:Y:S02]  /*1aff0*/  IADD3 R11, R9, R11, RZ ;  /* 0x0000000b090b7210 */ /* 0x000fe40007ffe0ff */
[----:B------:R-:W1:Y:S01]  /*1b000*/  LDC.64 R4, c[0x0][0x220] ;  /* 0x00008800ff047b82 */ /* 0x000e620000000a00 */
[----:B------:R-:W-:-:S02]  /*1b010*/  MOV R0, R10 ;  /* 0x0000000a00007202 */ /* 0x000fc40000000f00 */
[----:B------:R-:W-:Y:S02]  /*1b020*/  LEA.HI R8, P0, R11, R8, RZ, 0x1 ;  /* 0x000000080b087211 */ /* 0x000fe400078108ff */
[----:B------:R-:W-:Y:S02]  /*1b030*/  SHF.L.U64.HI R31, R25, 0x2, R20 ;  /* 0x00000002191f7819 */ /* 0x000fe40000010214 */
[----:B------:R-:W-:-:S04]  /*1b040*/  IADD3.X R11, RZ, R11, RZ, P0, !PT ;  /* 0x0000000bff0b7210 */ /* 0x000fc800007fe4ff */
[--C-:B------:R-:W-:Y:S02]  /*1b050*/  SHF.R.S64 R27, R8, 0x1, R11.reuse ;  /* 0x00000001081b7819 */ /* 0x100fe4000000100b */
[----:B------:R-:W-:-:S04]  /*1b060*/  SHF.R.S32.HI R8, RZ, 0x1, R11 ;  /* 0x00000001ff087819 */ /* 0x000fc8000001140b */
[----:B------:R-:W-:-:S07]  /*1b070*/  SHF.L.U64.HI R29, R27, 0x2, R8 ;  /* 0x000000021b1d7819 */ /* 0x000fce0000010208 */
.L_x_793:
[C---:B------:R-:W-:Y:S01]  /*1b080*/  LEA R12, P0, R0.reuse, UR4, 0x2 ;  /* 0x00000004000c7c11 */ /* 0x040fe2000f8010ff */
[----:B------:R-:W2:Y:S03]  /*1b090*/  LDL.LU R22, [R1+0x608] ;  /* 0x0006080001167983 */ /* 0x000ea60000300800 */
[----:B------:R-:W-:Y:S02]  /*1b0a0*/  LEA.HI.X R13, R0, UR5, R13, 0x2, P0 ;  /* 0x00000005000d7c11 */ /* 0x000fe400080f140d */
[-C--:B------:R-:W-:Y:S02]  /*1b0b0*/  LEA R14, P0, R25, R12.reuse, 0x2 ;  /* 0x0000000c190e7211 */ /* 0x080fe400078010ff */
[-C--:B------:R-:W-:Y:S01]  /*1b0c0*/  LEA R18, P2, R27, R12.reuse, 0x2 ;  /* 0x0000000c1b127211 */ /* 0x080fe200078410ff */
[----:B------:R-:W3:Y:S01]  /*1b0d0*/  LDG.E R0, desc[UR10][R12.64] ;  /* 0x0000000a0c007981 */ /* 0x000ee2000c1e1900 */
[----:B------:R-:W-:-:S02]  /*1b0e0*/  LEA R16, P1, R2, R12, 0x2 ;  /* 0x0000000c02107211 */ /* 0x000fc400078210ff */
[C---:B------:R-:W-:Y:S02]  /*1b0f0*/  IADD3.X R15, R13.reuse, R31, RZ, P0, !PT ;  /* 0x0000001f0d0f7210 */ /* 0x040fe400007fe4ff */
[----:B------:R-:W-:Y:S02]  /*1b100*/  IADD3.X R19, R13, R29, RZ, P2, !PT ;  /* 0x0000001d0d137210 */ /* 0x000fe400017fe4ff */
[----:B------:R-:W-:Y:S02]  /*1b110*/  IADD3.X R17, R23, R13, RZ, P1, !PT ;  /* 0x0000000d17117210 */ /* 0x000fe40000ffe4ff */
[----:B------:R-:W3:Y:S04]  /*1b120*/  LDG.E R15, desc[UR10][R14.64] ;  /* 0x0000000a0e0f7981 */ /* 0x000ee8000c1e1900 */
[----:B------:R-:W4:Y:S04]  /*1b130*/  LDG.E R16, desc[UR10][R16.64] ;  /* 0x0000000a10107981 */ /* 0x000f28000c1e1900 */
[----:B------:R-:W4:Y:S01]  /*1b140*/  LDG.E R19, desc[UR10][R18.64] ;  /* 0x0000000a12137981 */ /* 0x000f22000c1e1900 */
[----:B--2---:R-:W-:-:S05]  /*1b150*/  SHF.L.U32 R11, R22, 0x1, RZ ;  /* 0x00000001160b7819 */ /* 0x004fca00000006ff */
[----:B0-----:R-:W-:-:S04]  /*1b160*/  IMAD.WIDE R8, R11, 0x2, R6 ;  /* 0x000000020b087825 */ /* 0x001fc800078e0206 */
[----:B-1----:R-:W-:Y:S01]  /*1b170*/  IMAD.WIDE R10, R11, 0x2, R4 ;  /* 0x000000020b0a7825 */ /* 0x002fe200078e0204 */
[----:B---3--:R-:W-:Y:S02]  /*1b180*/  F2FP.BF16.F32.PACK_AB R3, R15, R0 ;  /* 0x000000000f03723e */ /* 0x008fe400000010ff */
[----:B------:R-:W-:Y:S02]  /*1b190*/  IADD3 R0, R22, 0x200, RZ ;  /* 0x0000020016007810 */ /* 0x000fe40007ffe0ff */
[----:B----4-:R-:W-:Y:S01]  /*1b1a0*/  F2FP.BF16.F32.PACK_AB R21, R19, R16 ;  /* 0x000000101315723e */ /* 0x010fe200000010ff */
[----:B------:R2:W-:Y:S01]  /*1b1b0*/  STG.E desc[UR10][R8.64], R3 ;  /* 0x0000000308007986 */ /* 0x0005e2000c10190a */
[----:B------:R-:W-:Y:S02]  /*1b1c0*/  ISETP.GT.U32.AND P0, PT, R25, R0, PT ;  /* 0x000000001900720c */ /* 0x000fe40003f04070 */
[----:B------:R-:W-:Y:S01]  /*1b1d0*/  SHF.R.S32.HI R13, RZ, 0x1f, R0 ;  /* 0x0000001fff0d7819 */ /* 0x000fe20000011400 */
[----:B------:R2:W-:Y:S04]  /*1b1e0*/  STG.E desc[UR10][R10.64], R21 ;  /* 0x000000150a007986 */ /* 0x0005e8000c10190a */
[----:B------:R2:W-:Y:S01]  /*1b1f0*/  STL [R1+0x608], R0 ;  /* 0x0006080001007387 */ /* 0x0005e20000100800 */
[----:B------:R-:W-:-:S13]  /*1b200*/  ISETP.GT.AND.EX P0, PT, R20, R13, PT, P0 ;  /* 0x0000000d1400720c */ /* 0x000fda0003f04300 */
[----:B--2---:R-:W-:Y:S05]  /*1b210*/  @P0 BRA `(.L_x_793) ;  /* 0xfffffffc00980947 */ /* 0x004fea000383ffff */
[----:B------:R-:W-:Y:S05]  /*1b220*/  EXIT ;  /* 0x000000000000794d */ /* 0x000fea0003800000 */
.L_x_794:
        /* <DEDUP_REMOVED lines=13> */
.L_x_5667:


//--------------------- .text._Z35group_norm_nhwc_bwd_one_pass_kernelI11Bf16IOFp16WLi64ELi128ELi512EEv26Group_norm_nhwc_bwd_params --------------------------
	.section	.text._Z35group_norm_nhwc_bwd_one_pass_kernelI11Bf16IOFp16WLi64ELi128ELi512EEv26Group_norm_nhwc_bwd_params,"ax",@progbits
	.align	128
        .global         _Z35group_norm_nhwc_bwd_one_pass_kernelI11Bf16IOFp16WLi64ELi128ELi512EEv26Group_norm_nhwc_bwd_params
        .type           _Z35group_norm_nhwc_bwd_one_pass_kernelI11Bf16IOFp16WLi64ELi128ELi512EEv26Group_norm_nhwc_bwd_params,@function
        .size           _Z35group_norm_nhwc_bwd_one_pass_kernelI11Bf16IOFp16WLi64ELi128ELi512EEv26Group_norm_nhwc_bwd_params,(.L_x_5668 - _Z35group_norm_nhwc_bwd_one_pass_kernelI11Bf16IOFp16WLi64ELi128ELi512EEv26Group_norm_nhwc_bwd_params)
        .other          _Z35group_norm_nhwc_bwd_one_pass_kernelI11Bf16IOFp16WLi64ELi128ELi512EEv26Group_norm_nhwc_bwd_params,@"STO_CUDA_ENTRY STV_DEFAULT"
_Z35group_norm_nhwc_bwd_one_pass_kernelI11Bf16IOFp16WLi64ELi128ELi512EEv26Group_norm_nhwc_bwd_params:
.text._Z35group_norm_nhwc_bwd_one_pass_kernelI11Bf16IOFp16WLi64ELi128ELi512EEv26Group_norm_nhwc_bwd_params:
        /* <DEDUP_REMOVED lines=49> */
.L_x_846:
        /* <DEDUP_REMOVED lines=256> */
[----:B--2---:R-:W-:-:S03]  /*1310*/  @P0 HADD2.F32 R5, -RZ, R7.H0_H0 ;  /* 0x20000007ff050230 */ /* 0x004fc60000004100 */
[----:B------:R-:W2:Y:S01]  /*1320*/  LDG.E.U16 R7, desc[UR14][R12.64+0x2] ;  /* 0x0000020e0c077981 */ /* 0x000ea2000c1e1500 */
[----:B---3--:R-:W-:-:S03]  /*1330*/  @P0 HADD2.F32 R6, -RZ, R4.H0_H0 ;  /* 0x20000004ff060230 */ /* 0x008fc60000004100 */
[----:B------:R-:W3:Y:S01]  /*1340*/  LDG.E.U16 R4, desc[UR14][R12.64] ;  /* 0x0000000e0c047981 */ /* 0x000ee2000c1e1500 */
[----:B--2---:R-:W-:Y:S02]  /*1350*/  HADD2.F32 R7, -RZ, R7.H0_H0 ;  /* 0x20000007ff077230 */ /* 0x004fe40000004100 */
[----:B---3--:R-:W-:-:S07]  /*1360*/  HADD2.F32 R4, -RZ, R4.H0_H0 ;  /* 0x20000004ff047230 */ /* 0x008fce0000004100 */
.L_x_797:
[----:B------:R-:W-:Y:S05]  /*1370*/  BSYNC B0 ;  /* 0x0000000000007941 */ /* 0x000fea0003800000 */
.L_x_796:
        /* <DEDUP_REMOVED lines=40> */
.L_x_798:
        /* <DEDUP_REMOVED lines=26> */
.L_x_799:
        /* <DEDUP_REMOVED lines=43> */
.L_x_800:
        /* <DEDUP_REMOVED lines=39> */
.L_x_801:
        /* <DEDUP_REMOVED lines=39> */
.L_x_802:
        /* <DEDUP_REMOVED lines=33> */
.L_x_803:
        /* <DEDUP_REMOVED lines=37> */
.L_x_804:
        /* <DEDUP_REMOVED lines=35> */
.L_x_805:
        /* <DEDUP_REMOVED lines=100> */
.L_x_807:
[----:B------:R-:W-:Y:S05]  /*2c00*/  BSYNC B0 ;  /* 0x0000000000007941 */ /* 0x000fea0003800000 */
.L_x_806:
        /* <DEDUP_REMOVED lines=41> */
.L_x_809:
[----:B------:R-:W-:Y:S05]  /*2ea0*/  BSYNC B0 ;  /* 0x0000000000007941 */ /* 0x000fea0003800000 */
.L_x_808:
        /* <DEDUP_REMOVED lines=20> */
.L_x_811:
[----:B------:R-:W-:Y:S05]  /*2ff0*/  BSYNC B0 ;  /* 0x0000000000007941 */ /* 0x000fea0003800000 */
.L_x_810:
        /* <DEDUP_REMOVED lines=51> */
.L_x_814:
[----:B------:R-:W2:Y:S04]  /*3330*/  LDG.E.STRONG.GPU R16, desc[UR14][R12.64] ;  /* 0x0000000e0c107981 */ /* 0x000ea8000c1ef900 */
[----:B--2---:R-:W-:Y:S01]  /*3340*/  CCTL.IVALL ;  /* 0x00000000ff00798f */ /* 0x004fe20002000000 */
[----:B------:R-:W-:Y:S05]  /*3350*/  YIELD ;  /* 0x0000000000007946 */ /* 0x000fea0003800000 */
[----:B------:R-:W-:-:S13]  /*3360*/  ISETP.NE.AND P6, PT, R16, R17, PT ;  /* 0x000000111000720c */ /* 0x000fda0003fc5270 */
[----:B------:R-:W-:Y:S05]  /*3370*/  @P6 BRA `(.L_x_814) ;  /* 0xfffffffc00ec6947 */ /* 0x000fea000383ffff */
.L_x_813:
        /* <DEDUP_REMOVED lines=19> */
.L_x_818:
        /* <DEDUP_REMOVED lines=116> */
.L_x_817:
        /* <DEDUP_REMOVED lines=62> */
.L_x_819:
[----:B------:R-:W-:-:S06]  /*3fd0*/  UISETP.NE.OR UP0, UPT, UR10, URZ, UP0 ;  /* 0x0000003f0a00728c */ /* 0x000fcc0008705670 */
[----:B------:R-:W-:-:S13]  /*3fe0*/  PLOP3.LUT P6, PT, PT, PT, UP0, 0x80, 0x0 ;  /* 0x000000000000781c */ /* 0x000fda0003fcf008 */
[----:B------:R-:W-:Y:S05]  /*3ff0*/  @!P6 BRA `(.L_x_815) ;  /* 0x00000000007ce947 */ /* 0x000fea0003800000 */
.L_x_816:
        /* <DEDUP_REMOVED lines=31> */
.L_x_815:
        /* <DEDUP_REMOVED lines=10> */
.L_x_821:
[----:B------:R-:W-:Y:S05]  /*4290*/  BSYNC B0 ;  /* 0x0000000000007941 */ /* 0x000fea0003800000 */
.L_x_820:
        /* <DEDUP_REMOVED lines=17> */
.L_x_812:
        /* <DEDUP_REMOVED lines=39> */
.L_x_822:
        /* <DEDUP_REMOVED lines=22> */
.L_x_824:
[----:B------:R-:W-:Y:S05]  /*4780*/  BSYNC B0 ;  /* 0x0000000000007941 */ /* 0x000fea0003800000 */
.L_x_823:
        /* <DEDUP_REMOVED lines=28> */
.L_x_825:
        /* <DEDUP_REMOVED lines=22> */
.L_x_827:
[----:B------:R-:W-:Y:S05]  /*4ab0*/  BSYNC B0 ;  /* 0x0000000000007941 */ /* 0x000fea0003800000 */
.L_x_826:
        /* <DEDUP_REMOVED lines=27> */
.L_x_828:
        /* <DEDUP_REMOVED lines=22> */
.L_x_830:
[----:B------:R-:W-:Y:S05]  /*4dd0*/  BSYNC B0 ;  /* 0x0000000000007941 */ /* 0x000fea0003800000 */
.L_x_829:
        /* <DEDUP_REMOVED lines=27> */
.L_x_831:
        /* <DEDUP_REMOVED lines=22> */
.L_x_833:
[----:B------:R-:W-:Y:S05]  /*50f0*/  BSYNC B0 ;  /* 0x0000000000007941 */ /* 0x000fea0003800000 */
.L_x_832:
        /* <DEDUP_REMOVED lines=27> */
.L_x_834:
        /* <DEDUP_REMOVED lines=22> */
.L_x_836:
[----:B------:R-:W-:Y:S05]  /*5410*/  BSYNC B0 ;  /* 0x0000000000007941 */ /* 0x000fea0003800000 */
.L_x_835:
        /* <DEDUP_REMOVED lines=27> */
.L_x_837:
        /* <DEDUP_REMOVED lines=22> */
.L_x_839:
[----:B------:R-:W-:Y:S05]  /*5730*/  BSYNC B0 ;  /* 0x0000000000007941 */ /* 0x000fea0003800000 */
.L_x_838:
        /* <DEDUP_REMOVED lines=29> */
.L_x_840:
        /* <DEDUP_REMOVED lines=21> */
.L_x_842:
[----:B------:R-:W-:Y:S05]  /*5a60*/  BSYNC B0 ;  /* 0x0000000000007941 */ /* 0x000fea0003800000 */
.L_x_841:
        /* <DEDUP_REMOVED lines=23> */
.L_x_843:
        /* <DEDUP_REMOVED lines=23> */
.L_x_845:
[----:B------:R-:W-:Y:S05]  /*5d50*/  BSYNC B0 ;  /* 0x0000000000007941 */ /* 0x000fea0003800000 */
.L_x_844:
[----:B------:R-:W-:Y:S02]  /*5d60*/  UIADD3 UR16, UR18, UR16, URZ ;  /* 0x0000001012107290 */ /* 0x000fe4000fffe03f */
[----:B------:R-:W-:Y:S02]  /*5d70*/  UIADD3 UR4, UR4, 0x1, URZ ;  /* 0x0000000104047890 */ /* 0x000fe4000fffe03f */
[----:B------:R-:W-:-:S06]  /*5d80*/  UISETP.GE.AND UP0, UPT, UR16, UR5, UPT ;  /* 0x000000051000728c */ /* 0x000fcc000bf06270 */
[----:B------:R-:W-:-:S13]  /*5d90*/  PLOP3.LUT P0, PT, PT, PT, UP0, 0x80, 0x0 ;  /* 0x000000000000781c */ /* 0x000fda0003f0f008 */
[----:B------:R-:W-:Y:S05]  /*5da0*/  @!P0 BRA `(.L_x_846) ;  /* 0xffffffa400588947 */ /* 0x000fea000383ffff */
.L_x_795:
        /* <DEDUP_REMOVED lines=23> */
.L_x_848:
[----:B------:R-:W-:Y:S05]  /*5f20*/  BSYNC B0 ;  /* 0x0000000000007941 */ /* 0x000fea0003800000 */
.L_x_847:
[----:B------:R-:W-:Y:S05]  /*5f30*/  @P0 EXIT ;  /* 0x000000000000094d */ /* 0x000fea0003800000 */
[----:B------:R-:W-:Y:S05]  /*5f40*/  @P2 BRA `(.L_x_849) ;  /* 0x0000000000202947 */ /* 0x000fea0003800000 */
[----:B------:R-:W-:-:S05]  /*5f50*/  IMAD R0, R6, R7, RZ ;  /* 0x0000000706007224 */ /* 0x000fca00078e02ff */
[----:B------:R-:W-:-:S13]  /*5f60*/  ISETP.NE.AND P0, PT, R0, -0x1, PT ;  /* 0xffffffff0000780c */ /* 0x000fda0003f05270 */
[----:B------:R-:W-:Y:S05]  /*5f70*/  @!P0 BRA `(.L_x_849) ;  /* 0x0000000000148947 */ /* 0x000fea0003800000 */
.L_x_850:
[----:B-1----:R-:W2:Y:S04]  /*5f80*/  LDG.E.STRONG.GPU R5, desc[UR14][R2.64] ;  /* 0x0000000e02057981 */ /* 0x002ea8000c1ef900 */
[----:B--2---:R-:W-:Y:S01]  /*5f90*/  CCTL.IVALL ;  /* 0x00000000ff00798f */ /* 0x004fe20002000000 */
[----:B------:R-:W-:Y:S05]  /*5fa0*/  YIELD ;  /* 0x0000000000007946 */ /* 0x000fea0003800000 */
[----:B------:R-:W-:-:S13]  /*5fb0*/  ISETP.NE.AND P0, PT, R5, R0, PT ;  /* 0x000000000500720c */ /* 0x000fda0003f05270 */
[----:B------:R-:W-:Y:S05]  /*5fc0*/  @P0 BRA `(.L_x_850) ;  /* 0xfffffffc00ec0947 */ /* 0x000fea000383ffff */
.L_x_849:
        /* <DEDUP_REMOVED lines=24> */
.L_x_851:
        /* <DEDUP_REMOVED lines=17> */
[----:B---3--:R-:W-:Y:S02]  /*6260*/  F2FP.F16.F32.PACK_AB R3, R15, R0 ;  /* 0x000000000f03723e */ /* 0x008fe400000000ff */
[----:B------:R-:W-:Y:S02]  /*6270*/  SHF.R.S32.HI R0, RZ, 0x1f, R34 ;  /* 0x0000001fff007819 */ /* 0x000fe40000011422 */
[----:B----4-:R-:W-:Y:S01]  /*6280*/  F2FP.F16.F32.PACK_AB R21, R19, R16 ;  /* 0x000000101315723e */ /* 0x010fe200000000ff */
[----:B------:R3:W-:Y:S04]  /*6290*/  STG.E desc[UR14][R8.64], R3 ;  /* 0x0000000308007986 */ /* 0x0007e8000c10190e */
[----:B------:R3:W-:Y:S01]  /*62a0*/  STG.E desc[UR14][R10.64], R21 ;  /* 0x000000150a007986 */ /* 0x0007e2000c10190e */
[----:B------:R-:W-:-:S13]  /*62b0*/  ISETP.GT.AND.EX P0, PT, R27, R0, PT, P0 ;  /* 0x000000001b00720c */ /* 0x000fda0003f04300 */
[----:B---3--:R-:W-:Y:S05]  /*62c0*/  @P0 BRA `(.L_x_851) ;  /* 0xfffffffc00a00947 */ /* 0x008fea000383ffff */
[----:B------:R-:W-:Y:S05]  /*62d0*/  EXIT ;  /* 0x000000000000794d */ /* 0x000fea0003800000 */
.L_x_852:
        /* <DEDUP_REMOVED lines=10> */
.L_x_5668:


//--------------------- .text._Z35group_norm_nhwc_bwd_one_pass_kernelI11Bf16IOFp16WLi128ELi128ELi512EEv26Group_norm_nhwc_bwd_params --------------------------
	.section	.text._Z35group_norm_nhwc_bwd_one_pass_kernelI11Bf16IOFp16WLi128ELi128ELi512EEv26Group_norm_nhwc_bwd_params,"ax",@progbits
	.align	128
        .global         _Z35group_norm_nhwc_bwd_one_pass_kernelI11Bf16IOFp16WLi128ELi128ELi512EEv26Group_norm_nhwc_bwd_params
        .type           _Z35group_norm_nhwc_bwd_one_pass_kernelI11Bf16IOFp16WLi128ELi128ELi512EEv26Group_norm_nhwc_bwd_params,@function
        .size           _Z35group_norm_nhwc_bwd_one_pass_kernelI11Bf16IOFp16WLi128ELi128ELi512EEv26Group_norm_nhwc_bwd_params,(.L_x_5669 - _Z35group_norm_nhwc_bwd_one_pass_kernelI11Bf16IOFp16WLi128ELi128ELi512EEv26Group_norm_nhwc_bwd_params)
        .other          _Z35group_norm_nhwc_bwd_one_pass_kernelI11Bf16IOFp16WLi128ELi128ELi512EEv26Group_norm_nhwc_bwd_params,@"STO_CUDA_ENTRY STV_DEFAULT"
_Z35group_norm_nhwc_bwd_one_pass_kernelI11Bf16IOFp16WLi128ELi128ELi512EEv26Group_norm_nhwc_bwd_params:
.text._Z35group_norm_nhwc_bwd_one_pass_kernelI11Bf16IOFp16WLi128ELi128ELi512EEv26Group_norm_nhwc_bwd_params:
        /* <DEDUP_REMOVED lines=108> */
.L_x_936:
        /* <DEDUP_REMOVED lines=430> */
[----:B--2---:R-:W-:Y:S02]  /*21a0*/  @P0 HADD2.F32 R91, -RZ, R29.H0_H0 ;  /* 0x2000001dff5b0230 */ /* 0x004fe40000004100 */
[----:B---3--:R-:W-:-:S02]  /*21b0*/  @P0 HADD2.F32 R92, -RZ, R28.H0_H0 ;  /* 0x2000001cff5c0230 */ /* 0x008fc40000004100 */
[----:B----4-:R-:W-:Y:S02]  /*21c0*/  HADD2.F32 R90, -RZ, R90.H0_H0 ;  /* 0x2000005aff5a7230 */ /* 0x010fe40000004100 */
[----:B------:R-:W-:-:S07]  /*21d0*/  HADD2.F32 R93, -RZ, R93.H0_H0 ;  /* 0x2000005dff5d7230 */ /* 0x000fce0000004100 */
.L_x_855:
[----:B------:R-:W-:Y:S05]  /*21e0*/  BSYNC B0 ;  /* 0x0000000000007941 */ /* 0x000fea0003800000 */
.L_x_854:
        /* <DEDUP_REMOVED lines=40> */
.L_x_856:
        /* <DEDUP_REMOVED lines=26> */
.L_x_857:
        /* <DEDUP_REMOVED lines=43> */
.L_x_858:
        /* <DEDUP_REMOVED lines=40> */
.L_x_859:
        /* <DEDUP_REMOVED lines=33> */
.L_x_860:
        /* <DEDUP_REMOVED lines=36> */
.L_x_861:
        /* <DEDUP_REMOVED lines=34> */
.L_x_862:
        /* <DEDUP_REMOVED lines=36> */
.L_x_863:
        /* <DEDUP_REMOVED lines=34> */
.L_x_864:
        /* <DEDUP_REMOVED lines=36> */
.L_x_865:
        /* <DEDUP_REMOVED lines=34> */
.L_x_866:
        /* <DEDUP_REMOVED lines=36> */
.L_x_867:
        /* <DEDUP_REMOVED lines=34> */
.L_x_868:
        /* <DEDUP_REMOVED lines=37> */
.L_x_869:
        /* <DEDUP_REMOVED lines=37> */
.L_x_870:
        /* <DEDUP_REMOVED lines=35> */
.L_x_871:
        /* <DEDUP_REMOVED lines=134> */
.L_x_873:
[----:B------:R-:W-:Y:S05]  /*4e00*/  BSYNC B0 ;  /* 0x0000000000007941 */ /* 0x000fea0003800000 */
.L_x_872:
        /* <DEDUP_REMOVED lines=41> */
.L_x_875:
[----:B------:R-:W-:Y:S05]  /*50a0*/  BSYNC B0 ;  /* 0x0000000000007941 */ /* 0x000fea0003800000 */
.L_x_874:
        /* <DEDUP_REMOVED lines=16> */
.L_x_877:
[----:B------:R-:W-:Y:S05]  /*51b0*/  BSYNC B0 ;  /* 0x0000000000007941 */ /* 0x000fea0003800000 */
.L_x_876:
        /* <DEDUP_REMOVED lines=63> */
.L_x_880:
[----:B-1----:R-:W2:Y:S04]  /*55b0*/  LDG.E.STRONG.GPU R102, desc[UR8][R24.64] ;  /* 0x0000000818667981 */ /* 0x002ea8000c1ef900 */
[----:B--2---:R-:W-:Y:S01]  /*55c0*/  CCTL.IVALL ;  /* 0x00000000ff00798f */ /* 0x004fe20002000000 */
[----:B------:R-:W-:Y:S05]  /*55d0*/  YIELD ;  /* 0x0000000000007946 */ /* 0x000fea0003800000 */
[----:B------:R-:W-:-:S13]  /*55e0*/  ISETP.NE.AND P6, PT, R102, R109, PT ;  /* 0x0000006d6600720c */ /* 0x000fda0003fc5270 */
[----:B------:R-:W-:Y:S05]  /*55f0*/  @P6 BRA `(.L_x_880) ;  /* 0xfffffffc00ec6947 */ /* 0x000fea000383ffff */
.L_x_879:
        /* <DEDUP_REMOVED lines=22> */
.L_x_884:
        /* <DEDUP_REMOVED lines=115> */
.L_x_883:
        /* <DEDUP_REMOVED lines=63> */
.L_x_885:
[----:B------:R-:W-:-:S04]  /*6280*/  LOP3.LUT P6, RZ, R9, 0x1, RZ, 0xc0, !PT ;  /* 0x0000000109ff7812 */ /* 0x000fc800078cc0ff */
[----:B------:R-:W-:-:S13]  /*6290*/  ISETP.NE.OR P6, PT, R102, RZ, P6 ;  /* 0x000000ff6600720c */ /* 0x000fda00037c5670 */
[----:B------:R-:W-:Y:S05]  /*62a0*/  @!P6 BRA `(.L_x_881) ;  /* 0x00000000007ce947 */ /* 0x000fea0003800000 */
.L_x_882:
        /* <DEDUP_REMOVED lines=31> */
.L_x_881:
        /* <DEDUP_REMOVED lines=10> */
.L_x_887:
[----:B------:R-:W-:Y:S05]  /*6540*/  BSYNC B0 ;  /* 0x0000000000007941 */ /* 0x000fea0003800000 */
.L_x_886:
        /* <DEDUP_REMOVED lines=17> */
.L_x_878:
        /* <DEDUP_REMOVED lines=40> */
.L_x_888:
        /* <DEDUP_REMOVED lines=21> */
.L_x_890:
[----:B------:R-:W-:Y:S05]  /*6a30*/  BSYNC B0 ;  /* 0x0000000000007941 */ /* 0x000fea0003800000 */
.L_x_889:
        /* <DEDUP_REMOVED lines=28> */
.L_x_891:
        /* <DEDUP_REMOVED lines=20> */
.L_x_893:
[----:B------:R-:W-:Y:S05]  /*6d40*/  BSYNC B0 ;  /* 0x0000000000007941 */ /* 0x000fea0003800000 */
.L_x_892:
        /* <DEDUP_REMOVED lines=27> */
.L_x_894:
        /* <DEDUP_REMOVED lines=20> */
.L_x_896:
[----:B------:R-:W-:Y:S05]  /*7040*/  BSYNC B0 ;  /* 0x0000000000007941 */ /* 0x000fea0003800000 */
.L_x_895:
        /* <DEDUP_REMOVED lines=27> */
.L_x_897:
        /* <DEDUP_REMOVED lines=23> */
.L_x_899:
[----:B------:R-:W-:Y:S05]  /*7370*/  BSYNC B0 ;  /* 0x0000000000007941 */ /* 0x000fea0003800000 */
.L_x_898:
        /* <DEDUP_REMOVED lines=28> */
.L_x_900:
        /* <DEDUP_REMOVED lines=23> */
.L_x_902:
[----:B------:R-:W-:Y:S05]  /*76b0*/  BSYNC B0 ;  /* 0x0000000000007941 */ /* 0x000fea0003800000 */
.L_x_901:
        /* <DEDUP_REMOVED lines=28> */
.L_x_903:
        /* <DEDUP_REMOVED lines=23> */
.L_x_905:
[----:B------:R-:W-:Y:S05]  /*79f0*/  BSYNC B0 ;  /* 0x0000000000007941 */ /* 0x000fea0003800000 */
.L_x_904:
        /* <DEDUP_REMOVED lines=28> */
.L_x_906:
        /* <DEDUP_REMOVED lines=23> */
.L_x_908:
[----:B------:R-:W-:Y:S05]  /*7d30*/  BSYNC B0 ;  /* 0x0000000000007941 */ /* 0x000fea0003800000 */
.L_x_907:
        /* <DEDUP_REMOVED lines=28> */
.L_x_909:
        /* <DEDUP_REMOVED lines=23> */
.L_x_911:
[----:B------:R-:W-:Y:S05]  /*8070*/  BSYNC B0 ;  /* 0x0000000000007941 */ /* 0x000fea0003800000 */
.L_x_910:
        /* <DEDUP_REMOVED lines=28> */
.L_x_912:
        /* <DEDUP_REMOVED lines=23> */
.L_x_914:
[----:B------:R-:W-:Y:S05]  /*83b0*/  BSYNC B0 ;  /* 0x0000000000007941 */ /* 0x000fea0003800000 */
.L_x_913:
        /* <DEDUP_REMOVED lines=27> */
.L_x_915:
        /* <DEDUP_REMOVED lines=22> */
.L_x_917:
[----:B------:R-:W-:Y:S05]  /*86d0*/  BSYNC B0 ;  /* 0x0000000000007941 */ /* 0x000fea0003800000 */
.L_x_916:
        /* <DEDUP_REMOVED lines=29> */
.L_x_918:
        /* <DEDUP_REMOVED lines=22> */
.L_x_920:
[----:B------:R-:W-:Y:S05]  /*8a10*/  BSYNC B0 ;  /* 0x0000000000007941 */ /* 0x000fea0003800000 */
.L_x_919:
        /* <DEDUP_REMOVED lines=27> */
.L_x_921:
        /* <DEDUP_REMOVED lines=22> */
.L_x_923:
[----:B------:R-:W-:Y:S05]  /*8d30*/  BSYNC B0 ;  /* 0x0000000000007941 */ /* 0x000fea0003800000 */
.L_x_922:
        /* <DEDUP_REMOVED lines=29> */
.L_x_924:
        /* <DEDUP_REMOVED lines=27> */
.L_x_926:
[----:B------:R-:W-:Y:S05]  /*90c0*/  BSYNC B0 ;  /* 0x0000000000007941 */ /* 0x000fea0003800000 */
.L_x_925:
        /* <DEDUP_REMOVED lines=27> */
.L_x_927:
        /* <DEDUP_REMOVED lines=27> */
.L_x_929:
[----:B------:R-:W-:Y:S05]  /*9430*/  BSYNC B0 ;  /* 0x0000000000007941 */ /* 0x000fea0003800000 */
.L_x_928:
        /* <DEDUP_REMOVED lines=27> */
.L_x_930:
        /* <DEDUP_REMOVED lines=29> */
.L_x_932:
[----:B------:R-:W-:Y:S05]  /*97c0*/  BSYNC B0 ;  /* 0x0000000000007941 */ /* 0x000fea0003800000 */
.L_x_931:
        /* <DEDUP_REMOVED lines=25> */
.L_x_933:
        /* <DEDUP_REMOVED lines=23> */
.L_x_935:
[----:B------:R-:W-:Y:S05]  /*9ad0*/  BSYNC B0 ;  /* 0x0000000000007941 */ /* 0x000fea0003800000 */
.L_x_934:
[----:B------:R-:W-:Y:S02]  /*9ae0*/  IADD3 R19, R22, R19, RZ ;  /* 0x0000001316137210 */ /* 0x000fe40007ffe0ff */
[----:B------:R-:W-:Y:S02]  /*9af0*/  IADD3 R20, R20, 0x1, RZ ;  /* 0x0000000114147810 */ /* 0x000fe40007ffe0ff */
[----:B------:R-:W-:-:S13]  /*9b00*/  ISETP.GE.AND P0, PT, R19, UR4, PT ;  /* 0x0000000413007c0c */ /* 0x000fda000bf06270 */
[----:B------:R-:W-:Y:S05]  /*9b10*/  @!P0 BRA `(.L_x_936) ;  /* 0xffffff6800e88947 */ /* 0x000fea000383ffff */
.L_x_853:
        /* <DEDUP_REMOVED lines=23> */
.L_x_938:
[----:B------:R-:W-:Y:S05]  /*9c90*/  BSYNC B0 ;  /* 0x0000000000007941 */ /* 0x000fea0003800000 */
.L_x_937:
[----:B------:R-:W-:Y:S05]  /*9ca0*/  @P0 EXIT ;  /* 0x000000000000094d */ /* 0x000fea0003800000 */
[----:B------:R-:W-:Y:S05]  /*9cb0*/  @P2 BRA `(.L_x_939) ;  /* 0x0000000000202947 */ /* 0x000fea0003800000 */
[----:B------:R-:W-:-:S05]  /*9cc0*/  IMAD R0, R6, R7, RZ ;  /* 0x0000000706007224 */ /* 0x000fca00078e02ff */
[----:B------:R-:W-:-:S13]  /*9cd0*/  ISETP.NE.AND P0, PT, R0, -0x1, PT ;  /* 0xffffffff0000780c */ /* 0x000fda0003f05270 */
[----:B------:R-:W-:Y:S05]  /*9ce0*/  @!P0 BRA `(.L_x_939) ;  /* 0x0000000000148947 */ /* 0x000fea0003800000 */
.L_x_940:
[----:B0-----:R-:W2:Y:S04]  /*9cf0*/  LDG.E.STRONG.GPU R5, desc[UR8][R2.64] ;  /* 0x0000000802057981 */ /* 0x001ea8000c1ef900 */
[----:B--2---:R-:W-:Y:S01]  /*9d00*/  CCTL.IVALL ;  /* 0x00000000ff00798f */ /* 0x004fe20002000000 */
[----:B------:R-:W-:Y:S05]  /*9d10*/  YIELD ;  /* 0x0000000000007946 */ /* 0x000fea0003800000 */
[----:B------:R-:W-:-:S13]  /*9d20*/  ISETP.NE.AND P0, PT, R5, R0, PT ;  /* 0x000000000500720c */ /* 0x000fda0003f05270 */
[----:B------:R-:W-:Y:S05]  /*9d30*/  @P0 BRA `(.L_x_940) ;  /* 0xfffffffc00ec0947 */ /* 0x000fea000383ffff */
.L_x_939:
        /* <DEDUP_REMOVED lines=24> */
.L_x_941:
        /* <DEDUP_REMOVED lines=17> */
[----:B--2---:R-:W-:Y:S02]  /*9fd0*/  F2FP.F16.F32.PACK_AB R19, R9, R0 ;  /* 0x000000000913723e */ /* 0x004fe400000000ff */
[----:B------:R-:W-:Y:S02]  /*9fe0*/  SHF.R.S32.HI R0, RZ, 0x1f, R62 ;  /* 0x0000001fff007819 */ /* 0x000fe4000001143e */
[----:B---3--:R-:W-:Y:S01]  /*9ff0*/  F2FP.F16.F32.PACK_AB R21, R13, R10 ;  /* 0x0000000a0d15723e */ /* 0x008fe200000000ff */
[----:B------:R2:W-:Y:S04]  /*a000*/  STG.E desc[UR8][R2.64], R19 ;  /* 0x0000001302007986 */ /* 0x0005e8000c101908 */
[----:B------:R2:W-:Y:S01]  /*a010*/  STG.E desc[UR8][R4.64], R21 ;  /* 0x0000001504007986 */ /* 0x0005e2000c101908 */
[----:B------:R-:W-:-:S13]  /*a020*/  ISETP.GT.AND.EX P0, PT, R27, R0, PT, P0 ;  /* 0x000000001b00720c */ /* 0x000fda0003f04300 */
[----:B--2---:R-:W-:Y:S05]  /*a030*/  @P0 BRA `(.L_x_941) ;  /* 0xfffffffc00a00947 */ /* 0x004fea000383ffff */
[----:B------:R-:W-:Y:S05]  /*a040*/  EXIT ;  /* 0x000000000000794d */ /* 0x000fea0003800000 */
.L_x_942:
        /* <DEDUP_REMOVED lines=11> */
.L_x_5669:


//--------------------- .text._Z35group_norm_nhwc_bwd_one_pass_kernelI11Bf16IOFp16WLi256ELi128ELi512EEv26Group_norm_nhwc_bwd_params --------------------------
	.section	.text._Z35group_norm_nhwc_bwd_one_pass_kernelI11Bf16IOFp16WLi256ELi128ELi512EEv26Group_norm_nhwc_bwd_params,"ax",@progbits
	.align	128
        .global         _Z35group_norm_nhwc_bwd_one_pass_kernelI11Bf16IOFp16WLi256ELi128ELi512EEv26Group_norm_nhwc_bwd_params
        .type           _Z35group_norm_nhwc_bwd_one_pass_kernelI11Bf16IOFp16WLi256ELi128ELi512EEv26Group_norm_nhwc_bwd_params,@function
        .size           _Z35group_norm_nhwc_bwd_one_pass_kernelI11Bf16IOFp16WLi256ELi128ELi512EEv26Group_norm_nhwc_bwd_params,(.L_x_5670 - _Z35group_norm_nhwc_bwd_one_pass_kernelI11Bf16IOFp16WLi256ELi128ELi512EEv26Group_norm_nhwc_bwd_params)
        .other          _Z35group_norm_nhwc_bwd_one_pass_kernelI11Bf16IOFp16WLi256ELi128ELi512EEv26Group_norm_nhwc_bwd_params,@"STO_CUDA_ENTRY STV_DEFAULT"
_Z35group_norm_nhwc_bwd_one_pass_kernelI11Bf16IOFp16WLi256ELi128ELi512EEv26Group_norm_nhwc_bwd_params:
.text._Z35group_norm_nhwc_bwd_one_pass_kernelI11Bf16IOFp16WLi256ELi128ELi512EEv26Group_norm_nhwc_bwd_params:
        /* <DEDUP_REMOVED lines=212> */
.L_x_1090:
        /* <DEDUP_REMOVED lines=844> */
.L_x_945:
[----:B------:R-:W-:Y:S05]  /*4200*/  BSYNC B0 ;  /* 0x0000000000007941 */ /* 0x000fea0003800000 */
.L_x_944:
        /* <DEDUP_REMOVED lines=38> */
.L_x_946:
        /* <DEDUP_REMOVED lines=26> */
.L_x_947:
        /* <DEDUP_REMOVED lines=43> */
.L_x_948:
        /* <DEDUP_REMOVED lines=39> */
.L_x_949:
        /* <DEDUP_REMOVED lines=39> */
.L_x_950:
        /* <DEDUP_REMOVED lines=39> */
.L_x_951:
        /* <DEDUP_REMOVED lines=39> */
.L_x_952:
        /* <DEDUP_REMOVED lines=39> */
.L_x_953:
        /* <DEDUP_REMOVED lines=39> */
.L_x_954:
        /* <DEDUP_REMOVED lines=39> */
.L_x_955:
        /* <DEDUP_REMOVED lines=39> */
.L_x_956:
        /* <DEDUP_REMOVED lines=39> */
.L_x_957:
        /* <DEDUP_REMOVED lines=39> */
.L_x_958:
        /* <DEDUP_REMOVED lines=39> */
.L_x_959:
        /* <DEDUP_REMOVED lines=39> */
.L_x_960:
        /* <DEDUP_REMOVED lines=39> */
.L_x_961:
        /* <DEDUP_REMOVED lines=39> */
.L_x_962:
        /* <DEDUP_REMOVED lines=39> */
.L_x_963:
        /* <DEDUP_REMOVED lines=39> */
.L_x_964:
        /* <DEDUP_REMOVED lines=39> */
.L_x_965:
        /* <DEDUP_REMOVED lines=39> */
.L_x_966:
        /* <DEDUP_REMOVED lines=41> */
.L_x_967:
        /* <DEDUP_REMOVED lines=34> */
.L_x_968:
        /* <DEDUP_REMOVED lines=36> */
.L_x_969:
        /* <DEDUP_REMOVED lines=34> */
.L_x_970:
        /* <DEDUP_REMOVED lines=38> */
.L_x_971:
        /* <DEDUP_REMOVED lines=35> */
.L_x_972:
        /* <DEDUP_REMOVED lines=38> */
.L_x_973:
        /* <DEDUP_REMOVED lines=34> */
.L_x_974:
        /* <DEDUP_REMOVED lines=37> */
.L_x_975:
        /* <DEDUP_REMOVED lines=35> */
.L_x_976:
        /* <DEDUP_REMOVED lines=35> */
.L_x_977:
        /* <DEDUP_REMOVED lines=131> */
.L_x_979:
[----:B------:R-:W-:Y:S05]  /*95a0*/  BSYNC B0 ;  /* 0x0000000000007941 */ /* 0x000fea0003800000 */
.L_x_978:
        /* <DEDUP_REMOVED lines=41> */
.L_x_981:
[----:B------:R-:W-:Y:S05]  /*9840*/  BSYNC B0 ;  /* 0x0000000000007941 */ /* 0x000fea0003800000 */
.L_x_980:
        /* <DEDUP_REMOVED lines=16> */
.L_x_983:
[----:B------:R-:W-:Y:S05]  /*9950*/  BSYNC B0 ;  /* 0x0000000000007941 */ /* 0x000fea0003800000 */
.L_x_982:
        /* <DEDUP_REMOVED lines=70> */
.L_x_986:
[----:B------:R-:W2:Y:S04]  /*9dc0*/  LDG.E.STRONG.GPU R31, desc[UR16][R28.64] ;  /* 0x000000101c1f7981 */ /* 0x000ea8000c1ef900 */
[----:B--2---:R-:W-:Y:S01]  /*9dd0*/  CCTL.IVALL ;  /* 0x00000000ff00798f */ /* 0x004fe20002000000 */
[----:B------:R-:W-:Y:S05]  /*9de0*/  YIELD ;  /* 0x0000000000007946 */ /* 0x000fea0003800000 */
[----:B------:R-:W-:-:S13]  /*9df0*/  ISETP.NE.AND P6, PT, R31, R30, PT ;  /* 0x0000001e1f00720c */ /* 0x000fda0003fc5270 */
[----:B------:R-:W-:Y:S05]  /*9e00*/  @P6 BRA `(.L_x_986) ;  /* 0xfffffffc00ec6947 */ /* 0x000fea000383ffff */
.L_x_985:
        /* <DEDUP_REMOVED lines=26> */
.L_x_990:
        /* <DEDUP_REMOVED lines=149> */
.L_x_989:
        /* <DEDUP_REMOVED lines=81> */
.L_x_991:
[----:B------:R-:W-:-:S04]  /*ae10*/  LOP3.LUT P6, RZ, R10, 0x1, RZ, 0xc0, !PT ;  /* 0x000000010aff7812 */ /* 0x000fc800078cc0ff */
[----:B------:R-:W-:-:S13]  /*ae20*/  ISETP.NE.OR P6, PT, RZ, UR13, P6 ;  /* 0x0000000dff007c0c */ /* 0x000fda000b7c5670 */
[----:B------:R-:W-:Y:S05]  /*ae30*/  @!P6 BRA `(.L_x_987) ;  /* 0x0000000000a4e947 */ /* 0x000fea0003800000 */
.L_x_988:
        /* <DEDUP_REMOVED lines=41> */
.L_x_987:
        /* <DEDUP_REMOVED lines=14> */
.L_x_993:
[----:B------:R-:W-:Y:S05]  /*b1b0*/  BSYNC B0 ;  /* 0x0000000000007941 */ /* 0x000fea0003800000 */
.L_x_992:
        /* <DEDUP_REMOVED lines=23> */
.L_x_984:
        /* <DEDUP_REMOVED lines=38> */
.L_x_994:
        /* <DEDUP_REMOVED lines=24> */
.L_x_996:
[----:B------:R-:W-:Y:S05]  /*b710*/  BSYNC B0 ;  /* 0x0000000000007941 */ /* 0x000fea0003800000 */
.L_x_995:
        /* <DEDUP_REMOVED lines=27> */
.L_x_997:
        /* <DEDUP_REMOVED lines=25> */
.L_x_999:
[----:B------:R-:W-:Y:S05]  /*ba60*/  BSYNC B0 ;  /* 0x0000000000007941 */ /* 0x000fea0003800000 */
.L_x_998:
        /* <DEDUP_REMOVED lines=28> */
.L_x_1000:
        /* <DEDUP_REMOVED lines=25> */
.L_x_1002:
[----:B------:R-:W-:Y:S05]  /*bdc0*/  BSYNC B0 ;  /* 0x0000000000007941 */ /* 0x000fea0003800000 */
.L_x_1001:
        /* <DEDUP_REMOVED lines=29> */
.L_x_1003:
        /* <DEDUP_REMOVED lines=25> */
.L_x_1005:
[----:B------:R-:W-:Y:S05]  /*c130*/  BSYNC B0 ;  /* 0x0000000000007941 */ /* 0x000fea0003800000 */
.L_x_1004:
        /* <DEDUP_REMOVED lines=27> */
.L_x_1006:
        /* <DEDUP_REMOVED lines=25> */
.L_x_1008:
[----:B------:R-:W-:Y:S05]  /*c480*/  BSYNC B0 ;  /* 0x0000000000007941 */ /* 0x000fea0003800000 */
.L_x_1007:
        /* <DEDUP_REMOVED lines=27> */
.L_x_1009:
        /* <DEDUP_REMOVED lines=25> */
.L_x_1011:
[----:B------:R-:W-:Y:S05]  /*c7d0*/  BSYNC B0 ;  /* 0x0000000000007941 */ /* 0x000fea0003800000 */
.L_x_1010:
        /* <DEDUP_REMOVED lines=27> */
.L_x_1012:
        /* <DEDUP_REMOVED lines=25> */
.L_x_1014:
[----:B------:R-:W-:Y:S05]  /*cb20*/  BSYNC B0 ;  /* 0x0000000000007941 */ /* 0x000fea0003800000 */
.L_x_1013:
        /* <DEDUP_REMOVED lines=27> */
.L_x_1015:
        /* <DEDUP_REMOVED lines=25> */
.L_x_1017:
[----:B------:R-:W-:Y:S05]  /*ce70*/  BSYNC B0 ;  /* 0x0000000000007941 */ /* 0x000fea0003800000 */
.L_x_1016:
        /* <DEDUP_REMOVED lines=27> */
.L_x_1018:
        /* <DEDUP_REMOVED lines=25> */
.L_x_1020:
[----:B------:R-:W-:Y:S05]  /*d1c0*/  BSYNC B0 ;  /* 0x0000000000007941 */ /* 0x000fea0003800000 */
.L_x_1019:
        /* <DEDUP_REMOVED lines=27> */
.L_x_1021:
        /* <DEDUP_REMOVED lines=25> */
.L_x_1023:
[----:B------:R-:W-:Y:S05]  /*d510*/  BSYNC B0 ;  /* 0x0000000000007941 */ /* 0x000fea0003800000 */
.L_x_1022:
        /* <DEDUP_REMOVED lines=27> */
.L_x_1024:
        /* <DEDUP_REMOVED lines=25> */
.L_x_1026:
[----:B------:R-:W-:Y:S05]  /*d860*/  BSYNC B0 ;  /* 0x0000000000007941 */ /* 0x000fea0003800000 */
.L_x_1025:
        /* <DEDUP_REMOVED lines=27> */
.L_x_1027:
        /* <DEDUP_REMOVED lines=24> */
.L_x_1029:
[----:B------:R-:W-:Y:S05]  /*dba0*/  BSYNC B0 ;  /* 0x0000000000007941 */ /* 0x000fea0003800000 */
.L_x_1028:
        /* <DEDUP_REMOVED lines=27> */
.L_x_1030:
        /* <DEDUP_REMOVED lines=24> */
.L_x_1032:
[----:B------:R-:W-:Y:S05]  /*dee0*/  BSYNC B0 ;  /* 0x0000000000007941 */ /* 0x000fea0003800000 */
.L_x_1031:
        /* <DEDUP_REMOVED lines=27> */
.L_x_1033:
        /* <DEDUP_REMOVED lines=24> */
.L_x_1035:
[----:B------:R-:W-:Y:S05]  /*e220*/  BSYNC B0 ;  /* 0x0000000000007941 */ /* 0x000fea0003800000 */
.L_x_1034:
        /* <DEDUP_REMOVED lines=26> */
.L_x_1036:
        /* <DEDUP_REMOVED lines=24> */
.L_x_1038:
[----:B------:R-:W-:Y:S05]  /*e550*/  BSYNC B0 ;  /* 0x0000000000007941 */ /* 0x000fea0003800000 */
.L_x_1037:
        /* <DEDUP_REMOVED lines=29> */
.L_x_1039:
        /* <DEDUP_REMOVED lines=25> */
.L_x_1041:
[----:B------:R-:W-:Y:S05]  /*e8c0*/  BSYNC B0 ;  /* 0x0000000000007941 */ /* 0x000fea0003800000 */
.L_x_1040:
        /* <DEDUP_REMOVED lines=27> */
.L_x_1042:
        /* <DEDUP_REMOVED lines=25> */
.L_x_1044:
[----:B------:R-:W-:Y:S05]  /*ec10*/  BSYNC B0 ;  /* 0x0000000000007941 */ /* 0x000fea0003800000 */
.L_x_1043:
        /* <DEDUP_REMOVED lines=31> */
.L_x_1045:
        /* <DEDUP_REMOVED lines=25> */
.L_x_1047:
[----:B------:R-:W-:Y:S05]  /*efa0*/  BSYNC B0 ;  /* 0x0000000000007941 */ /* 0x000fea0003800000 */
.L_x_1046:
        /* <DEDUP_REMOVED lines=27> */
.L_x_1048:
        /* <DEDUP_REMOVED lines=25> */
.L_x_1050:
[----:B------:R-:W-:Y:S05]  /*f2f0*/  BSYNC B0 ;  /* 0x0000000000007941 */ /* 0x000fea0003800000 */
.L_x_1049:
        /* <DEDUP_REMOVED lines=31> */
.L_x_1051:
        /* <DEDUP_REMOVED lines=25> */
.L_x_1053:
[----:B------:R-:W-:Y:S05]  /*f680*/  BSYNC B0 ;  /* 0x0000000000007941 */ /* 0x000fea0003800000 */
.L_x_1052:
        /* <DEDUP_REMOVED lines=27> */
.L_x_1054:
        /* <DEDUP_REMOVED lines=25> */
.L_x_1056:
[----:B------:R-:W-:Y:S05]  /*f9d0*/  BSYNC B0 ;  /* 0x0000000000007941 */ /* 0x000fea0003800000 */
.L_x_1055:
        /* <DEDUP_REMOVED lines=31> */
.L_x_1057:
        /* <DEDUP_REMOVED lines=25> */
.L_x_1059:
[----:B------:R-:W-:Y:S05]  /*fd60*/  BSYNC B0 ;  /* 0x0000000000007941 */ /* 0x000fea0003800000 */
.L_x_1058:
        /* <DEDUP_REMOVED lines=27> */
.L_x_1060:
        /* <DEDUP_REMOVED lines=25> */
.L_x_1062:
[----:B------:R-:W-:Y:S05]  /*100b0*/  BSYNC B0 ;  /* 0x0000000000007941 */ /* 0x000fea0003800000 */
.L_x_1061:
        /* <DEDUP_REMOVED lines=31> */
.L_x_1063:
        /* <DEDUP_REMOVED lines=25> */
.L_x_1065:
[----:B------:R-:W-:Y:S05]  /*10440*/  BSYNC B0 ;  /* 0x0000000000007941 */ /* 0x000fea0003800000 */
.L_x_1064:
        /* <DEDUP_REMOVED lines=27> */
.L_x_1066:
        /* <DEDUP_REMOVED lines=25> */
.L_x_1068:
[----:B------:R-:W-:Y:S05]  /*10790*/  BSYNC B0 ;  /* 0x0000000000007941 */ /* 0x000fea0003800000 */
.L_x_1067:
        /* <DEDUP_REMOVED lines=32> */
.L_x_1069:
        /* <DEDUP_REMOVED lines=27> */
.L_x_1071:
[----:B------:R-:W-:Y:S05]  /*10b50*/  BSYNC B0 ;  /* 0x0000000000007941 */ /* 0x000fea0003800000 */
.L_x_1070:
        /* <DEDUP_REMOVED lines=31> */
.L_x_1072:
        /* <DEDUP_REMOVED lines=26> */
.L_x_1074:
[----:B------:R-:W-:Y:S05]  /*10ef0*/  BSYNC B0 ;  /* 0x0000000000007941 */ /* 0x000fea0003800000 */
.L_x_1073:
        /* <DEDUP_REMOVED lines=31> */
.L_x_1075:
        /* <DEDUP_REMOVED lines=27> */
.L_x_1077:
[----:B------:R-:W-:Y:S05]  /*112a0*/  BSYNC B0 ;  /* 0x0000000000007941 */ /* 0x000fea0003800000 */
.L_x_1076:
        /* <DEDUP_REMOVED lines=30> */
.L_x_1078:
        /* <DEDUP_REMOVED lines=26> */
.L_x_1080:
[----:B------:R-:W-:Y:S05]  /*11630*/  BSYNC B0 ;  /* 0x0000000000007941 */ /* 0x000fea0003800000 */
.L_x_1079:
        /* <DEDUP_REMOVED lines=30> */
.L_x_1081:
        /* <DEDUP_REMOVED lines=26> */
.L_x_1083:
[----:B------:R-:W-:Y:S05]  /*119c0*/  BSYNC B0 ;  /* 0x0000000000007941 */ /* 0x000fea0003800000 */
.L_x_1082:
        /* <DEDUP_REMOVED lines=30> */
.L_x_1084:
        /* <DEDUP_REMOVED lines=27> */
.L_x_1086:
[----:B------:R-:W-:Y:S05]  /*11d60*/  BSYNC B0 ;  /* 0x0000000000007941 */ /* 0x000fea0003800000 */
.L_x_1085:
        /* <DEDUP_REMOVED lines=31> */
.L_x_1087:
        /* <DEDUP_REMOVED lines=26> */
.L_x_1089:
[----:B------:R-:W-:Y:S05]  /*12100*/  BSYNC B0 ;  /* 0x0000000000007941 */ /* 0x000fea0003800000 */
.L_x_1088:
        /* <DEDUP_REMOVED lines=8> */
.L_x_943:
        /* <DEDUP_REMOVED lines=23> */
.L_x_1092:
[----:B------:R-:W-:Y:S05]  /*12300*/  BSYNC B0 ;  /* 0x0000000000007941 */ /* 0x000fea0003800000 */
.L_x_1091:
[----:B------:R-:W-:Y:S05]  /*12310*/  @P0 EXIT ;  /* 0x000000000000094d */ /* 0x000fea0003800000 */
[----:B------:R-:W-:Y:S05]  /*12320*/  @P2 BRA `(.L_x_1093) ;  /* 0x0000000000202947 */ /* 0x000fea0003800000 */
[----:B------:R-:W-:-:S05]  /*12330*/  IMAD R0, R4, R7, RZ ;  /* 0x0000000704007224 */ /* 0x000fca00078e02ff */
[----:B------:R-:W-:-:S13]  /*12340*/  ISETP.NE.AND P0, PT, R0, -0x1, PT ;  /* 0xffffffff0000780c */ /* 0x000fda0003f05270 */
[----:B------:R-:W-:Y:S05]  /*12350*/  @!P0 BRA `(.L_x_1093) ;  /* 0x0000000000148947 */ /* 0x000fea0003800000 */
.L_x_1094:
[----:B0-----:R-:W2:Y:S04]  /*12360*/  LDG.E.STRONG.GPU R5, desc[UR16][R2.64] ;  /* 0x0000001002057981 */ /* 0x001ea8000c1ef900 */
[----:B--2---:R-:W-:Y:S01]  /*12370*/  CCTL.IVALL ;  /* 0x00000000ff00798f */ /* 0x004fe20002000000 */
[----:B------:R-:W-:Y:S05]  /*12380*/  YIELD ;  /* 0x0000000000007946 */ /* 0x000fea0003800000 */
[----:B------:R-:W-:-:S13]  /*12390*/  ISETP.NE.AND P0, PT, R5, R0, PT ;  /* 0x000000000500720c */ /* 0x000fda0003f05270 */
[----:B------:R-:W-:Y:S05]  /*123a0*/  @P0 BRA `(.L_x_1094) ;  /* 0xfffffffc00ec0947 */ /* 0x000fea000383ffff */
.L_x_1093:
        /* <DEDUP_REMOVED lines=24> */
.L_x_1095:
        /* <DEDUP_REMOVED lines=25> */
.L_x_1096:
        /* <DEDUP_REMOVED lines=12> */
.L_x_5670:


//--------------------- .text._Z35group_norm_nhwc_bwd_one_pass_kernelI11Bf16IOFp16WLi512ELi128ELi512EEv26Group_norm_nhwc_bwd_params --------------------------
	.section	.text._Z35group_norm_nhwc_bwd_one_pass_kernelI11Bf16IOFp16WLi512ELi128ELi512EEv26Group_norm_nhwc_bwd_params,"ax",@progbits
	.align	128
        .global         _Z35group_norm_nhwc_bwd_one_pass_kernelI11Bf16IOFp16WLi512ELi128ELi512EEv26Group_norm_nhwc_bwd_params
        .type           _Z35group_norm_nhwc_bwd_one_pass_kernelI11Bf16IOFp16WLi512ELi128ELi512EEv26Group_norm_nhwc_bwd_params,@function
        .size           _Z35group_norm_nhwc_bwd_one_pass_kernelI11Bf16IOFp16WLi512ELi128ELi512EEv26Group_norm_nhwc_bwd_params,(.L_x_5671 - _Z35group_norm_nhwc_bwd_one_pass_kernelI11Bf16IOFp16WLi512ELi128ELi512EEv26Group_norm_nhwc_bwd_params)
        .other          _Z35group_norm_nhwc_bwd_one_pass_kernelI11Bf16IOFp16WLi512ELi128ELi512EEv26Group_norm_nhwc_bwd_params,@"STO_CUDA_ENTRY STV_DEFAULT"
_Z35group_norm_nhwc_bwd_one_pass_kernelI11Bf16IOFp16WLi512ELi128ELi512EEv26Group_norm_nhwc_bwd_params:
.text._Z35group_norm_nhwc_bwd_one_pass_kernelI11Bf16IOFp16WLi512ELi128ELi512EEv26Group_norm_nhwc_bwd_params:
        /* <DEDUP_REMOVED lines=24> */
.L_x_1185:
        /* <DEDUP_REMOVED lines=158> */
[----:B------:R1:W-:Y:S01]  /*0b60*/  STL [R1+0x940], R32 ;  /* 0x0009402001007387 */ /* 0x0003e20000100800 */
[----:B------:R-:W-:-:S02]  /*0b70*/  @!P2 MOV R9, R43 ;  /* 0x0000002b0009a202 */ /* 0x000fc40000000f00 */
[----:B------:R-:W-:Y:S01]  /*0b80*/  @!P4 IADD3.X R31, R14, R31, RZ, P0, !PT ;  /* 0x0000001f0e1fc210 */ /* 0x000fe200007fe4ff */
[----:B------:R1:W-:Y:S01]  /*0b90*/  STL [R1+0x93c], R33 ;  /* 0x00093c2101007387 */ /* 0x0003e20000100800 */
[----:B0-----:R-:W-:Y:S01]  /*0ba0*/  @!P3 IADD3 R36, P0, R5, R36, RZ ;  /* 0x000000240524b210 */ /* 0x001fe20007f1e0ff */
[----:B------:R-:W-:-:S03]  /*0bb0*/  @!P2 IMAD.WIDE.U32 R2, R0, R2, R8 ;  /* 0x000000020002a225 */ /* 0x000fc600078e0008 */
[----:B------:R-:W-:Y:S01]  /*0bc0*/  @!P3 IADD3.X R37, R12, R37, RZ, P0, !PT ;  /* 0x000000250c25b210 */ /* 0x000fe200007fe4ff */
[----:B------:R-:W-:Y:S01]  /*0bd0*/  STL [R1+0x938], R36 ;  /* 0x0009382401007387 */ /* 0x000fe20000100800 */
[----:B---3--:R-:W-:Y:S02]  /*0be0*/  @!P3 IADD3 R34, P0, R5, R34, RZ ;  /* 0x000000220522b210 */ /* 0x008fe40007f1e0ff */
[----:B------:R-:W-:Y:S01]  /*0bf0*/  @!P2 IADD3 R5, R3, R7, RZ ;  /* 0x000000070305a210 */ /* 0x000fe20007ffe0ff */
[----:B------:R-:W-:Y:S01]  /*0c00*/  STL [R1+0x934], R37 ;  /* 0x0009342501007387 */ /* 0x000fe20000100800 */
[----:B------:R-:W-:Y:S02]  /*0c10*/  @!P2 SHF.L.U32 R3, R2, 0x1, RZ ;  /* 0x000000010203a819 */ /* 0x000fe400000006ff */
[----:B------:R-:W-:Y:S02]  /*0c20*/  @!P3 IADD3.X R35, R12, R35, RZ, P0, !PT ;  /* 0x000000230c23b210 */ /* 0x000fe400007fe4ff */
[----:B------:R-:W-:-:S02]  /*0c30*/  @!P2 SHF.L.U64.HI R2, R2, 0x1, R5 ;  /* 0x000000010202a819 */ /* 0x000fc40000010205 */
[----:B----4-:R-:W-:Y:S02]  /*0c40*/  @!P2 IADD3 R44, P0, R3, R44, RZ ;  /* 0x0000002c032ca210 */ /* 0x010fe40007f1e0ff */
[----:B------:R-:W-:-:S03]  /*0c50*/  IADD3 R7, R4, 0x28, RZ ;  /* 0x0000002804077810 */ /* 0x000fc60007ffe0ff */
[C---:B------:R-:W-:Y:S01]  /*0c60*/  @!P2 IMAD.X R45, R2.reuse, 0x1, R45, P0 ;  /* 0x00000001022da824 */ /* 0x040fe200000e062d */
[----:B--2---:R-:W-:Y:S01]  /*0c70*/  @!P2 IADD3 R38, P0, R3, R38, RZ ;  /* 0x000000260326a210 */ /* 0x004fe20007f1e0ff */
[----:B------:R-:W-:Y:S01]  /*0c80*/  STL [R1+0x930], R44 ;  /* 0x0009302c01007387 */ /* 0x000fe20000100800 */
[----:B------:R-:W-:Y:S02]  /*0c90*/  SHF.R.S32.HI R3, RZ, 0x1f, R7 ;  /* 0x0000001fff037819 */ /* 0x000fe40000011407 */
[----:B------:R-:W-:Y:S01]  /*0ca0*/  @!P2 IADD3.X R39, R2, R39, RZ, P0, !PT ;  /* 0x000000270227a210 */ /* 0x000fe200007fe4ff */
[----:B------:R-:W-:Y:S01]  /*0cb0*/  STL [R1+0x92c], R45 ;  /* 0x00092c2d01007387 */ /* 0x000fe20000100800 */
        /* <DEDUP_REMOVED lines=16> */
[C---:B--2---:R-:W-:Y:S02]  /*0dc0*/  @!P1 IADD3 R48, P0, R47.reuse, R48, RZ ;  /* 0x000000302f309210 */ /* 0x044fe40007f1e0ff */
[----:B------:R-:W-:Y:S02]  /*0dd0*/  SHF.R.S32.HI R3, RZ, 0x1f, R7 ;  /* 0x0000001fff037819 */ /* 0x000fe40000011407 */
[----:B------:R-:W-:Y:S01]  /*0de0*/  @!P1 IADD3.X R49, R2, R49, RZ, P0, !PT ;  /* 0x0000003102319210 */ /* 0x000fe200007fe4ff */
[----:B------:R-:W-:Y:S01]  /*0df0*/  STL [R1+0x928], R48 ;  /* 0x0009283001007387 */ /* 0x000fe20000100800 */
[----:B------:R-:W-:Y:S02]  /*0e00*/  PRMT R26, RZ, 0x7610, R26 ;  /* 0x00007610ff1a7816 */ /* 0x000fe4000000001a */
[----:B-1----:R-:W-:Y:S01]  /*0e10*/  PRMT R27, RZ, 0x7610, R27 ;  /* 0x00007610ff1b7816 */ /* 0x002fe2000000001b */
        /* <DEDUP_REMOVED lines=19> */
[----:B-1----:R-:W-:Y:S02]  /*0f50*/  @!P1 IADD3 R52, P0, R51, R52, RZ ;  /* 0x0000003433349210 */ /* 0x002fe40007f1e0ff */
[----:B------:R-:W-:Y:S02]  /*0f60*/  SHF.R.S32.HI R5, RZ, 0x1f, R7 ;  /* 0x0000001fff057819 */ /* 0x000fe40000011407 */
[----:B------:R-:W-:Y:S01]  /*0f70*/  @!P1 IADD3.X R53, R2, R53, RZ, P0, !PT ;  /* 0x0000003502359210 */ /* 0x000fe200007fe4ff */
[----:B------:R-:W-:Y:S01]  /*0f80*/  STL [R1+0x91c], R52 ;  /* 0x00091c3401007387 */ /* 0x000fe20000100800 */
[----:B------:R-:W-:Y:S02]  /*0f90*/  PRMT R11, RZ, 0x7610, R11 ;  /* 0x00007610ff0b7816 */ /* 0x000fe4000000000b */
[----:B------:R-:W-:Y:S01]  /*0fa0*/  PRMT R32, RZ, 0x7610, R32 ;  /* 0x00007610ff207816 */ /* 0x000fe20000000020 */
[----:B------:R-:W-:Y:S01]  /*0fb0*/  STL [R1+0x920], R52 ;  /* 0x0009203401007387 */ /* 0x000fe20000100800 */
[----:B------:R-:W-:-:S03]  /*0fc0*/  PRMT R33, RZ, 0x7610, R33 ;  /* 0x00007610ff217816 */ /* 0x000fc60000000021 */
        /* <DEDUP_REMOVED lines=71> */
[----:B------:R-:W-:Y:S01]  /*1440*/  @!P1 MOV R59, R43 ;  /* 0x0000002b003b9202 */ /* 0x000fe20000000f00 */
[----:B------:R-:W-:Y:S01]  /*1450*/  @!P1 IMAD.MOV.U32 R58, RZ, RZ, R40 ;  /* 0x000000ffff3a9224 */ /* 0x000fe200078e0028 */
[----:B------:R-:W-:-:S04]  /*1460*/  @P1 LOP3.LUT R6, R6, 0x4000, RZ, 0xfc, !PT ;  /* 0x0000400006061812 */ /* 0x000fc800078efcff */
[----:B------:R-:W-:Y:S01]  /*1470*/  LOP3.LUT R6, R6, 0xffffdfff, RZ, 0xc0, !PT ;  /* 0xffffdfff06067812 */ /* 0x000fe200078ec0ff */
[----:B------:R-:W1:Y:S01]  /*1480*/  @!P1 LDC.64 R8, c[0x0][0x230] ;  /* 0x00008c00ff089b82 */ /* 0x000e620000000a00 */
        /* <DEDUP_REMOVED lines=1235> */
[----:B------:R-:W-:Y:S01]  /*61c0*/  MOV R43, R29 ;  /* 0x0000001d002b7202 */ /* 0x000fe20000000f00 */
[----:B------:R-:W-:Y:S01]  /*61d0*/  IMAD.U32 R2, RZ, RZ, UR8 ;  /* 0x00000008ff027e24 */ /* 0x000fe2000f8e00ff */
[----:B------:R-:W-:Y:S02]  /*61e0*/  @!P0 IADD3.X R29, R0, R3, RZ, P6, !PT ;  /* 0x00000003001d8210 */ /* 0x000fe400037fe4ff */
        /* <DEDUP_REMOVED lines=388> */
[----:B------:R-:W-:Y:S04]  /*7a30*/  STL.S16 [R1+0x5c8], R11 ;  /* 0x0005c80b01007387 */ /* 0x000fe80000100600 */
[----:B------:R1:W-:Y:S04]  /*7a40*/  STL [R1+0x124], R27 ;  /* 0x0001241b01007387 */ /* 0x0003e80000100800 */
[----:B0-----:R-:W4:Y:S04]  /*7a50*/  LDL.LU.64 R28, [R1+0x5b0] ;  /* 0x0005b000011c7983 */ /* 0x001f280000300a00 */
[----:B------:R0:W-:Y:S04]  /*7a60*/  STL [R1+0x128], R30 ;  /* 0x0001281e01007387 */ /* 0x0001e80000100800 */
[----:B--2---:R-:W2:Y:S04]  /*7a70*/  @!P4 LDG.E R5, desc[UR10][R2.64] ;  /* 0x0000000a0205c981 */ /* 0x004ea8000c1e1900 */
[----:B------:R0:W-:Y:S04]  /*7a80*/  STL [R1+0x38], R14 ;  /* 0x0000380e01007387 */ /* 0x0001e80000100800 */
[----:B------:R-:W4:Y:S04]  /*7a90*/  LDL.LU.64 R60, [R1+0x588] ;  /* 0x00058800013c7983 */ /* 0x000f280000300a00 */
[----:B------:R-:W3:Y:S01]  /*7aa0*/  LDL.LU.64 R2, [R1+0x8f8] ;  /* 0x0008f80001027983 */ /* 0x000ee20000300a00 */
[----:B-1----:R-:W-:-:S02]  /*7ab0*/  PRMT R27, RZ, 0x7610, R27 ;  /* 0x00007610ff1b7816 */ /* 0x002fc4000000001b */
[----:B0-----:R-:W-:Y:S02]  /*7ac0*/  PRMT R30, RZ, 0x7610, R30 ;  /* 0x00007610ff1e7816 */ /* 0x001fe4000000001e */
[----:B------:R-:W-:Y:S02]  /*7ad0*/  @!P6 PRMT R27, R7, 0x7610, R27 ;  /* 0x00007610071be816 */ /* 0x000fe4000000001b */
[----:B------:R-:W-:Y:S02]  /*7ae0*/  @!P6 PRMT R30, R0, 0x7610, R30 ;  /* 0x00007610001ee816 */ /* 0x000fe4000000001e */
[----:B------:R-:W-:Y:S02]  /*7af0*/  LOP3.LUT P6, RZ, R6, 0x100, RZ, 0xc0, !PT ;  /* 0x0000010006ff7812 */ /* 0x000fe400078cc0ff */
[----:B------:R-:W-:-:S11]  /*7b00*/  MOV R14, RZ ;  /* 0x000000ff000e7202 */ /* 0x000fd60000000f00 */
        /* <DEDUP_REMOVED lines=11> */
[----:B------:R-:W-:-:S10]  /*7bc0*/  HFMA2.MMA R11, -RZ, RZ, 0, 0 ;  /* 0x00000000ff0b7435 */ /* 0x000fd400000001ff */
[----:B----4-:R-:W2:Y:S04]  /*7bd0*/  @!P6 LDG.E R11, desc[UR10][R28.64] ;  /* 0x0000000a1c0be981 */ /* 0x010ea8000c1e1900 */
[----:B------:R-:W3:Y:S04]  /*7be0*/  LDL.LU R28, [R1+0x8f4] ;  /* 0x0008f400011c7983 */ /* 0x000ee80000300800 */
[----:B------:R-:W-:Y:S04]  /*7bf0*/  STL.S16 [R1+0x290], R3 ;  /* 0x0002900301007387 */ /* 0x000fe80000100600 */
[----:B------:R0:W-:Y:S04]  /*7c00*/  STL.S16 [R1+0x5a8], R2 ;  /* 0x0005a80201007387 */ /* 0x0001e80000100600 */
[----:B0-----:R-:W4:Y:S01]  /*7c10*/  LDL.LU.64 R2, [R1+0x598] ;  /* 0x0005980001027983 */ /* 0x001f220000300a00 */
[----:B------:R-:W-:-:S02]  /*7c20*/  PRMT R16, RZ, 0x7610, R16 ;  /* 0x00007610ff107816 */ /* 0x000fc40000000010 */
[----:B------:R-:W-:-:S04]  /*7c30*/  PRMT R31, RZ, 0x7610, R31 ;  /* 0x00007610ff1f7816 */ /* 0x000fc8000000001f */
[----:B------:R-:W-:Y:S02]  /*7c40*/  @!P3 PRMT R31, R15, 0x7610, R31 ;  /* 0x000076100f1fb816 */ /* 0x000fe4000000001f */
[----:B------:R-:W-:Y:S02]  /*7c50*/  LOP3.LUT P3, RZ, R6, 0x80, RZ, 0xc0, !PT ;  /* 0x0000008006ff7812 */ /* 0x000fe4000786c0ff */
[----:B--2---:R-:W-:Y:S02]  /*7c60*/  @!P6 SHF.R.U32.HI R12, RZ, 0x10, R11 ;  /* 0x00000010ff0ce819 */ /* 0x004fe4000001160b */
[----:B---3--:R-:W-:-:S04]  /*7c70*/  PRMT R28, RZ, 0x7610, R28 ;  /* 0x00007610ff1c7816 */ /* 0x008fc8000000001c */
[----:B------:R-:W-:Y:S02]  /*7c80*/  @!P6 PRMT R28, R12, 0x7610, R28 ;  /* 0x000076100c1ce816 */ /* 0x000fe4000000001c */
[----:B------:R-:W-:-:S04]  /*7c90*/  @!P6 SHF.R.U32.HI R12, RZ, 0x10, R14 ;  /* 0x00000010ff0ce819 */ /* 0x000fc8000001160e */
[----:B------:R-:W-:-:S05]  /*7ca0*/  @!P6 PRMT R16, R12, 0x7610, R16 ;  /* 0x000076100c10e816 */ /* 0x000fca0000000010 */
[----:B------:R0:W-:Y:S01]  /*7cb0*/  STL.S16 [R1+0x5a4], R16 ;  /* 0x0005a41001007387 */ /* 0x0001e20000100600 */
[----:B------:R-:W-:-:S06]  /*7cc0*/  MOV R12, RZ ;  /* 0x000000ff000c7202 */ /* 0x000fcc0000000f00 */
[----:B------:R-:W2:Y:S01]  /*7cd0*/  @!P3 LDG.E R12, desc[UR10][R60.64] ;  /* 0x0000000a3c0cb981 */ /* 0x000ea2000c1e1900 */
[----:B0-----:R-:W-:-:S03]  /*7ce0*/  HFMA2.MMA R16, -RZ, RZ, 0, 0 ;  /* 0x00000000ff107435 */ /* 0x001fc600000001ff */
[----:B------:R0:W-:Y:S01]  /*7cf0*/  STL.S16 [R1+0x5a0], R28 ;  /* 0x0005a01c01007387 */ /* 0x0001e20000100600 */
[----:B------:R-:W-:-:S03]  /*7d00*/  PRMT R34, RZ, 0x7610, R34 ;  /* 0x00007610ff227816 */ /* 0x000fc60000000022 */
[----:B------:R1:W-:Y:S01]  /*7d10*/  STL [R1+0x3c], R38 ;  /* 0x00003c2601007387 */ /* 0x0003e20000100800 */
[----:B------:R-:W-:-:S03]  /*7d20*/  PRMT R35, RZ, 0x7610, R35 ;  /* 0x00007610ff237816 */ /* 0x000fc60000000023 */
[----:B------:R-:W-:Y:S04]  /*7d30*/  STL [R1+0x13c], R17 ;  /* 0x00013c1101007387 */ /* 0x000fe80000100800 */
[----:B----4-:R-:W3:Y:S04]  /*7d40*/  @!P3 LDG.E R16, desc[UR10][R2.64] ;  /* 0x0000000a0210b981 */ /* 0x010ee8000c1e1900 */
[----:B0-----:R-:W4:Y:S04]  /*7d50*/  LDL.LU.64 R28, [R1+0x590] ;  /* 0x00059000011c7983 */ /* 0x001f280000300a00 */
[----:B------:R0:W-:Y:S04]  /*7d60*/  STL [R1+0x40], R9 ;  /* 0x0000400901007387 */ /* 0x0001e80000100800 */
[----:B------:R-:W4:Y:S01]  /*7d70*/  LDL.LU R2, [R1+0x8f0] ;  /* 0x0008f00001027983 */ /* 0x000f220000300800 */
[----:B-1----:R-:W-:-:S02]  /*7d80*/  PRMT R38, RZ, 0x7610, R38 ;  /* 0x00007610ff267816 */ /* 0x002fc40000000026 */
[----:B------:R-:W-:Y:S01]  /*7d90*/  @!P4 PRMT R34, R5, 0x7610, R34 ;  /* 0x000076100522c816 */ /* 0x000fe20000000022 */
[----:B------:R-:W4:Y:S01]  /*7da0*/  LDL.LU.64 R60, [R1+0x570] ;  /* 0x00057000013c7983 */ /* 0x000f220000300a00 */
[----:B------:R-:W-:Y:S02]  /*7db0*/  @!P4 PRMT R35, R8, 0x7610, R35 ;  /* 0x000076100823c816 */ /* 0x000fe40000000023 */
[----:B------:R-:W-:Y:S01]  /*7dc0*/  LOP3.LUT P4, RZ, R6, 0x40, RZ, 0xc0, !PT ;  /* 0x0000004006ff7812 */ /* 0x000fe2000788c0ff */
[----:B0-----:R-:W-:-:S12]  /*7dd0*/  IMAD.MOV.U32 R9, RZ, RZ, RZ ;  /* 0x000000ffff097224 */ /* 0x001fd800078e00ff */
        /* <DEDUP_REMOVED lines=10> */
[----:B------:R-:W-:Y:S01]  /*7e80*/  @!P3 PRMT R2, R17, 0x7610, R2 ;  /* 0x000076101102b816 */ /* 0x000fe20000000002 */
[----:B------:R-:W-:-:S10]  /*7e90*/  HFMA2.MMA R17, -RZ, RZ, 0, 0 ;  /* 0x00000000ff117435 */ /* 0x000fd400000001ff */
        /* <DEDUP_REMOVED lines=334> */
[----:B------:R-:W-:Y:S04]  /*9380*/  STL.64 [R1+0x6d0], R18 ;  /* 0x0006d01201007387 */ /* 0x000fe80000100a00 */
[----:B------:R-:W-:Y:S04]  /*9390*/  STL [R1+0x6fc], R18 ;  /* 0x0006fc1201007387 */ /* 0x000fe80000100800 */
[----:B------:R-:W-:Y:S04]  /*93a0*/  STL.64 [R1+0x6d8], R20 ;  /* 0x0006d81401007387 */ /* 0x000fe80000100a00 */
[----:B------:R-:W-:Y:S04]  /*93b0*/  STL.64 [R1+0x6e0], R22 ;  /* 0x0006e01601007387 */ /* 0x000fe80000100a00 */
[----:B------:R-:W-:Y:S04]  /*93c0*/  STL.64 [R1+0x6f0], R24 ;  /* 0x0006f01801007387 */ /* 0x000fe80000100a00 */
[----:B------:R-:W4:Y:S04]  /*93d0*/  LDL.LU.64 R60, [R1+0x480] ;  /* 0x00048000013c7983 */ /* 0x000f280000300a00 */
[----:B------:R0:W-:Y:S02]  /*93e0*/  STL [R1+0x78], R15 ;  /* 0x0000780f01007387 */ /* 0x0001e40000100800 */
[----:B0-----:R-:W-:-:S02]  /*93f0*/  MOV R15, RZ ;  /* 0x000000ff000f7202 */ /* 0x001fc40000000f00 */
[----:B--2---:R-:W-:Y:S02]  /*9400*/  @!P6 SHF.R.U32.HI R9, RZ, 0x10, R32 ;  /* 0x00000010ff09e819 */ /* 0x004fe40000011620 */
        /* <DEDUP_REMOVED lines=17> */
[----:B0-----:R-:W-:-:S10]  /*9520*/  HFMA2.MMA R9, -RZ, RZ, 0, 0 ;  /* 0x00000000ff097435 */ /* 0x001fd400000001ff */
[----:B------:R-:W4:Y:S04]  /*9530*/  @!P3 LDG.E R9, desc[UR10][R56.64] ;  /* 0x0000000a3809b981 */ /* 0x000f28000c1e1900 */
[----:B------:R-:W-:Y:S01]  /*9540*/  STL [R1+0x178], R7 ;  /* 0x0001780701007387 */ /* 0x000fe20000100800 */
[----:B------:R-:W-:-:S03]  /*9550*/  LOP3.LUT P4, RZ, R10, 0x800000, RZ, 0xc0, !PT ;  /* 0x008000000aff7812 */ /* 0x000fc6000788c0ff */
[----:B------:R0:W-:Y:S04]  /*9560*/  STL [R1+0x7c], R13 ;  /* 0x00007c0d01007387 */ /* 0x0001e80000100800 */
[----:B------:R-:W4:Y:S01]  /*9570*/  LDL.LU.64 R56, [R1+0x470] ;  /* 0x0004700001387983 */ /* 0x000f220000300a00 */
[----:B0-----:R-:W-:Y:S02]  /*9580*/  MOV R13, RZ ;  /* 0x000000ff000d7202 */ /* 0x001fe40000000f00 */
[----:B--2---:R-:W-:-:S04]  /*9590*/  @!P3 SHF.R.U32.HI R7, RZ, 0x10, R15 ;  /* 0x00000010ff07b819 */ /* 0x004fc8000001160f */
        /* <DEDUP_REMOVED lines=19> */
[----:B-1----:R-:W-:Y:S02]  /*96d0*/  MOV R11, RZ ;  /* 0x000000ff000b7202 */ /* 0x002fe40000000f00 */
        /* <DEDUP_REMOVED lines=347> */
[----:B------:R-:W-:Y:S01]  /*ac90*/  STL [R1+0x1b4], R0 ;  /* 0x0001b40001007387 */ /* 0x000fe20000100800 */
[----:B-1----:R-:W-:-:S03]  /*aca0*/  MOV R5, RZ ;  /* 0x000000ff00057202 */ /* 0x002fc60000000f00 */
[----:B------:R0:W-:Y:S01]  /*acb0*/  STL.S16 [R1+0x3a8], R4 ;  /* 0x0003a80401007387 */ /* 0x0001e20000100600 */
[----:B------:R-:W-:Y:S02]  /*acc0*/  PRMT R55, RZ, 0x7610, R55 ;  /* 0x00007610ff377816 */ /* 0x000fe40000000037 */
        /* <DEDUP_REMOVED lines=13> */
[----:B------:R-:W-:Y:S02]  /*ada0*/  LOP3.LUT P5, RZ, R10, 0x20, RZ, 0xc0, !PT ;  /* 0x000000200aff7812 */ /* 0x000fe400078ac0ff */
[----:B------:R-:W-:Y:S01]  /*adb0*/  PRMT R48, RZ, 0x7610, R48 ;  /* 0x00007610ff307816 */ /* 0x000fe20000000030 */
[----:B------:R-:W4:Y:S01]  /*adc0*/  LDL.LU.64 R2, [R1+0x718] ;  /* 0x0007180001027983 */ /* 0x000f220000300a00 */
[----:B--2---:R-:W-:-:S04]  /*add0*/  @!P3 SHF.R.U32.HI R0, RZ, 0x10, R8 ;  /* 0x00000010ff00b819 */ /* 0x004fc80000011608 */
[----:B------:R-:W-:Y:S02]  /*ade0*/  @!P3 PRMT R55, R0, 0x7610, R55 ;  /* 0x000076100037b816 */ /* 0x000fe40000000037 */
[----:B---3--:R-:W-:-:S04]  /*adf0*/  @!P3 SHF.R.U32.HI R0, RZ, 0x10, R7 ;  /* 0x00000010ff00b819 */ /* 0x008fc80000011607 */
[----:B------:R-:W-:Y:S01]  /*ae00*/  @!P3 PRMT R54, R0, 0x7610, R54 ;  /* 0x000076100036b816 */ /* 0x000fe20000000036 */
[----:B------:R-:W-:Y:S01]  /*ae10*/  STL.S16 [R1+0x38c], R55 ;  /* 0x00038c3701007387 */ /* 0x000fe20000100600 */
[----:B------:R-:W-:Y:S02]  /*ae20*/  PRMT R0, RZ, 0x7610, R0 ;  /* 0x00007610ff007816 */ /* 0x000fe40000000000 */
[----:B----4-:R-:W-:Y:S01]  /*ae30*/  PRMT R58, RZ, 0x7610, R58 ;  /* 0x00007610ff3a7816 */ /* 0x010fe2000000003a */
[----:B------:R0:W-:Y:S03]  /*ae40*/  STL.S16 [R1+0x394], R54 ;  /* 0x0003943601007387 */ /* 0x0001e60000100600 */
[----:B------:R-:W-:Y:S02]  /*ae50*/  @!P3 PRMT R58, R8, 0x7610, R58 ;  /* 0x00007610083ab816 */ /* 0x000fe4000000003a */
[----:B------:R-:W-:Y:S01]  /*ae60*/  @!P3 PRMT R0, R7, 0x7610, R0 ;  /* 0x000076100700b816 */ /* 0x000fe20000000000 */
[----:B0-----:R-:W2:Y:S04]  /*ae70*/  LDL.LU.64 R54, [R1+0x368] ;  /* 0x0003680001367983 */ /* 0x001ea80000300a00 */
[----:B------:R0:W-:Y:S04]  /*ae80*/  STL.S16 [R1+0x388], R58 ;  /* 0x0003883a01007387 */ /* 0x0001e80000100600 */
[----:B------:R1:W-:Y:S04]  /*ae90*/  STL.S16 [R1+0x390], R0 ;  /* 0x0003900001007387 */ /* 0x0003e80000100600 */
[----:B0-----:R-:W3:Y:S01]  /*aea0*/  LDL.LU.64 R58, [R1+0x360] ;  /* 0x00036000013a7983 */ /* 0x001ee20000300a00 */
[----:B-1----:R-:W-:-:S10]  /*aeb0*/  HFMA2.MMA R0, -RZ, RZ, 0, 0 ;  /* 0x00000000ff007435 */ /* 0x002fd400000001ff */
[----:B------:R-:W4:Y:S01]  /*aec0*/  @!P4 LDG.E R0, desc[UR10][R28.64] ;  /* 0x0000000a1c00c981 */ /* 0x000f22000c1e1900 */
[----:B------:R-:W-:Y:S02]  /*aed0*/  PRMT R4, RZ, 0x7610, R4 ;  /* 0x00007610ff047816 */ /* 0x000fe40000000004 */
[----:B------:R-:W-:Y:S02]  /*aee0*/  PRMT R33, RZ, 0x7610, R33 ;  /* 0x00007610ff217816 */ /* 0x000fe40000000021 */
[----:B------:R-:W-:Y:S02]  /*aef0*/  @!P6 PRMT R4, R11, 0x7610, R4 ;  /* 0x000076100b04e816 */ /* 0x000fe40000000004 */
[----:B------:R-:W-:Y:S02]  /*af00*/  LOP3.LUT P6, RZ, R10, 0x80, RZ, 0xc0, !PT ;  /* 0x000000800aff7812 */ /* 0x000fe400078cc0ff */
[----:B------:R-:W-:Y:S01]  /*af10*/  @!P4 PRMT R33, R5, 0x7610, R33 ;  /* 0x000076100521c816 */ /* 0x000fe20000000021 */
[----:B------:R-:W4:Y:S04]  /*af20*/  LDL.LU.64 R28, [R1+0x708] ;  /* 0x00070800011c7983 */ /* 0x000f280000300a00 */
[----:B------:R0:W-:Y:S02]  /*af30*/  STL.S16 [R1+0x380], R33 ;  /* 0x0003802101007387 */ /* 0x0001e40000100600 */
[----:B0-----:R-:W-:-:S06]  /*af40*/  CS2R R32, SRZ ;  /* 0x0000000000207805 */ /* 0x001fcc000001ff00 */
[----:B--2---:R-:W2:Y:S01]  /*af50*/  @!P6 LDG.E R32, desc[UR10][R54.64] ;  /* 0x0000000a3620e981 */ /* 0x004ea2000c1e1900 */
[----:B------:R-:W-:-:S03]  /*af60*/  LOP3.LUT P3, RZ, R10, 0x40, RZ, 0xc0, !PT ;  /* 0x000000400aff7812 */ /* 0x000fc6000786c0ff */
[----:B------:R-:W2:Y:S04]  /*af70*/  LDL.LU.64 R54, [R1+0x348] ;  /* 0x0003480001367983 */ /* 0x000ea80000300a00 */
[----:B---3--:R-:W3:Y:S04]  /*af80*/  @!P6 LDG.E R33, desc[UR10][R58.64] ;  /* 0x0000000a3a21e981 */ /* 0x008ee8000c1e1900 */
[----:B------:R-:W3:Y:S01]  /*af90*/  LDL.LU.64 R58, [R1+0x340] ;  /* 0x00034000013a7983 */ /* 0x000ee20000300a00 */
[----:B----4-:R-:W-:-:S04]  /*afa0*/  @!P4 SHF.R.U32.HI R17, RZ, 0x10, R0 ;  /* 0x00000010ff11c819 */ /* 0x010fc80000011600 */
[----:B------:R-:W-:Y:S02]  /*afb0*/  @!P4 PRMT R53, R17, 0x7610, R53 ;  /* 0x000076101135c816 */ /* 0x000fe40000000035 */
[----:B------:R-:W-:-:S04]  /*afc0*/  @!P4 SHF.R.U32.HI R17, RZ, 0x10, R5 ;  /* 0x00000010ff11c819 */ /* 0x000fc80000011605 */
[----:B------:R-:W-:Y:S01]  /*afd0*/  @!P4 PRMT R52, R17, 0x7610, R52 ;  /* 0x000076101134c816 */ /* 0x000fe20000000034 */
[----:B------:R-:W-:Y:S04]  /*afe0*/  STL.S16 [R1+0x374], R53 ;  /* 0x0003743501007387 */ /* 0x000fe80000100600 */
[----:B------:R0:W-:Y:S04]  /*aff0*/  STL.S16 [R1+0x384], R52 ;  /* 0x0003843401007387 */ /* 0x0001e80000100600 */
[----:B0-----:R-:W4:Y:S01]  /*b000*/  LDL.LU.64 R52, [R1+0x350] ;  /* 0x0003500001347983 */ /* 0x001f220000300a00 */
[----:B------:R-:W-:-:S02]  /*b010*/  PRMT R29, RZ, 0x7610, R29 ;  /* 0x00007610ff1d7816 */ /* 0x000fc4000000001d */
[----:B------:R-:W-:Y:S02]  /*b020*/  PRMT R28, RZ, 0x7610, R28 ;  /* 0x00007610ff1c7816 */ /* 0x000fe4000000001c */
[----:B--2---:R-:W-:-:S04]  /*b030*/  @!P6 SHF.R.U32.HI R17, RZ, 0x10, R32 ;  /* 0x00000010ff11e819 */ /* 0x004fc80000011620 */
[----:B------:R-:W-:Y:S02]  /*b040*/  @!P6 PRMT R46, R17, 0x7610, R46 ;  /* 0x00007610112ee816 */ /* 0x000fe4000000002e */
[----:B---3--:R-:W-:-:S04]  /*b050*/  @!P6 SHF.R.U32.HI R17, RZ, 0x10, R33 ;  /* 0x00000010ff11e819 */ /* 0x008fc80000011621 */
[----:B------:R-:W-:-:S05]  /*b060*/  @!P6 PRMT R45, R17, 0x7610, R45 ;  /* 0x00007610112de816 */ /* 0x000fca000000002d */
[----:B------:R0:W-:Y:S02]  /*b070*/  STL.S16 [R1+0x57c], R45 ;  /* 0x00057c2d01007387 */ /* 0x0001e40000100600 */
[----:B0-----:R-:W-:Y:S02]  /*b080*/  HFMA2.MMA R45, -RZ, RZ, 0, 0 ;  /* 0x00000000ff2d7435 */ /* 0x001fe400000001ff */
[----:B------:R0:W-:Y:S08]  /*b090*/  STL.S16 [R1+0x564], R46 ;  /* 0x0005642e01007387 */ /* 0x0001f00000100600 */
[----:B------:R-:W2:Y:S01]  /*b0a0*/  @!P3 LDG.E R45, desc[UR10][R56.64] ;  /* 0x0000000a382db981 */ /* 0x000ea2000c1e1900 */
[----:B0-----:R-:W-:-:S06]  /*b0b0*/  MOV R46, RZ ;  /* 0x000000ff002e7202 */ /* 0x001fcc0000000f00 */
[----:B----4-:R-:W3:Y:S01]  /*b0c0*/  @!P3 LDG.E R46, desc[UR10][R52.64] ;  /* 0x0000000a342eb981 */ /* 0x010ee2000c1e1900 */
[----:B------:R-:W-:Y:S02]  /*b0d0*/  @!P6 PRMT R29, R32, 0x7610, R29 ;  /* 0x00007610201de816 */ /* 0x000fe4000000001d */
[----:B------:R-:W-:Y:S01]  /*b0e0*/  @!P6 PRMT R28, R33, 0x7610, R28 ;  /* 0x00007610211ce816 */ /* 0x000fe2000000001c */
[----:B------:R-:W4:Y:S04]  /*b0f0*/  LDL.LU.64 R56, [R1+0x330] ;  /* 0x0003300001387983 */ /* 0x000f280000300a00 */
[----:B------:R-:W-:Y:S04]  /*b100*/  STL.S16 [R1+0x578], R28 ;  /* 0x0005781c01007387 */ /* 0x000fe80000100600 */
[----:B------:R0:W-:Y:S01]  /*b110*/  STL.S16 [R1+0x36c], R29 ;  /* 0x00036c1d01007387 */ /* 0x0001e20000100600 */
[----:B------:R-:W-:-:S02]  /*b120*/  PRMT R49, RZ, 0x7610, R49 ;  /* 0x00007610ff317816 */ /* 0x000fc40000000031 */
[----:B------:R-:W-:Y:S01]  /*b130*/  PRMT R51, RZ, 0x7610, R51 ;  /* 0x00007610ff337816 */ /* 0x000fe20000000033 */
[----:B------:R-:W4:Y:S04]  /*b140*/  LDL.LU.64 R52, [R1+0x328] ;  /* 0x0003280001347983 */ /* 0x000f280000300a00 */
[----:B0-----:R-:W4:Y:S01]  /*b150*/  LDL.LU.64 R28, [R1+0x338] ;  /* 0x00033800011c7983 */ /* 0x001f220000300a00 */
[----:B------:R-:W-:Y:S02]  /*b160*/  @!P4 PRMT R51, R0, 0x7610, R51 ;  /* 0x000076100033c816 */ /* 0x000fe40000000033 */
[----:B------:R-:W-:Y:S02]  /*b170*/  LOP3.LUT P4, RZ, R10, 0x10, RZ, 0xc0, !PT ;  /* 0x000000100aff7812 */ /* 0x000fe4000788c0ff */
[----:B------:R-:W-:Y:S01]  /*b180*/  PRMT R50, RZ, 0x7610, R50 ;  /* 0x00007610ff327816 */ /* 0x000fe20000000032 */
[----:B------:R-:W-:Y:S01]  /*b190*/  STL.S16 [R1+0x370], R51 ;  /* 0x0003703301007387 */ /* 0x000fe20000100600 */
[----:B--2---:R-:W-:-:S04]  /*b1a0*/  @!P3 SHF.R.U32.HI R16, RZ, 0x10, R45 ;  /* 0x00000010ff10b819 */ /* 0x004fc8000001162d */
[----:B------:R-:W-:-:S05]  /*b1b0*/  @!P3 PRMT R47, R16, 0x7610, R47 ;  /* 0x00007610102fb816 */ /* 0x000fca000000002f */
[----:B------:R0:W-:Y:S01]  /*b1c0*/  STL.S16 [R1+0x594], R47 ;  /* 0x0005942f01007387 */ /* 0x0001e20000100600 */
[----:B---3--:R-:W-:-:S04]  /*b1d0*/  @!P3 SHF.R.U32.HI R16, RZ, 0x10, R46 ;  /* 0x00000010ff10b819 */ /* 0x008fc8000001162e */
[----:B------:R-:W-:Y:S01]  /*b1e0*/  @!P3 PRMT R48, R16, 0x7610, R48 ;  /* 0x000076101030b816 */ /* 0x000fe20000000030 */
[----:B0-----:R-:W-:-:S04]  /*b1f0*/  HFMA2.MMA R47, -RZ, RZ, 0, 0 ;  /* 0x00000000ff2f7435 */ /* 0x001fc800000001ff */
[----:B------:R0:W-:Y:S01]  /*b200*/  STL.S16 [R1+0x59c], R48 ;  /* 0x00059c3001007387 */ /* 0x0001e20000100600 */
[----:B------:R-:W-:-:S05]  /*b210*/  @!P3 PRMT R49, R46, 0x7610, R49 ;  /* 0x000076102e31b816 */ /* 0x000fca0000000031 */
[----:B------:R-:W2:Y:S01]  /*b220*/  @!P5 LDG.E R47, desc[UR10][R54.64] ;  /* 0x0000000a362fd981 */ /* 0x000ea2000c1e1900 */
[----:B0-----:R-:W-:-:S06]  /*b230*/  MOV R48, RZ ;  /* 0x000000ff00307202 */ /* 0x001fcc0000000f00 */
[----:B------:R-:W3:Y:S04]  /*b240*/  @!P5 LDG.E R48, desc[UR10][R58.64] ;  /* 0x0000000a3a30d981 */ /* 0x000ee8000c1e1900 */
[----:B------:R0:W-:Y:S01]  /*b250*/  STL.S16 [R1+0x598], R49 ;  /* 0x0005983101007387 */ /* 0x0001e20000100600 */
[----:B------:R-:W-:Y:S02]  /*b260*/  @!P3 PRMT R50, R45, 0x7610, R50 ;  /* 0x000076102d32b816 */ /* 0x000fe40000000032 */
[----:B------:R-:W-:Y:S01]  /*b270*/  LOP3.LUT P6, RZ, R10, 0x8, RZ, 0xc0, !PT ;  /* 0x000000080aff7812 */ /* 0x000fe200078cc0ff */
[----:B------:R-:W3:Y:S04]  /*b280*/  LDL.LU.64 R54, [R1+0x318] ;  /* 0x0003180001367983 */ /* 0x000ee80000300a00 */
[----:B------:R-:W3:Y:S01]  /*b290*/  LDL.LU.64 R58, [R1+0x320] ;  /* 0x00032000013a7983 */ /* 0x000ee20000300a00 */
[----:B0-----:R-:W-:-:S03]  /*b2a0*/  HFMA2.MMA R49, -RZ, RZ, 0, 0 ;  /* 0x00000000ff317435 */ /* 0x001fc600000001ff */
[----:B------:R0:W-:Y:S07]  /*b2b0*/  STL.S16 [R1+0x590], R50 ;  /* 0x0005903201007387 */ /* 0x0001ee0000100600 */
[----:B----4-:R-:W4:Y:S01]  /*b2c0*/  @!P4 LDG.E R49, desc[UR10][R28.64] ;  /* 0x0000000a1c31c981 */ /* 0x010f22000c1e1900 */
[----:B0-----:R-:W-:-:S06]  /*b2d0*/  CS2R R50, SRZ ;  /* 0x0000000000327805 */ /* 0x001fcc000001ff00 */
[----:B------:R-:W4:Y:S01]  /*b2e0*/  @!P4 LDG.E R50, desc[UR10][R56.64] ;  /* 0x0000000a3832c981 */ /* 0x000f22000c1e1900 */
[C---:B------:R-:W-:Y:S02]  /*b2f0*/  LOP3.LUT P1, RZ, R10.reuse, 0x4, RZ, 0xc0, !PT ;  /* 0x000000040aff7812 */ /* 0x040fe4000782c0ff */
[C---:B------:R-:W-:Y:S01]  /*b300*/  LOP3.LUT P3, RZ, R10.reuse, 0x2, RZ, 0xc0, !PT ;  /* 0x000000020aff7812 */ /* 0x040fe2000786c0ff */
[----:B------:R0:W4:Y:S01]  /*b310*/  @!P6 LDG.E R51, desc[UR10][R52.64] ;  /* 0x0000000a3433e981 */ /* 0x000122000c1e1900 */
[----:B------:R-:W-:Y:S02]  /*b320*/  LOP3.LUT P2, RZ, R10, 0x1, RZ, 0xc0, !PT ;  /* 0x000000010aff7812 */ /* 0x000fe4000784c0ff */
[----:B------:R-:W-:Y:S01]  /*b330*/  PRMT R25, RZ, 0x7610, R25 ;  /* 0x00007610ff197816 */ /* 0x000fe20000000019 */
[----:B------:R-:W4:Y:S01]  /*b340*/  LDL.LU.64 R28, [R1+0x310] ;  /* 0x00031000011c7983 */ /* 0x000f220000300a00 */
[----:B------:R-:W-:Y:S02]  /*b350*/  PRMT R19, RZ, 0x7610, R19 ;  /* 0x00007610ff137816 */ /* 0x000fe40000000013 */
[----:B------:R-:W-:Y:S01]  /*b360*/  PRMT R18, RZ, 0x7610, R18 ;  /* 0x00007610ff127816 */ /* 0x000fe20000000012 */
[----:B------:R-:W4:Y:S01]  /*b370*/  LDL.LU.64 R56, [R1+0x308] ;  /* 0x0003080001387983 */ /* 0x000f220000300a00 */
[----:B------:R-:W-:-:S02]  /*b380*/  PRMT R3, RZ, 0x7610, R3 ;  /* 0x00007610ff037816 */ /* 0x000fc40000000003 */
[----:B0-----:R-:W-:Y:S02]  /*b390*/  CS2R R52, SRZ ;  /* 0x0000000000347805 */ /* 0x001fe4000001ff00 */
[----:B------:R-:W-:Y:S02]  /*b3a0*/  PRMT R2, RZ, 0x7610, R2 ;  /* 0x00007610ff027816 */ /* 0x000fe40000000002 */
[----:B--2---:R-:W-:-:S04]  /*b3b0*/  @!P5 SHF.R.U32.HI R10, RZ, 0x10, R47 ;  /* 0x00000010ff0ad819 */ /* 0x004fc8000001162f */
[----:B------:R-:W-:Y:S02]  /*b3c0*/  @!P5 PRMT R25, R10, 0x7610, R25 ;  /* 0x000076100a19d816 */ /* 0x000fe40000000019 */
[----:B---3--:R-:W-:-:S04]  /*b3d0*/  @!P5 SHF.R.U32.HI R10, RZ, 0x10, R48 ;  /* 0x00000010ff0ad819 */ /* 0x008fc80000011630 */
[----:B------:R-:W-:Y:S02]  /*b3e0*/  @!P5 PRMT R19, R10, 0x7610, R19 ;  /* 0x000076100a13d816 */ /* 0x000fe40000000013 */
[----:B------:R-:W-:Y:S02]  /*b3f0*/  PRMT R10, RZ, 0x7610, R10 ;  /* 0x00007610ff0a7816 */ /* 0x000fe4000000000a */
[----:B------:R-:W-:Y:S01]  /*b400*/  @!P5 PRMT R18, R47, 0x7610, R18 ;  /* 0x000076102f12d816 */ /* 0x000fe20000000012 */
[----:B------:R0:W2:Y:S01]  /*b410*/  @!P1 LDG.E R53, desc[UR10][R54.64] ;  /* 0x0000000a36359981 */ /* 0x0000a2000c1e1900 */
[----:B------:R-:W-:-:S03]  /*b420*/  @!P5 PRMT R10, R48, 0x7610, R10 ;  /* 0x00007610300ad816 */ /* 0x000fc6000000000a */
[----:B------:R-:W-:Y:S04]  /*b430*/  STL.S16 [R1+0x5b8], R19 ;  /* 0x0005b81301007387 */ /* 0x000fe80000100600 */
[----:B------:R1:W-:Y:S04]  /*b440*/  STL.S16 [R1+0x5ac], R18 ;  /* 0x0005ac1201007387 */ /* 0x0003e80000100600 */
[----:B------:R4:W-:Y:S04]  /*b450*/  STL.S16 [R1+0x5b0], R10 ;  /* 0x0005b00a01007387 */ /* 0x0009e80000100600 */
[----:B------:R-:W3:Y:S04]  /*b460*/  @!P6 LDG.E R52, desc[UR10][R58.64] ;  /* 0x0000000a3a34e981 */ /* 0x000ee8000c1e1900 */
[----:B-1----:R-:W2:Y:S01]  /*b470*/  LDL.LU.64 R18, [R1+0x300] ;  /* 0x0003000001127983 */ /* 0x002ea20000300a00 */
[----:B----4-:R-:W-:-:S04]  /*b480*/  @!P4 SHF.R.U32.HI R10, RZ, 0x10, R49 ;  /* 0x00000010ff0ac819 */ /* 0x010fc80000011631 */
[----:B------:R-:W-:Y:S01]  /*b490*/  @!P4 PRMT R3, R10, 0x7610, R3 ;  /* 0x000076100a03c816 */ /* 0x000fe20000000003 */
[----:B------:R-:W4:Y:S01]  /*b4a0*/  LDL.LU.64 R58, [R1+0x2f8] ;  /* 0x0002f800013a7983 */ /* 0x000f220000300a00 */
[----:B------:R-:W-:-:S04]  /*b4b0*/  @!P4 SHF.R.U32.HI R10, RZ, 0x10, R50 ;  /* 0x00000010ff0ac819 */ /* 0x000fc80000011632 */
[----:B------:R-:W-:Y:S01]  /*b4c0*/  @!P4 PRMT R2, R10, 0x7610, R2 ;  /* 0x000076100a02c816 */ /* 0x000fe20000000002 */
[----:B------:R-:W-:Y:S04]  /*b4d0*/  STL.S16 [R1+0x5cc], R3 ;  /* 0x0005cc0301007387 */ /* 0x000fe80000100600 */
[----:B------:R1:W-:Y:S04]  /*b4e0*/  STL.S16 [R1+0x5dc], R2 ;  /* 0x0005dc0201007387 */ /* 0x0003e80000100600 */
[----:B-1----:R-:W3:Y:S01]  /*b4f0*/  LDL.LU.64 R2, [R1+0x2f0] ;  /* 0x0002f00001027983 */ /* 0x002ee20000300a00 */
[----:B0-----:R-:W-:-:S06]  /*b500*/  CS2R R54, SRZ ;  /* 0x0000000000367805 */ /* 0x001fcc000001ff00 */
[----:B------:R0:W3:Y:S04]  /*b510*/  @!P3 LDG.E R55, desc[UR10][R56.64] ;  /* 0x0000000a3837b981 */ /* 0x0000e8000c1e1900 */
[----:B------:R-:W3:Y:S01]  /*b520*/  @!P1 LDG.E R54, desc[UR10][R28.64] ;  /* 0x0000000a1c369981 */ /* 0x000ee2000c1e1900 */
[----:B0-----:R-:W-:-:S06]  /*b530*/  CS2R R56, SRZ ;  /* 0x0000000000387805 */ /* 0x001fcc000001ff00 */
[----:B--2---:R-:W2:Y:S04]  /*b540*/  @!P3 LDG.E R56, desc[UR10][R18.64] ;  /* 0x0000000a1238b981 */ /* 0x004ea8000c1e1900 */
[----:B----4-:R0:W4:Y:S04]  /*b550*/  @!P2 LDG.E R57, desc[UR10][R58.64] ;  /* 0x0000000a3a39a981 */ /* 0x010128000c1e1900 */
[----:B------:R-:W2:Y:S01]  /*b560*/  LDL.LU R18, [R1+0x6fc] ;  /* 0x0006fc0001127983 */ /* 0x000ea20000300800 */
[----:B0-----:R-:W-:-:S06]  /*b570*/  CS2R R58, SRZ ;  /* 0x00000000003a7805 */ /* 0x001fcc000001ff00 */
[----:B---3--:R0:W3:Y:S04]  /*b580*/  @!P2 LDG.E R58, desc[UR10][R2.64] ;  /* 0x0000000a023aa981 */ /* 0x0080e8000c1e1900 */
[----:B------:R-:W4:Y:S01]  /*b590*/  LDL.LU R2, [R1+0x6f8] ;  /* 0x0006f80001027983 */ /* 0x000f220000300800 */
        /* <DEDUP_REMOVED lines=10> */
[----:B------:R-:W3:Y:S01]  /*b640*/  LDL.LU.64 R60, [R1+0x2e8] ;  /* 0x0002e800013c7983 */ /* 0x000ee20000300a00 */
[----:B------:R-:W-:-:S03]  /*b650*/  @!P6 PRMT R24, R51, 0x7610, R24 ;  /* 0x000076103318e816 */ /* 0x000fc60000000018 */
[----:B------:R-:W-:Y:S04]  /*b660*/  STL.S16 [R1+0x5b4], R25 ;  /* 0x0005b41901007387 */ /* 0x000fe80000100600 */
[----:B------:R1:W-:Y:S04]  /*b670*/  STL.S16 [R1+0x5ec], R24 ;  /* 0x0005ec1801007387 */ /* 0x0003e80000100600 */
[----:B-1----:R-:W3:Y:S01]  /*b680*/  LDL.LU.64 R24, [R1+0x2c0] ;  /* 0x0002c00001187983 */ /* 0x002ee20000300a00 */
[----:B0-----:R-:W-:Y:S02]  /*b690*/  MOV R3, R29 ;  /* 0x0000001d00037202 */ /* 0x001fe40000000f00 */
[----:B------:R-:W-:Y:S01]  /*b6a0*/  MOV R29, R41 ;  /* 0x00000029001d7202 */ /* 0x000fe20000000f00 */
[----:B------:R0:W-:Y:S01]  /*b6b0*/  STL.S16 [R1+0x398], R4 ;  /* 0x0003980401007387 */ /* 0x0001e20000100600 */
[----:B------:R-:W-:-:S03]  /*b6c0*/  PRMT R23, RZ, 0x7610, R23 ;  /* 0x00007610ff177816 */ /* 0x000fc60000000017 */
[----:B0-----:R-:W3:Y:S01]  /*b6d0*/  LDL.LU R4, [R1+0x720] ;  /* 0x0007200001047983 */ /* 0x001ee20000300800 */
[----:B------:R-:W-:-:S03]  /*b6e0*/  @!P4 PRMT R23, R49, 0x7610, R23 ;  /* 0x000076103117c816 */ /* 0x000fc60000000017 */
[----:B------:R-:W-:Y:S04]  /*b6f0*/  STL.S16 [R1+0x5fc], R22 ;  /* 0x0005fc1601007387 */ /* 0x000fe80000100600 */
[----:B------:R0:W-:Y:S04]  /*b700*/  STL.S16 [R1+0x5bc], R23 ;  /* 0x0005bc1701007387 */ /* 0x0001e80000100600 */
[----:B0-----:R-:W3:Y:S01]  /*b710*/  LDL.LU.64 R22, [R1+0x2d8] ;  /* 0x0002d80001167983 */ /* 0x001ee20000300a00 */
[----:B--2---:R-:W-:-:S04]  /*b720*/  PRMT R18, RZ, 0x7610, R18 ;  /* 0x00007610ff127816 */ /* 0x004fc80000000012 */
[----:B------:R-:W-:Y:S02]  /*b730*/  @!P6 PRMT R18, R10, 0x7610, R18 ;  /* 0x000076100a12e816 */ /* 0x000fe40000000012 */
[----:B------:R-:W-:-:S04]  /*b740*/  PRMT R10, RZ, 0x7610, R10 ;  /* 0x00007610ff0a7816 */ /* 0x000fc8000000000a */
[----:B------:R-:W-:Y:S01]  /*b750*/  @!P6 PRMT R10, R52, 0x7610, R10 ;  /* 0x00007610340ae816 */ /* 0x000fe2000000000a */
[----:B------:R0:W-:Y:S04]  /*b760*/  STL.S16 [R1+0x604], R18 ;  /* 0x0006041201007387 */ /* 0x0001e80000100600 */
[----:B------:R1:W-:Y:S04]  /*b770*/  STL.S16 [R1+0x5f8], R10 ;  /* 0x0005f80a01007387 */ /* 0x0003e80000100600 */
[----:B0-----:R-:W2:Y:S01]  /*b780*/  LDL.LU.64 R18, [R1+0x2c8] ;  /* 0x0002c80001127983 */ /* 0x001ea20000300a00 */
[----:B-1----:R-:W-:-:S02]  /*b790*/  @!P1 SHF.R.U32.HI R10, RZ, 0x10, R53 ;  /* 0x00000010ff0a9819 */ /* 0x002fc40000011635 */
        /* <DEDUP_REMOVED lines=16> */
[----:B---3--:R0:W3:Y:S01]  /*b8a0*/  @!P6 LDG.E R59, desc[UR10][R60.64] ;  /* 0x0000000a3c3be981 */ /* 0x0080e2000c1e1900 */
        /* <DEDUP_REMOVED lines=10> */
[----:B------:R-:W3:Y:S01]  /*b950*/  LDL.LU R4, [R1+0x700] ;  /* 0x0007000001047983 */ /* 0x000ee20000300800 */
[----:B------:R-:W-:-:S03]  /*b960*/  PRMT R20, RZ, 0x7610, R20 ;  /* 0x00007610ff147816 */ /* 0x000fc60000000014 */
[----:B------:R-:W3:Y:S01]  /*b970*/  @!P6 LDG.E R60, desc[UR10][R22.64] ;  /* 0x0000000a163ce981 */ /* 0x000ee2000c1e1900 */
[----:B0-----:R-:W-:Y:S02]  /*b980*/  MOV R16, RZ ;  /* 0x000000ff00107202 */ /* 0x001fe40000000f00 */
[----:B------:R-:W-:Y:S01]  /*b990*/  @!P1 PRMT R20, R53, 0x7610, R20 ;  /* 0x0000761035149816 */ /* 0x000fe20000000014 */
[----:B------:R-:W-:Y:S04]  /*b9a0*/  STL.S16 [R1+0x618], R21 ;  /* 0x0006181501007387 */ /* 0x000fe80000100600 */
[----:B------:R0:W-:Y:S04]  /*b9b0*/  STL.S16 [R1+0x60c], R20 ;  /* 0x00060c1401007387 */ /* 0x0001e80000100600 */
[----:B------:R-:W3:Y:S04]  /*b9c0*/  LDL.LU.64 R22, [R1+0x2a0] ;  /* 0x0002a00001167983 */ /* 0x000ee80000300a00 */
[----:B------:R1:W-:Y:S04]  /*b9d0*/  STL [R1+0x1c0], R14 ;  /* 0x0001c00e01007387 */ /* 0x0003e80000100800 */
[----:B0-----:R-:W3:Y:S04]  /*b9e0*/  LDL.LU.64 R20, [R1+0x298] ;  /* 0x0002980001147983 */ /* 0x001ee80000300a00 */
[----:B------:R0:W-:Y:S04]  /*b9f0*/  STL [R1+0x1c8], R9 ;  /* 0x0001c80901007387 */ /* 0x0001e80000100800 */
[----:B--2---:R-:W2:Y:S01]  /*ba00*/  @!P4 LDG.E R61, desc[UR10][R18.64] ;  /* 0x0000000a123dc981 */ /* 0x004ea2000c1e1900 */
[----:B------:R-:W-:-:S03]  /*ba10*/  LOP3.LUT P4, RZ, R6, 0x20000000, RZ, 0xc0, !PT ;  /* 0x2000000006ff7812 */ /* 0x000fc6000788c0ff */
[----:B------:R0:W-:Y:S04]  /*ba20*/  STL [R1+0xc0], R15 ;  /* 0x0000c00f01007387 */ /* 0x0001e80000100800 */
[----:B------:R0:W-:Y:S04]  /*ba30*/  STL [R1+0x1c4], R12 ;  /* 0x0001c40c01007387 */ /* 0x0001e80000100800 */
[----:B------:R-:W2:Y:S04]  /*ba40*/  LDL.LU.64 R18, [R1+0x288] ;  /* 0x0002880001127983 */ /* 0x000ea80000300a00 */
[----:B------:R0:W-:Y:S04]  /*ba50*/  STL [R1+0xc4], R13 ;  /* 0x0000c40d01007387 */ /* 0x0001e80000100800 */
[----:B------:R0:W-:Y:S04]  /*ba60*/  STL [R1+0xc8], R11 ;  /* 0x0000c80b01007387 */ /* 0x0001e80000100800 */
[----:B------:R3:W-:Y:S04]  /*ba70*/  STL [R1+0xcc], R8 ;  /* 0x0000cc0801007387 */ /* 0x0007e80000100800 */
[----:B------:R-:W5:Y:S04]  /*ba80*/  LDL.LU.64 R24, [R1+0x6f0] ;  /* 0x0006f00001187983 */ /* 0x000f680000300a00 */
[----:B----4-:R4:W5:Y:S04]  /*ba90*/  @!P4 LDG.E R16, desc[UR10][R40.64] ;  /* 0x0000000a2810c981 */ /* 0x010968000c1e1900 */
[----:B------:R-:W4:Y:S01]  /*baa0*/  LDL.LU R40, [R1+0x6e8] ;  /* 0x0006e80001287983 */ /* 0x000f220000300800 */
[----:B-1----:R-:W-:-:S02]  /*bab0*/  PRMT R14, RZ, 0x7610, R14 ;  /* 0x00007610ff0e7816 */ /* 0x002fc4000000000e */
[----:B0-----:R-:W-:Y:S02]  /*bac0*/  @!P2 SHF.R.U32.HI R9, RZ, 0x10, R57 ;  /* 0x00000010ff09a819 */ /* 0x001fe40000011639 */
[----:B------:R-:W-:Y:S02]  /*bad0*/  PRMT R15, RZ, 0x7610, R15 ;  /* 0x00007610ff0f7816 */ /* 0x000fe4000000000f */
[----:B------:R-:W-:Y:S02]  /*bae0*/  PRMT R12, RZ, 0x7610, R12 ;  /* 0x00007610ff0c7816 */ /* 0x000fe4000000000c */
[----:B------:R-:W-:Y:S02]  /*baf0*/  @!P2 PRMT R14, R9, 0x7610, R14 ;  /* 0x00007610090ea816 */ /* 0x000fe4000000000e */
[----:B------:R-:W-:Y:S02]  /*bb00*/  PRMT R13, RZ, 0x7610, R13 ;  /* 0x00007610ff0d7816 */ /* 0x000fe4000000000d */
[----:B------:R-:W-:-:S02]  /*bb10*/  @!P2 SHF.R.U32.HI R9, RZ, 0x10, R58 ;  /* 0x00000010ff09a819 */ /* 0x000fc4000001163a */
[----:B------:R-:W-:Y:S02]  /*bb20*/  @!P3 PRMT R15, R56, 0x7610, R15 ;  /* 0x00007610380fb816 */ /* 0x000fe4000000000f */
[----:B------:R-:W-:Y:S02]  /*bb30*/  @!P2 PRMT R12, R58, 0x7610, R12 ;  /* 0x000076103a0ca816 */ /* 0x000fe4000000000c */
[----:B------:R-:W-:Y:S01]  /*bb40*/  @!P2 PRMT R13, R9, 0x7610, R13 ;  /* 0x00007610090da816 */ /* 0x000fe2000000000d */
[----:B------:R0:W-:Y:S04]  /*bb50*/  STL.S16 [R1+0x620], R15 ;  /* 0x0006200f01007387 */ /* 0x0001e80000100600 */
[----:B------:R1:W-:Y:S01]  /*bb60*/  STL.S16 [R1+0x630], R12 ;  /* 0x0006300c01007387 */ /* 0x0003e20000100600 */
[----:B------:R-:W-:-:S02]  /*bb70*/  PRMT R11, RZ, 0x7610, R11 ;  /* 0x00007610ff0b7816 */ /* 0x000fc4000000000b */
[----:B---3--:R-:W-:Y:S01]  /*bb80*/  @!P6 SHF.R.U32.HI R8, RZ, 0x10, R59 ;  /* 0x00000010ff08e819 */ /* 0x008fe2000001163b */
[----:B0-----:R-:W-:Y:S01]  /*bb90*/  HFMA2.MMA R15, -RZ, RZ, 0, 0 ;  /* 0x00000000ff0f7435 */ /* 0x001fe200000001ff */
[----:B------:R-:W-:Y:S01]  /*bba0*/  STL.S16 [R1+0x62c], R14 ;  /* 0x00062c0e01007387 */ /* 0x000fe20000100600 */
[----:B-1----:R-:W-:-:S03]  /*bbb0*/  HFMA2.MMA R12, -RZ, RZ, 0, 0 ;  /* 0x00000000ff0c7435 */ /* 0x002fc600000001ff */
[----:B------:R0:W-:Y:S01]  /*bbc0*/  STL.S16 [R1+0x634], R13 ;  /* 0x0006340d01007387 */ /* 0x0001e20000100600 */
[----:B------:R-:W-:Y:S02]  /*bbd0*/  @!P6 PRMT R11, R8, 0x7610, R11 ;  /* 0x00007610080be816 */ /* 0x000fe4000000000b */
[----:B------:R-:W-:-:S04]  /*bbe0*/  PRMT R4, RZ, 0x7610, R4 ;  /* 0x00007610ff047816 */ /* 0x000fc80000000004 */
[----:B------:R-:W-:Y:S02]  /*bbf0*/  @!P2 PRMT R4, R57, 0x7610, R4 ;  /* 0x000076103904a816 */ /* 0x000fe40000000004 */
[----:B------:R-:W-:Y:S01]  /*bc00*/  LOP3.LUT P2, RZ, R6, 0x8000000, RZ, 0xc0, !PT ;  /* 0x0800000006ff7812 */ /* 0x000fe2000784c0ff */
[----:B0-----:R-:W-:Y:S01]  /*bc10*/  IMAD.MOV.U32 R13, RZ, RZ, RZ ;  /* 0x000000ffff0d7224 */ /* 0x001fe200078e00ff */
[----:B------:R-:W-:Y:S01]  /*bc20*/  MOV R14, RZ ;  /* 0x000000ff000e7202 */ /* 0x000fe20000000f00 */
[----:B------:R0:W-:Y:S04]  /*bc30*/  STL.S16 [R1+0x288], R4 ;  /* 0x0002880401007387 */ /* 0x0001e80000100600 */
[----:B------:R-:W5:Y:S06]  /*bc40*/  @!P4 LDG.E R15, desc[UR10][R22.64] ;  /* 0x0000000a160fc981 */ /* 0x000f6c000c1e1900 */
[----:B------:R-:W5:Y:S04]  /*bc50*/  @!P2 LDG.E R12, desc[UR10][R2.64] ;  /* 0x0000000a020ca981 */ /* 0x000f68000c1e1900 */
[----:B0-----:R-:W5:Y:S04]  /*bc60*/  LDL.LU R4, [R1+0x6c8] ;  /* 0x0006c80001047983 */ /* 0x001f680000300800 */
[----:B------:R-:W5:Y:S04]  /*bc70*/  LDL.LU.64 R22, [R1+0x6e0] ;  /* 0x0006e00001167983 */ /* 0x000f680000300a00 */
[----:B------:R-:W3:Y:S01]  /*bc80*/  LDL.LU.64 R2, [R1+0x6c0] ;  /* 0x0006c00001027983 */ /* 0x000ee20000300a00 */
[----:B----4-:R-:W-:-:S04]  /*bc90*/  PRMT R40, RZ, 0x7610, R40 ;  /* 0x00007610ff287816 */ /* 0x010fc80000000028 */
[----:B------:R-:W-:Y:S02]  /*bca0*/  @!P3 PRMT R40, R55, 0x7610, R40 ;  /* 0x000076103728b816 */ /* 0x000fe40000000028 */
[----:B------:R-:W-:-:S03]  /*bcb0*/  LOP3.LUT P3, RZ, R6, 0x10000000, RZ, 0xc0, !PT ;  /* 0x1000000006ff7812 */ /* 0x000fc6000786c0ff */
[----:B------:R0:W-:Y:S10]  /*bcc0*/  STL.S16 [R1+0x61c], R40 ;  /* 0x00061c2801007387 */ /* 0x0001f40000100600 */
[----:B------:R-:W5:Y:S04]  /*bcd0*/  @!P3 LDG.E R14, desc[UR10][R20.64] ;  /* 0x0000000a140eb981 */ /* 0x000f68000c1e1900 */
[----:B--2---:R-:W5:Y:S04]  /*bce0*/  @!P3 LDG.E R13, desc[UR10][R18.64] ;  /* 0x0000000a120db981 */ /* 0x004f68000c1e1900 */
[----:B0-----:R-:W2:Y:S04]  /*bcf0*/  LDL.LU.64 R40, [R1+0x260] ;  /* 0x0002600001287983 */ /* 0x001ea80000300a00 */
[----:B------:R-:W5:Y:S04]  /*bd00*/  LDL.LU.64 R20, [R1+0x6d8] ;  /* 0x0006d80001147983 */ /* 0x000f680000300a00 */
[----:B------:R-:W5:Y:S04]  /*bd10*/  LDL.LU.64 R18, [R1+0x6d0] ;  /* 0x0006d00001127983 */ /* 0x000f680000300a00 */
[----:B------:R0:W-:Y:S02]  /*bd20*/  STL.S16 [R1+0x278], R11 ;  /* 0x0002780b01007387 */ /* 0x0001e40000100600 */
[----:B0-----:R-:W-:-:S06]  /*bd30*/  MOV R11, RZ ;  /* 0x000000ff000b7202 */ /* 0x001fcc0000000f00 */
[----:B------:R-:W5:Y:S04]  /*bd40*/  @!P2 LDG.E R11, desc[UR10][R28.64] ;  /* 0x0000000a1c0ba981 */ /* 0x000f68000c1e1900 */
[----:B------:R-:W4:Y:S01]  /*bd50*/  LDL.LU.64 R28, [R1+0x6b8] ;  /* 0x0006b800011c7983 */ /* 0x000f220000300a00 */
[----:B------:R-:W-:Y:S02]  /*bd60*/  PRMT R10, RZ, 0x7610, R10 ;  /* 0x00007610ff0a7816 */ /* 0x000fe4000000000a */
[----:B------:R-:W-:-:S04]  /*bd70*/  @!P6 SHF.R.U32.HI R8, RZ, 0x10, R60 ;  /* 0x00000010ff08e819 */ /* 0x000fc8000001163c */
[----:B------:R-:W-:Y:S02]  /*bd80*/  @!P6 PRMT R10, R8, 0x7610, R10 ;  /* 0x00007610080ae816 */ /* 0x000fe4000000000a */
[----:B------:R-:W-:Y:S02]  /*bd90*/  PRMT R8, RZ, 0x7610, R8 ;  /* 0x00007610ff087816 */ /* 0x000fe40000000008 */
[----:B------:R-:W-:Y:S02]  /*bda0*/  PRMT R9, RZ, 0x7610, R9 ;  /* 0x00007610ff097816 */ /* 0x000fe40000000009 */
[----:B------:R-:W-:Y:S02]  /*bdb0*/  @!P6 PRMT R8, R60, 0x7610, R8 ;  /* 0x000076103c08e816 */ /* 0x000fe40000000008 */
[----:B------:R-:W-:Y:S01]  /*bdc0*/  LOP3.LUT P1, RZ, R6, 0x40000000, RZ, 0xc0, !PT ;  /* 0x4000000006ff7812 */ /* 0x000fe2000782c0ff */
[----:B------:R0:W-:Y:S01]  /*bdd0*/  STL.S16 [R1+0x644], R10 ;  /* 0x0006440a01007387 */ /* 0x0001e20000100600 */
[----:B------:R-:W-:-:S03]  /*bde0*/  @!P6 PRMT R9, R59, 0x7610, R9 ;  /* 0x000076103b09e816 */ /* 0x000fc60000000009 */
[----:B------:R1:W-:Y:S01]  /*bdf0*/  STL.S16 [R1+0x274], R8 ;  /* 0x0002740801007387 */ /* 0x0003e20000100600 */
[----:B0-----:R-:W-:-:S03]  /*be00*/  HFMA2.MMA R10, -RZ, RZ, 0, 0 ;  /* 0x00000000ff0a7435 */ /* 0x001fc600000001ff */
[----:B------:R0:W-:Y:S01]  /*be10*/  STL.S16 [R1+0x264], R9 ;  /* 0x0002640901007387 */ /* 0x0001e20000100600 */
[----:B-1----:R-:W-:Y:S01]  /*be20*/  HFMA2.MMA R8, -RZ, RZ, 0, 0 ;  /* 0x00000000ff087435 */ /* 0x002fe200000001ff */
[----:B0-----:R-:W-:-:S06]  /*be30*/  MOV R9, RZ ;  /* 0x000000ff00097202 */ /* 0x001fcc0000000f00 */
[----:B------:R-:W5:Y:S04]  /*be40*/  @!P1 LDG.E R9, desc[UR10][R42.64] ;  /* 0x0000000a2a099981 */ /* 0x000f68000c1e1900 */
[----:B------:R-:W5:Y:S04]  /*be50*/  LDL.LU.64 R42, [R1+0x6a8] ;  /* 0x0006a800012a7983 */ /* 0x000f680000300a00 */
[----:B--2---:R-:W5:Y:S04]  /*be60*/  @!P1 LDG.E R10, desc[UR10][R40.64] ;  /* 0x0000000a280a9981 */ /* 0x004f68000c1e1900 */
[----:B------:R-:W5:Y:S04]  /*be70*/  LDL.LU.64 R40, [R1+0x6b0] ;  /* 0x0006b00001287983 */ /* 0x000f680000300a00 */
[----:B----4-:R-:W5:Y:S04]  /*be80*/  @!P0 LDG.E R8, desc[UR10][R28.64] ;  /* 0x0000000a1c088981 */ /* 0x010f68000c1e1900 */
[----:B------:R-:W5:Y:S01]  /*be90*/  LDL.LU.64 R28, [R1+0x6a0] ;  /* 0x0006a000011c7983 */ /* 0x000f620000300a00 */
[----:B------:R-:W-:-:S03]  /*bea0*/  LOP3.LUT P6, RZ, R6, 0x1000000, RZ, 0xc0, !PT ;  /* 0x0100000006ff7812 */ /* 0x000fc600078cc0ff */
[----:B------:R0:W-:Y:S04]  /*beb0*/  STL [R1+0xd8], R45 ;  /* 0x0000d82d01007387 */ /* 0x0001e80000100800 */
[----:B------:R-:W-:Y:S01]  /*bec0*/  STL [R1+0xd4], R32 ;  /* 0x0000d42001007387 */ /* 0x000fe20000100800 */
[----:B0-----:R-:W-:-:S03]  /*bed0*/  PRMT R45, RZ, 0x7610, R45 ;  /* 0x00007610ff2d7816 */ /* 0x001fc6000000002d */
        /* <DEDUP_REMOVED lines=18> */
[----:B------:R0:W-:Y:S04]  /*c000*/  STL [R1+0x1cc], R7 ;  /* 0x0001cc0701007387 */ /* 0x0001e80000100800 */
[----:B------:R1:W-:Y:S01]  /*c010*/  STL [R1+0xd0], R0 ;  /* 0x0000d00001007387 */ /* 0x0003e20000100800 */
[----:B0-----:R-:W-:-:S02]  /*c020*/  MOV R7, RZ ;  /* 0x000000ff00077202 */ /* 0x001fc40000000f00 */
[----:B-1----:R-:W-:-:S04]  /*c030*/  @!P6 SHF.R.U32.HI R0, RZ, 0x10, R61 ;  /* 0x00000010ff00e819 */ /* 0x002fc8000001163d */
[----:B---3--:R0:W5:Y:S01]  /*c040*/  @!P0 LDG.E R7, desc[UR10][R2.64] ;  /* 0x0000000a02078981 */ /* 0x008162000c1e1900 */
[----:B------:R-:W-:Y:S01]  /*c050*/  UMOV UR13, 0x3f800000 ;  /* 0x3f800000000d7882 */ /* 0x000fe20000000000 */
[----:B------:R-:W-:Y:S01]  /*c060*/  @UP0 UMOV UR13, UR7 ;  /* 0x00000007000d0c82 */ /* 0x000fe20008000000 */
[----:B------:R-:W-:Y:S01]  /*c070*/  BSSY B0, `(.L_x_1098) ;  /* 0x0000020000007945 */ /* 0x000fe20003800000 */
[----:B0-----:R-:W-:Y:S02]  /*c080*/  PRMT R3, RZ, 0x7610, R3 ;  /* 0x00007610ff037816 */ /* 0x001fe40000000003 */
[----:B------:R-:W-:Y:S02]  /*c090*/  PRMT R2, RZ, 0x7610, R2 ;  /* 0x00007610ff027816 */ /* 0x000fe40000000002 */
[----:B------:R-:W-:Y:S02]  /*c0a0*/  @!P6 PRMT R3, R0, 0x7610, R3 ;  /* 0x000076100003e816 */ /* 0x000fe40000000003 */
[----:B------:R-:W-:Y:S01]  /*c0b0*/  @!P6 PRMT R2, R61, 0x7610, R2 ;  /* 0x000076103d02e816 */ /* 0x000fe20000000002 */
        /* <DEDUP_REMOVED lines=22> */
[----:B--2---:R-:W-:-:S03]  /*c220*/  @P6 HADD2.F32 R3, -RZ, R0.H0_H0 ;  /* 0x20000000ff036230 */ /* 0x004fc60000004100 */
[----:B------:R-:W2:Y:S01]  /*c230*/  LDG.E.U16 R0, desc[UR10][R28.64] ;  /* 0x0000000a1c007981 */ /* 0x000ea2000c1e1500 */
[----:B---3--:R-:W-:Y:S02]  /*c240*/  HADD2.F32 R5, -RZ, R5.H0_H0 ;  /* 0x20000005ff057230 */ /* 0x008fe40000004100 */
[----:B----4-:R-:W-:Y:S02]  /*c250*/  @P6 HADD2.F32 R2, -RZ, R32.H0_H0 ;  /* 0x20000020ff026230 */ /* 0x010fe40000004100 */
[----:B--2---:R-:W-:-:S07]  /*c260*/  HADD2.F32 R0, -RZ, R0.H0_H0 ;  /* 0x20000000ff007230 */ /* 0x004fce0000004100 */
.L_x_1099:
[----:B------:R-:W-:Y:S05]  /*c270*/  BSYNC B0 ;  /* 0x0000000000007941 */ /* 0x000fea0003800000 */
.L_x_1098:
        /* <DEDUP_REMOVED lines=97> */
[----:B---3--:R-:W-:-:S03]  /*c890*/  SHF.L.U32 R9, R45, 0x10, RZ ;  /* 0x000000102d097819 */ /* 0x008fc600000006ff */
[----:B------:R-:W-:Y:S02]  /*c8a0*/  FMUL.FTZ R8, R8, UR13 ;  /* 0x0000000d08087c20 */ /* 0x000fe40008410000 */
[----:B------:R-:W-:Y:S01]  /*c8b0*/  FADD.FTZ R9, R9, -UR16 ;  /* 0x8000001009097e21 */ /* 0x000fe20008010000 */
[----:B------:R-:W-:Y:S02]  /*c8c0*/  SHF.L.U32 R7, R32, 0x10, RZ ;  /* 0x0000001020077819 */ /* 0x000fe400000006ff */
        /* <DEDUP_REMOVED lines=21> */
.L_x_1100:
        /* <DEDUP_REMOVED lines=36> */
.L_x_1101:
        /* <DEDUP_REMOVED lines=45> */
.L_x_1102:
        /* <DEDUP_REMOVED lines=42> */
.L_x_1103:
        /* <DEDUP_REMOVED lines=39> */
.L_x_1104:
        /* <DEDUP_REMOVED lines=37> */
.L_x_1105:
        /* <DEDUP_REMOVED lines=19> */
[----:B-----5:R-:W-:Y:S02]  /*d7c0*/  IMAD.U32 R14, R48, 0x10000, RZ ;  /* 0x00010000300e7824 */ /* 0x020fe400078e00ff */
        /* <DEDUP_REMOVED lines=20> */
.L_x_1106:
        /* <DEDUP_REMOVED lines=36> */
.L_x_1107:
        /* <DEDUP_REMOVED lines=42> */
.L_x_1108:
        /* <DEDUP_REMOVED lines=33> */
.L_x_1109:
        /* <DEDUP_REMOVED lines=39> */
.L_x_1110:
        /* <DEDUP_REMOVED lines=34> */
.L_x_1111:
        /* <DEDUP_REMOVED lines=41> */
.L_x_1112:
        /* <DEDUP_REMOVED lines=34> */
.L_x_1113:
        /* <DEDUP_REMOVED lines=41> */
.L_x_1114:
        /* <DEDUP_REMOVED lines=34> */
.L_x_1115:
        /* <DEDUP_REMOVED lines=13> */
[----:B------:R-:W-:-:S02]  /*eec0*/  IMAD.U32 R48, R37, 0x10000, RZ ;  /* 0x0001000025307824 */ /* 0x000fc400078e00ff */
[----:B------:R-:W-:Y:S01]  /*eed0*/  FFMA.FTZ R34, R8, R10, R34 ;  /* 0x0000000a08227223 */ /* 0x000fe20000010022 */
[----:B------:R-:W-:Y:S01]  /*eee0*/  FADD.FTZ R51, R10, R51 ;  /* 0x000000330a337221 */ /* 0x000fe20000010000 */
[----:B--2---:R-:W-:Y:S02]  /*eef0*/  SHF.L.U32 R35, R55, 0x10, RZ ;  /* 0x0000001037237819 */ /* 0x004fe400000006ff */
[----:B---3--:R-:W-:-:S03]  /*ef00*/  SHF.L.U32 R10, R54, 0x10, RZ ;  /* 0x00000010360a7819 */ /* 0x008fc600000006ff */
        /* <DEDUP_REMOVED lines=23> */
.L_x_1116:
        /* <DEDUP_REMOVED lines=33> */
.L_x_1117:
        /* <DEDUP_REMOVED lines=42> */
.L_x_1118:
        /* <DEDUP_REMOVED lines=36> */
.L_x_1119:
        /* <DEDUP_REMOVED lines=42> */
.L_x_1120:
        /* <DEDUP_REMOVED lines=37> */
.L_x_1121:
        /* <DEDUP_REMOVED lines=44> */
.L_x_1122:
        /* <DEDUP_REMOVED lines=38> */
.L_x_1123:
        /* <DEDUP_REMOVED lines=46> */
.L_x_1124:
        /* <DEDUP_REMOVED lines=13> */
[----:B----4-:R-:W-:Y:S02]  /*10530*/  SHF.L.U32 R20, R20, 0x10, RZ ;  /* 0x0000001014147819 */ /* 0x010fe400000006ff */
        /* <DEDUP_REMOVED lines=26> */
.L_x_1125:
        /* <DEDUP_REMOVED lines=17> */
[----:B--2---:R-:W-:Y:S01]  /*107f0*/  SHF.L.U32 R16, R16, 0x10, RZ ;  /* 0x0000001010107819 */ /* 0x004fe200000006ff */
[----:B----4-:R-:W-:-:S04]  /*10800*/  IMAD.U32 R19, R19, 0x10000, RZ ;  /* 0x0001000013137824 */ /* 0x010fc800078e00ff */
[----:B------:R-:W-:Y:S01]  /*10810*/  FADD.FTZ R16, R16, -UR16 ;  /* 0x8000001010107e21 */ /* 0x000fe20008010000 */
[----:B------:R-:W-:-:S03]  /*10820*/  FADD.FTZ R17, R19, -UR16 ;  /* 0x8000001013117e21 */ /* 0x000fc60008010000 */
        /* <DEDUP_REMOVED lines=26> */
.L_x_1126:
        /* <DEDUP_REMOVED lines=40> */
.L_x_1127:
        /* <DEDUP_REMOVED lines=47> */
.L_x_1128:
        /* <DEDUP_REMOVED lines=40> */
.L_x_1129:
        /* <DEDUP_REMOVED lines=47> */
.L_x_1130:
        /* <DEDUP_REMOVED lines=40> */
.L_x_1131:
        /* <DEDUP_REMOVED lines=55> */
.L_x_1132:
        /* <DEDUP_REMOVED lines=14> */
[----:B------:R-:W-:-:S03]  /*11b80*/  SHF.L.U32 R60, R60, 0x10, RZ ;  /* 0x000000103c3c7819 */ /* 0x000fc600000006ff */
        /* <DEDUP_REMOVED lines=32> */
.L_x_1133:
        /* <DEDUP_REMOVED lines=50> */
.L_x_1134:
        /* <DEDUP_REMOVED lines=38> */
.L_x_1135:
[----:B------:R-:W2:Y:S01]  /*12310*/  LDL R49, [R1+0x358] ;  /* 0x0003580001317983 */ /* 0x000ea20000100800 */
[----:B------:R-:W-:Y:S01]  /*12320*/  FADD.FTZ R50, R51, R50 ;  /* 0x0000003233327221 */ /* 0x000fe20000010000 */
[----:B------:R-:W-:Y:S01]  /*12330*/  FFMA.FTZ R45, R45, R44, R57 ;  /* 0x0000002c2d2d7223 */ /* 0x000fe20000010039 */
        /* <DEDUP_REMOVED lines=10> */
[----:B----4-:R-:W-:-:S04]  /*123e0*/  IMAD.U32 R50, R55, 0x10000, RZ ;  /* 0x0001000037327824 */ /* 0x010fc800078e00ff */
        /* <DEDUP_REMOVED lines=32> */
.L_x_1136:
        /* <DEDUP_REMOVED lines=38> */
.L_x_1137:
        /* <DEDUP_REMOVED lines=46> */
.L_x_1138:
        /* <DEDUP_REMOVED lines=38> */
.L_x_1139:
        /* <DEDUP_REMOVED lines=49> */
.L_x_1140:
        /* <DEDUP_REMOVED lines=38> */
.L_x_1141:
        /* <DEDUP_REMOVED lines=23> */
[----:B---3--:R-:W-:Y:S01]  /*13470*/  SHF.L.U32 R35, R35, 0x10, RZ ;  /* 0x0000001023237819 */ /* 0x008fe200000006ff */
[----:B------:R-:W-:-:S04]  /*13480*/  FADD.FTZ R34, R34, -UR16 ;  /* 0x8000001022227e21 */ /* 0x000fc80008010000 */
[----:B------:R-:W-:Y:S01]  /*13490*/  FADD.FTZ R35, R35, -UR16 ;  /* 0x8000001023237e21 */ /* 0x000fe20008010000 */
[----:B------:R-:W-:-:S03]  /*134a0*/  FMUL.FTZ R39, R34, UR13 ;  /* 0x0000000d22277c20 */ /* 0x000fc60008410000 */
[----:B------:R-:W-:Y:S02]  /*134b0*/  FMUL.FTZ R35, R35, UR13 ;  /* 0x0000000d23237c20 */ /* 0x000fe40008410000 */
        /* <DEDUP_REMOVED lines=24> */
.L_x_1142:
        /* <DEDUP_REMOVED lines=40> */
.L_x_1143:
        /* <DEDUP_REMOVED lines=51> */
.L_x_1144:
        /* <DEDUP_REMOVED lines=11> */
[----:B----4-:R-:W-:Y:S02]  /*13ca0*/  IMAD.U32 R37, R37, 0x10000, RZ ;  /* 0x0001000025257824 */ /* 0x010fe400078e00ff */
[----:B------:R-:W-:Y:S01]  /*13cb0*/  FADD.FTZ R34, R34, -UR16 ;  /* 0x8000001022227e21 */ /* 0x000fe20008010000 */
        /* <DEDUP_REMOVED lines=25> */
.L_x_1145:
        /* <DEDUP_REMOVED lines=51> */
.L_x_1146:
        /* <DEDUP_REMOVED lines=38> */
.L_x_1147:
        /* <DEDUP_REMOVED lines=56> */
.L_x_1148:
        /* <DEDUP_REMOVED lines=41> */
.L_x_1149:
        /* <DEDUP_REMOVED lines=25> */
[----:B------:R-:W-:Y:S02]  /*14b80*/  SHF.L.U32 R20, R26, 0x10, RZ ;  /* 0x000000101a147819 */ /* 0x000fe400000006ff */
        /* <DEDUP_REMOVED lines=28> */
.L_x_1150:
        /* <DEDUP_REMOVED lines=38> */
.L_x_1151:
        /* <DEDUP_REMOVED lines=51> */
.L_x_1152:
        /* <DEDUP_REMOVED lines=39> */
.L_x_1153:
        /* <DEDUP_REMOVED lines=31> */
[----:B------:R-:W-:Y:S01]  /*15740*/  IMAD.U32 R24, R45, 0x10000, RZ ;  /* 0x000100002d187824 */ /* 0x000fe200078e00ff */
        /* <DEDUP_REMOVED lines=19> */
.L_x_1154:
        /* <DEDUP_REMOVED lines=40> */
.L_x_1155:
        /* <DEDUP_REMOVED lines=50> */
.L_x_1156:
        /* <DEDUP_REMOVED lines=41> */
.L_x_1157:
        /* <DEDUP_REMOVED lines=38> */
[----:B------:R-:W-:Y:S01]  /*16310*/  SHF.L.U32 R17, R17, 0x10, RZ ;  /* 0x0000001011117819 */ /* 0x000fe200000006ff */
        /* <DEDUP_REMOVED lines=19> */
.L_x_1158:
        /* <DEDUP_REMOVED lines=45> */
.L_x_1159:
        /* <DEDUP_REMOVED lines=64> */
.L_x_1160:
        /* <DEDUP_REMOVED lines=48> */
.L_x_1161:
        /* <DEDUP_REMOVED lines=76> */
.L_x_1162:
        /* <DEDUP_REMOVED lines=66> */
.L_x_1163:
        /* <DEDUP_REMOVED lines=345> */
.L_x_1165:
[----:B------:R-:W-:Y:S05]  /*18c90*/  BSYNC B0 ;  /* 0x0000000000007941 */ /* 0x000fea0003800000 */
.L_x_1164:
        /* <DEDUP_REMOVED lines=38> */
.L_x_1167:
[----:B------:R-:W-:Y:S05]  /*18f00*/  BSYNC B0 ;  /* 0x0000000000007941 */ /* 0x000fea0003800000 */
.L_x_1166:
        /* <DEDUP_REMOVED lines=9> */
[----:B------:R-:W-:-:S03]  /*18fa0*/  LEA.HI R16, P0, R17, R16, RZ, 0x1 ;  /* 0x0000001011107211 */ /* 0x000fc600078108ff */
[----:B------:R-:W-:Y:S01]  /*18fb0*/  IMAD.IADD R7, R15, 0x1, R7 ;  /* 0x000000010f077824 */ /* 0x000fe200078e0207 */
[----:B------:R-:W-:-:S04]  /*18fc0*/  IADD3.X R17, RZ, R17, RZ, P0, !PT ;  /* 0x00000011ff117210 */ /* 0x000fc800007fe4ff */
[----:B------:R-:W-:Y:S02]  /*18fd0*/  LEA.HI R18, P2, R7, R14, RZ, 0x1 ;  /* 0x0000000e07127211 */ /* 0x000fe400078508ff */
[--C-:B------:R-:W-:Y:S02]  /*18fe0*/  SHF.R.S64 R15, R16, 0x1, R17.reuse ;  /* 0x00000001100f7819 */ /* 0x100fe40000001011 */
[----:B------:R-:W-:Y:S02]  /*18ff0*/  IADD3.X R7, RZ, R7, RZ, P2, !PT ;  /* 0x00000007ff077210 */ /* 0x000fe400017fe4ff */
[----:B------:R-:W-:Y:S02]  /*19000*/  SHF.R.S32.HI R14, RZ, 0x1, R17 ;  /* 0x00000001ff0e7819 */ /* 0x000fe40000011411 */
[----:B---3--:R-:W-:Y:S02]  /*19010*/  LEA R16, P2, R12, R46, 0x2 ;  /* 0x0000002e0c107211 */ /* 0x008fe400078410ff */
[----:B------:R-:W-:-:S02]  /*19020*/  SHF.R.S64 R19, R18, 0x1, R7 ;  /* 0x0000000112137819 */ /* 0x000fc40000001007 */
[----:B------:R-:W-:Y:S02]  /*19030*/  SHF.R.S32.HI R18, RZ, 0x1, R7 ;  /* 0x00000001ff127819 */ /* 0x000fe40000011407 */
[C---:B------:R-:W-:Y:S02]  /*19040*/  SHF.L.U64.HI R7, R15.reuse, 0x2, R14 ;  /* 0x000000020f077819 */ /* 0x040fe4000001020e */
[-C--:B------:R-:W-:Y:S02]  /*19050*/  LEA R14, P0, R15, R46.reuse, 0x2 ;  /* 0x0000002e0f0e7211 */ /* 0x080fe400078010ff */
[----:B------:R-:W-:Y:S02]  /*19060*/  LEA.HI.X R17, R12, R47, R13, 0x2, P2 ;  /* 0x0000002f0c117211 */ /* 0x000fe400010f140d */
[C---:B------:R-:W-:Y:S02]  /*19070*/  SHF.L.U64.HI R13, R19.reuse, 0x2, R18 ;  /* 0x00000002130d7819 */ /* 0x040fe40000010212 */
[----:B------:R-:W-:-:S02]  /*19080*/  LEA R12, P2, R19, R46, 0x2 ;  /* 0x0000002e130c7211 */ /* 0x000fc400078410ff */
[C---:B------:R-:W-:Y:S02]  /*19090*/  IADD3.X R15, R47.reuse, R7, RZ, P0, !PT ;  /* 0x000000072f0f7210 */ /* 0x040fe400007fe4ff */
[----:B------:R-:W-:-:S03]  /*190a0*/  IADD3.X R13, R47, R13, RZ, P2, !PT ;  /* 0x0000000d2f0d7210 */ /* 0x000fc600017fe4ff */
[----:B------:R2:W-:Y:S04]  /*190b0*/  REDG.E.ADD.F32.FTZ.RN.STRONG.GPU desc[UR10][R14.64], R9 ;  /* 0x000000090e0079a6 */ /* 0x0005e8000c10f38a */
[----:B------:R2:W-:Y:S04]  /*190c0*/  REDG.E.ADD.F32.FTZ.RN.STRONG.GPU desc[UR10][R16.64], R10 ;  /* 0x0000000a100079a6 */ /* 0x0005e8000c10f38a */
[----:B------:R2:W-:Y:S02]  /*190d0*/  REDG.E.ADD.F32.FTZ.RN.STRONG.GPU desc[UR10][R12.64], R11 ;  /* 0x0000000b0c0079a6 */ /* 0x0005e4000c10f38a */
.L_x_1169:
[----:B------:R-:W-:Y:S05]  /*190e0*/  BSYNC B0 ;  /* 0x0000000000007941 */ /* 0x000fea0003800000 */
.L_x_1168:
        /* <DEDUP_REMOVED lines=40> */
.L_x_1173:
[----:B------:R-:W2:Y:S04]  /*19370*/  LDG.E.STRONG.GPU R8, desc[UR10][R16.64] ;  /* 0x0000000a10087981 */ /* 0x000ea8000c1ef900 */
[----:B--2---:R-:W-:Y:S04]  /*19380*/  CCTL.IVALL ;  /* 0x00000000ff00798f */ /* 0x004fe80002000000 */
[----:B------:R0:W-:Y:S01]  /*19390*/  STL [R1], R8 ;  /* 0x0000000801007387 */ /* 0x0001e20000100800 */
[----:B------:R-:W-:-:S13]  /*193a0*/  ISETP.NE.AND P0, PT, R8, UR7, PT ;  /* 0x0000000708007c0c */ /* 0x000fda000bf05270 */
[----:B0-----:R-:W-:Y:S05]  /*193b0*/  @P0 BRA `(.L_x_1173) ;  /* 0xfffffffc00ec0947 */ /* 0x001fea000383ffff */
.L_x_1172:
[----:B------:R-:W-:Y:S05]  /*193c0*/  BSYNC B0 ;  /* 0x0000000000007941 */ /* 0x000fea0003800000 */
.L_x_1171:
        /* <DEDUP_REMOVED lines=19> */
.L_x_1177:
        /* <DEDUP_REMOVED lines=116> */
.L_x_1176:
        /* <DEDUP_REMOVED lines=61> */
.L_x_1178:
[----:B------:R-:W-:-:S13]  /*1a010*/  ISETP.NE.OR P0, PT, R9, RZ, P0 ;  /* 0x000000ff0900720c */ /* 0x000fda0000705670 */
[----:B------:R-:W-:Y:S05]  /*1a020*/  @!P0 BRA `(.L_x_1174) ;  /* 0x0000000000888947 */ /* 0x000fea0003800000 */
.L_x_1175:
[----:B------:R-:W0:Y:S01]  /*1a030*/  S2UR UR7, SR_CTAID.X ;  /* 0x00000000000779c3 */ /* 0x000e220000002500 */
[----:B------:R-:W-:Y:S01]  /*1a040*/  NOP ;  /* 0x0000000000007918 */ /* 0x000fe20000000000 */
.L_x_1179:
[C---:B------:R-:W-:Y:S01]  /*1a050*/  ISETP.EQ.OR P0, PT, R8.reuse, UR6, P1 ;  /* 0x0000000608007c0c */ /* 0x040fe20008f02670 */
[C---:B------:R-:W-:Y:S01]  /*1a060*/  VIADD R17, R8.reuse, 0x1 ;  /* 0x0000000108117836 */ /* 0x040fe20000000000 */
[----:B0-----:R-:W-:Y:S01]  /*1a070*/  UMOV UR6, UR7 ;  /* 0x0000000700067c82 */ /* 0x001fe20008000000 */
[C---:B------:R-:W-:Y:S02]  /*1a080*/  IADD3 R19, R8.reuse, 0x2, RZ ;  /* 0x0000000208137810 */ /* 0x040fe40007ffe0ff */
[----:B------:R-:W-:Y:S02]  /*1a090*/  IADD3 R21, R8, 0x3, RZ ;  /* 0x0000000308157810 */ /* 0x000fe40007ffe0ff */
[----:B------:R-:W-:Y:S02]  /*1a0a0*/  ISETP.EQ.OR P2, PT, R17, UR6, P1 ;  /* 0x0000000611007c0c */ /* 0x000fe40008f42670 */
[----:B------:R-:W-:Y:S02]  /*1a0b0*/  ISETP.EQ.OR P3, PT, R19, UR6, P1 ;  /* 0x0000000613007c0c */ /* 0x000fe40008f62670 */
[----:B------:R-:W-:-:S02]  /*1a0c0*/  ISETP.EQ.OR P4, PT, R21, UR6, P1 ;  /* 0x0000000615007c0c */ /* 0x000fc40008f82670 */
        /* <DEDUP_REMOVED lines=24> */
.L_x_1174:
        /* <DEDUP_REMOVED lines=11> */
.L_x_1181:
[----:B------:R-:W-:Y:S05]  /*1a300*/  BSYNC B0 ;  /* 0x0000000000007941 */ /* 0x000fea0003800000 */
.L_x_1180:
        /* <DEDUP_REMOVED lines=19> */
.L_x_1170:
        /* <DEDUP_REMOVED lines=14> */
.L_x_1184:
        /* <DEDUP_REMOVED lines=107> */
.L_x_1183:
[----:B------:R-:W-:Y:S05]  /*1abd0*/  BSYNC B0 ;  /* 0x0000000000007941 */ /* 0x000fea0003800000 */
.L_x_1182:
        /* <DEDUP_REMOVED lines=10> */
.L_x_1097:
        /* <DEDUP_REMOVED lines=20> */
.L_x_1187:
[----:B------:R-:W-:Y:S05]  /*1adc0*/  BSYNC B0 ;  /* 0x0000000000007941 */ /* 0x000fea0003800000 */
.L_x_1186:
        /* <DEDUP_REMOVED lines=11> */
.L_x_1189:
[----:B------:R-:W2:Y:S04]  /*1ae80*/  LDG.E.STRONG.GPU R5, desc[UR10][R2.64] ;  /* 0x0000000a02057981 */ /* 0x000ea8000c1ef900 */
[----:B--2---:R-:W-:Y:S01]  /*1ae90*/  CCTL.IVALL ;  /* 0x00000000ff00798f */ /* 0x004fe20002000000 */
[----:B------:R-:W-:Y:S05]  /*1aea0*/  YIELD ;  /* 0x0000000000007946 */ /* 0x000fea0003800000 */
[----:B------:R-:W-:-:S13]  /*1aeb0*/  ISETP.NE.AND P0, PT, R5, R0, PT ;  /* 0x000000000500720c */ /* 0x000fda0003f05270 */
[----:B------:R-:W-:Y:S05]  /*1aec0*/  @P0 BRA `(.L_x_1189) ;  /* 0xfffffffc00ec0947 */ /* 0x000fea000383ffff */
.L_x_1188:
        /* <DEDUP_REMOVED lines=27> */
.L_x_1190:
        /* <DEDUP_REMOVED lines=16> */
[----:B---3--:R-:W-:Y:S02]  /*1b180*/  F2FP.F16.F32.PACK_AB R3, R15, R0 ;  /* 0x000000000f03723e */ /* 0x008fe400000000ff */
[----:B------:R-:W-:Y:S02]  /*1b190*/  IADD3 R0, R22, 0x200, RZ ;  /* 0x0000020016007810 */ /* 0x000fe40007ffe0ff */
[----:B----4-:R-:W-:Y:S01]  /*1b1a0*/  F2FP.F16.F32.PACK_AB R21, R19, R16 ;  /* 0x000000101315723e */ /* 0x010fe200000000ff */
        /* <DEDUP_REMOVED lines=8> */
.L_x_1191:
        /* <DEDUP_REMOVED lines=13> */
.L_x_5671:


//--------------------- .text._Z35group_norm_nhwc_bwd_one_pass_kernelI11Fp16IOFp32WLi64ELi128ELi512EEv26Group_norm_nhwc_bwd_params --------------------------
	.section	.text._Z35group_norm_nhwc_bwd_one_pass_kernelI11Fp16IOFp32WLi64ELi128ELi512EEv26Group_norm_nhwc_bwd_params,"ax",@progbits
	.align	128
        .global         _Z35group_norm_nhwc_bwd_one_pass_kernelI11Fp16IOFp32WLi64ELi128ELi512EEv26Group_norm_nhwc_bwd_params
        .type           _Z35group_norm_nhwc_bwd_one_pass_kernelI11Fp16IOFp32WLi64ELi128ELi512EEv26Group_norm_nhwc_bwd_params,@function
        .size           _Z35group_norm_nhwc_bwd_one_pass_kernelI11Fp16IOFp32WLi64ELi128ELi512EEv26Group_norm_nhwc_bwd_params,(.L_x_5672 - _Z35group_norm_nhwc_bwd_one_pass_kernelI11Fp16IOFp32WLi64ELi128ELi512EEv26Group_norm_nhwc_bwd_params)
        .other          _Z35group_norm_nhwc_bwd_one_pass_kernelI11Fp16IOFp32WLi64ELi128ELi512EEv26Group_norm_nhwc_bwd_params,@"STO_CUDA_ENTRY STV_DEFAULT"
_Z35group_norm_nhwc_bwd_one_pass_kernelI11Fp16IOFp32WLi64ELi128ELi512EEv26Group_norm_nhwc_bwd_params:
.text._Z35group_norm_nhwc_bwd_one_pass_kernelI11Fp16IOFp32WLi64ELi128ELi512EEv26Group_norm_nhwc_bwd_params:
        /* <DEDUP_REMOVED lines=15> */
[----:B------:R-:W-:Y:S01]  /*00f0*/  UMOV UR5, 0x400 ;  /* 0x0000040000057882 */ /* 0x000fe20000000000 */
[----:B------:R-:W-:Y:S01]  /*0100*/  LOP3.LUT R4, R4, 0xfffffffb, RZ, 0xc0, !PT ;  /* 0xfffffffb04047812 */ /* 0x000fe200078ec0ff */
[----:B------:R-:W-:Y:S01]  /*0110*/  HFMA2.MMA R57, -RZ, RZ, 0, 0 ;  /* 0x00000000ff397435 */ /* 0x000fe200000001ff */
[----:B------:R-:W-:Y:S02]  /*0120*/  MOV R39, R0 ;  /* 0x0000000000277202 */ /* 0x000fe40000000f00 */
[----:B------:R-:W1:Y:S08]  /*0130*/  LDC.64 R60, c[0x0][0x288] ;  /* 0x0000a200ff3c7b82 */ /* 0x000e700000000a00 */
[----:B------:R-:W2:Y:S01]  /*0140*/  S2UR UR6, SR_CgaCtaId ;  /* 0x00000000000679c3 */ /* 0x000ea20000008800 */
[----:B0-----:R-:W-:-:S05]  /*0150*/  IMAD R2, R3, UR7, R2 ;  /* 0x0000000703027c24 */ /* 0x001fca000f8e0202 */
[----:B------:R-:W-:Y:S01]  /*0160*/  IADD3 R5, R2, 0x30, RZ ;  /* 0x0000003002057810 */ /* 0x000fe20007ffe0ff */
[----:B-1----:R-:W-:Y:S01]  /*0170*/  IMAD.WIDE.U32 R6, R60, 0x3, RZ ;  /* 0x000000033c067825 */ /* 0x002fe200078e00ff */
[----:B------:R-:W-:Y:S02]  /*0180*/  LEA R3, R61, R61, 0x1 ;  /* 0x0000003d3d037211 */ /* 0x000fe400078e08ff */
[----:B------:R-:W-:Y:S02]  /*0190*/  ISETP.GE.U32.AND P0, PT, R5, UR10, PT ;  /* 0x0000000a05007c0c */ /* 0x000fe4000bf06070 */
[----:B------:R-:W-:Y:S02]  /*01a0*/  SHF.R.S32.HI R5, RZ, 0x1f, R5 ;  /* 0x0000001fff057819 */ /* 0x000fe40000011405 */
[----:B------:R-:W-:Y:S01]  /*01b0*/  IADD3 R7, R7, R3, RZ ;  /* 0x0000000307077210 */ /* 0x000fe20007ffe0ff */
[----:B--2---:R-:W-:Y:S01]  /*01c0*/  ULEA UR5, UR6, UR5, 0x18 ;  /* 0x0000000506057291 */ /* 0x004fe2000f8ec03f */
[----:B------:R-:W-:Y:S01]  /*01d0*/  ISETP.GE.AND.EX P0, PT, R5, UR11, PT, P0 ;  /* 0x0000000b05007c0c */ /* 0x000fe2000bf06300 */
[----:B------:R-:W0:Y:S01]  /*01e0*/  LDC R3, c[0x0][0x10] ;  /* 0x00000400ff037b82 */ /* 0x000e220000000800 */
[----:B------:R-:W-:-:S02]  /*01f0*/  SHF.R.S32.HI R5, RZ, 0x1f, R38 ;  /* 0x0000001fff057819 */ /* 0x000fc40000011426 */
[----:B------:R-:W-:Y:S02]  /*0200*/  LEA.HI R59, P2, R7, R6, RZ, 0x1 ;  /* 0x00000006073b7211 */ /* 0x000fe400078508ff */
[----:B------:R-:W-:Y:S02]  /*0210*/  LEA.HI R5, R5, R38, RZ, 0x5 ;  /* 0x0000002605057211 */ /* 0x000fe400078f28ff */
[----:B------:R-:W-:Y:S02]  /*0220*/  IADD3.X R6, RZ, R7, RZ, P2, !PT ;  /* 0x00000007ff067210 */ /* 0x000fe400017fe4ff */
[----:B------:R-:W-:Y:S02]  /*0230*/  SHF.R.S32.HI R5, RZ, 0x5, R5 ;  /* 0x00000005ff057819 */ /* 0x000fe40000011405 */
[--C-:B------:R-:W-:Y:S02]  /*0240*/  SHF.R.S64 R59, R59, 0x1, R6.reuse ;  /* 0x000000013b3b7819 */ /* 0x100fe40000001006 */
[----:B------:R-:W-:-:S02]  /*0250*/  SHF.R.S32.HI R6, RZ, 0x1, R6 ;  /* 0x00000001ff067819 */ /* 0x000fc40000011406 */
[----:B------:R-:W-:Y:S02]  /*0260*/  LEA.HI R58, P1, R61, R60, RZ, 0x1 ;  /* 0x0000003c3d3a7211 */ /* 0x000fe400078308ff */
[----:B------:R-:W-:Y:S02]  /*0270*/  LEA R60, R5, UR5, 0x3 ;  /* 0x00000005053c7c11 */ /* 0x000fe4000f8e18ff */
[----:B------:R-:W-:Y:S02]  /*0280*/  SHF.L.U64.HI R5, R59, 0x2, R6 ;  /* 0x000000023b057819 */ /* 0x000fe40000010206 */
[----:B------:R-:W-:Y:S02]  /*0290*/  ISETP.LT.U32.AND P0, PT, R38, 0x200, !P0 ;  /* 0x000002002600780c */ /* 0x000fe40004701070 */
[----:B------:R-:W-:Y:S01]  /*02a0*/  IADD3.X R61, RZ, R61, RZ, P1, !PT ;  /* 0x0000003dff3d7210 */ /* 0x000fe20000ffe4ff */
[----:B------:R1:W-:Y:S03]  /*02b0*/  STL [R1], R5 ;  /* 0x0000000501007387 */ /* 0x0003e60000100800 */
[----:B------:R-:W-:-:S02]  /*02c0*/  SHF.R.S64 R58, R58, 0x1, R61 ;  /* 0x000000013a3a7819 */ /* 0x000fc4000000103d */
[----:B------:R-:W-:-:S04]  /*02d0*/  SHF.R.S32.HI R61, RZ, 0x1, R61 ;  /* 0x00000001ff3d7819 */ /* 0x000fc8000001143d */
[----:B------:R-:W-:Y:S02]  /*02e0*/  SHF.L.U64.HI R61, R58, 0x2, R61 ;  /* 0x000000023a3d7819 */ /* 0x000fe4000001023d */
[----:B-1----:R-:W-:-:S07]  /*02f0*/  @P0 LOP3.LUT R4, R4, 0x4, RZ, 0xfc, !PT ;  /* 0x0000000404040812 */ /* 0x002fce00078efcff */
.L_x_1243:
[----:B------:R-:W1:Y:S01]  /*0300*/  LDC R10, c[0x0][0x2a0] ;  /* 0x0000a800ff0a7b82 */ /* 0x000e620000000800 */
[----:B------:R-:W-:Y:S01]  /*0310*/  IABS R11, R39 ;  /* 0x00000027000b7213 */ /* 0x000fe20000000000 */
[----:B------:R-:W-:Y:S01]  /*0320*/  ULDC.64 UR12, c[0x0][0x290] ;  /* 0x0000a400000c7ab9 */ /* 0x000fe20000000a00 */
[----:B------:R-:W-:Y:S01]  /*0330*/  LOP3.LUT P6, RZ, R4, 0x4, RZ, 0xc0, !PT ;  /* 0x0000000404ff7812 */ /* 0x000fe200078cc0ff */
[----:B------:R-:W-:Y:S01]  /*0340*/  ULDC.64 UR10, c[0x0][0x298] ;  /* 0x0000a600000a7ab9 */ /* 0x000fe20000000a00 */
[----:B------:R-:W-:Y:S02]  /*0350*/  ISETP.GE.AND P1, PT, R39, RZ, PT ;  /* 0x000000ff2700720c */ /* 0x000fe40003f26270 */
[C---:B------:R-:W-:Y:S02]  /*0360*/  IADD3 R29, R2.reuse, 0x8, RZ ;  /* 0x00000008021d7810 */ /* 0x040fe40007ffe0ff */
[C---:B------:R-:W-:Y:S02]  /*0370*/  IADD3 R27, R2.reuse, 0x10, RZ ;  /* 0x00000010021b7810 */ /* 0x040fe40007ffe0ff */
[----:B------:R-:W-:-:S02]  /*0380*/  IADD3 R15, R2, 0x30, RZ ;  /* 0x00000030020f7810 */ /* 0x000fc40007ffe0ff */
[C---:B------:R-:W-:Y:S02]  /*0390*/  IADD3 R23, R2.reuse, 0x18, RZ ;  /* 0x0000001802177810 */ /* 0x040fe40007ffe0ff */
[C---:B------:R-:W-:Y:S01]  /*03a0*/  IADD3 R19, R2.reuse, 0x20, RZ ;  /* 0x0000002002137810 */ /* 0x040fe20007ffe0ff */
[----:B------:R-:W2:Y:S01]  /*03b0*/  @P6 LDC.64 R12, c[0x0][0x288] ;  /* 0x0000a200ff0c6b82 */ /* 0x000ea20000000a00 */
[----:B------:R-:W-:Y:S02]  /*03c0*/  ISETP.GE.U32.AND P5, PT, R29, UR12, PT ;  /* 0x0000000c1d007c0c */ /* 0x000fe4000bfa6070 */
[----:B------:R-:W-:Y:S02]  /*03d0*/  IADD3 R51, R2, 0x38, RZ ;  /* 0x0000003802337810 */ /* 0x000fe40007ffe0ff */
[----:B------:R-:W-:Y:S02]  /*03e0*/  MOV R56, RZ ;  /* 0x000000ff00387202 */ /* 0x000fe40000000f00 */
[----:B------:R-:W-:Y:S01]  /*03f0*/  MOV R48, RZ ;  /* 0x000000ff00307202 */ /* 0x000fe20000000f00 */
[----:B------:R-:W3:Y:S01]  /*0400*/  @P6 LDC.64 R44, c[0x0][0x230] ;  /* 0x00008c00ff2c6b82 */ /* 0x000ee20000000a00 */
[----:B-1----:R-:W-:-:S02]  /*0410*/  IABS R8, R10 ;  /* 0x0000000a00087213 */ /* 0x002fc40000000000 */
[----:B------:R-:W-:Y:S02]  /*0420*/  CS2R R54, SRZ ;  /* 0x0000000000367805 */ /* 0x000fe4000001ff00 */
[----:B------:R-:W-:Y:S01]  /*0430*/  SHF.R.S32.HI R31, RZ, 0x1f, R29 ;  /* 0x0000001fff1f7819 */ /* 0x000fe2000001141d */
[----:B------:R-:W-:Y:S01]  /*0440*/  ULDC.U8 UR5, c[0x0][0x2a4] ;  /* 0x0000a90000057ab9 */ /* 0x000fe20000000000 */
[----:B0-----:R-:W1:Y:S01]  /*0450*/  I2F.RP R5, R8 ;  /* 0x0000000800057306 */ /* 0x001e620000209400 */
[----:B------:R-:W-:Y:S02]  /*0460*/  SHF.R.S32.HI R21, RZ, 0x1f, R27 ;  /* 0x0000001fff157819 */ /* 0x000fe4000001141b */
[----:B------:R-:W-:Y:S01]  /*0470*/  SHF.R.S32.HI R25, RZ, 0x1f, R23 ;  /* 0x0000001fff197819 */ /* 0x000fe20000011417 */
[----:B------:R-:W4:Y:S01]  /*0480*/  @P6 LDC.64 R42, c[0x0][0x228] ;  /* 0x00008a00ff2a6b82 */ /* 0x000f220000000a00 */
[----:B------:R-:W-:Y:S02]  /*0490*/  SHF.R.S32.HI R47, RZ, 0x1f, R51 ;  /* 0x0000001fff2f7819 */ /* 0x000fe40000011433 */
[----:B------:R-:W-:Y:S01]  /*04a0*/  LOP3.LUT R4, R4, 0xfffffffd, RZ, 0xc0, !PT ;  /* 0xfffffffd04047812 */ /* 0x000fe200078ec0ff */
[----:B-1----:R-:W1:Y:S02]  /*04b0*/  MUFU.RCP R5, R5 ;  /* 0x0000000500057308 */ /* 0x002e640000001000 */
[----:B-1----:R-:W-:-:S06]  /*04c0*/  IADD3 R6, R5, 0xffffffe, RZ ;  /* 0x0ffffffe05067810 */ /* 0x002fcc0007ffe0ff */
[----:B------:R1:W0:Y:S02]  /*04d0*/  F2I.FTZ.U32.TRUNC.NTZ R7, R6 ;  /* 0x0000000600077305 */ /* 0x000224000021f000 */
[----:B-1----:R-:W-:Y:S02]  /*04e0*/  MOV R6, RZ ;  /* 0x000000ff00067202 */ /* 0x002fe40000000f00 */
[----:B0-----:R-:W-:-:S05]  /*04f0*/  IADD3 R9, RZ, -R7, RZ ;  /* 0x80000007ff097210 */ /* 0x001fca0007ffe0ff */
[----:B------:R-:W-:-:S04]  /*0500*/  IMAD R9, R9, R8, RZ ;  /* 0x0000000809097224 */ /* 0x000fc800078e02ff */
[----:B------:R-:W-:Y:S01]  /*0510*/  IMAD.HI.U32 R7, R7, R9, R6 ;  /* 0x0000000907077227 */ /* 0x000fe200078e0006 */
[----:B------:R-:W-:-:S05]  /*0520*/  MOV R9, R11 ;  /* 0x0000000b00097202 */ /* 0x000fca0000000f00 */
[----:B------:R-:W-:-:S05]  /*0530*/  IMAD.HI.U32 R7, R7, R9, RZ ;  /* 0x0000000907077227 */ /* 0x000fca00078e00ff */
[----:B------:R-:W-:-:S05]  /*0540*/  IADD3 R5, -R7, RZ, RZ ;  /* 0x000000ff07057210 */ /* 0x000fca0007ffe1ff */
[----:B------:R-:W-:Y:S01]  /*0550*/  IMAD R5, R8, R5, R9 ;  /* 0x0000000508057224 */ /* 0x000fe200078e0209 */
[----:B------:R-:W-:-:S04]  /*0560*/  LOP3.LUT R9, R39, R10, RZ, 0x3c, !PT ;  /* 0x0000000a27097212 */ /* 0x000fc800078e3cff */
[----:B------:R-:W-:Y:S02]  /*0570*/  ISETP.GT.U32.AND P4, PT, R8, R5, PT ;  /* 0x000000050800720c */ /* 0x000fe40003f84070 */
[----:B------:R-:W-:-:S11]  /*0580*/  ISETP.GE.AND P2, PT, R9, RZ, PT ;  /* 0x000000ff0900720c */ /* 0x000fd60003f46270 */
[-C--:B------:R-:W-:Y:S02]  /*0590*/  @!P4 IADD3 R5, R5, -R8.reuse, RZ ;  /* 0x800000080505c210 */ /* 0x080fe40007ffe0ff */
[----:B------:R-:W-:Y:S02]  /*05a0*/  @!P4 IADD3 R7, R7, 0x1, RZ ;  /* 0x000000010707c810 */ /* 0x000fe40007ffe0ff */
[CC--:B------:R-:W-:Y:S02]  /*05b0*/  ISETP.GE.U32.AND P3, PT, R5.reuse, R8.reuse, PT ;  /* 0x000000080500720c */ /* 0x0c0fe40003f66070 */
[----:B------:R-:W-:Y:S02]  /*05c0*/  ISETP.GT.U32.AND P0, PT, R8, R5, PT ;  /* 0x000000050800720c */ /* 0x000fe40003f04070 */
[----:B------:R-:W-:Y:S02]  /*05d0*/  IADD3 R6, R5, -R8, RZ ;  /* 0x8000000805067210 */ /* 0x000fe40007ffe0ff */
[----:B------:R-:W-:-:S02]  /*05e0*/  SHF.L.U32 R8, R38, 0x1, RZ ;  /* 0x0000000126087819 */ /* 0x000fc400000006ff */
[----:B------:R-:W-:Y:S02]  /*05f0*/  SEL R5, R6, R5, !P0 ;  /* 0x0000000506057207 */ /* 0x000fe40004000000 */
[----:B------:R-:W-:Y:S02]  /*0600*/  LOP3.LUT R6, RZ, R10, RZ, 0x33, !PT ;  /* 0x0000000aff067212 */ /* 0x000fe400078e33ff */
[----:B------:R-:W-:Y:S02]  /*0610*/  ISETP.GT.U32.AND P0, PT, R38, 0x1ff, PT ;  /* 0x000001ff2600780c */ /* 0x000fe40003f04070 */
[----:B------:R-:W-:Y:S02]  /*0620*/  @P3 IADD3 R7, R7, 0x1, RZ ;  /* 0x0000000107073810 */ /* 0x000fe40007ffe0ff */
[----:B------:R-:W-:Y:S02]  /*0630*/  ISETP.NE.AND P3, PT, R10, RZ, PT ;  /* 0x000000ff0a00720c */ /* 0x000fe40003f65270 */
[----:B------:R-:W-:-:S02]  /*0640*/  @!P2 IADD3 R7, -R7, RZ, RZ ;  /* 0x000000ff0707a210 */ /* 0x000fc40007ffe1ff */
[----:B------:R-:W-:Y:S02]  /*0650*/  @!P1 IADD3 R5, -R5, RZ, RZ ;  /* 0x000000ff05059210 */ /* 0x000fe40007ffe1ff */
[----:B------:R-:W-:Y:S02]  /*0660*/  SEL R7, R6, R7, !P3 ;  /* 0x0000000706077207 */ /* 0x000fe40005800000 */
[----:B------:R-:W-:Y:S02]  /*0670*/  ISETP.GE.OR.EX P5, PT, R31, UR13, P0, P5 ;  /* 0x0000000d1f007c0c */ /* 0x000fe400087a6750 */
[----:B------:R-:W-:Y:S02]  /*0680*/  LOP3.LUT R17, R8, 0x7e, RZ, 0xc0, !PT ;  /* 0x0000007e08117812 */ /* 0x000fe400078ec0ff */
[----:B------:R-:W-:Y:S02]  /*0690*/  SEL R52, R6, R5, !P3 ;  /* 0x0000000506347207 */ /* 0x000fe40005800000 */
[----:B------:R-:W-:-:S02]  /*06a0*/  SHF.R.S32.HI R5, RZ, 0x1f, R7 ;  /* 0x0000001fff057819 */ /* 0x000fc40000011407 */
[----:B------:R-:W-:Y:S02]  /*06b0*/  LEA R16, R52, R17, 0x7 ;  /* 0x0000001134107211 */ /* 0x000fe400078e38ff */
[----:B------:R-:W-:Y:S01]  /*06c0*/  ISETP.GE.U32.AND P4, PT, R27, UR12, PT ;  /* 0x0000000c1b007c0c */ /* 0x000fe2000bf86070 */
[----:B------:R-:W-:Y:S01]  /*06d0*/  IMAD R6, R5, UR10, RZ ;  /* 0x0000000a05067c24 */ /* 0x000fe2000f8e02ff */
[----:B------:R-:W-:Y:S01]  /*06e0*/  SHF.R.S32.HI R17, RZ, 0x1f, R16 ;  /* 0x0000001fff117819 */ /* 0x000fe20000011410 */
[----:B------:R-:W0:Y:S01]  /*06f0*/  @!P5 LDC.64 R10, c[0x0][0x288] ;  /* 0x0000a200ff0adb82 */ /* 0x000e220000000a00 */
[----:B------:R-:W-:Y:S01]  /*0700*/  SHF.R.S32.HI R5, RZ, 0x1f, R15 ;  /* 0x0000001fff057819 */ /* 0x000fe2000001140f */
[----:B------:R-:W-:Y:S01]  /*0710*/  IMAD R9, R7, UR11, R6 ;  /* 0x0000000b07097c24 */ /* 0x000fe2000f8e0206 */
[----:B------:R-:W-:Y:S01]  /*0720*/  ISETP.GE.OR.EX P4, PT, R21, UR13, P0, P4 ;  /* 0x0000000d15007c0c */ /* 0x000fe20008786740 */
[----:B------:R-:W-:Y:S01]  /*0730*/  IMAD.WIDE.U32 R6, R7, UR10, R16 ;  /* 0x0000000a07067c25 */ /* 0x000fe2000f8e0010 */
[----:B------:R-:W-:-:S02]  /*0740*/  ISETP.GE.U32.AND P3, PT, R23, UR12, PT ;  /* 0x0000000c17007c0c */ /* 0x000fc4000bf66070 */
[----:B------:R-:W-:Y:S01]  /*0750*/  ISETP.GE.U32.AND P2, PT, R19, UR12, PT ;  /* 0x0000000c13007c0c */ /* 0x000fe2000bf46070 */
[----:B--2---:R-:W-:Y:S01]  /*0760*/  @P6 IMAD R8, R5, R12, RZ ;  /* 0x0000000c05086224 */ /* 0x004fe200078e02ff */
[----:B------:R-:W-:Y:S01]  /*0770*/  IADD3 R9, R7, R9, RZ ;  /* 0x0000000907097210 */ /* 0x000fe20007ffe0ff */
[----:B------:R-:W1:Y:S01]  /*0780*/  @!P5 LDC.64 R36, c[0x0][0x230] ;  /* 0x00008c00ff24db82 */ /* 0x000e620000000a00 */
[----:B------:R-:W-:Y:S01]  /*0790*/  ISETP.GE.OR.EX P3, PT, R25, UR13, P0, P3 ;  /* 0x0000000d19007c0c */ /* 0x000fe20008766730 */
[----:B------:R-:W-:Y:S01]  /*07a0*/  @P6 IMAD R5, R15, R13, R8 ;  /* 0x0000000d0f056224 */ /* 0x000fe200078e0208 */
[----:B------:R-:W-:Y:S02]  /*07b0*/  @P6 MOV R8, R6 ;  /* 0x0000000600086202 */ /* 0x000fe40000000f00 */
[----:B------:R-:W-:-:S03]  /*07c0*/  P2R R49, PR, RZ, 0x20 ;  /* 0x00000020ff317803 */ /* 0x000fc60000000000 */
[----:B------:R-:W-:Y:S01]  /*07d0*/  @P6 IMAD.WIDE.U32 R12, R15, R12, R8 ;  /* 0x0000000c0f0c6225 */ /* 0x000fe200078e0008 */
[----:B------:R-:W2:Y:S04]  /*07e0*/  @!P5 LDC.64 R34, c[0x0][0x228] ;  /* 0x00008a00ff22db82 */ /* 0x000ea80000000a00 */
[----:B------:R-:W-:Y:S01]  /*07f0*/  @P6 IADD3 R5, R13, R5, RZ ;  /* 0x000000050d056210 */ /* 0x000fe20007ffe0ff */
[----:B0-----:R-:W-:Y:S01]  /*0800*/  @!P5 IMAD R20, R31, R10, RZ ;  /* 0x0000000a1f14d224 */ /* 0x001fe200078e02ff */
[C---:B------:R-:W-:Y:S02]  /*0810*/  @P6 SHF.L.U32 R31, R12.reuse, 0x1, RZ ;  /* 0x000000010c1f6819 */ /* 0x040fe400000006ff */
[----:B------:R-:W0:Y:S01]  /*0820*/  @!P4 LDC.64 R14, c[0x0][0x288] ;  /* 0x0000a200ff0ecb82 */ /* 0x000e220000000a00 */
[----:B------:R-:W-:Y:S01]  /*0830*/  @P6 SHF.L.U64.HI R18, R12, 0x1, R5 ;  /* 0x000000010c126819 */ /* 0x000fe20000010205 */
[----:B------:R-:W-:Y:S01]  /*0840*/  @!P5 IMAD R33, R29, R11, R20 ;  /* 0x0000000b1d21d224 */ /* 0x000fe200078e0214 */
[----:B------:R-:W-:-:S02]  /*0850*/  @!P5 MOV R12, R6 ;  /* 0x00000006000cd202 */ /* 0x000fc40000000f00 */
[----:B------:R-:W-:Y:S02]  /*0860*/  @!P5 MOV R13, R9 ;  /* 0x00000009000dd202 */ /* 0x000fe40000000f00 */
[----:B------:R-:W-:Y:S02]  /*0870*/  SHF.R.S32.HI R5, RZ, 0x1f, R19 ;  /* 0x0000001fff057819 */ /* 0x000fe40000011413 */
[----:B---3--:R-:W-:Y:S01]  /*0880*/  @P6 IADD3 R44, P1, R31, R44, RZ ;  /* 0x0000002c1f2c6210 */ /* 0x008fe20007f3e0ff */
[----:B------:R-:W-:Y:S01]  /*0890*/  @!P5 IMAD.WIDE.U32 R10, R29, R10, R12 ;  /* 0x0000000a1d0ad225 */ /* 0x000fe200078e000c */
[----:B------:R-:W-:Y:S01]  /*08a0*/  ISETP.GE.OR.EX P2, PT, R5, UR13, P0, P2 ;  /* 0x0000000d05007c0c */ /* 0x000fe20008746720 */
[----:B------:R-:W3:Y:S01]  /*08b0*/  @!P3 LDC.64 R12, c[0x0][0x288] ;  /* 0x0000a200ff0cbb82 */ /* 0x000ee20000000a00 */
[----:B------:R-:W-:Y:S02]  /*08c0*/  @P6 IADD3.X R45, R18, R45, RZ, P1, !PT ;  /* 0x0000002d122d6210 */ /* 0x000fe40000ffe4ff */
[----:B----4-:R-:W-:-:S02]  /*08d0*/  @P6 IADD3 R42, P1, R31, R42, RZ ;  /* 0x0000002a1f2a6210 */ /* 0x010fc40007f3e0ff */
[----:B------:R-:W-:Y:S02]  /*08e0*/  @!P5 IADD3 R11, R11, R33, RZ ;  /* 0x000000210b0bd210 */ /* 0x000fe40007ffe0ff */
[----:B------:R-:W-:Y:S01]  /*08f0*/  @!P5 SHF.L.U32 R29, R10, 0x1, RZ ;  /* 0x000000010a1dd819 */ /* 0x000fe200000006ff */
[----:B------:R-:W4:Y:S01]  /*0900*/  @!P4 LDC.64 R32, c[0x0][0x230] ;  /* 0x00008c00ff20cb82 */ /* 0x000f220000000a00 */
[----:B------:R-:W-:Y:S02]  /*0910*/  @P6 IADD3.X R43, R18, R43, RZ, P1, !PT ;  /* 0x0000002b122b6210 */ /* 0x000fe40000ffe4ff */
[----:B------:R-:W-:Y:S01]  /*0920*/  @!P5 SHF.L.U64.HI R18, R10, 0x1, R11 ;  /* 0x000000010a12d819 */ /* 0x000fe2000001020b */
[----:B0-----:R-:W-:Y:S01]  /*0930*/  @!P4 IMAD R20, R21, R14, RZ ;  /* 0x0000000e1514c224 */ /* 0x001fe200078e02ff */
[----:B------:R-:W-:Y:S02]  /*0940*/  @!P4 MOV R21, R9 ;  /* 0x000000090015c202 */ /* 0x000fe40000000f00 */
[----:B-1----:R-:W-:Y:S01]  /*0950*/  @!P5 IADD3 R36, P1, R29, R36, RZ ;  /* 0x000000241d24d210 */ /* 0x002fe20007f3e0ff */
[----:B------:R-:W-:Y:S01]  /*0960*/  @!P4 IMAD R41, R27, R15, R20 ;  /* 0x0000000f1b29c224 */ /* 0x000fe200078e0214 */
[----:B------:R-:W-:Y:S01]  /*0970*/  @!P4 MOV R20, R6 ;  /* 0x000000060014c202 */ /* 0x000fe20000000f00 */
[----:B------:R-:W0:Y:S01]  /*0980*/  @!P4 LDC.64 R30, c[0x0][0x228] ;  /* 0x00008a00ff1ecb82 */ /* 0x000e220000000a00 */
[----:B------:R-:W-:-:S02]  /*0990*/  @!P5 IADD3.X R37, R18, R37, RZ, P1, !PT ;  /* 0x000000251225d210 */ /* 0x000fc40000ffe4ff */
[----:B--2---:R-:W-:Y:S01]  /*09a0*/  @!P5 IADD3 R34, P1, R29, R34, RZ ;  /* 0x000000221d22d210 */ /* 0x004fe20007f3e0ff */
[----:B------:R-:W-:-:S03]  /*09b0*/  @!P4 IMAD.WIDE.U32 R14, R27, R14, R20 ;  /* 0x0000000e1b0ec225 */ /* 0x000fc600078e0014 */
[----:B------:R-:W-:Y:S01]  /*09c0*/  @!P5 IADD3.X R35, R18, R35, RZ, P1, !PT ;  /* 0x000000231223d210 */ /* 0x000fe20000ffe4ff */
[----:B------:R-:W1:Y:S01]  /*09d0*/  @!P2 LDC.64 R10, c[0x0][0x288] ;  /* 0x0000a200ff0aab82 */ /* 0x000e620000000a00 */
[----:B------:R-:W-:Y:S01]  /*09e0*/  @!P4 IADD3 R15, R15, R41, RZ ;  /* 0x000000290f0fc210 */ /* 0x000fe20007ffe0ff */
[----:B---3--:R-:W-:Y:S01]  /*09f0*/  @!P3 IMAD R20, R25, R12, RZ ;  /* 0x0000000c1914b224 */ /* 0x008fe200078e02ff */
[C---:B------:R-:W-:Y:S02]  /*0a00*/  @!P4 SHF.L.U32 R21, R14.reuse, 0x1, RZ ;  /* 0x000000010e15c819 */ /* 0x040fe400000006ff */
[----:B------:R-:W-:Y:S01]  /*0a10*/  @!P4 SHF.L.U64.HI R18, R14, 0x1, R15 ;  /* 0x000000010e12c819 */ /* 0x000fe2000001020f */
[----:B------:R-:W-:Y:S01]  /*0a20*/  @!P3 IMAD R41, R23, R13, R20 ;  /* 0x0000000d1729b224 */ /* 0x000fe200078e0214 */
[----:B------:R-:W-:Y:S01]  /*0a30*/  @!P3 MOV R14, R6 ;  /* 0x00000006000eb202 */ /* 0x000fe20000000f00 */
[----:B------:R-:W2:Y:S01]  /*0a40*/  @!P3 LDC.64 R28, c[0x0][0x230] ;  /* 0x00008c00ff1cbb82 */ /* 0x000ea20000000a00 */
[----:B------:R-:W-:-:S02]  /*0a50*/  @!P3 MOV R15, R9 ;  /* 0x00000009000fb202 */ /* 0x000fc40000000f00 */
[----:B----4-:R-:W-:Y:S01]  /*0a60*/  @!P4 IADD3 R32, P1, R21, R32, RZ ;  /* 0x000000201520c210 */ /* 0x010fe20007f3e0ff */
[----:B------:R-:W-:-:S03]  /*0a70*/  @!P3 IMAD.WIDE.U32 R12, R23, R12, R14 ;  /* 0x0000000c170cb225 */ /* 0x000fc600078e000e */
[----:B------:R-:W-:Y:S01]  /*0a80*/  @!P4 IADD3.X R33, R18, R33, RZ, P1, !PT ;  /* 0x000000211221c210 */ /* 0x000fe20000ffe4ff */
[----:B------:R-:W3:Y:S01]  /*0a90*/  @!P3 LDC.64 R26, c[0x0][0x228] ;  /* 0x00008a00ff1abb82 */ /* 0x000ee20000000a00 */
[----:B0-----:R-:W-:Y:S02]  /*0aa0*/  @!P4 IADD3 R30, P1, R21, R30, RZ ;  /* 0x0000001e151ec210 */ /* 0x001fe40007f3e0ff */
[----:B------:R-:W-:Y:S02]  /*0ab0*/  @!P3 IADD3 R13, R13, R41, RZ ;  /* 0x000000290d0db210 */ /* 0x000fe40007ffe0ff */
[C---:B------:R-:W-:Y:S02]  /*0ac0*/  @!P3 SHF.L.U32 R15, R12.reuse, 0x1, RZ ;  /* 0x000000010c0fb819 */ /* 0x040fe400000006ff */
[----:B------:R-:W-:Y:S01]  /*0ad0*/  @!P3 SHF.L.U64.HI R14, R12, 0x1, R13 ;  /* 0x000000010c0eb819 */ /* 0x000fe2000001020d */
[----:B------:R-:W0:Y:S01]  /*0ae0*/  @!P2 LDC.64 R24, c[0x0][0x230] ;  /* 0x00008c00ff18ab82 */ /* 0x000e220000000a00 */
[----:B------:R-:W-:Y:S01]  /*0af0*/  @!P2 MOV R12, R6 ;  /* 0x00000006000ca202 */ /* 0x000fe20000000f00 */
[----:B-1----:R-:W-:Y:S01]  /*0b00*/  @!P2 IMAD R20, R5, R10, RZ ;  /* 0x0000000a0514a224 */ /* 0x002fe200078e02ff */
[----:B------:R-:W-:-:S02]  /*0b10*/  @!P2 MOV R13, R9 ;  /* 0x00000009000da202 */ /* 0x000fc40000000f00 */
[----:B------:R-:W-:Y:S01]  /*0b20*/  @!P4 IADD3.X R31, R18, R31, RZ, P1, !PT ;  /* 0x0000001f121fc210 */ /* 0x000fe20000ffe4ff */
[----:B------:R-:W-:Y:S01]  /*0b30*/  @!P2 IMAD R11, R19, R11, R20 ;  /* 0x0000000b130ba224 */ /* 0x000fe200078e0214 */
[----:B------:R-:W-:Y:S01]  /*0b40*/  P2R R5, PR, RZ, 0x10 ;  /* 0x00000010ff057803 */ /* 0x000fe20000000000 */
[----:B------:R-:W1:Y:S01]  /*0b50*/  @!P2 LDC.64 R22, c[0x0][0x228] ;  /* 0x00008a00ff16ab82 */ /* 0x000e620000000a00 */
[----:B--2---:R-:W-:Y:S01]  /*0b60*/  @!P3 IADD3 R28, P1, R15, R28, RZ ;  /* 0x0000001c0f1cb210 */ /* 0x004fe20007f3e0ff */
[----:B------:R-:W-:Y:S01]  /*0b70*/  @!P2 IMAD.WIDE.U32 R12, R19, R10, R12 ;  /* 0x0000000a130ca225 */ /* 0x000fe200078e000c */
[----:B------:R-:W-:Y:S02]  /*0b80*/  SHF.R.S32.HI R19, RZ, 0x1f, R2 ;  /* 0x0000001fff137819 */ /* 0x000fe40000011402 */
[----:B------:R-:W-:Y:S02]  /*0b90*/  @!P3 IADD3.X R29, R14, R29, RZ, P1, !PT ;  /* 0x0000001d0e1db210 */ /* 0x000fe40000ffe4ff */
[----:B------:R-:W-:-:S02]  /*0ba0*/  @!P2 IADD3 R13, R13, R11, RZ ;  /* 0x0000000b0d0da210 */ /* 0x000fc40007ffe0ff */
[----:B---3--:R-:W-:Y:S02]  /*0bb0*/  @!P3 IADD3 R26, P1, R15, R26, RZ ;  /* 0x0000001a0f1ab210 */ /* 0x008fe40007f3e0ff */
[----:B------:R-:W-:Y:S02]  /*0bc0*/  @!P2 SHF.L.U32 R11, R12, 0x1, RZ ;  /* 0x000000010c0ba819 */ /* 0x000fe400000006ff */
[----:B------:R-:W-:Y:S02]  /*0bd0*/  @!P3 IADD3.X R27, R14, R27, RZ, P1, !PT ;  /* 0x0000001b0e1bb210 */ /* 0x000fe40000ffe4ff */
[----:B------:R-:W-:Y:S02]  /*0be0*/  @!P2 SHF.L.U64.HI R12, R12, 0x1, R13 ;  /* 0x000000010c0ca819 */ /* 0x000fe4000001020d */
[----:B0-----:R-:W-:Y:S02]  /*0bf0*/  @!P2 IADD3 R24, P1, R11, R24, RZ ;  /* 0x000000180b18a210 */ /* 0x001fe40007f3e0ff */
[----:B------:R-:W-:-:S02]  /*0c00*/  IADD3 R15, R2, 0x28, RZ ;  /* 0x00000028020f7810 */ /* 0x000fc40007ffe0ff */
[----:B------:R-:W-:Y:S02]  /*0c10*/  @!P2 IADD3.X R25, R12, R25, RZ, P1, !PT ;  /* 0x000000190c19a210 */ /* 0x000fe40000ffe4ff */
[----:B------:R-:W-:Y:S02]  /*0c20*/  SHF.R.S32.HI R13, RZ, 0x1f, R15 ;  /* 0x0000001fff0d7819 */ /* 0x000fe4000001140f */
[----:B-1----:R-:W-:-:S04]  /*0c30*/  @!P2 IADD3 R22, P1, R11, R22, RZ ;  /* 0x000000160b16a210 */ /* 0x002fc80007f3e0ff */
        /* <DEDUP_REMOVED lines=39> */
[----:B------:R-:W-:-:S07]  /*0eb0*/  ISETP.LT.U32.AND P6, PT, R38, 0x200, !P6 ;  /* 0x000002002600780c */ /* 0x000fce00077c1070 */
[----:B------:R-:W5:Y:S06]  /*0ec0*/  @P5 LDG.E R48, desc[UR8][R42.64] ;  /* 0x000000082a305981 */ /* 0x000f6c000c1e1900 */
[----:B------:R-:W0:Y:S08]  /*0ed0*/  @P6 LDC.64 R40, c[0x0][0x288] ;  /* 0x0000a200ff286b82 */ /* 0x000e300000000a00 */
[----:B------:R-:W1:Y:S01]  /*0ee0*/  @P6 LDC.64 R10, c[0x0][0x230] ;  /* 0x00008c00ff0a6b82 */ /* 0x000e620000000a00 */
        /* <DEDUP_REMOVED lines=11> */
[----:B0-----:R-:W-:-:S04]  /*0fa0*/  @P6 IADD3 R40, P4, R47, R40, RZ ;  /* 0x000000282f286210 */ /* 0x001fc80007f9e0ff */
[----:B------:R-:W-:Y:S02]  /*0fb0*/  @P6 IADD3.X R41, R46, R41, RZ, P4, !PT ;  /* 0x000000292e296210 */ /* 0x000fe400027fe4ff */
[----:B------:R-:W-:Y:S02]  /*0fc0*/  CS2R R46, SRZ ;  /* 0x00000000002e7805 */ /* 0x000fe4000001ff00 */
[----:B------:R-:W-:Y:S01]  /*0fd0*/  ISETP.NE.AND P4, PT, R5, RZ, PT ;  /* 0x000000ff0500720c */ /* 0x000fe20003f85270 */
[----:B------:R-:W5:Y:S04]  /*0fe0*/  @P6 LDG.E R56, desc[UR8][R40.64] ;  /* 0x0000000828386981 */ /* 0x000f68000c1e1900 */
[----:B------:R0:W5:Y:S02]  /*0ff0*/  @P6 LDG.E R47, desc[UR8][R10.64] ;  /* 0x000000080a2f6981 */ /* 0x000164000c1e1900 */
[----:B0-----:R-:W0:Y:S02]  /*1000*/  LDC.64 R10, c[0x0][0x248] ;  /* 0x00009200ff0a7b82 */ /* 0x001e240000000a00 */
[----:B0-----:R-:W-:-:S06]  /*1010*/  IMAD.WIDE R10, R39, 0x8, R10 ;  /* 0x00000008270a7825 */ /* 0x001fcc00078e020a */
[----:B------:R-:W2:Y:S01]  /*1020*/  LDG.E.64 R10, desc[UR8][R10.64] ;  /* 0x000000080a0a7981 */ /* 0x000ea2000c1e1b00 */
[----:B------:R-:W-:-:S06]  /*1030*/  CS2R R40, SRZ ;  /* 0x0000000000287805 */ /* 0x000fcc000001ff00 */
[----:B------:R0:W5:Y:S01]  /*1040*/  @P5 LDG.E R40, desc[UR8][R44.64] ;  /* 0x000000082c285981 */ /* 0x000162000c1e1900 */
[----:B------:R-:W-:Y:S02]  /*1050*/  ISETP.NE.AND P5, PT, R49, RZ, PT ;  /* 0x000000ff3100720c */ /* 0x000fe40003fa5270 */
[----:B------:R-:W-:Y:S02]  /*1060*/  CS2R R42, SRZ ;  /* 0x00000000002a7805 */ /* 0x000fe4000001ff00 */
[----:B------:R-:W-:Y:S01]  /*1070*/  MOV R53, RZ ;  /* 0x000000ff00357202 */ /* 0x000fe20000000f00 */
[----:B------:R-:W5:Y:S04]  /*1080*/  @!P2 LDG.E R41, desc[UR8][R24.64] ;  /* 0x000000081829a981 */ /* 0x000f68000c1e1900 */
[----:B------:R-:W5:Y:S01]  /*1090*/  @!P4 LDG.E R43, desc[UR8][R32.64] ;  /* 0x00000008202bc981 */ /* 0x000f62000c1e1900 */
[----:B0-----:R-:W-:-:S03]  /*10a0*/  CS2R R44, SRZ ;  /* 0x00000000002c7805 */ /* 0x001fc6000001ff00 */
[----:B------:R-:W5:Y:S04]  /*10b0*/  @!P4 LDG.E R53, desc[UR8][R30.64] ;  /* 0x000000081e35c981 */ /* 0x000f68000c1e1900 */
[----:B------:R-:W5:Y:S04]  /*10c0*/  @!P5 LDG.E R46, desc[UR8][R36.64] ;  /* 0x00000008242ed981 */ /* 0x000f68000c1e1900 */
[----:B------:R-:W5:Y:S04]  /*10d0*/  @!P5 LDG.E R54, desc[UR8][R34.64] ;  /* 0x000000082236d981 */ /* 0x000f68000c1e1900 */
[----:B------:R-:W5:Y:S04]  /*10e0*/  @!P3 LDG.E R44, desc[UR8][R28.64] ;  /* 0x000000081c2cb981 */ /* 0x000f68000c1e1900 */
[----:B------:R-:W5:Y:S01]  /*10f0*/  @!P1 LDG.E R42, desc[UR8][R20.64] ;  /* 0x00000008142a9981 */ /* 0x000f62000c1e1900 */
[----:B--2---:R-:W-:-:S05]  /*1100*/  FFMA.FTZ R5, -R10, R10, R11 ;  /* 0x0000000a0a057223 */ /* 0x004fca000001010b */
[----:B------:R-:W-:-:S13]  /*1110*/  FSETP.GTU.FTZ.AND P6, PT, R5, RZ, PT ;  /* 0x000000ff0500720b */ /* 0x000fda0003fdc000 */
[----:B------:R-:W0:Y:S02]  /*1120*/  @P6 LDC R50, c[0x0][0x250] ;  /* 0x00009400ff326b82 */ /* 0x000e240000000800 */
[----:B0-----:R-:W-:Y:S01]  /*1130*/  @P6 FADD.FTZ R50, R5, R50 ;  /* 0x0000003205326221 */ /* 0x001fe20000010000 */
[----:B------:R-:W-:-:S06]  /*1140*/  MOV R5, 0x3f800000 ;  /* 0x3f80000000057802 */ /* 0x000fcc0000000f00 */
[----:B------:R0:W1:Y:S01]  /*1150*/  @P6 MUFU.RSQ R5, R50 ;  /* 0x0000003200056308 */ /* 0x0000620000001400 */
[----:B------:R-:W-:Y:S02]  /*1160*/  LOP3.LUT P6, RZ, R4, 0x2, RZ, 0xc0, !PT ;  /* 0x0000000204ff7812 */ /* 0x000fe400078cc0ff */
[----:B0-----:R-:W-:-:S11]  /*1170*/  CS2R R50, SRZ ;  /* 0x0000000000327805 */ /* 0x001fd6000001ff00 */
[----:B------:R-:W5:Y:S04]  /*1180*/  @!P6 LDG.E R55, desc[UR8][R18.64] ;  /* 0x000000081237e981 */ /* 0x000f68000c1e1900 */
[----:B------:R-:W5:Y:S04]  /*1190*/  @!P3 LDG.E R51, desc[UR8][R26.64] ;  /* 0x000000081a33b981 */ /* 0x000f68000c1e1900 */
[----:B------:R-:W5:Y:S01]  /*11a0*/  @!P2 LDG.E R50, desc[UR8][R22.64] ;  /* 0x000000081632a981 */ /* 0x000f62000c1e1900 */
[----:B------:R-:W-:Y:S01]  /*11b0*/  MOV R49, RZ ;  /* 0x000000ff00317202 */ /* 0x000fe20000000f00 */
[----:B------:R-:W-:Y:S02]  /*11c0*/  BSSY B0, `(.L_x_1193) ;  /* 0x0000011000007945 */ /* 0x000fe40003800000 */
[----:B------:R0:W5:Y:S04]  /*11d0*/  @!P6 LDG.E R45, desc[UR8][R14.64] ;  /* 0x000000080e2de981 */ /* 0x000168000c1e1900 */
[----:B------:R2:W5:Y:S01]  /*11e0*/  @!P1 LDG.E R49, desc[UR8][R12.64] ;  /* 0x000000080c319981 */ /* 0x000562000c1e1900 */
[----:B0-----:R-:W-:-:S02]  /*11f0*/  CS2R R14, SRZ ;  /* 0x00000000000e7805 */ /* 0x001fc4000001ff00 */
[----:B--2---:R-:W-:Y:S01]  /*1200*/  CS2R R12, SRZ ;  /* 0x00000000000c7805 */ /* 0x004fe2000001ff00 */
[----:B-1----:R-:W-:Y:S06]  /*1210*/  @P0 BRA `(.L_x_1194) ;  /* 0x00000000002c0947 */ /* 0x002fec0003800000 */
        /* <DEDUP_REMOVED lines=9> */
[----:B------:R-:W-:-:S05]  /*12b0*/  IADD3.X R17, R18, UR11, RZ, P0, !PT ;  /* 0x0000000b12117c10 */ /* 0x000fca00087fe4ff */
[----:B------:R0:W5:Y:S04]  /*12c0*/  LDG.E.64 R12, desc[UR8][R16.64] ;  /* 0x00000008100c7981 */ /* 0x000168000c1e1b00 */
.L_x_1194:
[----:B------:R-:W-:Y:S05]  /*12d0*/  BSYNC B0 ;  /* 0x0000000000007941 */ /* 0x000fea0003800000 */
.L_x_1193:
[----:B------:R-:W-:Y:S01]  /*12e0*/  ISETP.NE.AND P0, PT, RZ, UR5, PT ;  /* 0x00000005ff007c0c */ /* 0x000fe2000bf05270 */
[--C-:B-----5:R-:W-:Y:S01]  /*12f0*/  HADD2.F32 R11, -RZ, R45.reuse.H0_H0 ;  /* 0x2000002dff0b7230 */ /* 0x120fe20000004100 */
[----:B------:R-:W-:Y:S01]  /*1300*/  LOP3.LUT R4, R4, 0xfffffff7, RZ, 0xc0, !PT ;  /* 0xfffffff704047812 */ /* 0x000fe200078ec0ff */
[----:B------:R-:W-:Y:S02]  /*1310*/  HADD2.F32 R23, -RZ, R45.H1_H1 ;  /* 0x3000002dff177230 */ /* 0x000fe40000004100 */
[--C-:B------:R-:W-:Y:S02]  /*1320*/  HADD2.F32 R25, -RZ, R46.reuse.H0_H0 ;  /* 0x2000002eff197230 */ /* 0x100fe40000004100 */
[C---:B0-----:R-:W-:Y:S01]  /*1330*/  FADD.FTZ R16, -R10.reuse, R11 ;  /* 0x0000000b0a107221 */ /* 0x041fe20000010100 */
[----:B------:R-:W-:Y:S02]  /*1340*/  HADD2.F32 R27, -RZ, R46.H1_H1 ;  /* 0x3000002eff1b7230 */ /* 0x000fe40000004100 */
[----:B------:R-:W-:Y:S01]  /*1350*/  FADD.FTZ R18, -R10, R23 ;  /* 0x000000170a127221 */ /* 0x000fe20000010100 */
[----:B------:R-:W-:-:S02]  /*1360*/  HADD2.F32 R19, -RZ, R54.H0_H0 ;  /* 0x20000036ff137230 */ /* 0x000fc40000004100 */
[-C--:B------:R-:W-:Y:S01]  /*1370*/  FMUL.FTZ R11, R16, R5.reuse ;  /* 0x00000005100b7220 */ /* 0x080fe20000410000 */
[----:B------:R-:W-:Y:S02]  /*1380*/  HADD2.F32 R20, -RZ, R54.H1_H1 ;  /* 0x30000036ff147230 */ /* 0x000fe40000004100 */
[C---:B------:R-:W-:Y:S01]  /*1390*/  FADD.FTZ R24, -R10.reuse, R25 ;  /* 0x000000190a187221 */ /* 0x040fe20000010100 */
[--C-:B------:R-:W-:Y:S02]  /*13a0*/  HADD2.F32 R21, -RZ, R55.reuse.H0_H0 ;  /* 0x20000037ff157230 */ /* 0x100fe40000004100 */
[----:B------:R-:W-:Y:S01]  /*13b0*/  FADD.FTZ R22, -R10, R27 ;  /* 0x0000001b0a167221 */ /* 0x000fe20000010100 */
[----:B------:R-:W-:Y:S02]  /*13c0*/  HADD2.F32 R17, -RZ, R55.H1_H1 ;  /* 0x30000037ff117230 */ /* 0x000fe40000004100 */
[----:B------:R-:W-:Y:S01]  /*13d0*/  FMUL.FTZ R16, R18, R5 ;  /* 0x0000000512107220 */ /* 0x000fe20000410000 */
        /* <DEDUP_REMOVED lines=20> */
.L_x_1195:
[----:B------:R-:W-:Y:S01]  /*1520*/  FMUL.FTZ R18, R21, R12 ;  /* 0x0000000c15127220 */ /* 0x000fe20000410000 */
[----:B------:R-:W-:Y:S01]  /*1530*/  FMUL.FTZ R23, R24, R5 ;  /* 0x0000000518177220 */ /* 0x000fe20000410000 */
[----:B------:R-:W-:Y:S01]  /*1540*/  FFMA.FTZ R24, R11, R21, RZ ;  /* 0x000000150b187223 */ /* 0x000fe200000100ff */
        /* <DEDUP_REMOVED lines=23> */
.L_x_1196:
[----:B------:R-:W-:Y:S01]  /*16c0*/  FADD.FTZ R28, RZ, R21 ;  /* 0x00000015ff1c7221 */ /* 0x000fe20000010000 */
[----:B------:R-:W-:Y:S01]  /*16d0*/  FFMA.FTZ R27, R16, R25, R11 ;  /* 0x00000019101b7223 */ /* 0x000fe2000001000b */
[----:B------:R-:W-:Y:S01]  /*16e0*/  FMUL.FTZ R26, R19, R12 ;  /* 0x0000000c131a7220 */ /* 0x000fe20000410000 */
[C---:B------:R-:W-:Y:S01]  /*16f0*/  FFMA.FTZ R24, R23.reuse, R19, R24 ;  /* 0x0000001317187223 */ /* 0x040fe20000010018 */
[----:B------:R-:W-:Y:S01]  /*1700*/  FADD.FTZ R11, R28, R19 ;  /* 0x000000131c0b7221 */ /* 0x000fe20000010000 */
[--C-:B------:R-:W-:Y:S02]  /*1710*/  HADD2.F32 R19, -RZ, R43.reuse.H0_H0 ;  /* 0x2000002bff137230 */ /* 0x100fe40000004100 */
[----:B------:R-:W-:Y:S01]  /*1720*/  FFMA.FTZ R28, R23, R26, R27 ;  /* 0x0000001a171c7223 */ /* 0x000fe2000001001b */
[----:B------:R-:W-:Y:S01]  /*1730*/  FFMA.FTZ R27, R16, R17, RZ ;  /* 0x00000011101b7223 */ /* 0x000fe200000100ff */
[----:B------:R-:W-:Y:S01]  /*1740*/  FADD.FTZ R29, RZ, R17 ;  /* 0x00000011ff1d7221 */ /* 0x000fe20000010000 */
[----:B------:R-:W-:Y:S01]  /*1750*/  FADD.FTZ R25, R25, R18 ;  /* 0x0000001219197221 */ /* 0x000fe20000010000 */
[----:B------:R-:W-:-:S02]  /*1760*/  HADD2.F32 R21, -RZ, R43.H1_H1 ;  /* 0x3000002bff157230 */ /* 0x000fc40000004100 */
[----:B------:R-:W-:Y:S01]  /*1770*/  FMUL.FTZ R17, R20, R13 ;  /* 0x0000000d14117220 */ /* 0x000fe20000410000 */
[----:B------:R-:W-:Y:S01]  /*1780*/  FFMA.FTZ R27, R22, R20, R27 ;  /* 0x00000014161b7223 */ /* 0x000fe2000001001b */
[----:B------:R-:W-:Y:S01]  /*1790*/  FADD.FTZ R29, R29, R20 ;  /* 0x000000141d1d7221 */ /* 0x000fe20000010000 */
[----:B------:R-:W-:Y:S01]  /*17a0*/  FADD.FTZ R18, R25, R26 ;  /* 0x0000001a19127221 */ /* 0x000fe20000010000 */
[C---:B------:R-:W-:Y:S01]  /*17b0*/  FADD.FTZ R20, -R10.reuse, R19 ;  /* 0x000000130a147221 */ /* 0x040fe20000010100 */
[----:B------:R-:W-:Y:S01]  /*17c0*/  FADD.FTZ R26, -R10, R21 ;  /* 0x000000150a1a7221 */ /* 0x000fe20000010100 */
[----:B------:R-:W-:Y:S01]  /*17d0*/  FFMA.FTZ R22, R22, R17, R28 ;  /* 0x0000001116167223 */ /* 0x000fe2000001001c */
[--C-:B------:R-:W-:Y:S02]  /*17e0*/  HADD2.F32 R19, -RZ, R53.reuse.H0_H0 ;  /* 0x20000035ff137230 */ /* 0x100fe40000004100 */
[----:B------:R-:W-:Y:S01]  /*17f0*/  FMUL.FTZ R21, R20, R5 ;  /* 0x0000000514157220 */ /* 0x000fe20000410000 */
[----:B------:R-:W-:-:S02]  /*1800*/  HADD2.F32 R16, -RZ, R53.H1_H1 ;  /* 0x30000035ff107230 */ /* 0x000fc40000004100 */
        /* <DEDUP_REMOVED lines=20> */
.L_x_1197:
[----:B------:R-:W-:Y:S01]  /*1950*/  FMUL.FTZ R23, R19, R12 ;  /* 0x0000000c13177220 */ /* 0x000fe20000410000 */
[----:B------:R-:W-:Y:S01]  /*1960*/  FADD.FTZ R18, R17, R18 ;  /* 0x0000001211127221 */ /* 0x000fe20000010000 */
[----:B------:R-:W-:Y:S01]  /*1970*/  FADD.FTZ R11, R11, R19 ;  /* 0x000000130b0b7221 */ /* 0x000fe20000010000 */
[C---:B------:R-:W-:Y:S01]  /*1980*/  FFMA.FTZ R17, R21.reuse, R19, R24 ;  /* 0x0000001315117223 */ /* 0x040fe20000010018 */
[----:B------:R-:W-:Y:S01]  /*1990*/  FFMA.FTZ R21, R21, R23, R22 ;  /* 0x0000001715157223 */ /* 0x000fe20000010016 */
[----:B------:R-:W-:Y:S01]  /*19a0*/  FADD.FTZ R19, R18, R23 ;  /* 0x0000001712137221 */ /* 0x000fe20000010000 */
[----:B------:R-:W-:Y:S01]  /*19b0*/  FMUL.FTZ R18, R16, R13 ;  /* 0x0000000d10127220 */ /* 0x000fe20000410000 */
[--C-:B------:R-:W-:Y:S02]  /*19c0*/  HADD2.F32 R23, -RZ, R44.reuse.H0_H0 ;  /* 0x2000002cff177230 */ /* 0x100fe40000004100 */
[----:B------:R-:W-:Y:S01]  /*19d0*/  FFMA.FTZ R27, R20, R16, R27 ;  /* 0x00000010141b7223 */ /* 0x000fe2000001001b */
[----:B------:R-:W-:-:S02]  /*19e0*/  HADD2.F32 R25, -RZ, R44.H1_H1 ;  /* 0x3000002cff197230 */ /* 0x000fc40000004100 */
[----:B------:R-:W-:Y:S01]  /*19f0*/  FFMA.FTZ R24, R20, R18, R21 ;  /* 0x0000001214187223 */ /* 0x000fe20000010015 */
[----:B------:R-:W-:Y:S01]  /*1a00*/  FADD.FTZ R19, R18, R19 ;  /* 0x0000001312137221 */ /* 0x000fe20000010000 */
[C---:B------:R-:W-:Y:S01]  /*1a10*/  FADD.FTZ R18, -R10.reuse, R23 ;  /* 0x000000170a127221 */ /* 0x040fe20000010100 */
[--C-:B------:R-:W-:Y:S02]  /*1a20*/  HADD2.F32 R22, -RZ, R51.reuse.H0_H0 ;  /* 0x20000033ff167230 */ /* 0x100fe40000004100 */
[----:B------:R-:W-:Y:S01]  /*1a30*/  FADD.FTZ R26, -R10, R25 ;  /* 0x000000190a1a7221 */ /* 0x000fe20000010100 */
[----:B------:R-:W-:Y:S02]  /*1a40*/  HADD2.F32 R20, -RZ, R51.H1_H1 ;  /* 0x30000033ff147230 */ /* 0x000fe40000004100 */
        /* <DEDUP_REMOVED lines=21> */
.L_x_1198:
[----:B------:R-:W-:Y:S01]  /*1ba0*/  FMUL.FTZ R26, R22, R12 ;  /* 0x0000000c161a7220 */ /* 0x000fe20000410000 */
[--C-:B------:R-:W-:Y:S02]  /*1bb0*/  HADD2.F32 R25, -RZ, R41.reuse.H0_H0 ;  /* 0x20000029ff197230 */ /* 0x100fe40000004100 */
[----:B------:R-:W-:Y:S01]  /*1bc0*/  FADD.FTZ R29, R29, R16 ;  /* 0x000000101d1d7221 */ /* 0x000fe20000010000 */
[----:B------:R-:W-:Y:S02]  /*1bd0*/  HADD2.F32 R31, -RZ, R41.H1_H1 ;  /* 0x30000029ff1f7230 */ /* 0x000fe40000004100 */
[----:B------:R-:W-:Y:S01]  /*1be0*/  FFMA.FTZ R23, R21, R26, R24 ;  /* 0x0000001a15177223 */ /* 0x000fe20000010018 */
[----:B------:R-:W-:Y:S01]  /*1bf0*/  FADD.FTZ R16, R19, R26 ;  /* 0x0000001a13107221 */ /* 0x000fe20000010000 */
[C---:B------:R-:W-:Y:S01]  /*1c00*/  FADD.FTZ R26, -R10.reuse, R25 ;  /* 0x000000190a1a7221 */ /* 0x040fe20000010100 */
[--C-:B------:R-:W-:Y:S02]  /*1c10*/  HADD2.F32 R25, -RZ, R50.reuse.H0_H0 ;  /* 0x20000032ff197230 */ /* 0x100fe40000004100 */
[----:B------:R-:W-:Y:S01]  /*1c20*/  FADD.FTZ R28, -R10, R31 ;  /* 0x0000001f0a1c7221 */ /* 0x000fe20000010100 */
[----:B------:R-:W-:-:S02]  /*1c30*/  HADD2.F32 R24, -RZ, R50.H1_H1 ;  /* 0x30000032ff187230 */ /* 0x000fc40000004100 */
[----:B------:R-:W-:Y:S01]  /*1c40*/  FMUL.FTZ R19, R26, R5 ;  /* 0x000000051a137220 */ /* 0x000fe20000410000 */
        /* <DEDUP_REMOVED lines=21> */
.L_x_1199:
[----:B------:R-:W-:Y:S01]  /*1da0*/  FFMA.FTZ R32, R18, R31, R23 ;  /* 0x0000001f12207223 */ /* 0x000fe20000010017 */
[----:B------:R-:W-:Y:S01]  /*1db0*/  FMUL.FTZ R30, R25, R12 ;  /* 0x0000000c191e7220 */ /* 0x000fe20000410000 */
[----:B------:R-:W-:Y:S01]  /*1dc0*/  FADD.FTZ R31, R31, R16 ;  /* 0x000000101f1f7221 */ /* 0x000fe20000010000 */
[----:B------:R-:W-:Y:S01]  /*1dd0*/  FFMA.FTZ R28, R21, R22, R17 ;  /* 0x00000016151c7223 */ /* 0x000fe20000010011 */
[----:B------:R-:W-:Y:S01]  /*1de0*/  FADD.FTZ R22, R11, R22 ;  /* 0x000000160b167221 */ /* 0x000fe20000010000 */
[----:B------:R-:W-:Y:S01]  /*1df0*/  FFMA.FTZ R11, R19, R30, R32 ;  /* 0x0000001e130b7223 */ /* 0x000fe20000010020 */
[----:B------:R-:W-:Y:S01]  /*1e00*/  FMUL.FTZ R21, R24, R13 ;  /* 0x0000000d18157220 */ /* 0x000fe20000410000 */
[----:B------:R-:W-:Y:S01]  /*1e10*/  FADD.FTZ R16, R31, R30 ;  /* 0x0000001e1f107221 */ /* 0x000fe20000010000 */
        /* <DEDUP_REMOVED lines=30> */
.L_x_1200:
[----:B------:R-:W-:Y:S01]  /*2000*/  FMUL.FTZ R32, R18, R12 ;  /* 0x0000000c12207220 */ /* 0x000fe20000410000 */
[--C-:B------:R-:W-:Y:S02]  /*2010*/  HADD2.F32 R23, -RZ, R40.reuse.H0_H0 ;  /* 0x20000028ff177230 */ /* 0x100fe40000004100 */
[----:B------:R-:W-:Y:S01]  /*2020*/  FADD.FTZ R29, R29, R20 ;  /* 0x000000141d1d7221 */ /* 0x000fe20000010000 */
[----:B------:R-:W-:Y:S02]  /*2030*/  HADD2.F32 R31, -RZ, R40.H1_H1 ;  /* 0x30000028ff1f7230 */ /* 0x000fe40000004100 */
[----:B------:R-:W-:Y:S01]  /*2040*/  FFMA.FTZ R20, R19, R25, R28 ;  /* 0x0000001913147223 */ /* 0x000fe2000001001c */
[----:B------:R-:W-:Y:S01]  /*2050*/  FFMA.FTZ R19, R11, R32, R30 ;  /* 0x000000200b137223 */ /* 0x000fe2000001001e */
[----:B------:R-:W-:Y:S01]  /*2060*/  FMUL.FTZ R30, R17, R13 ;  /* 0x0000000d111e7220 */ /* 0x000fe20000410000 */
[----:B------:R-:W-:Y:S01]  /*2070*/  FADD.FTZ R25, R22, R25 ;  /* 0x0000001916197221 */ /* 0x000fe20000010000 */
[----:B------:R-:W-:Y:S01]  /*2080*/  FADD.FTZ R21, R21, R32 ;  /* 0x0000002015157221 */ /* 0x000fe20000010000 */
[C---:B------:R-:W-:Y:S01]  /*2090*/  FADD.FTZ R22, -R10.reuse, R23 ;  /* 0x000000170a167221 */ /* 0x040fe20000010100 */
[----:B------:R-:W-:Y:S01]  /*20a0*/  FADD.FTZ R32, -R10, R31 ;  /* 0x0000001f0a207221 */ /* 0x000fe20000010100 */
[----:B------:R-:W-:Y:S01]  /*20b0*/  FFMA.FTZ R28, R16, R30, R19 ;  /* 0x0000001e101c7223 */ /* 0x000fe20000010013 */
[----:B------:R-:W-:Y:S01]  /*20c0*/  FADD.FTZ R30, R30, R21 ;  /* 0x000000151e1e7221 */ /* 0x000fe20000010000 */
[----:B------:R-:W-:Y:S01]  /*20d0*/  FMUL.FTZ R19, R22, R5 ;  /* 0x0000000516137220 */ /* 0x000fe20000410000 */
[----:B------:R-:W-:-:S02]  /*20e0*/  HADD2.F32 R23, -RZ, R48.H0_H0 ;  /* 0x20000030ff177230 */ /* 0x000fc40000004100 */
[----:B------:R-:W-:Y:S01]  /*20f0*/  FMUL.FTZ R22, R32, R5 ;  /* 0x0000000520167220 */ /* 0x000fe20000410000 */
[----:B------:R-:W-:Y:S01]  /*2100*/  HADD2.F32 R21, -RZ, R48.H1_H1 ;  /* 0x30000030ff157230 */ /* 0x000fe20000004100 */
        /* <DEDUP_REMOVED lines=19> */
.L_x_1201:
[----:B------:R-:W-:Y:S01]  /*2240*/  FMUL.FTZ R31, R23, R12 ;  /* 0x0000000c171f7220 */ /* 0x000fe20000410000 */
[--C-:B------:R-:W-:Y:S02]  /*2250*/  HADD2.F32 R33, -RZ, R47.reuse.H0_H0 ;  /* 0x2000002fff217230 */ /* 0x100fe40000004100 */
[----:B------:R-:W-:Y:S01]  /*2260*/  FFMA.FTZ R27, R26, R24, R27 ;  /* 0x000000181a1b7223 */ /* 0x000fe2000001001b */
[----:B------:R-:W-:Y:S02]  /*2270*/  HADD2.F32 R35, -RZ, R47.H1_H1 ;  /* 0x3000002fff237230 */ /* 0x000fe40000004100 */
[----:B------:R-:W-:Y:S01]  /*2280*/  FADD.FTZ R26, R29, R24 ;  /* 0x000000181d1a7221 */ /* 0x000fe20000010000 */
[----:B------:R-:W-:Y:S01]  /*2290*/  FFMA.FTZ R29, R19, R31, R28 ;  /* 0x0000001f131d7223 */ /* 0x000fe2000001001c */
[----:B------:R-:W-:Y:S01]  /*22a0*/  FMUL.FTZ R32, R21, R13 ;  /* 0x0000000d15207220 */ /* 0x000fe20000410000 */
[----:B------:R-:W-:Y:S01]  /*22b0*/  FADD.FTZ R31, R30, R31 ;  /* 0x0000001f1e1f7221 */ /* 0x000fe20000010000 */
[C---:B------:R-:W-:Y:S01]  /*22c0*/  FADD.FTZ R24, -R10.reuse, R33 ;  /* 0x000000210a187221 */ /* 0x040fe20000010100 */
[----:B------:R-:W-:Y:S01]  /*22d0*/  FADD.FTZ R28, -R10, R35 ;  /* 0x000000230a1c7221 */ /* 0x000fe20000010100 */
[----:B------:R-:W-:Y:S01]  /*22e0*/  FFMA.FTZ R30, R22, R32, R29 ;  /* 0x00000020161e7223 */ /* 0x000fe2000001001d */
[----:B------:R-:W-:Y:S01]  /*22f0*/  FADD.FTZ R32, R32, R31 ;  /* 0x0000001f20207221 */ /* 0x000fe20000010000 */
[-C--:B------:R-:W-:Y:S01]  /*2300*/  FMUL.FTZ R31, R24, R5.reuse ;  /* 0x00000005181f7220 */ /* 0x080fe20000410000 */
[----:B------:R-:W-:Y:S01]  /*2310*/  FMUL.FTZ R28, R28, R5 ;  /* 0x000000051c1c7220 */ /* 0x000fe20000410000 */
[----:B------:R-:W-:-:S02]  /*2320*/  HADD2.F32 R29, -RZ, R56.H0_H0 ;  /* 0x20000038ff1d7230 */ /* 0x000fc40000004100 */
[----:B------:R-:W-:Y:S01]  /*2330*/  HADD2.F32 R24, -RZ, R56.H1_H1 ;  /* 0x30000038ff187230 */ /* 0x000fe20000004100 */
        /* <DEDUP_REMOVED lines=19> */
.L_x_1202:
[----:B------:R-:W0:Y:S01]  /*2470*/  S2R R34, SR_LANEID ;  /* 0x0000000000227919 */ /* 0x000e220000000000 */
[----:B------:R-:W-:Y:S01]  /*2480*/  FMUL.FTZ R33, R29, R12 ;  /* 0x0000000c1d217220 */ /* 0x000fe20000410000 */
[----:B------:R-:W-:Y:S01]  /*2490*/  FMUL.FTZ R37, R24, R13 ;  /* 0x0000000d18257220 */ /* 0x000fe20000410000 */
[----:B------:R-:W1:Y:S01]  /*24a0*/  S2UR UR10, SR_CgaCtaId ;  /* 0x00000000000a79c3 */ /* 0x000e620000008800 */
[----:B------:R-:W-:Y:S01]  /*24b0*/  UMOV UR6, 0x400 ;  /* 0x0000040000067882 */ /* 0x000fe20000000000 */
[----:B------:R-:W-:Y:S01]  /*24c0*/  FFMA.FTZ R35, R31, R33, R30 ;  /* 0x000000211f237223 */ /* 0x000fe2000001001e */
[----:B------:R-:W-:Y:S01]  /*24d0*/  FADD.FTZ R32, R32, R33 ;  /* 0x0000002120207221 */ /* 0x000fe20000010000 */
[----:B------:R-:W-:Y:S01]  /*24e0*/  FFMA.FTZ R20, R11, R18, R20 ;  /* 0x000000120b147223 */ /* 0x000fe20000010014 */
[----:B------:R-:W-:Y:S01]  /*24f0*/  UIADD3 UR5, UR6, 0xa0, URZ ;  /* 0x000000a006057890 */ /* 0x000fe2000fffe03f */
[----:B------:R-:W-:Y:S01]  /*2500*/  FFMA.FTZ R36, R28, R37, R35 ;  /* 0x000000251c247223 */ /* 0x000fe20000010023 */
[----:B------:R-:W-:Y:S01]  /*2510*/  FADD.FTZ R37, R37, R32 ;  /* 0x0000002025257221 */ /* 0x000fe20000010000 */
[----:B------:R-:W-:Y:S01]  /*2520*/  FADD.FTZ R18, R25, R18 ;  /* 0x0000001219127221 */ /* 0x000fe20000010000 */
[----:B------:R-:W-:Y:S01]  /*2530*/  FFMA.FTZ R27, R16, R17, R27 ;  /* 0x00000011101b7223 */ /* 0x000fe2000001001b */
[----:B------:R-:W-:Y:S01]  /*2540*/  FADD.FTZ R26, R26, R17 ;  /* 0x000000111a1a7221 */ /* 0x000fe20000010000 */
[----:B------:R-:W2:Y:S01]  /*2550*/  SHFL.DOWN PT, R33, R36, 0x1, 0x1f ;  /* 0x08201f0024217f89 */ /* 0x000ea200000e0000 */
[----:B------:R-:W-:Y:S01]  /*2560*/  FFMA.FTZ R20, R19, R23, R20 ;  /* 0x0000001713147223 */ /* 0x000fe20000010014 */
[----:B------:R-:W-:Y:S01]  /*2570*/  FADD.FTZ R18, R18, R23 ;  /* 0x0000001712127221 */ /* 0x000fe20000010000 */
[----:B------:R-:W-:Y:S01]  /*2580*/  FFMA.FTZ R27, R22, R21, R27 ;  /* 0x00000015161b7223 */ /* 0x000fe2000001001b */
[----:B------:R-:W3:Y:S01]  /*2590*/  SHFL.DOWN PT, R30, R37, 0x1, 0x1f ;  /* 0x08201f00251e7f89 */ /* 0x000ee200000e0000 */
[----:B------:R-:W-:Y:S01]  /*25a0*/  FADD.FTZ R23, R26, R21 ;  /* 0x000000151a177221 */ /* 0x000fe20000010000 */
[----:B------:R-:W-:Y:S01]  /*25b0*/  FFMA.FTZ R20, R31, R29, R20 ;  /* 0x0000001d1f147223 */ /* 0x000fe20000010014 */
[----:B------:R-:W-:Y:S01]  /*25c0*/  FFMA.FTZ R21, R28, R24, R27 ;  /* 0x000000181c157223 */ /* 0x000fe2000001001b */
[----:B------:R-:W-:Y:S01]  /*25d0*/  FADD.FTZ R22, R18, R29 ;  /* 0x0000001d12167221 */ /* 0x000fe20000010000 */
[----:B------:R-:W-:Y:S01]  /*25e0*/  FADD.FTZ R23, R23, R24 ;  /* 0x0000001817177221 */ /* 0x000fe20000010000 */
[----:B------:R-:W-:Y:S01]  /*25f0*/  BSSY B0, `(.L_x_1203) ;  /* 0x0000047000007945 */ /* 0x000fe20003800000 */
[----:B-1----:R-:W-:Y:S01]  /*2600*/  ULEA UR5, UR10, UR5, 0x18 ;  /* 0x000000050a057291 */ /* 0x002fe2000f8ec03f */
[----:B0-----:R-:W-:-:S05]  /*2610*/  ISETP.GT.AND P0, PT, R34, 0x1e, PT ;  /* 0x0000001e2200780c */ /* 0x001fca0003f04270 */
[----:B------:R-:W-:-:S05]  /*2620*/  LEA R11, R38, UR5, 0x4 ;  /* 0x00000005260b7c11 */ /* 0x000fca000f8e20ff */
[----:B------:R-:W-:Y:S03]  /*2630*/  STS.128 [R11], R20 ;  /* 0x000000140b007388 */ /* 0x000fe60000000c00 */
        /* <DEDUP_REMOVED lines=23> */
[----:B------:R0:W-:Y:S01]  /*27b0*/  @!P0 STS.64 [R60+0x10], R36 ;  /* 0x000010243c008388 */ /* 0x0001e20000000a00 */
[----:B------:R-:W-:Y:S01]  /*27c0*/  BAR.SYNC.DEFER_BLOCKING 0x0 ;  /* 0x0000000000007b1d */ /* 0x000fe20000010000 */
[----:B------:R-:W-:-:S13]  /*27d0*/  ISETP.NE.AND P0, PT, R38, RZ, PT ;  /* 0x000000ff2600720c */ /* 0x000fda0003f05270 */
[----:B0-----:R-:W-:Y:S05]  /*27e0*/  @P0 BRA `(.L_x_1204) ;  /* 0x00000000009c0947 */ /* 0x001fea0003800000 */
[----:B------:R-:W-:-:S09]  /*27f0*/  ULEA UR5, UR10, UR6, 0x18 ;  /* 0x000000060a057291 */ /* 0x000fd2000f8ec03f */
[----:B------:R-:W0:Y:S04]  /*2800*/  LDS.64 R16, [UR5+0x18] ;  /* 0x00001805ff107984 */ /* 0x000e280008000a00 */
[----:B------:R-:W1:Y:S04]  /*2810*/  LDS.128 R28, [UR5+0x20] ;  /* 0x00002005ff1c7984 */ /* 0x000e680008000c00 */
[----:B------:R-:W2:Y:S01]  /*2820*/  LDS.128 R32, [UR5+0x30] ;  /* 0x00003005ff207984 */ /* 0x000ea20008000c00 */
[----:B0-----:R-:W-:Y:S01]  /*2830*/  FADD.FTZ R19, R36, R16 ;  /* 0x0000001024137221 */ /* 0x001fe20000010000 */
[----:B------:R-:W-:-:S03]  /*2840*/  FADD.FTZ R24, R37, R17 ;  /* 0x0000001125187221 */ /* 0x000fc60000010000 */
[----:B-1----:R-:W-:Y:S01]  /*2850*/  FADD.FTZ R25, R19, R28 ;  /* 0x0000001c13197221 */ /* 0x002fe20000010000 */
[----:B------:R-:W-:Y:S01]  /*2860*/  FADD.FTZ R28, R24, R29 ;  /* 0x0000001d181c7221 */ /* 0x000fe20000010000 */
[----:B------:R-:W0:Y:S02]  /*2870*/  LDS.128 R16, [UR5+0x40] ;  /* 0x00004005ff107984 */ /* 0x000e240008000c00 */
[----:B------:R-:W-:Y:S01]  /*2880*/  FADD.FTZ R29, R25, R30 ;  /* 0x0000001e191d7221 */ /* 0x000fe20000010000 */
[----:B------:R-:W-:Y:S01]  /*2890*/  FADD.FTZ R28, R28, R31 ;  /* 0x0000001f1c1c7221 */ /* 0x000fe20000010000 */
[----:B------:R-:W1:Y:S02]  /*28a0*/  LDS.128 R24, [UR5+0x50] ;  /* 0x00005005ff187984 */ /* 0x000e640008000c00 */
[----:B--2---:R-:W-:Y:S01]  /*28b0*/  FADD.FTZ R29, R29, R32 ;  /* 0x000000201d1d7221 */ /* 0x004fe20000010000 */
[----:B------:R-:W-:-:S03]  /*28c0*/  FADD.FTZ R28, R28, R33 ;  /* 0x000000211c1c7221 */ /* 0x000fc60000010000 */
[----:B------:R-:W-:Y:S01]  /*28d0*/  FADD.FTZ R29, R29, R34 ;  /* 0x000000221d1d7221 */ /* 0x000fe20000010000 */
[----:B------:R-:W-:-:S03]  /*28e0*/  FADD.FTZ R28, R28, R35 ;  /* 0x000000231c1c7221 */ /* 0x000fc60000010000 */
[----:B0-----:R-:W-:Y:S01]  /*28f0*/  FADD.FTZ R33, R29, R16 ;  /* 0x000000101d217221 */ /* 0x001fe20000010000 */
[----:B------:R-:W-:Y:S02]  /*2900*/  FADD.FTZ R16, R28, R17 ;  /* 0x000000111c107221 */ /* 0x000fe40000010000 */
[----:B------:R-:W0:Y:S01]  /*2910*/  LDS.128 R28, [UR5+0x60] ;  /* 0x00006005ff1c7984 */ /* 0x000e220008000c00 */
[----:B------:R-:W-:Y:S01]  /*2920*/  FADD.FTZ R33, R33, R18 ;  /* 0x0000001221217221 */ /* 0x000fe20000010000 */
[----:B------:R-:W-:Y:S02]  /*2930*/  FADD.FTZ R32, R16, R19 ;  /* 0x0000001310207221 */ /* 0x000fe40000010000 */
[----:B------:R-:W2:Y:S01]  /*2940*/  LDS.128 R16, [UR5+0x70] ;  /* 0x00007005ff107984 */ /* 0x000ea20008000c00 */
[----:B-1----:R-:W-:Y:S01]  /*2950*/  FADD.FTZ R33, R33, R24 ;  /* 0x0000001821217221 */ /* 0x002fe20000010000 */
[----:B------:R-:W-:-:S03]  /*2960*/  FADD.FTZ R24, R32, R25 ;  /* 0x0000001920187221 */ /* 0x000fc60000010000 */
[----:B------:R-:W-:Y:S01]  /*2970*/  FADD.FTZ R25, R33, R26 ;  /* 0x0000001a21197221 */ /* 0x000fe20000010000 */
[----:B------:R-:W-:Y:S01]  /*2980*/  FADD.FTZ R24, R24, R27 ;  /* 0x0000001b18187221 */ /* 0x000fe20000010000 */
[----:B------:R-:W1:Y:S02]  /*2990*/  LDS.128 R32, [UR5+0x80] ;  /* 0x00008005ff207984 */ /* 0x000e640008000c00 */
[----:B0-----:R-:W-:Y:S01]  /*29a0*/  FADD.FTZ R25, R25, R28 ;  /* 0x0000001c19197221 */ /* 0x001fe20000010000 */
[----:B------:R-:W-:-:S03]  /*29b0*/  FADD.FTZ R24, R24, R29 ;  /* 0x0000001d18187221 */ /* 0x000fc60000010000 */
[----:B------:R-:W-:Y:S01]  /*29c0*/  FADD.FTZ R25, R25, R30 ;  /* 0x0000001e19197221 */ /* 0x000fe20000010000 */
[----:B------:R-:W-:-:S03]  /*29d0*/  FADD.FTZ R24, R24, R31 ;  /* 0x0000001f18187221 */ /* 0x000fc60000010000 */
[----:B--2---:R-:W-:Y:S01]  /*29e0*/  FADD.FTZ R25, R25, R16 ;  /* 0x0000001019197221 */ /* 0x004fe20000010000 */
[----:B------:R-:W-:-:S03]  /*29f0*/  FADD.FTZ R24, R24, R17 ;  /* 0x0000001118187221 */ /* 0x000fc60000010000 */
[----:B------:R-:W-:Y:S01]  /*2a00*/  FADD.FTZ R25, R25, R18 ;  /* 0x0000001219197221 */ /* 0x000fe20000010000 */
[----:B------:R-:W-:-:S03]  /*2a10*/  FADD.FTZ R24, R24, R19 ;  /* 0x0000001318187221 */ /* 0x000fc60000010000 */
[----:B-1----:R-:W-:Y:S01]  /*2a20*/  FADD.FTZ R25, R25, R32 ;  /* 0x0000002019197221 */ /* 0x002fe20000010000 */
[----:B------:R-:W-:-:S03]  /*2a30*/  FADD.FTZ R24, R24, R33 ;  /* 0x0000002118187221 */ /* 0x000fc60000010000 */
[----:B------:R-:W-:Y:S01]  /*2a40*/  FADD.FTZ R36, R25, R34 ;  /* 0x0000002219247221 */ /* 0x000fe20000010000 */
[----:B------:R-:W-:-:S07]  /*2a50*/  FADD.FTZ R37, R24, R35 ;  /* 0x0000002318257221 */ /* 0x000fce0000010000 */
.L_x_1204:
[----:B------:R-:W-:Y:S05]  /*2a60*/  BSYNC B0 ;  /* 0x0000000000007941 */ /* 0x000fea0003800000 */
.L_x_1203:
        /* <DEDUP_REMOVED lines=22> */
[----:B------:R-:W0:Y:S01]  /*2bd0*/  LDS.128 R16, [R11+0x1400] ;  /* 0x001400000b107984 */ /* 0x000e220000000c00 */
[----:B---3--:R-:W-:Y:S01]  /*2be0*/  FADD.FTZ R31, R21, R32 ;  /* 0x00000020151f7221 */ /* 0x008fe20000010000 */
[----:B------:R-:W-:Y:S01]  /*2bf0*/  FADD.FTZ R30, R22, R33 ;  /* 0x00000021161e7221 */ /* 0x000fe20000010000 */
[----:B------:R-:W-:Y:S01]  /*2c00*/  FADD.FTZ R29, R29, R34 ;  /* 0x000000221d1d7221 */ /* 0x000fe20000010000 */
[----:B------:R-:W1:Y:S01]  /*2c10*/  LDS.128 R20, [R11+0x1800] ;  /* 0x001800000b147984 */ /* 0x000e620000000c00 */
[----:B------:R-:W-:-:S03]  /*2c20*/  FADD.FTZ R28, R28, R35 ;  /* 0x000000231c1c7221 */ /* 0x000fc60000010000 */
[----:B------:R-:W2:Y:S01]  /*2c30*/  LDS.128 R24, [R11+0x1c00] ;  /* 0x001c00000b187984 */ /* 0x000ea20000000c00 */
        /* <DEDUP_REMOVED lines=12> */
.L_x_1206:
[----:B------:R-:W-:Y:S05]  /*2d00*/  BSYNC B0 ;  /* 0x0000000000007941 */ /* 0x000fea0003800000 */
.L_x_1205:
[----:B------:R-:W0:Y:S01]  /*2d10*/  LDC.64 R16, c[0x0][0x268] ;  /* 0x00009a00ff107b82 */ /* 0x000e220000000a00 */
[----:B------:R-:W-:Y:S01]  /*2d20*/  LEA R19, R52, R38, 0x6 ;  /* 0x0000002634137211 */ /* 0x000fe200078e30ff */
[----:B------:R-:W-:Y:S06]  /*2d30*/  BSSY B0, `(.L_x_1207) ;  /* 0x0000010000007945 */ /* 0x000fec0003800000 */
[----:B------:R-:W1:Y:S01]  /*2d40*/  LDC R11, c[0x0][0xc] ;  /* 0x00000300ff0b7b82 */ /* 0x000e620000000800 */
[----:B0-----:R-:W-:Y:S01]  /*2d50*/  IMAD.WIDE R16, R19, 0x4, R16 ;  /* 0x0000000413107825 */ /* 0x001fe200078e0210 */
[----:B------:R-:W-:Y:S06]  /*2d60*/  @P6 BRA `(.L_x_1208) ;  /* 0x0000000000306947 */ /* 0x000fec0003800000 */
[----:B------:R-:W2:Y:S01]  /*2d70*/  LDL R26, [R1] ;  /* 0x00000000011a7983 */ /* 0x000ea20000100800 */
[----:B------:R-:W-:-:S03]  /*2d80*/  LEA R18, P6, R58, R16, 0x2 ;  /* 0x000000103a127211 */ /* 0x000fc600078c10ff */
[----:B------:R0:W-:Y:S01]  /*2d90*/  REDG.E.ADD.F32.FTZ.RN.STRONG.GPU desc[UR8][R16.64], R20 ;  /* 0x00000014100079a6 */ /* 0x0001e2000c10f388 */
[----:B------:R-:W-:Y:S02]  /*2da0*/  IADD3.X R19, R17, R61, RZ, P6, !PT ;  /* 0x0000003d11137210 */ /* 0x000fe400037fe4ff */
[----:B------:R-:W-:-:S03]  /*2db0*/  LEA R24, P6, R59, R16, 0x2 ;  /* 0x000000103b187211 */ /* 0x000fc600078c10ff */
[----:B------:R0:W-:Y:S01]  /*2dc0*/  REDG.E.ADD.F32.FTZ.RN.STRONG.GPU desc[UR8][R18.64], R21 ;  /* 0x00000015120079a6 */ /* 0x0001e2000c10f388 */
[----:B--2---:R-:W-:Y:S02]  /*2dd0*/  IADD3.X R25, R17, R26, RZ, P6, !PT ;  /* 0x0000001a11197210 */ /* 0x004fe400037fe4ff */
[----:B------:R-:W2:Y:S02]  /*2de0*/  LDC.64 R26, c[0x0][0x288] ;  /* 0x0000a200ff1a7b82 */ /* 0x000ea40000000a00 */
[----:B--2---:R-:W-:-:S04]  /*2df0*/  LEA R28, P6, R26, R16, 0x2 ;  /* 0x000000101a1c7211 */ /* 0x004fc800078c10ff */
[----:B------:R-:W-:-:S05]  /*2e00*/  LEA.HI.X R29, R26, R17, R27, 0x2, P6 ;  /* 0x000000111a1d7211 */ /* 0x000fca00030f141b */
[----:B------:R0:W-:Y:S04]  /*2e10*/  REDG.E.ADD.F32.FTZ.RN.STRONG.GPU desc[UR8][R28.64], R22 ;  /* 0x000000161c0079a6 */ /* 0x0001e8000c10f388 */
[----:B------:R0:W-:Y:S02]  /*2e20*/  REDG.E.ADD.F32.FTZ.RN.STRONG.GPU desc[UR8][R24.64], R23 ;  /* 0x00000017180079a6 */ /* 0x0001e4000c10f388 */
.L_x_1208:
[----:B------:R-:W-:Y:S05]  /*2e30*/  BSYNC B0 ;  /* 0x0000000000007941 */ /* 0x000fea0003800000 */
.L_x_1207:
[----:B-1----:R-:W-:-:S13]  /*2e40*/  ISETP.GE.U32.AND P6, PT, R11, 0x2, PT ;  /* 0x000000020b00780c */ /* 0x002fda0003fc6070 */
[----:B------:R-:W-:Y:S05]  /*2e50*/  @!P6 BRA `(.L_x_1209) ;  /* 0x0000001000b4e947 */ /* 0x000fea0003800000 */
[----:B0-----:R-:W0:Y:S01]  /*2e60*/  LDC.64 R16, c[0x0][0x258] ;  /* 0x00009600ff107b82 */ /* 0x001e220000000a00 */
        /* <DEDUP_REMOVED lines=9> */
[----:B------:R-:W0:Y:S01]  /*2f00*/  S2UR UR5, SR_CTAID.Y ;  /* 0x00000000000579c3 */ /* 0x000e220000002600 */
[----:B------:R-:W1:Y:S01]  /*2f10*/  S2R R25, SR_LANEID ;  /* 0x0000000000197919 */ /* 0x000e620000000000 */
[----:B------:R-:W-:Y:S01]  /*2f20*/  HFMA2.MMA R22, -RZ, RZ, 0, 5.9604644775390625e-08 ;  /* 0x00000001ff167435 */ /* 0x000fe200000001ff */
[----:B------:R-:W-:Y:S02]  /*2f30*/  LOP3.LUT P6, RZ, R57, 0x2, RZ, 0xc0, !PT ;  /* 0x0000000239ff7812 */ /* 0x000fe400078cc0ff */
[----:B------:R-:W-:-:S07]  /*2f40*/  P2R R24, PR, RZ, 0x1 ;  /* 0x00000001ff187803 */ /* 0x000fce0000000000 */
[----:B------:R-:W-:Y:S02]  /*2f50*/  SEL R22, R22, 0xffffffff, !P6 ;  /* 0xffffffff16167807 */ /* 0x000fe40007000000 */
[----:B0-----:R-:W-:Y:S01]  /*2f60*/  MOV R0, UR5 ;  /* 0x0000000500007c02 */ /* 0x001fe20008000f00 */
[----:B------:R-:W-:Y:S02]  /*2f70*/  VOTEU.ANY UR5, UPT, PT ;  /* 0x0000000000057886 */ /* 0x000fe400038e0100 */
[----:B------:R-:W-:Y:S02]  /*2f80*/  UPOPC UR6, UR5 ;  /* 0x00000005000672bf */ /* 0x000fe40008000000 */
[----:B------:R-:W-:Y:S01]  /*2f90*/  UFLO.U32 UR5, UR5 ;  /* 0x00000005000572bd */ /* 0x000fe200080e0000 */
[----:B------:R-:W-:-:S03]  /*2fa0*/  IMAD R21, R3, UR7, R0 ;  /* 0x0000000703157c24 */ /* 0x000fc6000f8e0200 */
[----:B------:R-:W-:Y:S02]  /*2fb0*/  IMAD R23, R22, UR6, RZ ;  /* 0x0000000616177c24 */ /* 0x000fe4000f8e02ff */
[----:B-1----:R-:W-:Y:S01]  /*2fc0*/  ISETP.EQ.U32.AND P0, PT, R25, UR5, PT ;  /* 0x0000000519007c0c */ /* 0x002fe2000bf02070 */
[----:B------:R-:W-:Y:S01]  /*2fd0*/  IMAD.WIDE.U32 R20, R21, 0x8, R18 ;  /* 0x0000000815147825 */ /* 0x000fe200078e0012 */
[----:B------:R-:W-:-:S04]  /*2fe0*/  SEL R25, R11, RZ, !P6 ;  /* 0x000000ff0b197207 */ /* 0x000fc80007000000 */
[----:B------:R-:W-:Y:S01]  /*2ff0*/  ISETP.NE.AND P6, PT, R25, -0x1, PT ;  /* 0xffffffff1900780c */ /* 0x000fe20003fc5270 */
[----:B------:R0:W-:Y:S06]  /*3000*/  STG.E.64 desc[UR8][R20.64], R36 ;  /* 0x0000002414007986 */ /* 0x0001ec000c101b08 */
[----:B------:R-:W-:Y:S06]  /*3010*/  @P0 MEMBAR.ALL.GPU ;  /* 0x0000000000000992 */ /* 0x000fec000000a000 */
[----:B------:R-:W-:-:S00]  /*3020*/  @P0 ERRBAR ;  /* 0x00000000000009ab */ /* 0x000fc00000000000 */
[----:B------:R-:W-:Y:S06]  /*3030*/  @P0 CGAERRBAR ;  /* 0x00000000000005ab */ /* 0x000fec0000000000 */
[----:B------:R0:W-:Y:S01]  /*3040*/  @P0 REDG.E.ADD.S32.STRONG.GPU desc[UR8][R16.64], R23 ;  /* 0x000000171000098e */ /* 0x0001e2000c10e388 */
[----:B------:R-:W-:Y:S01]  /*3050*/  ISETP.NE.AND P0, PT, R24, RZ, PT ;  /* 0x000000ff1800720c */ /* 0x000fe20003f05270 */
[----:B------:R-:W-:-:S12]  /*3060*/  @!P6 BRA `(.L_x_1210) ;  /* 0x000000000014e947 */ /* 0x000fd80003800000 */
.L_x_1211:
[----:B0-----:R-:W2:Y:S04]  /*3070*/  LDG.E.STRONG.GPU R20, desc[UR8][R16.64] ;  /* 0x0000000810147981 */ /* 0x001ea8000c1ef900 */
[----:B--2---:R-:W-:Y:S01]  /*3080*/  CCTL.IVALL ;  /* 0x00000000ff00798f */ /* 0x004fe20002000000 */
[----:B------:R-:W-:Y:S05]  /*3090*/  YIELD ;  /* 0x0000000000007946 */ /* 0x000fea0003800000 */
[----:B------:R-:W-:-:S13]  /*30a0*/  ISETP.NE.AND P6, PT, R20, R25, PT ;  /* 0x000000191400720c */ /* 0x000fda0003fc5270 */
[----:B------:R-:W-:Y:S05]  /*30b0*/  @P6 BRA `(.L_x_1211) ;  /* 0xfffffffc00ec6947 */ /* 0x000fea000383ffff */
.L_x_1210:
[----:B------:R-:W-:Y:S01]  /*30c0*/  ISETP.NE.AND P6, PT, R11, RZ, PT ;  /* 0x000000ff0b00720c */ /* 0x000fe20003fc5270 */
[----:B------:R-:W-:Y:S05]  /*30d0*/  WARPSYNC.ALL ;  /* 0x0000000000007948 */ /* 0x000fea0003800000 */
[----:B------:R-:W-:Y:S07]  /*30e0*/  BAR.SYNC.DEFER_BLOCKING 0x0 ;  /* 0x0000000000007b1d */ /* 0x000fee0000010000 */
[----:B------:R-:W-:Y:S05]  /*30f0*/  @!P6 BRA `(.L_x_1209) ;  /* 0x00000010000ce947 */ /* 0x000fea0003800000 */
[----:B0-----:R-:W-:Y:S02]  /*3100*/  IADD3 R17, R11, -0x1, RZ ;  /* 0xffffffff0b117810 */ /* 0x001fe40007ffe0ff */
[----:B------:R-:W-:Y:S02]  /*3110*/  MOV R16, RZ ;  /* 0x000000ff00107202 */ /* 0x000fe40000000f00 */
[----:B------:R-:W-:-:S13]  /*3120*/  ISETP.GE.U32.AND P6, PT, R17, 0x3, PT ;  /* 0x000000031100780c */ /* 0x000fda0003fc6070 */
[----:B------:R-:W-:Y:S05]  /*3130*/  @!P6 BRA `(.L_x_1212) ;  /* 0x0000000c008ce947 */ /* 0x000fea0003800000 */
[----:B------:R-:W-:-:S04]  /*3140*/  LOP3.LUT R16, R11, 0x3, RZ, 0xc0, !PT ;  /* 0x000000030b107812 */ /* 0x000fc800078ec0ff */
        /* <DEDUP_REMOVED lines=14> */
.L_x_1215:
[----:B------:R-:W-:-:S13]  /*3230*/  ISETP.EQ.OR P6, PT, R16, UR7, P0 ;  /* 0x0000000710007c0c */ /* 0x000fda00087c2670 */
[----:B------:R-:W-:-:S04]  /*3240*/  @!P6 IMAD R21, R3, R16, R0 ;  /* 0x000000100315e224 */ /* 0x000fc800078e0200 */
[----:B------:R-:W-:-:S06]  /*3250*/  @!P6 IMAD.WIDE.U32 R20, R21, 0x8, R18 ;  /* 0x000000081514e825 */ /* 0x000fcc00078e0012 */
[----:B------:R-:W2:Y:S01]  /*3260*/  @!P6 LDG.E.64 R20, desc[UR8][R20.64] ;  /* 0x000000081414e981 */ /* 0x000ea2000c1e1b00 */
[----:B------:R-:W-:Y:S01]  /*3270*/  IADD3 R23, R16, 0x1, RZ ;  /* 0x0000000110177810 */ /* 0x000fe20007ffe0ff */
[----:B--2---:R-:W-:Y:S01]  /*3280*/  @!P6 FADD.FTZ R36, R36, R20 ;  /* 0x000000142424e221 */ /* 0x004fe20000010000 */
[----:B------:R-:W-:Y:S02]  /*3290*/  @!P6 FADD.FTZ R37, R37, R21 ;  /* 0x000000152525e221 */ /* 0x000fe40000010000 */
        /* <DEDUP_REMOVED lines=108> */
.L_x_1214:
[----:B------:R-:W-:-:S13]  /*3960*/  ISETP.GT.AND P6, PT, R17, 0x4, PT ;  /* 0x000000041100780c */ /* 0x000fda0003fc4270 */
[----:B------:R-:W-:Y:S05]  /*3970*/  @!P6 BRA `(.L_x_1216) ;  /* 0x0000000000f4e947 */ /* 0x000fea0003800000 */
        /* <DEDUP_REMOVED lines=61> */
.L_x_1216:
[----:B------:R-:W-:-:S04]  /*3d50*/  LOP3.LUT P6, RZ, R4, 0x1, RZ, 0xc0, !PT ;  /* 0x0000000104ff7812 */ /* 0x000fc800078cc0ff */
[----:B------:R-:W-:-:S13]  /*3d60*/  ISETP.NE.OR P6, PT, R17, RZ, P6 ;  /* 0x000000ff1100720c */ /* 0x000fda00037c5670 */
[----:B------:R-:W-:Y:S05]  /*3d70*/  @!P6 BRA `(.L_x_1212) ;  /* 0x00000000007ce947 */ /* 0x000fea0003800000 */
.L_x_1213:
        /* <DEDUP_REMOVED lines=31> */
.L_x_1212:
[----:B------:R-:W-:-:S13]  /*3f70*/  LOP3.LUT P6, R11, R11, 0x3, RZ, 0xc0, !PT ;  /* 0x000000030b0b7812 */ /* 0x000fda00078cc0ff */
        /* <DEDUP_REMOVED lines=9> */
.L_x_1218:
[----:B------:R-:W-:Y:S05]  /*4010*/  BSYNC B0 ;  /* 0x0000000000007941 */ /* 0x000fea0003800000 */
.L_x_1217:
[----:B------:R-:W-:-:S13]  /*4020*/  ISETP.NE.AND P6, PT, R11, 0x1, PT ;  /* 0x000000010b00780c */ /* 0x000fda0003fc5270 */
[----:B------:R-:W-:Y:S05]  /*4030*/  @!P6 BRA `(.L_x_1209) ;  /* 0x00000000003ce947 */ /* 0x000fea0003800000 */
[----:B------:R-:W-:-:S04]  /*4040*/  IADD3 R21, R16, 0x1, RZ ;  /* 0x0000000110157810 */ /* 0x000fc80007ffe0ff */
[----:B------:R-:W-:-:S13]  /*4050*/  ISETP.EQ.OR P6, PT, R21, UR7, P0 ;  /* 0x0000000715007c0c */ /* 0x000fda00087c2670 */
[----:B------:R-:W-:-:S04]  /*4060*/  @!P6 IMAD R21, R21, R3, R0 ;  /* 0x000000031515e224 */ /* 0x000fc800078e0200 */
[----:B------:R-:W-:-:S06]  /*4070*/  @!P6 IMAD.WIDE.U32 R20, R21, 0x8, R18 ;  /* 0x000000081514e825 */ /* 0x000fcc00078e0012 */
[----:B------:R-:W2:Y:S01]  /*4080*/  @!P6 LDG.E.64 R20, desc[UR8][R20.64] ;  /* 0x000000081414e981 */ /* 0x000ea2000c1e1b00 */
[----:B------:R-:W-:Y:S01]  /*4090*/  IADD3 R16, R16, 0x2, RZ ;  /* 0x0000000210107810 */ /* 0x000fe20007ffe0ff */
[----:B--2---:R-:W-:Y:S01]  /*40a0*/  @!P6 FADD.FTZ R36, R36, R20 ;  /* 0x000000142424e221 */ /* 0x004fe20000010000 */
[----:B------:R-:W-:Y:S02]  /*40b0*/  @!P6 FADD.FTZ R37, R37, R21 ;  /* 0x000000152525e221 */ /* 0x000fe40000010000 */
[----:B------:R-:W-:-:S04]  /*40c0*/  ISETP.EQ.OR P6, PT, R16, UR7, P0 ;  /* 0x0000000710007c0c */ /* 0x000fc800087c2670 */
[----:B------:R-:W-:-:S13]  /*40d0*/  ISETP.EQ.OR P6, PT, R11, 0x2, P6 ;  /* 0x000000020b00780c */ /* 0x000fda00037c2670 */
[----:B------:R-:W-:-:S04]  /*40e0*/  @!P6 IMAD R11, R16, R3, R0 ;  /* 0x00000003100be224 */ /* 0x000fc800078e0200 */
[----:B------:R-:W-:-:S06]  /*40f0*/  @!P6 IMAD.WIDE.U32 R18, R11, 0x8, R18 ;  /* 0x000000080b12e825 */ /* 0x000fcc00078e0012 */
[----:B------:R-:W2:Y:S02]  /*4100*/  @!P6 LDG.E.64 R18, desc[UR8][R18.64] ;  /* 0x000000081212e981 */ /* 0x000ea4000c1e1b00 */
[----:B--2---:R-:W-:Y:S01]  /*4110*/  @!P6 FADD.FTZ R36, R36, R18 ;  /* 0x000000122424e221 */ /* 0x004fe20000010000 */
[----:B------:R-:W-:-:S07]  /*4120*/  @!P6 FADD.FTZ R37, R37, R19 ;  /* 0x000000132525e221 */ /* 0x000fce0000010000 */
.L_x_1209:
[----:B------:R-:W1:Y:S01]  /*4130*/  S2UR UR6, SR_CgaCtaId ;  /* 0x00000000000679c3 */ /* 0x000e620000008800 */
[----:B------:R-:W-:Y:S01]  /*4140*/  UMOV UR5, 0x400 ;  /* 0x0000040000057882 */ /* 0x000fe20000000000 */
[----:B------:R-:W-:Y:S01]  /*4150*/  LOP3.LUT P6, RZ, R4, 0x8, RZ, 0xc0, !PT ;  /* 0x0000000804ff7812 */ /* 0x000fe200078cc0ff */
[--C-:B0-----:R-:W-:Y:S02]  /*4160*/  HADD2.F32 R23, -RZ, R45.reuse.H0_H0 ;  /* 0x2000002dff177230 */ /* 0x101fe40000004100 */
[----:B------:R-:W-:Y:S02]  /*4170*/  HADD2.F32 R45, -RZ, R45.H1_H1 ;  /* 0x3000002dff2d7230 */ /* 0x000fe40000004100 */
[----:B------:R-:W-:Y:S02]  /*4180*/  HADD2.F32 R27, -RZ, R42.H1_H1 ;  /* 0x3000002aff1b7230 */ /* 0x000fe40000004100 */
[----:B------:R-:W-:Y:S01]  /*4190*/  FADD.FTZ R24, -R10, R23 ;  /* 0x000000170a187221 */ /* 0x000fe20000010100 */
[----:B------:R-:W-:-:S02]  /*41a0*/  HADD2.F32 R29, -RZ, R46.H0_H0 ;  /* 0x2000002eff1d7230 */ /* 0x000fc40000004100 */
[----:B------:R-:W-:Y:S02]  /*41b0*/  HADD2.F32 R33, -RZ, R43.H0_H0 ;  /* 0x2000002bff217230 */ /* 0x000fe40000004100 */
[C---:B------:R-:W-:Y:S01]  /*41c0*/  FADD.FTZ R20, -R10.reuse, R27 ;  /* 0x0000001b0a147221 */ /* 0x040fe20000010100 */
[----:B------:R-:W-:Y:S02]  /*41d0*/  HADD2.F32 R18, -RZ, R41.H0_H0 ;  /* 0x20000029ff127230 */ /* 0x000fe40000004100 */
[----:B------:R-:W-:Y:S02]  /*41e0*/  HADD2.F32 R31, -RZ, R46.H1_H1 ;  /* 0x3000002eff1f7230 */ /* 0x000fe40000004100 */
[C---:B------:R-:W-:Y:S01]  /*41f0*/  FADD.FTZ R32, -R10.reuse, R33 ;  /* 0x000000210a207221 */ /* 0x040fe20000010100 */
[----:B------:R-:W-:Y:S02]  /*4200*/  HADD2.F32 R43, -RZ, R43.H1_H1 ;  /* 0x3000002bff2b7230 */ /* 0x000fe40000004100 */
[----:B------:R-:W-:Y:S01]  /*4210*/  FADD.FTZ R23, -R10, R18 ;  /* 0x000000120a177221 */ /* 0x000fe20000010100 */
[----:B------:R-:W-:-:S02]  /*4220*/  HADD2.F32 R35, -RZ, R44.H0_H0 ;  /* 0x2000002cff237230 */ /* 0x000fc40000004100 */
[C---:B------:R-:W-:Y:S01]  /*4230*/  FADD.FTZ R34, -R10.reuse, R31 ;  /* 0x0000001f0a227221 */ /* 0x040fe20000010100 */
[----:B------:R-:W-:Y:S02]  /*4240*/  HADD2.F32 R41, -RZ, R41.H1_H1 ;  /* 0x30000029ff297230 */ /* 0x000fe40000004100 */
[C---:B------:R-:W-:Y:S01]  /*4250*/  FADD.FTZ R30, -R10.reuse, R43 ;  /* 0x0000002b0a1e7221 */ /* 0x040fe20000010100 */
[----:B------:R-:W-:Y:S01]  /*4260*/  HADD2.F32 R21, -RZ, R42.H0_H0 ;  /* 0x2000002aff157230 */ /* 0x000fe20000004100 */
[----:B-1----:R-:W-:Y:S01]  /*4270*/  ULEA UR5, UR6, UR5, 0x18 ;  /* 0x0000000506057291 */ /* 0x002fe2000f8ec03f */
[--C-:B------:R-:W-:Y:S02]  /*4280*/  HADD2.F32 R19, -RZ, R40.reuse.H0_H0 ;  /* 0x20000028ff137230 */ /* 0x100fe40000004100 */
[C---:B------:R-:W-:Y:S01]  /*4290*/  FADD.FTZ R42, -R10.reuse, R45 ;  /* 0x0000002d0a2a7221 */ /* 0x040fe20000010100 */
[----:B------:R-:W-:Y:S02]  /*42a0*/  HADD2.F32 R25, -RZ, R40.H1_H1 ;  /* 0x30000028ff197230 */ /* 0x000fe40000004100 */
[----:B------:R-:W-:Y:S01]  /*42b0*/  FADD.FTZ R28, -R10, R35 ;  /* 0x000000230a1c7221 */ /* 0x000fe20000010100 */
[----:B------:R-:W-:-:S02]  /*42c0*/  HADD2.F32 R11, -RZ, R47.H0_H0 ;  /* 0x2000002fff0b7230 */ /* 0x000fc40000004100 */
[C---:B------:R-:W-:Y:S01]  /*42d0*/  FADD.FTZ R22, -R10.reuse, R41 ;  /* 0x000000290a167221 */ /* 0x040fe20000010100 */
[----:B------:R-:W-:Y:S02]  /*42e0*/  HADD2.F32 R47, -RZ, R47.H1_H1 ;  /* 0x3000002fff2f7230 */ /* 0x000fe40000004100 */
[C---:B------:R-:W-:Y:S01]  /*42f0*/  FADD.FTZ R21, -R10.reuse, R21 ;  /* 0x000000150a157221 */ /* 0x040fe20000010100 */
[----:B------:R0:W-:Y:S01]  /*4300*/  @!P0 STS.64 [UR5+0x98], R36 ;  /* 0x00009824ff008988 */ /* 0x0001e20008000a05 */
[C---:B------:R-:W-:Y:S01]  /*4310*/  FADD.FTZ R19, -R10.reuse, R19 ;  /* 0x000000130a137221 */ /* 0x040fe20000010100 */
[C---:B------:R-:W-:Y:S01]  /*4320*/  FADD.FTZ R18, -R10.reuse, R25 ;  /* 0x000000190a127221 */ /* 0x040fe20000010100 */
[----:B------:R-:W-:Y:S01]  /*4330*/  FADD.FTZ R11, -R10, R11 ;  /* 0x0000000b0a0b7221 */ /* 0x000fe20000010100 */
[----:B------:R-:W-:Y:S01]  /*4340*/  BAR.SYNC.DEFER_BLOCKING 0x0 ;  /* 0x0000000000007b1d */ /* 0x000fe20000010000 */
[--C-:B------:R-:W-:Y:S02]  /*4350*/  HADD2.F32 R31, -RZ, R55.reuse.H0_H0 ;  /* 0x20000037ff1f7230 */ /* 0x100fe40000004100 */
[----:B------:R-:W-:Y:S01]  /*4360*/  FMUL.FTZ R33, R24, R5 ;  /* 0x0000000518217220 */ /* 0x000fe20000410000 */
[----:B------:R-:W-:-:S02]  /*4370*/  HADD2.F32 R40, -RZ, R55.H1_H1 ;  /* 0x30000037ff287230 */ /* 0x000fc40000004100 */
[----:B------:R-:W-:Y:S01]  /*4380*/  FMUL.FTZ R42, R42, R5 ;  /* 0x000000052a2a7220 */ /* 0x000fe20000410000 */
[----:B0-----:R-:W-:Y:S02]  /*4390*/  HADD2.F32 R37, -RZ, R44.H1_H1 ;  /* 0x3000002cff257230 */ /* 0x001fe40000004100 */
[----:B------:R-:W-:-:S03]  /*43a0*/  FADD.FTZ R36, -R10, R29 ;  /* 0x0000001d0a247221 */ /* 0x000fc60000010100 */
[C---:B------:R-:W-:Y:S01]  /*43b0*/  FADD.FTZ R29, -R10.reuse, R37 ;  /* 0x000000250a1d7221 */ /* 0x040fe20000010100 */
[----:B------:R-:W-:Y:S01]  /*43c0*/  FADD.FTZ R10, -R10, R47 ;  /* 0x0000002f0a0a7221 */ /* 0x000fe20000010100 */
        /* <DEDUP_REMOVED lines=23> */
.L_x_1219:
        /* <DEDUP_REMOVED lines=20> */
[----:B------:R-:W-:-:S05]  /*4680*/  F2FP.F16.F32.PACK_AB R17, R16, R17 ;  /* 0x000000111011723e */ /* 0x000fca00000000ff */
[----:B------:R0:W-:Y:S02]  /*4690*/  STG.E desc[UR8][R24.64], R17 ;  /* 0x0000001118007986 */ /* 0x0001e4000c101908 */
.L_x_1221:
[----:B------:R-:W-:Y:S05]  /*46a0*/  BSYNC B0 ;  /* 0x0000000000007941 */ /* 0x000fea0003800000 */
.L_x_1220:
[----:B------:R-:W-:Y:S01]  /*46b0*/  LOP3.LUT P6, RZ, R4, 0x8, RZ, 0xc0, !PT ;  /* 0x0000000804ff7812 */ /* 0x000fe200078cc0ff */
[--C-:B0-----:R-:W-:Y:S02]  /*46c0*/  HADD2.F32 R25, -RZ, R54.reuse.H0_H0 ;  /* 0x20000036ff197230 */ /* 0x101fe40000004100 */
[-C--:B------:R-:W-:Y:S01]  /*46d0*/  FMUL.FTZ R17, R36, R5.reuse ;  /* 0x0000000524117220 */ /* 0x080fe20000410000 */
[----:B------:R-:W-:Y:S02]  /*46e0*/  HADD2.F32 R54, -RZ, R54.H1_H1 ;  /* 0x30000036ff367230 */ /* 0x000fe40000004100 */
[----:B------:R-:W-:-:S07]  /*46f0*/  FMUL.FTZ R34, R34, R5 ;  /* 0x0000000522227220 */ /* 0x000fce0000410000 */
        /* <DEDUP_REMOVED lines=19> */
.L_x_1222:
        /* <DEDUP_REMOVED lines=15> */
[-C--:B------:R-:W-:Y:S01]  /*4920*/  FMUL.FTZ R34, R24, R5.reuse ;  /* 0x0000000518227220 */ /* 0x080fe20000410000 */
[----:B------:R-:W-:Y:S01]  /*4930*/  FMUL.FTZ R31, R54, R5 ;  /* 0x00000005361f7220 */ /* 0x000fe20000410000 */
[C---:B------:R-:W-:Y:S02]  /*4940*/  LEA R24, P0, R16.reuse, UR10, 0x1 ;  /* 0x0000000a10187c11 */ /* 0x040fe4000f8008ff */
[----:B------:R-:W-:Y:S02]  /*4950*/  IADD3 R25, R17, R25, RZ ;  /* 0x0000001911197210 */ /* 0x000fe40007ffe0ff */
[----:B------:R-:W-:Y:S02]  /*4960*/  F2FP.F16.F32.PACK_AB R31, R31, R34 ;  /* 0x000000221f1f723e */ /* 0x000fe400000000ff */
[----:B------:R-:W-:-:S05]  /*4970*/  LEA.HI.X R25, R16, UR11, R25, 0x1, P0 ;  /* 0x0000000b10197c11 */ /* 0x000fca00080f0c19 */
[----:B------:R0:W-:Y:S02]  /*4980*/  STG.E desc[UR8][R24.64], R31 ;  /* 0x0000001f18007986 */ /* 0x0001e4000c101908 */
.L_x_1224:
[----:B------:R-:W-:Y:S05]  /*4990*/  BSYNC B0 ;  /* 0x0000000000007941 */ /* 0x000fea0003800000 */
.L_x_1223:
[--C-:B------:R-:W-:Y:S02]  /*49a0*/  HADD2.F32 R17, -RZ, R53.reuse.H0_H0 ;  /* 0x20000035ff117230 */ /* 0x100fe40000004100 */
[-C--:B------:R-:W-:Y:S01]  /*49b0*/  FMUL.FTZ R41, R32, R5.reuse ;  /* 0x0000000520297220 */ /* 0x080fe20000410000 */
[----:B------:R-:W-:Y:S02]  /*49c0*/  HADD2.F32 R16, -RZ, R53.H1_H1 ;  /* 0x30000035ff107230 */ /* 0x000fe40000004100 */
[----:B------:R-:W-:Y:S01]  /*49d0*/  FMUL.FTZ R30, R30, R5 ;  /* 0x000000051e1e7220 */ /* 0x000fe20000410000 */
        /* <DEDUP_REMOVED lines=19> */
.L_x_1225:
        /* <DEDUP_REMOVED lines=12> */
[----:B------:R-:W-:Y:S01]  /*4bd0*/  FMUL.FTZ R30, R30, R5 ;  /* 0x000000051e1e7220 */ /* 0x000fe20000410000 */
[----:B------:R-:W-:-:S04]  /*4be0*/  IMAD.WIDE.U32 R16, R31, UR10, R16 ;  /* 0x0000000a1f107c25 */ /* 0x000fc8000f8e0010 */
[----:B------:R-:W-:Y:S01]  /*4bf0*/  IMAD R25, R31, UR11, R32 ;  /* 0x0000000b1f197c24 */ /* 0x000fe2000f8e0220 */
[----:B------:R-:W-:Y:S01]  /*4c00*/  ULDC.64 UR10, c[0x0][0x210] ;  /* 0x00008400000a7ab9 */ /* 0x000fe20000000a00 */
[----:B------:R-:W-:Y:S01]  /*4c10*/  FMUL.FTZ R31, R24, R5 ;  /* 0x00000005181f7220 */ /* 0x000fe20000410000 */
[----:B------:R-:W-:Y:S02]  /*4c20*/  LEA R24, P0, R16, UR10, 0x1 ;  /* 0x0000000a10187c11 */ /* 0x000fe4000f8008ff */
[----:B------:R-:W-:Y:S02]  /*4c30*/  IADD3 R25, R17, R25, RZ ;  /* 0x0000001911197210 */ /* 0x000fe40007ffe0ff */
[----:B------:R-:W-:Y:S02]  /*4c40*/  F2FP.F16.F32.PACK_AB R17, R30, R31 ;  /* 0x0000001f1e11723e */ /* 0x000fe400000000ff */
[----:B------:R-:W-:-:S05]  /*4c50*/  LEA.HI.X R25, R16, UR11, R25, 0x1, P0 ;  /* 0x0000000b10197c11 */ /* 0x000fca00080f0c19 */
[----:B------:R1:W-:Y:S02]  /*4c60*/  STG.E desc[UR8][R24.64], R17 ;  /* 0x0000001118007986 */ /* 0x0003e4000c101908 */
.L_x_1227:
[----:B------:R-:W-:Y:S05]  /*4c70*/  BSYNC B0 ;  /* 0x0000000000007941 */ /* 0x000fea0003800000 */
.L_x_1226:
[--C-:B-1----:R-:W-:Y:S02]  /*4c80*/  HADD2.F32 R17, -RZ, R51.reuse.H0_H0 ;  /* 0x20000033ff117230 */ /* 0x102fe40000004100 */
        /* <DEDUP_REMOVED lines=22> */
.L_x_1228:
[----:B------:R-:W-:Y:S04]  /*4df0*/  BSSY B0, `(.L_x_1229) ;  /* 0x0000016000007945 */ /* 0x000fe80003800000 */
[----:B------:R-:W-:Y:S05]  /*4e00*/  @P3 BRA `(.L_x_1230) ;  /* 0x0000000000503947 */ /* 0x000fea0003800000 */
[----:B------:R-:W-:Y:S01]  /*4e10*/  IADD3 R29, R2, 0x18, RZ ;  /* 0x00000018021d7810 */ /* 0x000fe20007ffe0ff */
[C-C-:B0-----:R-:W-:Y:S01]  /*4e20*/  FFMA.FTZ R24, R26.reuse, R37, R27.reuse ;  /* 0x000000251a187223 */ /* 0x141fe2000001001b */
[----:B------:R-:W-:Y:S01]  /*4e30*/  FFMA.FTZ R25, R26, R36, R27 ;  /* 0x000000241a197223 */ /* 0x000fe2000001001b */
[----:B------:R-:W-:Y:S01]  /*4e40*/  ULDC.64 UR10, c[0x0][0x288] ;  /* 0x0000a200000a7ab9 */ /* 0x000fe20000000a00 */
[----:B------:R-:W-:Y:S01]  /*4e50*/  SHF.R.S32.HI R28, RZ, 0x1f, R29 ;  /* 0x0000001fff1c7819 */ /* 0x000fe2000001141d */
[----:B------:R-:W-:Y:S01]  /*4e60*/  FFMA.FTZ R24, R17, R12, -R24 ;  /* 0x0000000c11187223 */ /* 0x000fe20000010818 */
[----:B------:R-:W-:-:S03]  /*4e70*/  MOV R17, R9 ;  /* 0x0000000900117202 */ /* 0x000fc60000000f00 */
[----:B------:R-:W-:Y:S02]  /*4e80*/  IMAD R30, R28, UR10, RZ ;  /* 0x0000000a1c1e7c24 */ /* 0x000fe4000f8e02ff */
[----:B------:R-:W-:Y:S01]  /*4e90*/  FFMA.FTZ R28, R16, R13, -R25 ;  /* 0x0000000d101c7223 */ /* 0x000fe20000010819 */
[----:B------:R-:W-:Y:S01]  /*4ea0*/  MOV R16, R6 ;  /* 0x0000000600107202 */ /* 0x000fe20000000f00 */
[C---:B------:R-:W-:Y:S02]  /*4eb0*/  IMAD R25, R29.reuse, UR11, R30 ;  /* 0x0000000b1d197c24 */ /* 0x040fe4000f8e021e */
[----:B------:R-:W-:Y:S02]  /*4ec0*/  FMUL.FTZ R28, R28, R5 ;  /* 0x000000051c1c7220 */ /* 0x000fe40000410000 */
[----:B------:R-:W-:Y:S01]  /*4ed0*/  IMAD.WIDE.U32 R16, R29, UR10, R16 ;  /* 0x0000000a1d107c25 */ /* 0x000fe2000f8e0010 */
[----:B------:R-:W-:-:S03]  /*4ee0*/  ULDC.64 UR10, c[0x0][0x210] ;  /* 0x00008400000a7ab9 */ /* 0x000fc60000000a00 */
[----:B------:R-:W-:Y:S01]  /*4ef0*/  FMUL.FTZ R29, R24, R5 ;  /* 0x00000005181d7220 */ /* 0x000fe20000410000 */
[----:B------:R-:W-:Y:S02]  /*4f00*/  LEA R24, P0, R16, UR10, 0x1 ;  /* 0x0000000a10187c11 */ /* 0x000fe4000f8008ff */
[----:B------:R-:W-:Y:S02]  /*4f10*/  IADD3 R25, R17, R25, RZ ;  /* 0x0000001911197210 */ /* 0x000fe40007ffe0ff */
[----:B------:R-:W-:Y:S02]  /*4f20*/  F2FP.F16.F32.PACK_AB R17, R28, R29 ;  /* 0x0000001d1c11723e */ /* 0x000fe400000000ff */
[----:B------:R-:W-:-:S05]  /*4f30*/  LEA.HI.X R25, R16, UR11, R25, 0x1, P0 ;  /* 0x0000000b10197c11 */ /* 0x000fca00080f0c19 */
[----:B------:R1:W-:Y:S02]  /*4f40*/  STG.E desc[UR8][R24.64], R17 ;  /* 0x0000001118007986 */ /* 0x0003e4000c101908 */
.L_x_1230:
[----:B------:R-:W-:Y:S05]  /*4f50*/  BSYNC B0 ;  /* 0x0000000000007941 */ /* 0x000fea0003800000 */
.L_x_1229:
[--C-:B-1----:R-:W-:Y:S02]  /*4f60*/  HADD2.F32 R17, -RZ, R50.reuse.H0_H0 ;  /* 0x20000032ff117230 */ /* 0x102fe40000004100 */
[-C--:B------:R-:W-:Y:S01]  /*4f70*/  FMUL.FTZ R35, R23, R5.reuse ;  /* 0x0000000517237220 */ /* 0x080fe20000410000 */
[----:B------:R-:W-:Y:S02]  /*4f80*/  HADD2.F32 R50, -RZ, R50.H1_H1 ;  /* 0x30000032ff327230 */ /* 0x000fe40000004100 */
[----:B------:R-:W-:Y:S01]  /*4f90*/  FMUL.FTZ R30, R22, R5 ;  /* 0x00000005161e7220 */ /* 0x000fe20000410000 */
        /* <DEDUP_REMOVED lines=19> */
.L_x_1231:
[----:B------:R-:W-:Y:S04]  /*50d0*/  BSSY B0, `(.L_x_1232) ;  /* 0x0000016000007945 */ /* 0x000fe80003800000 */
[----:B------:R-:W-:Y:S05]  /*50e0*/  @P2 BRA `(.L_x_1233) ;  /* 0x0000000000502947 */ /* 0x000fea0003800000 */
[----:B0-----:R-:W-:Y:S01]  /*50f0*/  IADD3 R25, R2, 0x20, RZ ;  /* 0x0000002002197810 */ /* 0x001fe20007ffe0ff */
[C-C-:B------:R-:W-:Y:S01]  /*5100*/  FFMA.FTZ R16, R26.reuse, R35, R27.reuse ;  /* 0x000000231a107223 */ /* 0x140fe2000001001b */
[----:B------:R-:W-:Y:S01]  /*5110*/  ULDC.64 UR10, c[0x0][0x288] ;  /* 0x0000a200000a7ab9 */ /* 0x000fe20000000a00 */
[----:B------:R-:W-:Y:S01]  /*5120*/  FFMA.FTZ R23, R26, R30, R27 ;  /* 0x0000001e1a177223 */ /* 0x000fe2000001001b */
[----:B------:R-:W-:Y:S01]  /*5130*/  SHF.R.S32.HI R24, RZ, 0x1f, R25 ;  /* 0x0000001fff187819 */ /* 0x000fe20000011419 */
[----:B------:R-:W-:Y:S01]  /*5140*/  FFMA.FTZ R22, R17, R12, -R16 ;  /* 0x0000000c11167223 */ /* 0x000fe20000010810 */
[----:B------:R-:W-:Y:S02]  /*5150*/  MOV R16, R6 ;  /* 0x0000000600107202 */ /* 0x000fe40000000f00 */
[----:B------:R-:W-:Y:S01]  /*5160*/  MOV R17, R9 ;  /* 0x0000000900117202 */ /* 0x000fe20000000f00 */
[----:B------:R-:W-:Y:S02]  /*5170*/  IMAD R28, R24, UR10, RZ ;  /* 0x0000000a181c7c24 */ /* 0x000fe4000f8e02ff */
[----:B------:R-:W-:Y:S01]  /*5180*/  FFMA.FTZ R24, R50, R13, -R23 ;  /* 0x0000000d32187223 */ /* 0x000fe20000010817 */
[----:B------:R-:W-:-:S04]  /*5190*/  IMAD.WIDE.U32 R16, R25, UR10, R16 ;  /* 0x0000000a19107c25 */ /* 0x000fc8000f8e0010 */
[-C--:B------:R-:W-:Y:S01]  /*51a0*/  FMUL.FTZ R24, R24, R5.reuse ;  /* 0x0000000518187220 */ /* 0x080fe20000410000 */
        /* <DEDUP_REMOVED lines=8> */
.L_x_1233:
[----:B------:R-:W-:Y:S05]  /*5230*/  BSYNC B0 ;  /* 0x0000000000007941 */ /* 0x000fea0003800000 */
.L_x_1232:
        /* <DEDUP_REMOVED lines=23> */
.L_x_1234:
        /* <DEDUP_REMOVED lines=8> */
[----:B------:R-:W-:-:S03]  /*5430*/  MOV R17, R9 ;  /* 0x0000000900117202 */ /* 0x000fc60000000f00 */
[----:B0-----:R-:W-:Y:S02]  /*5440*/  IMAD R24, R22, UR10, RZ ;  /* 0x0000000a16187c24 */ /* 0x001fe4000f8e02ff */
        /* <DEDUP_REMOVED lines=12> */
.L_x_1236:
[----:B------:R-:W-:Y:S05]  /*5510*/  BSYNC B0 ;  /* 0x0000000000007941 */ /* 0x000fea0003800000 */
.L_x_1235:
[--C-:B-1----:R-:W-:Y:S02]  /*5520*/  HADD2.F32 R17, -RZ, R48.reuse.H0_H0 ;  /* 0x20000030ff117230 */ /* 0x102fe40000004100 */
[-C--:B0-----:R-:W-:Y:S01]  /*5530*/  FMUL.FTZ R31, R19, R5.reuse ;  /* 0x00000005131f7220 */ /* 0x081fe20000410000 */
[----:B------:R-:W-:Y:S02]  /*5540*/  HADD2.F32 R48, -RZ, R48.H1_H1 ;  /* 0x30000030ff307230 */ /* 0x000fe40000004100 */
        /* <DEDUP_REMOVED lines=20> */
.L_x_1237:
[----:B------:R-:W-:Y:S01]  /*5690*/  LOP3.LUT P0, RZ, R4, 0x4, RZ, 0xc0, !PT ;  /* 0x0000000404ff7812 */ /* 0x000fe2000780c0ff */
[----:B------:R-:W-:-:S12]  /*56a0*/  BSSY B0, `(.L_x_1238) ;  /* 0x0000016000007945 */ /* 0x000fd80003800000 */
[----:B------:R-:W-:Y:S05]  /*56b0*/  @!P0 BRA `(.L_x_1239) ;  /* 0x0000000000508947 */ /* 0x000fea0003800000 */
        /* <DEDUP_REMOVED lines=20> */
.L_x_1239:
[----:B------:R-:W-:Y:S05]  /*5800*/  BSYNC B0 ;  /* 0x0000000000007941 */ /* 0x000fea0003800000 */
.L_x_1238:
[--C-:B0-----:R-:W-:Y:S01]  /*5810*/  HADD2.F32 R17, -RZ, R56.reuse.H0_H0 ;  /* 0x20000038ff117230 */ /* 0x101fe20000004100 */
[----:B------:R-:W-:Y:S01]  /*5820*/  IADD3 R25, R2, 0x38, RZ ;  /* 0x0000003802197810 */ /* 0x000fe20007ffe0ff */
        /* <DEDUP_REMOVED lines=22> */
.L_x_1240:
[----:B------:R-:W-:Y:S01]  /*5990*/  ULDC.64 UR10, c[0x0][0x290] ;  /* 0x0000a400000a7ab9 */ /* 0x000fe20000000a00 */
[----:B------:R-:W-:Y:S01]  /*59a0*/  SHF.R.S32.HI R10, RZ, 0x1f, R25 ;  /* 0x0000001fff0a7819 */ /* 0x000fe20000011419 */
[----:B------:R-:W-:Y:S01]  /*59b0*/  BSSY B0, `(.L_x_1241) ;  /* 0x0000016000007945 */ /* 0x000fe20003800000 */
[----:B------:R-:W-:-:S04]  /*59c0*/  ISETP.GE.U32.AND P0, PT, R25, UR10, PT ;  /* 0x0000000a19007c0c */ /* 0x000fc8000bf06070 */
[----:B------:R-:W-:-:S04]  /*59d0*/  ISETP.GE.AND.EX P0, PT, R10, UR11, PT, P0 ;  /* 0x0000000b0a007c0c */ /* 0x000fc8000bf06300 */
[----:B------:R-:W-:-:S13]  /*59e0*/  ISETP.LT.U32.AND P0, PT, R38, 0x200, !P0 ;  /* 0x000002002600780c */ /* 0x000fda0004701070 */
[----:B------:R-:W-:Y:S05]  /*59f0*/  @!P0 BRA `(.L_x_1242) ;  /* 0x0000000000448947 */ /* 0x000fea0003800000 */
[C-C-:B------:R-:W-:Y:S01]  /*5a00*/  FFMA.FTZ R8, R26.reuse, R23, R27.reuse ;  /* 0x000000171a087223 */ /* 0x140fe2000001001b */
[----:B------:R-:W-:Y:S01]  /*5a10*/  ULDC.64 UR10, c[0x0][0x288] ;  /* 0x0000a200000a7ab9 */ /* 0x000fe20000000a00 */
[----:B------:R-:W-:Y:S01]  /*5a20*/  MOV R7, R9 ;  /* 0x0000000900077202 */ /* 0x000fe20000000f00 */
[----:B------:R-:W-:Y:S01]  /*5a30*/  FFMA.FTZ R27, R26, R22, R27 ;  /* 0x000000161a1b7223 */ /* 0x000fe2000001001b */
[----:B------:R-:W-:Y:S02]  /*5a40*/  IMAD R10, R10, UR10, RZ ;  /* 0x0000000a0a0a7c24 */ /* 0x000fe4000f8e02ff */
[----:B------:R-:W-:Y:S01]  /*5a50*/  FFMA.FTZ R12, R17, R12, -R8 ;  /* 0x0000000c110c7223 */ /* 0x000fe20000010808 */
[----:B------:R-:W-:-:S04]  /*5a60*/  IMAD.WIDE.U32 R8, R25, UR10, R6 ;  /* 0x0000000a19087c25 */ /* 0x000fc8000f8e0006 */
[----:B------:R-:W-:Y:S01]  /*5a70*/  FFMA.FTZ R56, R56, R13, -R27 ;  /* 0x0000000d38387223 */ /* 0x000fe2000001081b */
[-C--:B------:R-:W-:Y:S01]  /*5a80*/  FMUL.FTZ R12, R12, R5.reuse ;  /* 0x000000050c0c7220 */ /* 0x080fe20000410000 */
[----:B------:R-:W-:Y:S01]  /*5a90*/  IMAD R7, R25, UR11, R10 ;  /* 0x0000000b19077c24 */ /* 0x000fe2000f8e020a */
[----:B------:R-:W-:Y:S01]  /*5aa0*/  ULDC.64 UR10, c[0x0][0x210] ;  /* 0x00008400000a7ab9 */ /* 0x000fe20000000a00 */
[----:B------:R-:W-:Y:S01]  /*5ab0*/  FMUL.FTZ R5, R56, R5 ;  /* 0x0000000538057220 */ /* 0x000fe20000410000 */
[C---:B------:R-:W-:Y:S02]  /*5ac0*/  LEA R6, P0, R8.reuse, UR10, 0x1 ;  /* 0x0000000a08067c11 */ /* 0x040fe4000f8008ff */
[----:B------:R-:W-:Y:S02]  /*5ad0*/  IADD3 R7, R9, R7, RZ ;  /* 0x0000000709077210 */ /* 0x000fe40007ffe0ff */
[----:B------:R-:W-:Y:S02]  /*5ae0*/  F2FP.F16.F32.PACK_AB R5, R5, R12 ;  /* 0x0000000c0505723e */ /* 0x000fe400000000ff */
[----:B------:R-:W-:-:S05]  /*5af0*/  LEA.HI.X R7, R8, UR11, R7, 0x1, P0 ;  /* 0x0000000b08077c11 */ /* 0x000fca00080f0c07 */
[----:B------:R0:W-:Y:S02]  /*5b00*/  STG.E desc[UR8][R6.64], R5 ;  /* 0x0000000506007986 */ /* 0x0001e4000c101908 */
.L_x_1242:
[----:B------:R-:W-:Y:S05]  /*5b10*/  BSYNC B0 ;  /* 0x0000000000007941 */ /* 0x000fea0003800000 */
.L_x_1241:
[----:B------:R-:W-:Y:S02]  /*5b20*/  IADD3 R39, R3, R39, RZ ;  /* 0x0000002703277210 */ /* 0x000fe40007ffe0ff */
[----:B------:R-:W-:Y:S02]  /*5b30*/  IADD3 R57, R57, 0x1, RZ ;  /* 0x0000000139397810 */ /* 0x000fe40007ffe0ff */
[----:B------:R-:W-:-:S13]  /*5b40*/  ISETP.GE.AND P0, PT, R39, UR4, PT ;  /* 0x0000000427007c0c */ /* 0x000fda000bf06270 */
[----:B------:R-:W-:Y:S05]  /*5b50*/  @!P0 BRA `(.L_x_1243) ;  /* 0xffffffa400e88947 */ /* 0x000fea000383ffff */
.L_x_1192:
        /* <DEDUP_REMOVED lines=8> */
[C---:B-1----:R-:W-:Y:S02]  /*5be0*/  IADD3 R5, R7.reuse, -0x1, RZ ;  /* 0xffffffff07057810 */ /* 0x042fe40007ffe0ff */
[----:B------:R-:W-:Y:S02]  /*5bf0*/  SHF.L.U32 R4, R7, 0x1, RZ ;  /* 0x0000000107047819 */ /* 0x000fe400000006ff */
[----:B------:R-:W-:Y:S02]  /*5c00*/  ISETP.NE.OR P0, PT, R0, R5, P0 ;  /* 0x000000050000720c */ /* 0x000fe40000705670 */
[----:B------:R-:W-:-:S05]  /*5c10*/  SEL R5, R4, RZ, P1 ;  /* 0x000000ff04057207 */ /* 0x000fca0000800000 */
[----:B--2---:R-:W-:Y:S01]  /*5c20*/  IMAD.WIDE.U32 R2, R5, 0x4, R2 ;  /* 0x0000000405027825 */ /* 0x004fe200078e0002 */
        /* <DEDUP_REMOVED lines=10> */
.L_x_1245:
[----:B------:R-:W-:Y:S05]  /*5cd0*/  BSYNC B0 ;  /* 0x0000000000007941 */ /* 0x000fea0003800000 */
.L_x_1244:
[----:B------:R-:W-:Y:S05]  /*5ce0*/  @P0 EXIT ;  /* 0x000000000000094d */ /* 0x000fea0003800000 */
[----:B------:R-:W-:Y:S05]  /*5cf0*/  @P2 BRA `(.L_x_1246) ;  /* 0x0000000000202947 */ /* 0x000fea0003800000 */
[----:B------:R-:W-:-:S05]  /*5d00*/  IMAD R0, R6, R7, RZ ;  /* 0x0000000706007224 */ /* 0x000fca00078e02ff */
[----:B------:R-:W-:-:S13]  /*5d10*/  ISETP.NE.AND P0, PT, R0, -0x1, PT ;  /* 0xffffffff0000780c */ /* 0x000fda0003f05270 */
[----:B------:R-:W-:Y:S05]  /*5d20*/  @!P0 BRA `(.L_x_1246) ;  /* 0x0000000000148947 */ /* 0x000fea0003800000 */
.L_x_1247:
[----:B0-----:R-:W2:Y:S04]  /*5d30*/  LDG.E.STRONG.GPU R5, desc[UR8][R2.64] ;  /* 0x0000000802057981 */ /* 0x001ea8000c1ef900 */
[----:B--2---:R-:W-:Y:S01]  /*5d40*/  CCTL.IVALL ;  /* 0x00000000ff00798f */ /* 0x004fe20002000000 */
[----:B------:R-:W-:Y:S05]  /*5d50*/  YIELD ;  /* 0x0000000000007946 */ /* 0x000fea0003800000 */
[----:B------:R-:W-:-:S13]  /*5d60*/  ISETP.NE.AND P0, PT, R5, R0, PT ;  /* 0x000000000500720c */ /* 0x000fda0003f05270 */
[----:B------:R-:W-:Y:S05]  /*5d70*/  @P0 BRA `(.L_x_1247) ;  /* 0xfffffffc00ec0947 */ /* 0x000fea000383ffff */
.L_x_1246:
        /* <DEDUP_REMOVED lines=24> */
.L_x_1248:
        /* <DEDUP_REMOVED lines=23> */
.L_x_1249:
        /* <DEDUP_REMOVED lines=9> */
.L_x_5672:


//--------------------- .text._Z35group_norm_nhwc_bwd_one_pass_kernelI11Fp16IOFp32WLi128ELi128ELi512EEv26Group_norm_nhwc_bwd_params --------------------------
	.section	.text._Z35group_norm_nhwc_bwd_one_pass_kernelI11Fp16IOFp32WLi128ELi128ELi512EEv26Group_norm_nhwc_bwd_params,"ax",@progbits
	.align	128
        .global         _Z35group_norm_nhwc_bwd_one_pass_kernelI11Fp16IOFp32WLi128ELi128ELi512EEv26Group_norm_nhwc_bwd_params
        .type           _Z35group_norm_nhwc_bwd_one_pass_kernelI11Fp16IOFp32WLi128ELi128ELi512EEv26Group_norm_nhwc_bwd_params,@function
        .size           _Z35group_norm_nhwc_bwd_one_pass_kernelI11Fp16IOFp32WLi128ELi128ELi512EEv26Group_norm_nhwc_bwd_params,(.L_x_5673 - _Z35group_norm_nhwc_bwd_one_pass_kernelI11Fp16IOFp32WLi128ELi128ELi512EEv26Group_norm_nhwc_bwd_params)
        .other          _Z35group_norm_nhwc_bwd_one_pass_kernelI11Fp16IOFp32WLi128ELi128ELi512EEv26Group_norm_nhwc_bwd_params,@"STO_CUDA_ENTRY STV_DEFAULT"
_Z35group_norm_nhwc_bwd_one_pass_kernelI11Fp16IOFp32WLi128ELi128ELi512EEv26Group_norm_nhwc_bwd_params:
.text._Z35group_norm_nhwc_bwd_one_pass_kernelI11Fp16IOFp32WLi128ELi128ELi512EEv26Group_norm_nhwc_bwd_params:
        /* <DEDUP_REMOVED lines=13> */
[----:B------:R-:W-:Y:S01]  /*00d0*/  ISETP.GE.U32.AND P1, PT, R2, 0x200, PT ;  /* 0x000002000200780c */ /* 0x000fe20003f26070 */
[----:B------:R-:W1:Y:S01]  /*00e0*/  S2R R125, SR_LANEID ;  /* 0x00000000007d7919 */ /* 0x000e620000000000 */
[----:B------:R-:W-:Y:S01]  /*00f0*/  LOP3.LUT R16, R16, 0xffffff7f, RZ, 0xc0, !PT ;  /* 0xffffff7f10107812 */ /* 0x000fe200078ec0ff */
[----:B------:R-:W-:Y:S01]  /*0100*/  UMOV UR5, 0x400 ;  /* 0x0000040000057882 */ /* 0x000fe20000000000 */
[----:B------:R-:W-:Y:S01]  /*0110*/  SHF.R.S32.HI R17, RZ, 0x1f, R2 ;  /* 0x0000001fff117819 */ /* 0x000fe20000011402 */
[----:B------:R-:W2:Y:S01]  /*0120*/  LDC.64 R12, c[0x0][0x288] ;  /* 0x0000a200ff0c7b82 */ /* 0x000ea20000000a00 */
[----:B------:R-:W-:Y:S01]  /*0130*/  SHF.L.U32 R120, R2, 0x1, RZ ;  /* 0x0000000102787819 */ /* 0x000fe200000006ff */
[----:B------:R-:W-:Y:S01]  /*0140*/  HFMA2.MMA R14, -RZ, RZ, 0, 0 ;  /* 0x00000000ff0e7435 */ /* 0x000fe200000001ff */
[----:B------:R-:W-:-:S02]  /*0150*/  LEA.HI R17, R17, R2, RZ, 0x5 ;  /* 0x0000000211117211 */ /* 0x000fc400078f28ff */
[----:B------:R-:W-:Y:S02]  /*0160*/  LOP3.LUT R120, R120, 0x7e, RZ, 0xc0, !PT ;  /* 0x0000007e78787812 */ /* 0x000fe400078ec0ff */
[----:B------:R-:W-:Y:S01]  /*0170*/  SHF.R.S32.HI R17, RZ, 0x5, R17 ;  /* 0x00000005ff117819 */ /* 0x000fe20000011411 */
[----:B------:R-:W3:Y:S01]  /*0180*/  S2UR UR6, SR_CgaCtaId ;  /* 0x00000000000679c3 */ /* 0x000ee20000008800 */
[----:B0-----:R-:W-:-:S05]  /*0190*/  IMAD R3, R4, UR7, R3 ;  /* 0x0000000704037c24 */ /* 0x001fca000f8e0203 */
[C---:B------:R-:W-:Y:S02]  /*01a0*/  ISETP.LT.U32.AND P0, PT, R3.reuse, UR10, PT ;  /* 0x0000000a03007c0c */ /* 0x040fe4000bf01070 */
[----:B------:R-:W-:Y:S02]  /*01b0*/  SHF.R.S32.HI R113, RZ, 0x1f, R3 ;  /* 0x0000001fff717819 */ /* 0x000fe40000011403 */
[----:B------:R-:W-:Y:S02]  /*01c0*/  IADD3 R96, R3, 0x8, RZ ;  /* 0x0000000803607810 */ /* 0x000fe40007ffe0ff */
[----:B------:R-:W-:Y:S02]  /*01d0*/  ISETP.LT.AND.EX P0, PT, R113, UR11, !P1, P0 ;  /* 0x0000000b71007c0c */ /* 0x000fe4000cf01300 */
[----:B------:R-:W-:Y:S02]  /*01e0*/  ISETP.LT.U32.AND P5, PT, R96, UR10, PT ;  /* 0x0000000a60007c0c */ /* 0x000fe4000bfa1070 */
[----:B------:R-:W-:Y:S01]  /*01f0*/  SHF.R.S32.HI R112, RZ, 0x1f, R96 ;  /* 0x0000001fff707819 */ /* 0x000fe20000011460 */
[----:B---3--:R-:W-:Y:S01]  /*0200*/  ULEA UR5, UR6, UR5, 0x18 ;  /* 0x0000000506057291 */ /* 0x008fe2000f8ec03f */
[----:B------:R-:W-:-:S02]  /*0210*/  IADD3 R95, R3, 0x10, RZ ;  /* 0x00000010035f7810 */ /* 0x000fc40007ffe0ff */
[----:B------:R-:W-:Y:S02]  /*0220*/  ISETP.LT.AND.EX P6, PT, R112, UR11, !P1, P5 ;  /* 0x0000000b70007c0c */ /* 0x000fe4000cfc1350 */
[----:B------:R-:W-:Y:S02]  /*0230*/  ISETP.LT.U32.AND P4, PT, R95, UR10, PT ;  /* 0x0000000a5f007c0c */ /* 0x000fe4000bf81070 */
[----:B------:R-:W-:Y:S02]  /*0240*/  SHF.R.S32.HI R111, RZ, 0x1f, R95 ;  /* 0x0000001fff6f7819 */ /* 0x000fe4000001145f */
[----:B------:R-:W-:Y:S02]  /*0250*/  @P0 LOP3.LUT R16, R16, 0x80, RZ, 0xfc, !PT ;  /* 0x0000008010100812 */ /* 0x000fe400078efcff */
[----:B------:R-:W-:Y:S02]  /*0260*/  ISETP.LT.AND.EX P5, PT, R111, UR11, !P1, P4 ;  /* 0x0000000b6f007c0c */ /* 0x000fe4000cfa1340 */
[----:B------:R-:W-:-:S02]  /*0270*/  LOP3.LUT R16, R16, 0xffffffbf, RZ, 0xc0, !PT ;  /* 0xffffffbf10107812 */ /* 0x000fc400078ec0ff */
[C---:B------:R-:W-:Y:S02]  /*0280*/  IADD3 R4, R3.reuse, 0x18, RZ ;  /* 0x0000001803047810 */ /* 0x040fe40007ffe0ff */
[----:B------:R-:W-:Y:S02]  /*0290*/  @P6 LOP3.LUT R16, R16, 0x40, RZ, 0xfc, !PT ;  /* 0x0000004010106812 */ /* 0x000fe400078efcff */
[----:B------:R-:W-:Y:S02]  /*02a0*/  IADD3 R5, R3, 0x20, RZ ;  /* 0x0000002003057810 */ /* 0x000fe40007ffe0ff */
[----:B------:R-:W-:Y:S02]  /*02b0*/  ISETP.LT.U32.AND P3, PT, R4, UR10, PT ;  /* 0x0000000a04007c0c */ /* 0x000fe4000bf61070 */
[----:B------:R-:W-:Y:S02]  /*02c0*/  SHF.R.S32.HI R110, RZ, 0x1f, R4 ;  /* 0x0000001fff6e7819 */ /* 0x000fe40000011404 */
[----:B------:R-:W-:-:S02]  /*02d0*/  LOP3.LUT R16, R16, 0xffffffdf, RZ, 0xc0, !PT ;  /* 0xffffffdf10107812 */ /* 0x000fc400078ec0ff */
[----:B------:R-:W-:Y:S02]  /*02e0*/  ISETP.LT.U32.AND P2, PT, R5, UR10, PT ;  /* 0x0000000a05007c0c */ /* 0x000fe4000bf41070 */
[----:B------:R-:W-:Y:S02]  /*02f0*/  SHF.R.S32.HI R109, RZ, 0x1f, R5 ;  /* 0x0000001fff6d7819 */ /* 0x000fe40000011405 */
[----:B------:R-:W-:Y:S02]  /*0300*/  ISETP.LT.AND.EX P4, PT, R110, UR11, !P1, P3 ;  /* 0x0000000b6e007c0c */ /* 0x000fe4000cf81330 */
[----:B------:R-:W-:Y:S02]  /*0310*/  @P5 LOP3.LUT R16, R16, 0x20, RZ, 0xfc, !PT ;  /* 0x0000002010105812 */ /* 0x000fe400078efcff */
[----:B------:R-:W-:Y:S02]  /*0320*/  IADD3 R6, R3, 0x28, RZ ;  /* 0x0000002803067810 */ /* 0x000fe40007ffe0ff */
[----:B------:R-:W-:-:S02]  /*0330*/  ISETP.LT.AND.EX P3, PT, R109, UR11, !P1, P2 ;  /* 0x0000000b6d007c0c */ /* 0x000fc4000cf61320 */
[----:B------:R-:W-:Y:S02]  /*0340*/  LOP3.LUT R16, R16, 0xfffffff7, RZ, 0xc0, !PT ;  /* 0xfffffff710107812 */ /* 0x000fe400078ec0ff */
[----:B------:R-:W-:Y:S02]  /*0350*/  ISETP.LT.U32.AND P0, PT, R6, UR10, PT ;  /* 0x0000000a06007c0c */ /* 0x000fe4000bf01070 */
[----:B------:R-:W-:Y:S02]  /*0360*/  SHF.R.S32.HI R108, RZ, 0x1f, R6 ;  /* 0x0000001fff6c7819 */ /* 0x000fe40000011406 */
[----:B------:R-:W-:Y:S02]  /*0370*/  LOP3.LUT R16, R16, 0xffffffef, RZ, 0xc0, !PT ;  /* 0xffffffef10107812 */ /* 0x000fe400078ec0ff */
[----:B------:R-:W-:Y:S02]  /*0380*/  IADD3 R7, R3, 0x30, RZ ;  /* 0x0000003003077810 */ /* 0x000fe40007ffe0ff */
[----:B------:R-:W-:-:S02]  /*0390*/  ISETP.LT.AND.EX P2, PT, R108, UR11, !P1, P0 ;  /* 0x0000000b6c007c0c */ /* 0x000fc4000cf41300 */
[----:B------:R-:W-:Y:S02]  /*03a0*/  @P4 LOP3.LUT R16, R16, 0x10, RZ, 0xfc, !PT ;  /* 0x0000001010104812 */ /* 0x000fe400078efcff */
[----:B------:R-:W-:Y:S02]  /*03b0*/  SHF.R.S32.HI R107, RZ, 0x1f, R7 ;  /* 0x0000001fff6b7819 */ /* 0x000fe40000011407 */
[----:B------:R-:W-:Y:S02]  /*03c0*/  ISETP.LT.U32.AND P0, PT, R7, UR10, PT ;  /* 0x0000000a07007c0c */ /* 0x000fe4000bf01070 */
[----:B------:R-:W-:Y:S02]  /*03d0*/  @P3 LOP3.LUT R16, R16, 0x8, RZ, 0xfc, !PT ;  /* 0x0000000810103812 */ /* 0x000fe400078efcff */
[----:B------:R-:W-:Y:S02]  /*03e0*/  ISETP.LT.AND.EX P0, PT, R107, UR11, !P1, P0 ;  /* 0x0000000b6b007c0c */ /* 0x000fe4000cf01300 */
[----:B------:R-:W-:-:S02]  /*03f0*/  LOP3.LUT R16, R16, 0xfffffffb, RZ, 0xc0, !PT ;  /* 0xfffffffb10107812 */ /* 0x000fc400078ec0ff */
[C---:B------:R-:W-:Y:S02]  /*0400*/  IADD3 R8, R3.reuse, 0x38, RZ ;  /* 0x0000003803087810 */ /* 0x040fe40007ffe0ff */
[----:B------:R-:W-:Y:S02]  /*0410*/  @P2 LOP3.LUT R16, R16, 0x4, RZ, 0xfc, !PT ;  /* 0x0000000410102812 */ /* 0x000fe400078efcff */
[C---:B------:R-:W-:Y:S02]  /*0420*/  IADD3 R9, R3.reuse, 0x40, RZ ;  /* 0x0000004003097810 */ /* 0x040fe40007ffe0ff */
[C---:B------:R-:W-:Y:S02]  /*0430*/  IADD3 R10, R3.reuse, 0x48, RZ ;  /* 0x00000048030a7810 */ /* 0x040fe40007ffe0ff */
[----:B------:R-:W-:Y:S02]  /*0440*/  IADD3 R11, R3, 0x50, RZ ;  /* 0x00000050030b7810 */ /* 0x000fe40007ffe0ff */
[----:B------:R-:W-:-:S02]  /*0450*/  LOP3.LUT R16, R16, 0xfffffffd, RZ, 0xc0, !PT ;  /* 0xfffffffd10107812 */ /* 0x000fc400078ec0ff */
[----:B------:R-:W-:Y:S02]  /*0460*/  IADD3 R97, R3, 0x58, RZ ;  /* 0x0000005803617810 */ /* 0x000fe40007ffe0ff */
[----:B------:R-:W-:Y:S02]  /*0470*/  SHF.R.S32.HI R106, RZ, 0x1f, R8 ;  /* 0x0000001fff6a7819 */ /* 0x000fe40000011408 */
[----:B------:R-:W-:Y:S02]  /*0480*/  SHF.R.S32.HI R105, RZ, 0x1f, R9 ;  /* 0x0000001fff697819 */ /* 0x000fe40000011409 */
[----:B------:R-:W-:Y:S02]  /*0490*/  SHF.R.S32.HI R104, RZ, 0x1f, R10 ;  /* 0x0000001fff687819 */ /* 0x000fe4000001140a */
[----:B------:R-:W-:Y:S02]  /*04a0*/  SHF.R.S32.HI R103, RZ, 0x1f, R11 ;  /* 0x0000001fff677819 */ /* 0x000fe4000001140b */
[----:B------:R-:W-:-:S02]  /*04b0*/  ISETP.LT.U32.AND P5, PT, R8, UR10, PT ;  /* 0x0000000a08007c0c */ /* 0x000fc4000bfa1070 */
[----:B------:R-:W-:Y:S02]  /*04c0*/  @P0 LOP3.LUT R16, R16, 0x2, RZ, 0xfc, !PT ;  /* 0x0000000210100812 */ /* 0x000fe400078efcff */
[----:B------:R-:W-:Y:S02]  /*04d0*/  ISETP.LT.U32.AND P4, PT, R9, UR10, PT ;  /* 0x0000000a09007c0c */ /* 0x000fe4000bf81070 */
[----:B------:R-:W-:Y:S02]  /*04e0*/  ISETP.LT.U32.AND P3, PT, R10, UR10, PT ;  /* 0x0000000a0a007c0c */ /* 0x000fe4000bf61070 */
[----:B------:R-:W-:Y:S02]  /*04f0*/  ISETP.LT.U32.AND P2, PT, R11, UR10, PT ;  /* 0x0000000a0b007c0c */ /* 0x000fe4000bf41070 */
[----:B------:R-:W-:Y:S02]  /*0500*/  SHF.R.S32.HI R102, RZ, 0x1f, R97 ;  /* 0x0000001fff667819 */ /* 0x000fe40000011461 */
[----:B------:R-:W-:Y:S01]  /*0510*/  ISETP.LT.U32.AND P0, PT, R97, UR10, PT ;  /* 0x0000000a61007c0c */ /* 0x000fe2000bf01070 */
[----:B------:R-:W-:Y:S01]  /*0520*/  ULDC.U8 UR10, c[0x0][0x2a4] ;  /* 0x0000a900000a7ab9 */ /* 0x000fe20000000000 */
[----:B------:R-:W-:-:S02]  /*0530*/  ISETP.LT.AND.EX P5, PT, R106, UR11, !P1, P5 ;  /* 0x0000000b6a007c0c */ /* 0x000fc4000cfa1350 */
[----:B------:R-:W-:Y:S02]  /*0540*/  ISETP.LT.AND.EX P4, PT, R105, UR11, !P1, P4 ;  /* 0x0000000b69007c0c */ /* 0x000fe4000cf81340 */
[----:B------:R-:W-:Y:S02]  /*0550*/  ISETP.LT.AND.EX P3, PT, R104, UR11, !P1, P3 ;  /* 0x0000000b68007c0c */ /* 0x000fe4000cf61330 */
[----:B------:R-:W-:Y:S02]  /*0560*/  ISETP.LT.AND.EX P2, PT, R103, UR11, !P1, P2 ;  /* 0x0000000b67007c0c */ /* 0x000fe4000cf41320 */
[----:B------:R-:W-:Y:S02]  /*0570*/  ISETP.LT.AND.EX P1, PT, R102, UR11, !P1, P0 ;  /* 0x0000000b66007c0c */ /* 0x000fe4000cf21300 */
[C---:B--2---:R-:W-:Y:S02]  /*0580*/  LEA.HI R118, P0, R13.reuse, R12, RZ, 0x1 ;  /* 0x0000000c0d767211 */ /* 0x044fe400078108ff */
[----:B------:R-:W-:-:S02]  /*0590*/  LEA R15, R13, R13, 0x1 ;  /* 0x0000000d0d0f7211 */ /* 0x000fc400078e08ff */
[----:B------:R-:W-:Y:S01]  /*05a0*/  IADD3.X R19, RZ, R13, RZ, P0, !PT ;  /* 0x0000000dff137210 */ /* 0x000fe200007fe4ff */
[----:B------:R-:W-:Y:S01]  /*05b0*/  IMAD.WIDE.U32 R12, R12, 0x3, RZ ;  /* 0x000000030c0c7825 */ /* 0x000fe200078e00ff */
[----:B------:R-:W-:Y:S02]  /*05c0*/  LEA R121, R17, UR5, 0x3 ;  /* 0x0000000511797c11 */ /* 0x000fe4000f8e18ff */
[----:B------:R-:W-:Y:S02]  /*05d0*/  IADD3 R101, R3, 0x60, RZ ;  /* 0x0000006003657810 */ /* 0x000fe40007ffe0ff */
[----:B------:R-:W-:Y:S02]  /*05e0*/  IADD3 R13, R13, R15, RZ ;  /* 0x0000000f0d0d7210 */ /* 0x000fe40007ffe0ff */
[----:B------:R-:W-:Y:S02]  /*05f0*/  IADD3 R100, R3, 0x68, RZ ;  /* 0x0000006803647810 */ /* 0x000fe40007ffe0ff */
[----:B------:R-:W-:-:S02]  /*0600*/  LEA.HI R119, P0, R13, R12, RZ, 0x1 ;  /* 0x0000000c0d777211 */ /* 0x000fc400078108ff */
[----:B------:R-:W0:Y:S01]  /*0610*/  LDC R12, c[0x0][0x10] ;  /* 0x00000400ff0c7b82 */ /* 0x000e220000000800 */
[C---:B------:R-:W-:Y:S02]  /*0620*/  IADD3 R99, R3.reuse, 0x70, RZ ;  /* 0x0000007003637810 */ /* 0x040fe40007ffe0ff */
[----:B------:R-:W-:Y:S02]  /*0630*/  IADD3.X R18, RZ, R13, RZ, P0, !PT ;  /* 0x0000000dff127210 */ /* 0x000fe400007fe4ff */
[----:B------:R-:W-:Y:S02]  /*0640*/  IADD3 R98, R3, 0x78, RZ ;  /* 0x0000007803627810 */ /* 0x000fe40007ffe0ff */
[----:B------:R-:W-:Y:S01]  /*0650*/  SHF.R.S64 R119, R119, 0x1, R18 ;  /* 0x0000000177777819 */ /* 0x000fe20000001012 */
[----:B------:R-:W2:Y:S01]  /*0660*/  LDC R13, c[0x0][0xc] ;  /* 0x00000300ff0d7b82 */ /* 0x000ea20000000800 */
[--C-:B------:R-:W-:Y:S02]  /*0670*/  SHF.R.S64 R118, R118, 0x1, R19.reuse ;  /* 0x0000000176767819 */ /* 0x100fe40000001013 */
[----:B------:R-:W-:-:S02]  /*0680*/  SHF.R.S32.HI R17, RZ, 0x1, R19 ;  /* 0x00000001ff117819 */ /* 0x000fc40000011413 */
[----:B------:R-:W-:Y:S02]  /*0690*/  SHF.R.S32.HI R18, RZ, 0x1, R18 ;  /* 0x00000001ff127819 */ /* 0x000fe40000011412 */
[----:B------:R-:W-:Y:S02]  /*06a0*/  MOV R15, R0 ;  /* 0x00000000000f7202 */ /* 0x000fe40000000f00 */
[----:B------:R-:W-:Y:S02]  /*06b0*/  SHF.R.S32.HI R117, RZ, 0x1f, R101 ;  /* 0x0000001fff757819 */ /* 0x000fe40000011465 */
[----:B------:R-:W-:Y:S02]  /*06c0*/  SHF.R.S32.HI R116, RZ, 0x1f, R100 ;  /* 0x0000001fff747819 */ /* 0x000fe40000011464 */
[----:B------:R-:W-:Y:S02]  /*06d0*/  SHF.R.S32.HI R115, RZ, 0x1f, R99 ;  /* 0x0000001fff737819 */ /* 0x000fe40000011463 */
[----:B------:R-:W-:Y:S01]  /*06e0*/  SHF.R.S32.HI R114, RZ, 0x1f, R98 ;  /* 0x0000001fff727819 */ /* 0x000fe20000011462 */
[----:B0-----:R-:W-:Y:S01]  /*06f0*/  IMAD R20, R12, UR7, R0 ;  /* 0x000000070c147c24 */ /* 0x001fe2000f8e0200 */
[----:B------:R-:W-:-:S02]  /*0700*/  SHF.L.U64.HI R122, R118, 0x2, R17 ;  /* 0x00000002767a7819 */ /* 0x000fc40000010211 */
[----:B------:R-:W-:Y:S02]  /*0710*/  SHF.L.U64.HI R123, R119, 0x2, R18 ;  /* 0x00000002777b7819 */ /* 0x000fe40000010212 */
[----:B-12---:R-:W-:-:S07]  /*0720*/  LOP3.LUT R124, R13, 0x3, RZ, 0xc0, !PT ;  /* 0x000000030d7c7812 */ /* 0x006fce00078ec0ff */
.L_x_1333:
[----:B0-----:R-:W0:Y:S01]  /*0730*/  LDC R26, c[0x0][0x2a0] ;  /* 0x0000a800ff1a7b82 */ /* 0x001e220000000800 */
[----:B------:R-:W-:Y:S01]  /*0740*/  P2R R22, PR, RZ, 0x4 ;  /* 0x00000004ff167803 */ /* 0x000fe20000000000 */
[----:B------:R-:W-:Y:S01]  /*0750*/  ULDC.64 UR12, c[0x0][0x298] ;  /* 0x0000a600000c7ab9 */ /* 0x000fe20000000a00 */
[C---:B------:R-:W-:Y:S02]  /*0760*/  LOP3.LUT P2, RZ, R16.reuse, 0x80, RZ, 0xc0, !PT ;  /* 0x0000008010ff7812 */ /* 0x040fe4000784c0ff */
[C---:B------:R-:W-:Y:S02]  /*0770*/  LOP3.LUT P6, RZ, R16.reuse, 0x40, RZ, 0xc0, !PT ;  /* 0x0000004010ff7812 */ /* 0x040fe400078cc0ff */
[----:B------:R-:W-:Y:S01]  /*0780*/  P2R R17, PR, RZ, 0x2 ;  /* 0x00000002ff117803 */ /* 0x000fe20000000000 */
[----:B------:R-:W1:Y:S01]  /*0790*/  @P5 LDC.64 R46, c[0x0][0x230] ;  /* 0x00008c00ff2e5b82 */ /* 0x000e620000000a00 */
[----:B------:R-:W-:Y:S02]  /*07a0*/  LOP3.LUT P1, RZ, R16, 0x10, RZ, 0xc0, !PT ;  /* 0x0000001010ff7812 */ /* 0x000fe4000782c0ff */
[----:B------:R-:W-:-:S02]  /*07b0*/  SHF.R.U32.HI R60, RZ, 0x6, R2 ;  /* 0x00000006ff3c7819 */ /* 0x000fc40000011602 */
[----:B------:R-:W-:-:S03]  /*07c0*/  P2R R33, PR, RZ, 0x20 ;  /* 0x00000020ff217803 */ /* 0x000fc60000000000 */
[----:B------:R-:W2:Y:S01]  /*07d0*/  @P2 LDC.64 R84, c[0x0][0x230] ;  /* 0x00008c00ff542b82 */ /* 0x000ea20000000a00 */
[----:B0-----:R-:W-:-:S07]  /*07e0*/  IABS R23, R26 ;  /* 0x0000001a00177213 */ /* 0x001fce0000000000 */
[----:B------:R-:W0:Y:S01]  /*07f0*/  @P6 LDC.64 R82, c[0x0][0x230] ;  /* 0x00008c00ff526b82 */ /* 0x000e220000000a00 */
[----:B------:R-:W3:Y:S07]  /*0800*/  I2F.RP R20, R23 ;  /* 0x0000001700147306 */ /* 0x000eee0000209400 */
[----:B------:R-:W4:Y:S08]  /*0810*/  @P1 LDC.64 R76, c[0x0][0x230] ;  /* 0x00008c00ff4c1b82 */ /* 0x000f300000000a00 */
[----:B------:R-:W1:Y:S01]  /*0820*/  @P1 LDC.64 R70, c[0x0][0x228] ;  /* 0x00008a00ff461b82 */ /* 0x000e620000000a00 */
[----:B---3--:R-:W3:Y:S07]  /*0830*/  MUFU.RCP R20, R20 ;  /* 0x0000001400147308 */ /* 0x008eee0000001000 */
[----:B------:R-:W1:Y:S08]  /*0840*/  @P5 LDC.64 R44, c[0x0][0x228] ;  /* 0x00008a00ff2c5b82 */ /* 0x000e700000000a00 */
[----:B------:R-:W1:Y:S01]  /*0850*/  @P4 LDC.64 R42, c[0x0][0x230] ;  /* 0x00008c00ff2a4b82 */ /* 0x000e620000000a00 */
[----:B---3--:R-:W-:-:S04]  /*0860*/  IADD3 R18, R20, 0xffffffe, RZ ;  /* 0x0ffffffe14127810 */ /* 0x008fc80007ffe0ff */
[----:B------:R3:W2:Y:S03]  /*0870*/  F2I.FTZ.U32.TRUNC.NTZ R19, R18 ;  /* 0x0000001200137305 */ /* 0x0006a6000021f000 */
[----:B------:R-:W1:Y:S01]  /*0880*/  @P4 LDC.64 R40, c[0x0][0x228] ;  /* 0x00008a00ff284b82 */ /* 0x000e620000000a00 */
[----:B---3--:R-:W-:-:S07]  /*0890*/  MOV R18, RZ ;  /* 0x000000ff00127202 */ /* 0x008fce0000000f00 */
[----:B------:R-:W3:Y:S01]  /*08a0*/  @P3 LDC.64 R38, c[0x0][0x230] ;  /* 0x00008c00ff263b82 */ /* 0x000ee20000000a00 */
[----:B--2---:R-:W-:-:S07]  /*08b0*/  IADD3 R24, RZ, -R19, RZ ;  /* 0x80000013ff187210 */ /* 0x004fce0007ffe0ff */
[----:B------:R-:W2:Y:S01]  /*08c0*/  @P3 LDC.64 R36, c[0x0][0x228] ;  /* 0x00008a00ff243b82 */ /* 0x000ea20000000a00 */
        /* <DEDUP_REMOVED lines=13> */
[----:B------:R-:W-:-:S13]  /*09a0*/  ISETP.GE.U32.AND P0, PT, R20, R23, PT ;  /* 0x000000171400720c */ /* 0x000fda0003f06070 */
        /* <DEDUP_REMOVED lines=8> */
[----:B------:R-:W0:Y:S01]  /*0a30*/  @P2 LDC.64 R20, c[0x0][0x288] ;  /* 0x0000a200ff142b82 */ /* 0x000e220000000a00 */
        /* <DEDUP_REMOVED lines=10> */
[----:B0-----:R-:W-:-:S04]  /*0ae0*/  @P2 IMAD R18, R113, R20, RZ ;  /* 0x0000001471122224 */ /* 0x001fc800078e02ff */
[C---:B------:R-:W-:Y:S02]  /*0af0*/  @P2 IMAD R21, R3.reuse, R21, R18 ;  /* 0x0000001503152224 */ /* 0x040fe400078e0212 */
[----:B------:R-:W-:-:S05]  /*0b00*/  @P2 IMAD.WIDE.U32 R18, R3, R20, R62 ;  /* 0x0000001403122225 */ /* 0x000fca00078e003e */
[----:B------:R-:W-:Y:S02]  /*0b10*/  @P2 IADD3 R19, R19, R21, RZ ;  /* 0x0000001513132210 */ /* 0x000fe40007ffe0ff */
[----:B------:R-:W0:Y:S01]  /*0b20*/  @P2 LDC.64 R20, c[0x0][0x228] ;  /* 0x00008a00ff142b82 */ /* 0x000e220000000a00 */
[C---:B------:R-:W-:Y:S02]  /*0b30*/  @P2 SHF.L.U32 R73, R18.reuse, 0x1, RZ ;  /* 0x0000000112492819 */ /* 0x040fe400000006ff */
[----:B------:R-:W-:Y:S02]  /*0b40*/  @P2 SHF.L.U64.HI R18, R18, 0x1, R19 ;  /* 0x0000000112122819 */ /* 0x000fe40000010213 */
[----:B------:R-:W-:Y:S02]  /*0b50*/  @P2 IADD3 R84, P0, R73, R84, RZ ;  /* 0x0000005449542210 */ /* 0x000fe40007f1e0ff */
[----:B------:R-:W-:Y:S02]  /*0b60*/  @P6 MOV R19, R63 ;  /* 0x0000003f00136202 */ /* 0x000fe40000000f00 */
[----:B------:R-:W-:-:S02]  /*0b70*/  @P2 IADD3.X R85, R18, R85, RZ, P0, !PT ;  /* 0x0000005512552210 */ /* 0x000fc400007fe4ff */
[----:B0-----:R-:W-:-:S04]  /*0b80*/  @P2 IADD3 R72, P0, R73, R20, RZ ;  /* 0x0000001449482210 */ /* 0x001fc80007f1e0ff */
[----:B------:R-:W-:Y:S02]  /*0b90*/  @P2 IADD3.X R73, R18, R21, RZ, P0, !PT ;  /* 0x0000001512492210 */ /* 0x000fe400007fe4ff */
[----:B------:R-:W0:Y:S01]  /*0ba0*/  @P6 LDC.64 R20, c[0x0][0x288] ;  /* 0x0000a200ff146b82 */ /* 0x000e220000000a00 */
[----:B------:R-:W-:-:S13]  /*0bb0*/  LOP3.LUT P2, RZ, R16, 0x20, RZ, 0xc0, !PT ;  /* 0x0000002010ff7812 */ /* 0x000fda000784c0ff */
[----:B------:R-:W4:Y:S08]  /*0bc0*/  @P2 LDC.64 R80, c[0x0][0x230] ;  /* 0x00008c00ff502b82 */ /* 0x000f300000000a00 */
[----:B------:R-:W1:Y:S01]  /*0bd0*/  @P2 LDC.64 R78, c[0x0][0x228] ;  /* 0x00008a00ff4e2b82 */ /* 0x000e620000000a00 */
[----:B0-----:R-:W-:-:S04]  /*0be0*/  @P6 IMAD R18, R112, R20, RZ ;  /* 0x0000001470126224 */ /* 0x001fc800078e02ff */
[----:B------:R-:W-:Y:S01]  /*0bf0*/  @P6 IMAD R21, R96, R21, R18 ;  /* 0x0000001560156224 */ /* 0x000fe200078e0212 */
[----:B------:R-:W-:-:S05]  /*0c00*/  @P6 MOV R18, R64 ;  /* 0x0000004000126202 */ /* 0x000fca0000000f00 */
[----:B------:R-:W-:-:S05]  /*0c10*/  @P6 IMAD.WIDE.U32 R18, R96, R20, R18 ;  /* 0x0000001460126225 */ /* 0x000fca00078e0012 */
[----:B------:R-:W-:Y:S02]  /*0c20*/  @P6 IADD3 R19, R19, R21, RZ ;  /* 0x0000001513136210 */ /* 0x000fe40007ffe0ff */
[----:B------:R-:W0:Y:S01]  /*0c30*/  @P6 LDC.64 R20, c[0x0][0x228] ;  /* 0x00008a00ff146b82 */ /* 0x000e220000000a00 */
[C---:B------:R-:W-:Y:S02]  /*0c40*/  @P6 SHF.L.U32 R75, R18.reuse, 0x1, RZ ;  /* 0x00000001124b6819 */ /* 0x040fe400000006ff */
[----:B------:R-:W-:Y:S02]  /*0c50*/  @P6 SHF.L.U64.HI R18, R18, 0x1, R19 ;  /* 0x0000000112126819 */ /* 0x000fe40000010213 */
[----:B------:R-:W-:-:S04]  /*0c60*/  @P6 IADD3 R82, P0, R75, R82, RZ ;  /* 0x000000524b526210 */ /* 0x000fc80007f1e0ff */
[----:B------:R-:W-:Y:S02]  /*0c70*/  @P6 IADD3.X R83, R18, R83, RZ, P0, !PT ;  /* 0x0000005312536210 */ /* 0x000fe400007fe4ff */
[----:B0-----:R-:W-:-:S04]  /*0c80*/  @P6 IADD3 R74, P0, R75, R20, RZ ;  /* 0x000000144b4a6210 */ /* 0x001fc80007f1e0ff */
[----:B------:R-:W-:Y:S02]  /*0c90*/  @P6 IADD3.X R75, R18, R21, RZ, P0, !PT ;  /* 0x00000015124b6210 */ /* 0x000fe400007fe4ff */
[----:B------:R-:W0:Y:S01]  /*0ca0*/  @P2 LDC.64 R18, c[0x0][0x288] ;  /* 0x0000a200ff122b82 */ /* 0x000e220000000a00 */
[----:B------:R-:W-:Y:S02]  /*0cb0*/  @P2 MOV R21, R63 ;  /* 0x0000003f00152202 */ /* 0x000fe40000000f00 */
[----:B------:R-:W-:-:S13]  /*0cc0*/  LOP3.LUT P6, RZ, R16, 0x2, RZ, 0xc0, !PT ;  /* 0x0000000210ff7812 */ /* 0x000fda00078cc0ff */
[----:B------:R-:W3:Y:S01]  /*0cd0*/  @P6 LDC.64 R50, c[0x0][0x230] ;  /* 0x00008c00ff326b82 */ /* 0x000ee20000000a00 */
[----:B0-----:R-:W-:-:S07]  /*0ce0*/  @P2 IMAD R20, R111, R18, RZ ;  /* 0x000000126f142224 */ /* 0x001fce00078e02ff */
[----:B------:R-:W0:Y:S01]  /*0cf0*/  @P6 LDC.64 R48, c[0x0][0x228] ;  /* 0x00008a00ff306b82 */ /* 0x000e220000000a00 */
[----:B------:R-:W-:Y:S01]  /*0d00*/  @P2 IMAD R23, R95, R19, R20 ;  /* 0x000000135f172224 */ /* 0x000fe200078e0214 */
[----:B------:R-:W-:-:S05]  /*0d10*/  @P2 MOV R20, R64 ;  /* 0x0000004000142202 */ /* 0x000fca0000000f00 */
[----:B------:R-:W-:-:S05]  /*0d20*/  @P2 IMAD.WIDE.U32 R18, R95, R18, R20 ;  /* 0x000000125f122225 */ /* 0x000fca00078e0014 */
[----:B------:R-:W-:Y:S02]  /*0d30*/  @P2 IADD3 R21, R19, R23, RZ ;  /* 0x0000001713152210 */ /* 0x000fe40007ffe0ff */
[C---:B------:R-:W-:Y:S02]  /*0d40*/  @P2 SHF.L.U32 R19, R18.reuse, 0x1, RZ ;  /* 0x0000000112132819 */ /* 0x040fe400000006ff */
[----:B------:R-:W-:Y:S02]  /*0d50*/  @P2 SHF.L.U64.HI R18, R18, 0x1, R21 ;  /* 0x0000000112122819 */ /* 0x000fe40000010215 */
[----:B----4-:R-:W-:Y:S02]  /*0d60*/  @P2 IADD3 R80, P0, R19, R80, RZ ;  /* 0x0000005013502210 */ /* 0x010fe40007f1e0ff */
[----:B------:R-:W-:Y:S02]  /*0d70*/  @P1 MOV R21, R63 ;  /* 0x0000003f00151202 */ /* 0x000fe40000000f00 */
[----:B------:R-:W-:-:S02]  /*0d80*/  @P2 IADD3.X R81, R18, R81, RZ, P0, !PT ;  /* 0x0000005112512210 */ /* 0x000fc400007fe4ff */
[----:B-1----:R-:W-:-:S04]  /*0d90*/  @P2 IADD3 R78, P0, R19, R78, RZ ;  /* 0x0000004e134e2210 */ /* 0x002fc80007f1e0ff */
[----:B------:R-:W-:Y:S02]  /*0da0*/  @P2 IADD3.X R79, R18, R79, RZ, P0, !PT ;  /* 0x0000004f124f2210 */ /* 0x000fe400007fe4ff */
[----:B------:R-:W1:Y:S01]  /*0db0*/  @P1 LDC.64 R18, c[0x0][0x288] ;  /* 0x0000a200ff121b82 */ /* 0x000e620000000a00 */
[----:B------:R-:W-:-:S13]  /*0dc0*/  LOP3.LUT P2, RZ, R16, 0x8, RZ, 0xc0, !PT ;  /* 0x0000000810ff7812 */ /* 0x000fda000784c0ff */
[----:B------:R-:W4:Y:S08]  /*0dd0*/  @P2 LDC.64 R68, c[0x0][0x230] ;  /* 0x00008c00ff442b82 */ /* 0x000f300000000a00 */
[----:B------:R-:W2:Y:S01]  /*0de0*/  @P2 LDC.64 R66, c[0x0][0x228] ;  /* 0x00008a00ff422b82 */ /* 0x000ea20000000a00 */
[----:B-1----:R-:W-:-:S04]  /*0df0*/  @P1 IMAD R20, R110, R18, RZ ;  /* 0x000000126e141224 */ /* 0x002fc800078e02ff */
[----:B------:R-:W-:Y:S01]  /*0e00*/  @P1 IMAD R19, R4, R19, R20 ;  /* 0x0000001304131224 */ /* 0x000fe200078e0214 */
[----:B------:R-:W-:-:S05]  /*0e10*/  @P1 MOV R20, R64 ;  /* 0x0000004000141202 */ /* 0x000fca0000000f00 */
[----:B------:R-:W-:-:S05]  /*0e20*/  @P1 IMAD.WIDE.U32 R20, R4, R18, R20 ;  /* 0x0000001204141225 */ /* 0x000fca00078e0014 */
[----:B------:R-:W-:Y:S02]  /*0e30*/  @P1 IADD3 R21, R21, R19, RZ ;  /* 0x0000001315151210 */ /* 0x000fe40007ffe0ff */
[C---:B------:R-:W-:Y:S02]  /*0e40*/  @P1 SHF.L.U32 R19, R20.reuse, 0x1, RZ ;  /* 0x0000000114131819 */ /* 0x040fe400000006ff */
[----:B------:R-:W-:Y:S02]  /*0e50*/  @P1 SHF.L.U64.HI R20, R20, 0x1, R21 ;  /* 0x0000000114141819 */ /* 0x000fe40000010215 */
[----:B------:R-:W-:Y:S02]  /*0e60*/  @P1 IADD3 R76, P0, R19, R76, RZ ;  /* 0x0000004c134c1210 */ /* 0x000fe40007f1e0ff */
[----:B------:R-:W-:Y:S02]  /*0e70*/  @P2 MOV R21, R63 ;  /* 0x0000003f00152202 */ /* 0x000fe40000000f00 */
[----:B------:R-:W-:-:S02]  /*0e80*/  @P1 IADD3.X R77, R20, R77, RZ, P0, !PT ;  /* 0x0000004d144d1210 */ /* 0x000fc400007fe4ff */
[----:B------:R-:W-:Y:S02]  /*0e90*/  @P1 IADD3 R70, P0, R19, R70, RZ ;  /* 0x0000004613461210 */ /* 0x000fe40007f1e0ff */
[----:B------:R-:W1:Y:S02]  /*0ea0*/  @P2 LDC.64 R18, c[0x0][0x288] ;  /* 0x0000a200ff122b82 */ /* 0x000e640000000a00 */
[----:B------:R-:W-:Y:S02]  /*0eb0*/  @P1 IADD3.X R71, R20, R71, RZ, P0, !PT ;  /* 0x0000004714471210 */ /* 0x000fe400007fe4ff */
[----:B------:R-:W-:-:S13]  /*0ec0*/  LOP3.LUT P1, RZ, R16, 0x4, RZ, 0xc0, !PT ;  /* 0x0000000410ff7812 */ /* 0x000fda000782c0ff */
[----:B------:R-:W3:Y:S01]  /*0ed0*/  @P1 LDC.64 R54, c[0x0][0x230] ;  /* 0x00008c00ff361b82 */ /* 0x000ee20000000a00 */
[----:B-1----:R-:W-:-:S07]  /*0ee0*/  @P2 IMAD R20, R109, R18, RZ ;  /* 0x000000126d142224 */ /* 0x002fce00078e02ff */
[----:B------:R-:W1:Y:S01]  /*0ef0*/  @P1 LDC.64 R52, c[0x0][0x228] ;  /* 0x00008a00ff341b82 */ /* 0x000e620000000a00 */
        /* <DEDUP_REMOVED lines=9> */
[----:B--2---:R-:W-:Y:S02]  /*0f90*/  @P2 IADD3 R66, P0, R19, R66, RZ ;  /* 0x0000004213422210 */ /* 0x004fe40007f1e0ff */
[----:B------:R-:W2:Y:S02]  /*0fa0*/  @P1 LDC.64 R18, c[0x0][0x288] ;  /* 0x0000a200ff121b82 */ /* 0x000ea40000000a00 */
[----:B------:R-:W-:Y:S02]  /*0fb0*/  @P2 IADD3.X R67, R20, R67, RZ, P0, !PT ;  /* 0x0000004314432210 */ /* 0x000fe400007fe4ff */
[----:B------:R-:W-:-:S13]  /*0fc0*/  ISETP.NE.AND P2, PT, R22, RZ, PT ;  /* 0x000000ff1600720c */ /* 0x000fda0003f45270 */
[----:B------:R-:W4:Y:S01]  /*0fd0*/  @P2 LDC.64 R34, c[0x0][0x230] ;  /* 0x00008c00ff222b82 */ /* 0x000f220000000a00 */
[----:B--2---:R-:W-:-:S07]  /*0fe0*/  @P1 IMAD R20, R108, R18, RZ ;  /* 0x000000126c141224 */ /* 0x004fce00078e02ff */
[----:B------:R-:W2:Y:S01]  /*0ff0*/  @P2 LDC.64 R26, c[0x0][0x228] ;  /* 0x00008a00ff1a2b82 */ /* 0x000ea20000000a00 */
[----:B------:R-:W-:Y:S01]  /*1000*/  @P1 IMAD R19, R6, R19, R20 ;  /* 0x0000001306131224 */ /* 0x000fe200078e0214 */
[----:B------:R-:W-:-:S05]  /*1010*/  @P1 MOV R20, R64 ;  /* 0x0000004000141202 */ /* 0x000fca0000000f00 */
[----:B------:R-:W-:-:S05]  /*1020*/  @P1 IMAD.WIDE.U32 R20, R6, R18, R20 ;  /* 0x0000001206141225 */ /* 0x000fca00078e0014 */
[----:B------:R-:W-:Y:S02]  /*1030*/  @P1 IADD3 R21, R21, R19, RZ ;  /* 0x0000001315151210 */ /* 0x000fe40007ffe0ff */
[C---:B------:R-:W-:Y:S02]  /*1040*/  @P1 SHF.L.U32 R19, R20.reuse, 0x1, RZ ;  /* 0x0000000114131819 */ /* 0x040fe400000006ff */
[----:B------:R-:W-:Y:S02]  /*1050*/  @P1 SHF.L.U64.HI R20, R20, 0x1, R21 ;  /* 0x0000000114141819 */ /* 0x000fe40000010215 */
[----:B---3--:R-:W-:Y:S02]  /*1060*/  @P1 IADD3 R54, P0, R19, R54, RZ ;  /* 0x0000003613361210 */ /* 0x008fe40007f1e0ff */
[----:B------:R-:W-:Y:S02]  /*1070*/  @P6 MOV R21, R63 ;  /* 0x0000003f00156202 */ /* 0x000fe40000000f00 */
[----:B------:R-:W-:-:S02]  /*1080*/  @P1 IADD3.X R55, R20, R55, RZ, P0, !PT ;  /* 0x0000003714371210 */ /* 0x000fc400007fe4ff */
[----:B-1----:R-:W-:Y:S02]  /*1090*/  @P1 IADD3 R52, P0, R19, R52, RZ ;  /* 0x0000003413341210 */ /* 0x002fe40007f1e0ff */
[----:B------:R-:W1:Y:S02]  /*10a0*/  @P6 LDC.64 R18, c[0x0][0x288] ;  /* 0x0000a200ff126b82 */ /* 0x000e640000000a00 */
[----:B------:R-:W-:Y:S02]  /*10b0*/  @P1 IADD3.X R53, R20, R53, RZ, P0, !PT ;  /* 0x0000003514351210 */ /* 0x000fe400007fe4ff */
[----:B------:R-:W-:-:S13]  /*10c0*/  ISETP.NE.AND P1, PT, R17, RZ, PT ;  /* 0x000000ff1100720c */ /* 0x000fda0003f25270 */
        /* <DEDUP_REMOVED lines=9> */
[----:B------:R-:W4:Y:S01]  /*1160*/  @P5 LDC.64 R18, c[0x0][0x288] ;  /* 0x0000a200ff125b82 */ /* 0x000f220000000a00 */
[----:B------:R-:W-:Y:S02]  /*1170*/  @P6 IADD3 R50, P0, R17, R50, RZ ;  /* 0x0000003211326210 */ /* 0x000fe40007f1e0ff */
[----:B------:R-:W-:Y:S02]  /*1180*/  @P5 MOV R21, R63 ;  /* 0x0000003f00155202 */ /* 0x000fe40000000f00 */
[----:B------:R-:W-:-:S02]  /*1190*/  @P6 IADD3.X R51, R20, R51, RZ, P0, !PT ;  /* 0x0000003314336210 */ /* 0x000fc400007fe4ff */
[----:B0-----:R-:W-:-:S04]  /*11a0*/  @P6 IADD3 R48, P0, R17, R48, RZ ;  /* 0x0000003011306210 */ /* 0x001fc80007f1e0ff */
[----:B------:R-:W-:Y:S02]  /*11b0*/  @P6 IADD3.X R49, R20, R49, RZ, P0, !PT ;  /* 0x0000003114316210 */ /* 0x000fe400007fe4ff */
[----:B------:R-:W-:Y:S01]  /*11c0*/  @P5 MOV R20, R64 ;  /* 0x0000004000145202 */ /* 0x000fe20000000f00 */
[----:B----4-:R-:W-:-:S04]  /*11d0*/  @P5 IMAD R17, R106, R18, RZ ;  /* 0x000000126a115224 */ /* 0x010fc800078e02ff */
[----:B------:R-:W-:-:S04]  /*11e0*/  @P5 IMAD.WIDE.U32 R20, R8, R18, R20 ;  /* 0x0000001208145225 */ /* 0x000fc800078e0014 */
[----:B------:R-:W-:Y:S01]  /*11f0*/  @P5 IMAD R19, R8, R19, R17 ;  /* 0x0000001308135224 */ /* 0x000fe200078e0211 */
[----:B------:R-:W-:-:S04]  /*1200*/  @P5 SHF.L.U32 R17, R20, 0x1, RZ ;  /* 0x0000000114115819 */ /* 0x000fc800000006ff */
[----:B------:R-:W-:Y:S02]  /*1210*/  @P5 IADD3 R19, R21, R19, RZ ;  /* 0x0000001315135210 */ /* 0x000fe40007ffe0ff */
[C---:B------:R-:W-:Y:S02]  /*1220*/  @P5 IADD3 R46, P0, R17.reuse, R46, RZ ;  /* 0x0000002e112e5210 */ /* 0x040fe40007f1e0ff */
[----:B------:R-:W-:Y:S02]  /*1230*/  @P5 SHF.L.U64.HI R20, R20, 0x1, R19 ;  /* 0x0000000114145819 */ /* 0x000fe40000010213 */
[----:B------:R-:W0:Y:S01]  /*1240*/  @P4 LDC.64 R18, c[0x0][0x288] ;  /* 0x0000a200ff124b82 */ /* 0x000e220000000a00 */
[----:B------:R-:W-:Y:S02]  /*1250*/  @P4 MOV R21, R63 ;  /* 0x0000003f00154202 */ /* 0x000fe40000000f00 */
[----:B------:R-:W-:Y:S02]  /*1260*/  @P5 IADD3.X R47, R20, R47, RZ, P0, !PT ;  /* 0x0000002f142f5210 */ /* 0x000fe400007fe4ff */
[----:B------:R-:W-:-:S04]  /*1270*/  @P5 IADD3 R44, P0, R17, R44, RZ ;  /* 0x0000002c112c5210 */ /* 0x000fc80007f1e0ff */
[----:B------:R-:W-:Y:S02]  /*1280*/  @P5 IADD3.X R45, R20, R45, RZ, P0, !PT ;  /* 0x0000002d142d5210 */ /* 0x000fe400007fe4ff */
[----:B------:R-:W-:-:S04]  /*1290*/  LOP3.LUT P5, RZ, R16, 0x8, RZ, 0xc0, !PT ;  /* 0x0000000810ff7812 */ /* 0x000fc800078ac0ff */
[----:B------:R-:W-:Y:S02]  /*12a0*/  P2R R86, PR, RZ, 0x20 ;  /* 0x00000020ff567803 */ /* 0x000fe40000000000 */
[----:B------:R-:W-:-:S04]  /*12b0*/  LOP3.LUT P5, RZ, R16, 0x10, RZ, 0xc0, !PT ;  /* 0x0000001010ff7812 */ /* 0x000fc800078ac0ff */
[----:B------:R-:W-:Y:S02]  /*12c0*/  P2R R87, PR, RZ, 0x20 ;  /* 0x00000020ff577803 */ /* 0x000fe40000000000 */
[----:B------:R-:W-:Y:S01]  /*12d0*/  LOP3.LUT P5, RZ, R16, 0x20, RZ, 0xc0, !PT ;  /* 0x0000002010ff7812 */ /* 0x000fe200078ac0ff */
[----:B0-----:R-:W-:-:S03]  /*12e0*/  @P4 IMAD R20, R105, R18, RZ ;  /* 0x0000001269144224 */ /* 0x001fc600078e02ff */
[----:B------:R-:W-:Y:S01]  /*12f0*/  P2R R88, PR, RZ, 0x20 ;  /* 0x00000020ff587803 */ /* 0x000fe20000000000 */
[----:B------:R-:W-:Y:S01]  /*1300*/  @P4 IMAD R19, R9, R19, R20 ;  /* 0x0000001309134224 */ /* 0x000fe200078e0214 */
[----:B------:R-:W-:Y:S02]  /*1310*/  @P4 MOV R20, R64 ;  /* 0x0000004000144202 */ /* 0x000fe40000000f00 */
[----:B------:R-:W-:-:S03]  /*1320*/  LOP3.LUT P5, RZ, R16, 0x40, RZ, 0xc0, !PT ;  /* 0x0000004010ff7812 */ /* 0x000fc600078ac0ff */
[----:B------:R-:W-:Y:S01]  /*1330*/  @P4 IMAD.WIDE.U32 R20, R9, R18, R20 ;  /* 0x0000001209144225 */ /* 0x000fe200078e0014 */
[----:B------:R-:W-:Y:S02]  /*1340*/  P2R R89, PR, RZ, 0x20 ;  /* 0x00000020ff597803 */ /* 0x000fe40000000000 */
[----:B------:R-:W-:Y:S02]  /*1350*/  LOP3.LUT P5, RZ, R16, 0x80, RZ, 0xc0, !PT ;  /* 0x0000008010ff7812 */ /* 0x000fe400078ac0ff */
[----:B------:R-:W-:Y:S02]  /*1360*/  @P4 IADD3 R19, R21, R19, RZ ;  /* 0x0000001315134210 */ /* 0x000fe40007ffe0ff */
[C---:B------:R-:W-:Y:S02]  /*1370*/  @P4 SHF.L.U32 R17, R20.reuse, 0x1, RZ ;  /* 0x0000000114114819 */ /* 0x040fe400000006ff */
[----:B------:R-:W-:Y:S02]  /*1380*/  @P4 SHF.L.U64.HI R20, R20, 0x1, R19 ;  /* 0x0000000114144819 */ /* 0x000fe40000010213 */
[----:B------:R-:W0:Y:S01]  /*1390*/  @P3 LDC.64 R18, c[0x0][0x288] ;  /* 0x0000a200ff123b82 */ /* 0x000e220000000a00 */
[----:B------:R-:W-:-:S02]  /*13a0*/  @P4 IADD3 R42, P0, R17, R42, RZ ;  /* 0x0000002a112a4210 */ /* 0x000fc40007f1e0ff */
[----:B------:R-:W-:Y:S02]  /*13b0*/  @P3 MOV R21, R63 ;  /* 0x0000003f00153202 */ /* 0x000fe40000000f00 */
[----:B------:R-:W-:Y:S02]  /*13c0*/  @P4 IADD3.X R43, R20, R43, RZ, P0, !PT ;  /* 0x0000002b142b4210 */ /* 0x000fe400007fe4ff */
[----:B------:R-:W-:-:S04]  /*13d0*/  @P4 IADD3 R40, P0, R17, R40, RZ ;  /* 0x0000002811284210 */ /* 0x000fc80007f1e0ff */
[----:B------:R-:W-:Y:S02]  /*13e0*/  @P4 IADD3.X R41, R20, R41, RZ, P0, !PT ;  /* 0x0000002914294210 */ /* 0x000fe400007fe4ff */
[----:B------:R-:W-:Y:S01]  /*13f0*/  @P3 MOV R20, R64 ;  /* 0x0000004000143202 */ /* 0x000fe20000000f00 */
[----:B0-----:R-:W-:-:S04]  /*1400*/  @P3 IMAD R17, R104, R18, RZ ;  /* 0x0000001268113224 */ /* 0x001fc800078e02ff */
        /* <DEDUP_REMOVED lines=10> */
[----:B------:R-:W-:Y:S01]  /*14b0*/  @P3 IADD3.X R37, R20, R37, RZ, P0, !PT ;  /* 0x0000002514253210 */ /* 0x000fe200007fe4ff */
        /* <DEDUP_REMOVED lines=8> */
[----:B------:R-:W-:Y:S02]  /*1540*/  @P2 IADD3 R34, P0, R17, R34, RZ ;  /* 0x0000002211222210 */ /* 0x000fe40007f1e0ff */
[----:B------:R-:W-:Y:S02]  /*1550*/  @P1 MOV R21, R63 ;  /* 0x0000003f00151202 */ /* 0x000fe40000000f00 */
[----:B------:R-:W-:-:S02]  /*1560*/  @P2 IADD3.X R35, R20, R35, RZ, P0, !PT ;  /* 0x0000002314232210 */ /* 0x000fc400007fe4ff */
[----:B--2---:R-:W-:-:S04]  /*1570*/  @P2 IADD3 R26, P0, R17, R26, RZ ;  /* 0x0000001a111a2210 */ /* 0x004fc80007f1e0ff */
        /* <DEDUP_REMOVED lines=10> */
[----:B-1----:R-:W-:Y:S02]  /*1620*/  @P1 IADD3 R30, P0, R17, R30, RZ ;  /* 0x0000001e111e1210 */ /* 0x002fe40007f1e0ff */
[----:B------:R-:W0:Y:S02]  /*1630*/  LDC R17, c[0x0][0x2ac] ;  /* 0x0000ab00ff117b82 */ /* 0x000e240000000800 */
[----:B------:R-:W-:Y:S01]  /*1640*/  @P1 IADD3.X R31, R20, R31, RZ, P0, !PT ;  /* 0x0000001f141f1210 */ /* 0x000fe200007fe4ff */
[----:B0-----:R-:W-:-:S05]  /*1650*/  IMAD R60, R17, UR7, R60 ;  /* 0x00000007113c7c24 */ /* 0x001fca000f8e023c */
[----:B------:R-:W-:-:S04]  /*1660*/  IADD3 R17, R60, 0x60, RZ ;  /* 0x000000603c117810 */ /* 0x000fc80007ffe0ff */
        /* <DEDUP_REMOVED lines=17> */
[----:B------:R-:W-:-:S04]  /*1780*/  IADD3 R19, R60, 0x68, RZ ;  /* 0x000000683c137810 */ /* 0x000fc80007ffe0ff */
[----:B------:R-:W-:Y:S02]  /*1790*/  SHF.R.S32.HI R56, RZ, 0x1f, R19 ;  /* 0x0000001fff387819 */ /* 0x000fe40000011413 */
[----:B0-----:R-:W-:Y:S02]  /*17a0*/  @P0 IADD3 R22, P6, R17, R22, RZ ;  /* 0x0000001611160210 */ /* 0x001fe40007fde0ff */
[----:B------:R-:W-:Y:S02]  /*17b0*/  MOV R17, RZ ;  /* 0x000000ff00117202 */ /* 0x000fe40000000f00 */
[----:B------:R-:W-:Y:S02]  /*17c0*/  @P0 IADD3.X R23, R18, R23, RZ, P6, !PT ;  /* 0x0000001712170210 */ /* 0x000fe400037fe4ff */
[----:B------:R-:W-:Y:S02]  /*17d0*/  MOV R18, RZ ;  /* 0x000000ff00127202 */ /* 0x000fe40000000f00 */
[----:B------:R0:W5:Y:S04]  /*17e0*/  @P0 LDG.E R17, desc[UR8][R20.64] ;  /* 0x0000000814110981 */ /* 0x000168000c1e1900 */
[----:B------:R1:W5:Y:S01]  /*17f0*/  @P0 LDG.E R18, desc[UR8][R22.64] ;  /* 0x0000000816120981 */ /* 0x000362000c1e1900 */
[----:B------:R-:W-:-:S04]  /*1800*/  ISETP.GE.U32.AND P0, PT, R19, UR12, PT ;  /* 0x0000000c13007c0c */ /* 0x000fc8000bf06070 */
[----:B------:R-:W-:-:S04]  /*1810*/  ISETP.GE.AND.EX P0, PT, R56, UR13, PT, P0 ;  /* 0x0000000d38007c0c */ /* 0x000fc8000bf06300 */
[----:B------:R-:W-:-:S13]  /*1820*/  ISETP.LT.U32.AND P0, PT, R2, 0x200, !P0 ;  /* 0x000002000200780c */ /* 0x000fda0004701070 */
[----:B0-----:R-:W0:Y:S01]  /*1830*/  @P0 LDC.64 R20, c[0x0][0x288] ;  /* 0x0000a200ff140b82 */ /* 0x001e220000000a00 */
[----:B------:R-:W-:Y:S02]  /*1840*/  @P0 MOV R56, R64 ;  /* 0x0000004000380202 */ /* 0x000fe40000000f00 */
[----:B------:R-:W-:-:S05]  /*1850*/  @P0 MOV R57, R63 ;  /* 0x0000003f00390202 */ /* 0x000fca0000000f00 */
[----:B-1----:R-:W1:Y:S01]  /*1860*/  @P0 LDC.64 R22, c[0x0][0x230] ;  /* 0x00008c00ff160b82 */ /* 0x002e620000000a00 */
        /* <DEDUP_REMOVED lines=58> */
[----:B------:R-:W-:Y:S02]  /*1c10*/  MOV R23, RZ ;  /* 0x000000ff00177202 */ /* 0x000fe40000000f00 */
[----:B------:R-:W-:Y:S02]  /*1c20*/  @P0 IADD3.X R61, R56, R61, RZ, P6, !PT ;  /* 0x0000003d383d0210 */ /* 0x000fe400037fe4ff */
[----:B------:R-:W-:Y:S02]  /*1c30*/  MOV R56, RZ ;  /* 0x000000ff00387202 */ /* 0x000fe40000000f00 */
[----:B------:R-:W5:Y:S01]  /*1c40*/  @P0 LDG.E R23, desc[UR8][R58.64] ;  /* 0x000000083a170981 */ /* 0x000f62000c1e1900 */
[----:B------:R-:W-:-:S03]  /*1c50*/  LOP3.LUT P6, RZ, R16, 0x2, RZ, 0xc0, !PT ;  /* 0x0000000210ff7812 */ /* 0x000fc600078cc0ff */
[----:B------:R0:W5:Y:S02]  /*1c60*/  @P0 LDG.E R56, desc[UR8][R60.64] ;  /* 0x000000083c380981 */ /* 0x000164000c1e1900 */
[----:B0-----:R-:W0:Y:S02]  /*1c70*/  LDC.64 R60, c[0x0][0x248] ;  /* 0x00009200ff3c7b82 */ /* 0x001e240000000a00 */
[----:B0-----:R-:W-:-:S06]  /*1c80*/  IMAD.WIDE R60, R15, 0x8, R60 ;  /* 0x000000080f3c7825 */ /* 0x001fcc00078e023c */
[----:B------:R-:W2:Y:S01]  /*1c90*/  LDG.E.64 R60, desc[UR8][R60.64] ;  /* 0x000000083c3c7981 */ /* 0x000ea2000c1e1b00 */
[----:B------:R-:W-:-:S06]  /*1ca0*/  CS2R R58, SRZ ;  /* 0x00000000003a7805 */ /* 0x000fcc000001ff00 */
[----:B------:R-:W5:Y:S04]  /*1cb0*/  @P5 LDG.E R58, desc[UR8][R84.64] ;  /* 0x00000008543a5981 */ /* 0x000f68000c1e1900 */
[----:B------:R0:W5:Y:S01]  /*1cc0*/  @P5 LDG.E R59, desc[UR8][R72.64] ;  /* 0x00000008483b5981 */ /* 0x000162000c1e1900 */
[----:B------:R-:W-:Y:S02]  /*1cd0*/  ISETP.NE.AND P5, PT, R89, RZ, PT ;  /* 0x000000ff5900720c */ /* 0x000fe40003fa5270 */
[----:B0-----:R-:W-:-:S11]  /*1ce0*/  CS2R R72, SRZ ;  /* 0x0000000000487805 */ /* 0x001fd6000001ff00 */
[----:B------:R0:W5:Y:S02]  /*1cf0*/  @P5 LDG.E R72, desc[UR8][R74.64] ;  /* 0x000000084a485981 */ /* 0x000164000c1e1900 */
[----:B0-----:R-:W-:Y:S02]  /*1d00*/  CS2R R74, SRZ ;  /* 0x00000000004a7805 */ /* 0x001fe4000001ff00 */
[----:B------:R-:W-:Y:S02]  /*1d10*/  CS2R R84, SRZ ;  /* 0x0000000000547805 */ /* 0x000fe4000001ff00 */
[----:B------:R-:W-:Y:S02]  /*1d20*/  CS2R R92, SRZ ;  /* 0x00000000005c7805 */ /* 0x000fe4000001ff00 */
[----:B------:R-:W-:Y:S02]  /*1d30*/  MOV R94, RZ ;  /* 0x000000ff005e7202 */ /* 0x000fe40000000f00 */
[----:B------:R-:W5:Y:S04]  /*1d40*/  @P6 LDG.E R84, desc[UR8][R48.64] ;  /* 0x0000000830546981 */ /* 0x000f68000c1e1900 */
[----:B------:R-:W5:Y:S04]  /*1d50*/  @P2 LDG.E R92, desc[UR8][R26.64] ;  /* 0x000000081a5c2981 */ /* 0x000f68000c1e1900 */
[----:B------:R-:W5:Y:S04]  /*1d60*/  @P1 LDG.E R93, desc[UR8][R28.64] ;  /* 0x000000081c5d1981 */ /* 0x000f68000c1e1900 */
[----:B------:R-:W5:Y:S01]  /*1d70*/  @P1 LDG.E R94, desc[UR8][R30.64] ;  /* 0x000000081e5e1981 */ /* 0x000f62000c1e1900 */
[----:B--2---:R-:W-:Y:S01]  /*1d80*/  FFMA.FTZ R57, -R60, R60, R61 ;  /* 0x0000003c3c397223 */ /* 0x004fe2000001013d */
[----:B------:R-:W-:-:S06]  /*1d90*/  MOV R61, RZ ;  /* 0x000000ff003d7202 */ /* 0x000fcc0000000f00 */
[----:B------:R-:W5:Y:S01]  /*1da0*/  @P5 LDG.E R61, desc[UR8][R82.64] ;  /* 0x00000008523d5981 */ /* 0x000f62000c1e1900 */
[----:B------:R-:W-:Y:S02]  /*1db0*/  ISETP.NE.AND P5, PT, R88, RZ, PT ;  /* 0x000000ff5800720c */ /* 0x000fe40003fa5270 */
[----:B------:R-:W-:-:S11]  /*1dc0*/  FSETP.GTU.FTZ.AND P0, PT, R57, RZ, PT ;  /* 0x000000ff3900720b */ /* 0x000fd60003f1c000 */
[----:B------:R-:W5:Y:S02]  /*1dd0*/  @P5 LDG.E R73, desc[UR8][R80.64] ;  /* 0x0000000850495981 */ /* 0x000f64000c1e1900 */
[----:B------:R-:W0:Y:S02]  /*1de0*/  @P0 LDC R90, c[0x0][0x250] ;  /* 0x00009400ff5a0b82 */ /* 0x000e240000000800 */
[----:B------:R1:W5:Y:S01]  /*1df0*/  @P5 LDG.E R74, desc[UR8][R78.64] ;  /* 0x000000084e4a5981 */ /* 0x000362000c1e1900 */
[----:B------:R-:W-:Y:S02]  /*1e00*/  ISETP.NE.AND P5, PT, R87, RZ, PT ;  /* 0x000000ff5700720c */ /* 0x000fe40003fa5270 */
[----:B-1----:R-:W-:-:S11]  /*1e10*/  CS2R R78, SRZ ;  /* 0x00000000004e7805 */ /* 0x002fd6000001ff00 */
[----:B------:R-:W5:Y:S04]  /*1e20*/  @P5 LDG.E R75, desc[UR8][R76.64] ;  /* 0x000000084c4b5981 */ /* 0x000f68000c1e1900 */
[----:B------:R-:W5:Y:S01]  /*1e30*/  @P5 LDG.E R78, desc[UR8][R70.64] ;  /* 0x00000008464e5981 */ /* 0x000f62000c1e1900 */
[----:B------:R-:W-:Y:S02]  /*1e40*/  ISETP.NE.AND P5, PT, R86, RZ, PT ;  /* 0x000000ff5600720c */ /* 0x000fe40003fa5270 */
[----:B------:R-:W-:Y:S01]  /*1e50*/  CS2R R80, SRZ ;  /* 0x0000000000507805 */ /* 0x000fe2000001ff00 */
[----:B0-----:R-:W-:Y:S01]  /*1e60*/  @P0 FADD.FTZ R90, R57, R90 ;  /* 0x0000005a395a0221 */ /* 0x001fe20000010000 */
[----:B------:R-:W-:Y:S02]  /*1e70*/  MOV R57, 0x3f800000 ;  /* 0x3f80000000397802 */ /* 0x000fe40000000f00 */
[----:B------:R-:W-:-:S07]  /*1e80*/  CS2R R82, SRZ ;  /* 0x0000000000527805 */ /* 0x000fce000001ff00 */
[----:B------:R0:W5:Y:S04]  /*1e90*/  @P5 LDG.E R79, desc[UR8][R68.64] ;  /* 0x00000008444f5981 */ /* 0x000168000c1e1900 */
[----:B------:R1:W5:Y:S01]  /*1ea0*/  @P5 LDG.E R80, desc[UR8][R66.64] ;  /* 0x0000000842505981 */ /* 0x000362000c1e1900 */
[----:B------:R-:W-:Y:S01]  /*1eb0*/  ISETP.NE.AND P5, PT, R33, RZ, PT ;  /* 0x000000ff2100720c */ /* 0x000fe20003fa5270 */
[----:B------:R2:W3:Y:S01]  /*1ec0*/  @P0 MUFU.RSQ R57, R90 ;  /* 0x0000005a00390308 */ /* 0x0004e20000001400 */
[----:B------:R-:W-:Y:S02]  /*1ed0*/  CS2R R86, SRZ ;  /* 0x0000000000567805 */ /* 0x000fe4000001ff00 */
[----:B------:R-:W-:Y:S01]  /*1ee0*/  CS2R R88, SRZ ;  /* 0x0000000000587805 */ /* 0x000fe2000001ff00 */
[----:B------:R4:W5:Y:S04]  /*1ef0*/  @P6 LDG.E R83, desc[UR8][R50.64] ;  /* 0x0000000832536981 */ /* 0x000968000c1e1900 */
[----:B------:R4:W5:Y:S01]  /*1f00*/  @P4 LDG.E R87, desc[UR8][R42.64] ;  /* 0x000000082a574981 */ /* 0x000962000c1e1900 */
[----:B--2---:R-:W-:-:S03]  /*1f10*/  CS2R R90, SRZ ;  /* 0x00000000005a7805 */ /* 0x004fc6000001ff00 */
[----:B------:R4:W5:Y:S04]  /*1f20*/  @P4 LDG.E R88, desc[UR8][R40.64] ;  /* 0x0000000828584981 */ /* 0x000968000c1e1900 */
[----:B------:R4:W5:Y:S04]  /*1f30*/  @P5 LDG.E R85, desc[UR8][R46.64] ;  /* 0x000000082e555981 */ /* 0x000968000c1e1900 */
        /* <DEDUP_REMOVED lines=9> */
[----:B0-----:R-:W-:Y:S02]  /*1fd0*/  CS2R R68, SRZ ;  /* 0x0000000000447805 */ /* 0x001fe4000001ff00 */
[----:B-1----:R-:W-:-:S09]  /*1fe0*/  CS2R R66, SRZ ;  /* 0x0000000000427805 */ /* 0x002fd2000001ff00 */
[----:B---34-:R-:W-:Y:S05]  /*1ff0*/  @P0 BRA `(.L_x_1252) ;  /* 0x00000000002c0947 */ /* 0x018fea0003800000 */
        /* <DEDUP_REMOVED lines=11> */
.L_x_1252:
[----:B------:R-:W-:Y:S05]  /*20b0*/  BSYNC B0 ;  /* 0x0000000000007941 */ /* 0x000fea0003800000 */
.L_x_1251:
[----:B------:R-:W-:Y:S01]  /*20c0*/  ISETP.NE.AND P0, PT, RZ, UR10, PT ;  /* 0x0000000aff007c0c */ /* 0x000fe2000bf05270 */
[--C-:B-----5:R-:W-:Y:S01]  /*20d0*/  HADD2.F32 R25, -RZ, R58.reuse.H0_H0 ;  /* 0x2000003aff197230 */ /* 0x120fe20000004100 */
[----:B------:R-:W-:Y:S01]  /*20e0*/  LOP3.LUT R16, R16, 0xfffffeff, RZ, 0xc0, !PT ;  /* 0xfffffeff10107812 */ /* 0x000fe200078ec0ff */
[----:B0-----:R-:W-:Y:S02]  /*20f0*/  HADD2.F32 R27, -RZ, R58.H1_H1 ;  /* 0x3000003aff1b7230 */ /* 0x001fe40000004100 */
[--C-:B------:R-:W-:Y:S02]  /*2100*/  HADD2.F32 R31, -RZ, R61.reuse.H0_H0 ;  /* 0x2000003dff1f7230 */ /* 0x100fe40000004100 */
[C---:B------:R-:W-:Y:S01]  /*2110*/  FADD.FTZ R24, -R60.reuse, R25 ;  /* 0x000000193c187221 */ /* 0x040fe20000010100 */
        /* <DEDUP_REMOVED lines=30> */
.L_x_1253:
[----:B------:R-:W-:Y:S01]  /*2300*/  FMUL.FTZ R25, R30, R68 ;  /* 0x000000441e197220 */ /* 0x000fe20000410000 */
[C---:B------:R-:W-:Y:S01]  /*2310*/  FFMA.FTZ R46, R27.reuse, R30, RZ ;  /* 0x0000001e1b2e7223 */ /* 0x040fe200000100ff */
        /* <DEDUP_REMOVED lines=24> */
.L_x_1254:
[----:B------:R-:W-:Y:S01]  /*24a0*/  FADD.FTZ R30, RZ, R30 ;  /* 0x0000001eff1e7221 */ /* 0x000fe20000010000 */
[----:B------:R-:W-:Y:S01]  /*24b0*/  FFMA.FTZ R27, R24, R33, R27 ;  /* 0x00000021181b7223 */ /* 0x000fe2000001001b */
[----:B------:R-:W-:Y:S01]  /*24c0*/  FMUL.FTZ R38, R29, R68 ;  /* 0x000000441d267220 */ /* 0x000fe20000410000 */
[----:B------:R-:W-:Y:S01]  /*24d0*/  FFMA.FTZ R25, R31, R29, R46 ;  /* 0x0000001d1f197223 */ /* 0x000fe2000001002e */
[----:B------:R-:W-:Y:S01]  /*24e0*/  FADD.FTZ R39, R33, R36 ;  /* 0x0000002421277221 */ /* 0x000fe20000010000 */
[----:B------:R-:W-:Y:S01]  /*24f0*/  FADD.FTZ R29, R30, R29 ;  /* 0x0000001d1e1d7221 */ /* 0x000fe20000010000 */
[----:B------:R-:W-:Y:S01]  /*2500*/  FFMA.FTZ R30, R31, R38, R27 ;  /* 0x000000261f1e7223 */ /* 0x000fe2000001001b */
[--C-:B------:R-:W-:Y:S02]  /*2510*/  HADD2.F32 R33, -RZ, R73.reuse.H0_H0 ;  /* 0x20000049ff217230 */ /* 0x100fe40000004100 */
[----:B------:R-:W-:Y:S01]  /*2520*/  FFMA.FTZ R37, R24, R28, RZ ;  /* 0x0000001c18257223 */ /* 0x000fe200000100ff */
[----:B------:R-:W-:-:S02]  /*2530*/  HADD2.F32 R35, -RZ, R73.H1_H1 ;  /* 0x30000049ff237230 */ /* 0x000fc40000004100 */
[----:B------:R-:W-:Y:S01]  /*2540*/  FMUL.FTZ R27, R26, R69 ;  /* 0x000000451a1b7220 */ /* 0x000fe20000410000 */
[----:B------:R-:W-:Y:S01]  /*2550*/  FADD.FTZ R31, RZ, R28 ;  /* 0x0000001cff1f7221 */ /* 0x000fe20000010000 */
[----:B------:R-:W-:Y:S01]  /*2560*/  FFMA.FTZ R24, R34, R26, R37 ;  /* 0x0000001a22187223 */ /* 0x000fe20000010025 */
[----:B------:R-:W-:Y:S01]  /*2570*/  FADD.FTZ R28, -R60, R33 ;  /* 0x000000213c1c7221 */ /* 0x000fe20000010100 */
[----:B------:R-:W-:Y:S01]  /*2580*/  FFMA.FTZ R34, R34, R27, R30 ;  /* 0x0000001b22227223 */ /* 0x000fe2000001001e */
[----:B------:R-:W-:Y:S01]  /*2590*/  FADD.FTZ R30, -R60, R35 ;  /* 0x000000233c1e7221 */ /* 0x000fe20000010100 */
[----:B------:R-:W-:Y:S01]  /*25a0*/  FADD.FTZ R26, R31, R26 ;  /* 0x0000001a1f1a7221 */ /* 0x000fe20000010000 */
[-C--:B------:R-:W-:Y:S01]  /*25b0*/  FMUL.FTZ R43, R28, R57.reuse ;  /* 0x000000391c2b7220 */ /* 0x080fe20000410000 */
[----:B------:R-:W-:Y:S01]  /*25c0*/  FADD.FTZ R38, R39, R38 ;  /* 0x0000002627267221 */ /* 0x000fe20000010000 */
[--C-:B------:R-:W-:Y:S02]  /*25d0*/  HADD2.F32 R36, -RZ, R74.reuse.H0_H0 ;  /* 0x2000004aff247230 */ /* 0x100fe40000004100 */
[----:B------:R-:W-:Y:S01]  /*25e0*/  FMUL.FTZ R28, R30, R57 ;  /* 0x000000391e1c7220 */ /* 0x000fe20000410000 */
[----:B------:R-:W-:Y:S01]  /*25f0*/  HADD2.F32 R31, -RZ, R74.H1_H1 ;  /* 0x3000004aff1f7230 */ /* 0x000fe20000004100 */
        /* <DEDUP_REMOVED lines=19> */
.L_x_1255:
[----:B------:R-:W-:Y:S01]  /*2730*/  FMUL.FTZ R33, R36, R68 ;  /* 0x0000004424217220 */ /* 0x000fe20000410000 */
[----:B------:R-:W-:Y:S01]  /*2740*/  FADD.FTZ R38, R27, R38 ;  /* 0x000000261b267221 */ /* 0x000fe20000010000 */
[--C-:B------:R-:W-:Y:S02]  /*2750*/  HADD2.F32 R35, -RZ, R75.reuse.H0_H0 ;  /* 0x2000004bff237230 */ /* 0x100fe40000004100 */
[----:B------:R-:W-:Y:S01]  /*2760*/  FMUL.FTZ R27, R31, R69 ;  /* 0x000000451f1b7220 */ /* 0x000fe20000410000 */
[----:B------:R-:W-:Y:S01]  /*2770*/  FFMA.FTZ R30, R43, R33, R34 ;  /* 0x000000212b1e7223 */ /* 0x000fe20000010022 */
[----:B------:R-:W-:Y:S02]  /*2780*/  HADD2.F32 R37, -RZ, R75.H1_H1 ;  /* 0x3000004bff257230 */ /* 0x000fe40000004100 */
[C---:B------:R-:W-:Y:S01]  /*2790*/  FFMA.FTZ R24, R28.reuse, R31, R24 ;  /* 0x0000001f1c187223 */ /* 0x040fe20000010018 */
[----:B------:R-:W-:Y:S01]  /*27a0*/  FADD.FTZ R29, R29, R36 ;  /* 0x000000241d1d7221 */ /* 0x000fe20000010000 */
[----:B------:R-:W-:Y:S01]  /*27b0*/  FFMA.FTZ R30, R28, R27, R30 ;  /* 0x0000001b1c1e7223 */ /* 0x000fe2000001001e */
[----:B------:R-:W-:Y:S01]  /*27c0*/  FFMA.FTZ R25, R43, R36, R25 ;  /* 0x000000242b197223 */ /* 0x000fe20000010019 */
[C---:B------:R-:W-:Y:S01]  /*27d0*/  FADD.FTZ R28, -R60.reuse, R35 ;  /* 0x000000233c1c7221 */ /* 0x040fe20000010100 */
[----:B------:R-:W-:Y:S01]  /*27e0*/  FADD.FTZ R36, -R60, R37 ;  /* 0x000000253c247221 */ /* 0x000fe20000010100 */
[----:B------:R-:W-:Y:S01]  /*27f0*/  FADD.FTZ R26, R26, R31 ;  /* 0x0000001f1a1a7221 */ /* 0x000fe20000010000 */
        /* <DEDUP_REMOVED lines=24> */
.L_x_1256:
[----:B------:R-:W-:Y:S01]  /*2980*/  FMUL.FTZ R33, R38, R68 ;  /* 0x0000004426217220 */ /* 0x000fe20000410000 */
[----:B------:R-:W-:Y:S01]  /*2990*/  FADD.FTZ R34, R27, R34 ;  /* 0x000000221b227221 */ /* 0x000fe20000010000 */
[--C-:B------:R-:W-:Y:S02]  /*29a0*/  HADD2.F32 R35, -RZ, R79.reuse.H0_H0 ;  /* 0x2000004fff237230 */ /* 0x100fe40000004100 */
[----:B------:R-:W-:Y:S01]  /*29b0*/  FMUL.FTZ R27, R31, R69 ;  /* 0x000000451f1b7220 */ /* 0x000fe20000410000 */
[C---:B------:R-:W-:Y:S01]  /*29c0*/  FFMA.FTZ R30, R41.reuse, R33, R30 ;  /* 0x00000021291e7223 */ /* 0x040fe2000001001e */
[----:B------:R-:W-:Y:S02]  /*29d0*/  HADD2.F32 R37, -RZ, R79.H1_H1 ;  /* 0x3000004fff257230 */ /* 0x000fe40000004100 */
[C---:B------:R-:W-:Y:S01]  /*29e0*/  FFMA.FTZ R24, R28.reuse, R31, R24 ;  /* 0x0000001f1c187223 */ /* 0x040fe20000010018 */
[----:B------:R-:W-:Y:S01]  /*29f0*/  FFMA.FTZ R25, R41, R38, R25 ;  /* 0x0000002629197223 */ /* 0x000fe20000010019 */
[----:B------:R-:W-:Y:S01]  /*2a00*/  FFMA.FTZ R30, R28, R27, R30 ;  /* 0x0000001b1c1e7223 */ /* 0x000fe2000001001e */
[C---:B------:R-:W-:Y:S01]  /*2a10*/  FADD.FTZ R28, -R60.reuse, R35 ;  /* 0x000000233c1c7221 */ /* 0x040fe20000010100 */
[----:B------:R-:W-:Y:S01]  /*2a20*/  FADD.FTZ R36, -R60, R37 ;  /* 0x000000253c247221 */ /* 0x000fe20000010100 */
[----:B------:R-:W-:Y:S01]  /*2a30*/  FADD.FTZ R29, R29, R38 ;  /* 0x000000261d1d7221 */ /* 0x000fe20000010000 */
[----:B------:R-:W-:Y:S01]  /*2a40*/  FADD.FTZ R26, R26, R31 ;  /* 0x0000001f1a1a7221 */ /* 0x000fe20000010000 */
[----:B------:R-:W-:Y:S01]  /*2a50*/  FMUL.FTZ R41, R28, R57 ;  /* 0x000000391c297220 */ /* 0x000fe20000410000 */
[----:B------:R-:W-:Y:S01]  /*2a60*/  FADD.FTZ R34, R34, R33 ;  /* 0x0000002122227221 */ /* 0x000fe20000010000 */
        /* <DEDUP_REMOVED lines=22> */
.L_x_1257:
[----:B------:R-:W-:Y:S01]  /*2bd0*/  FMUL.FTZ R35, R38, R68 ;  /* 0x0000004426237220 */ /* 0x000fe20000410000 */
[----:B------:R-:W-:Y:S01]  /*2be0*/  FADD.FTZ R36, R27, R34 ;  /* 0x000000221b247221 */ /* 0x000fe20000010000 */
[--C-:B------:R-:W-:Y:S02]  /*2bf0*/  HADD2.F32 R37, -RZ, R81.reuse.H0_H0 ;  /* 0x20000051ff257230 */ /* 0x100fe40000004100 */
[----:B------:R-:W-:Y:S01]  /*2c00*/  FMUL.FTZ R33, R31, R69 ;  /* 0x000000451f217220 */ /* 0x000fe20000410000 */
[C---:B------:R-:W-:Y:S01]  /*2c10*/  FFMA.FTZ R34, R41.reuse, R35, R30 ;  /* 0x0000002329227223 */ /* 0x040fe2000001001e */
[----:B------:R-:W-:Y:S02]  /*2c20*/  HADD2.F32 R39, -RZ, R81.H1_H1 ;  /* 0x30000051ff277230 */ /* 0x000fe40000004100 */
[----:B------:R-:W-:Y:S01]  /*2c30*/  FFMA.FTZ R27, R41, R38, R25 ;  /* 0x00000026291b7223 */ /* 0x000fe20000010019 */
[----:B------:R-:W-:Y:S01]  /*2c40*/  FADD.FTZ R30, R36, R35 ;  /* 0x00000023241e7221 */ /* 0x000fe20000010000 */
[C---:B------:R-:W-:Y:S01]  /*2c50*/  FFMA.FTZ R25, R28.reuse, R31, R24 ;  /* 0x0000001f1c197223 */ /* 0x040fe20000010018 */
[----:B------:R-:W-:Y:S01]  /*2c60*/  FFMA.FTZ R35, R28, R33, R34 ;  /* 0x000000211c237223 */ /* 0x000fe20000010022 */
[C---:B------:R-:W-:Y:S01]  /*2c70*/  FADD.FTZ R28, -R60.reuse, R37 ;  /* 0x000000253c1c7221 */ /* 0x040fe20000010100 */
[----:B------:R-:W-:Y:S01]  /*2c80*/  FADD.FTZ R36, -R60, R39 ;  /* 0x000000273c247221 */ /* 0x000fe20000010100 */
[----:B------:R-:W-:Y:S01]  /*2c90*/  FADD.FTZ R29, R29, R38 ;  /* 0x000000261d1d7221 */ /* 0x000fe20000010000 */
[----:B------:R-:W-:-:S02]  /*2ca0*/  HADD2.F32 R34, -RZ, R82.H0_H0 ;  /* 0x20000052ff227230 */ /* 0x000fc40000004100 */
[-C--:B------:R-:W-:Y:S01]  /*2cb0*/  FMUL.FTZ R45, R28, R57.reuse ;  /* 0x000000391c2d7220 */ /* 0x080fe20000410000 */
        /* <DEDUP_REMOVED lines=21> */
.L_x_1258:
[----:B------:R-:W-:Y:S01]  /*2e10*/  FMUL.FTZ R36, R34, R68 ;  /* 0x0000004422247220 */ /* 0x000fe20000410000 */
[----:B------:R-:W-:Y:S01]  /*2e20*/  FADD.FTZ R37, R33, R30 ;  /* 0x0000001e21257221 */ /* 0x000fe20000010000 */
[C---:B------:R-:W-:Y:S01]  /*2e30*/  FFMA.FTZ R33, R45.reuse, R34, R27 ;  /* 0x000000222d217223 */ /* 0x040fe2000001001b */
[----:B------:R-:W-:Y:S01]  /*2e40*/  FMUL.FTZ R27, R24, R69 ;  /* 0x00000045181b7220 */ /* 0x000fe20000410000 */
[----:B------:R-:W-:Y:S01]  /*2e50*/  FFMA.FTZ R35, R45, R36, R35 ;  /* 0x000000242d237223 */ /* 0x000fe20000010023 */
[----:B------:R-:W-:Y:S01]  /*2e60*/  FADD.FTZ R36, R37, R36 ;  /* 0x0000002425247221 */ /* 0x000fe20000010000 */
[--C-:B------:R-:W-:Y:S02]  /*2e70*/  HADD2.F32 R37, -RZ, R83.reuse.H0_H0 ;  /* 0x20000053ff257230 */ /* 0x100fe40000004100 */
[----:B------:R-:W-:Y:S01]  /*2e80*/  FADD.FTZ R29, R29, R34 ;  /* 0x000000221d1d7221 */ /* 0x000fe20000010000 */
[----:B------:R-:W-:Y:S02]  /*2e90*/  HADD2.F32 R39, -RZ, R83.H1_H1 ;  /* 0x30000053ff277230 */ /* 0x000fe40000004100 */
[----:B------:R-:W-:Y:S01]  /*2ea0*/  FFMA.FTZ R30, R28, R27, R35 ;  /* 0x0000001b1c1e7223 */ /* 0x000fe20000010023 */
[----:B------:R-:W-:Y:S01]  /*2eb0*/  FADD.FTZ R27, R27, R36 ;  /* 0x000000241b1b7221 */ /* 0x000fe20000010000 */
[----:B------:R-:W-:Y:S01]  /*2ec0*/  FADD.FTZ R34, -R60, R37 ;  /* 0x000000253c227221 */ /* 0x000fe20000010100 */
[----:B------:R-:W-:Y:S01]  /*2ed0*/  FADD.FTZ R31, R26, R31 ;  /* 0x0000001f1a1f7221 */ /* 0x000fe20000010000 */
[----:B------:R-:W-:Y:S01]  /*2ee0*/  FADD.FTZ R36, -R60, R39 ;  /* 0x000000273c247221 */ /* 0x000fe20000010100 */
        /* <DEDUP_REMOVED lines=23> */
.L_x_1259:
[----:B------:R-:W-:Y:S01]  /*3060*/  FMUL.FTZ R34, R38, R68 ;  /* 0x0000004426227220 */ /* 0x000fe20000410000 */
[--C-:B------:R-:W-:Y:S02]  /*3070*/  HADD2.F32 R41, -RZ, R85.reuse.H0_H0 ;  /* 0x20000055ff297230 */ /* 0x100fe40000004100 */
[----:B------:R-:W-:Y:S01]  /*3080*/  FFMA.FTZ R39, R28, R24, R25 ;  /* 0x000000181c277223 */ /* 0x000fe20000010019 */
        /* <DEDUP_REMOVED lines=29> */
.L_x_1260:
[----:B------:R-:W-:Y:S01]  /*3260*/  FFMA.FTZ R42, R36, R41, R37 ;  /* 0x00000029242a7223 */ /* 0x000fe20000010025 */
[----:B------:R-:W-:Y:S01]  /*3270*/  FMUL.FTZ R40, R25, R68 ;  /* 0x0000004419287220 */ /* 0x000fe20000410000 */
[----:B------:R-:W-:Y:S01]  /*3280*/  FADD.FTZ R41, R41, R28 ;  /* 0x0000001c29297221 */ /* 0x000fe20000010000 */
[----:B------:R-:W-:Y:S01]  /*3290*/  FFMA.FTZ R28, R35, R38, R33 ;  /* 0x00000026231c7223 */ /* 0x000fe20000010021 */
[----:B------:R-:W-:Y:S01]  /*32a0*/  FMUL.FTZ R35, R34, R69 ;  /* 0x0000004522237220 */ /* 0x000fe20000410000 */
[----:B------:R-:W-:Y:S01]  /*32b0*/  FFMA.FTZ R33, R27, R40, R42 ;  /* 0x000000281b217223 */ /* 0x000fe2000001002a */
[----:B------:R-:W-:Y:S01]  /*32c0*/  FADD.FTZ R40, R41, R40 ;  /* 0x0000002829287221 */ /* 0x000fe20000010000 */
[--C-:B------:R-:W-:Y:S02]  /*32d0*/  HADD2.F32 R37, -RZ, R87.reuse.H0_H0 ;  /* 0x20000057ff257230 */ /* 0x100fe40000004100 */
[----:B------:R-:W-:Y:S01]  /*32e0*/  FADD.FTZ R42, R29, R38 ;  /* 0x000000261d2a7221 */ /* 0x000fe20000010000 */
[----:B------:R-:W-:-:S02]  /*32f0*/  HADD2.F32 R41, -RZ, R87.H1_H1 ;  /* 0x30000057ff297230 */ /* 0x000fc40000004100 */
[----:B------:R-:W-:Y:S01]  /*3300*/  FADD.FTZ R29, R35, R40 ;  /* 0x00000028231d7221 */ /* 0x000fe20000010000 */
[----:B------:R-:W-:Y:S01]  /*3310*/  FADD.FTZ R31, R31, R24 ;  /* 0x000000181f1f7221 */ /* 0x000fe20000010000 */
[----:B------:R-:W-:Y:S01]  /*3320*/  FADD.FTZ R40, -R60, R37 ;  /* 0x000000253c287221 */ /* 0x000fe20000010100 */
[----:B------:R-:W-:Y:S01]  /*3330*/  FFMA.FTZ R24, R30, R35, R33 ;  /* 0x000000231e187223 */ /* 0x000fe20000010021 */
[----:B------:R-:W-:Y:S01]  /*3340*/  FADD.FTZ R44, -R60, R41 ;  /* 0x000000293c2c7221 */ /* 0x000fe20000010100 */
[--C-:B------:R-:W-:Y:S02]  /*3350*/  HADD2.F32 R35, -RZ, R88.reuse.H0_H0 ;  /* 0x20000058ff237230 */ /* 0x100fe40000004100 */
        /* <DEDUP_REMOVED lines=22> */
.L_x_1261:
[--C-:B------:R-:W-:Y:S02]  /*34c0*/  HADD2.F32 R41, -RZ, R89.reuse.H0_H0 ;  /* 0x20000059ff297230 */ /* 0x100fe40000004100 */
[----:B------:R-:W-:Y:S01]  /*34d0*/  FFMA.FTZ R45, R36, R26, R39 ;  /* 0x0000001a242d7223 */ /* 0x000fe20000010027 */
[----:B------:R-:W-:Y:S02]  /*34e0*/  HADD2.F32 R39, -RZ, R89.H1_H1 ;  /* 0x30000059ff277230 */ /* 0x000fe40000004100 */
[----:B------:R-:W-:Y:S01]  /*34f0*/  FMUL.FTZ R44, R35, R68 ;  /* 0x00000044232c7220 */ /* 0x000fe20000410000 */
[----:B------:R-:W-:Y:S02]  /*3500*/  HADD2.F32 R43, -RZ, R90.H0_H0 ;  /* 0x2000005aff2b7230 */ /* 0x000fe40000004100 */
[C---:B------:R-:W-:Y:S01]  /*3510*/  FADD.FTZ R36, -R60.reuse, R41 ;  /* 0x000000293c247221 */ /* 0x040fe20000010100 */
[----:B------:R-:W-:Y:S01]  /*3520*/  FADD.FTZ R46, -R60, R39 ;  /* 0x000000273c2e7221 */ /* 0x000fe20000010100 */
[----:B------:R-:W-:-:S02]  /*3530*/  FFMA.FTZ R33, R37, R44, R24 ;  /* 0x0000002c25217223 */ /* 0x000fc40000010018 */
[----:B------:R-:W-:Y:S01]  /*3540*/  FMUL.FTZ R41, R36, R57 ;  /* 0x0000003924297220 */ /* 0x000fe20000410000 */
[----:B------:R-:W-:Y:S01]  /*3550*/  FADD.FTZ R29, R29, R44 ;  /* 0x0000002c1d1d7221 */ /* 0x000fe20000010000 */
[----:B------:R-:W-:Y:S02]  /*3560*/  HADD2.F32 R24, -RZ, R90.H1_H1 ;  /* 0x3000005aff187230 */ /* 0x000fe40000004100 */
        /* <DEDUP_REMOVED lines=21> */
.L_x_1262:
[----:B------:R-:W-:Y:S01]  /*36c0*/  FMUL.FTZ R44, R43, R68 ;  /* 0x000000442b2c7220 */ /* 0x000fe20000410000 */
[----:B------:R-:W-:Y:S01]  /*36d0*/  FADD.FTZ R29, R36, R29 ;  /* 0x0000001d241d7221 */ /* 0x000fe20000010000 */
[----:B------:R-:W-:Y:S01]  /*36e0*/  FFMA.FTZ R48, R40, R36, R33 ;  /* 0x0000002428307223 */ /* 0x000fe20000010021 */
[----:B------:R-:W-:Y:S01]  /*36f0*/  FADD.FTZ R39, R31, R26 ;  /* 0x0000001a1f277221 */ /* 0x000fe20000010000 */
[----:B------:R-:W-:Y:S01]  /*3700*/  FFMA.FTZ R36, R27, R25, R28 ;  /* 0x000000191b247223 */ /* 0x000fe2000001001c */
[----:B------:R-:W-:Y:S01]  /*3710*/  FADD.FTZ R26, R29, R44 ;  /* 0x0000002c1d1a7221 */ /* 0x000fe20000010000 */
[----:B------:R-:W-:Y:S01]  /*3720*/  FFMA.FTZ R27, R41, R44, R48 ;  /* 0x0000002c291b7223 */ /* 0x000fe20000010030 */
[----:B------:R-:W-:Y:S01]  /*3730*/  FMUL.FTZ R29, R24, R69 ;  /* 0x00000045181d7220 */ /* 0x000fe20000410000 */
[--C-:B------:R-:W-:Y:S02]  /*3740*/  HADD2.F32 R31, -RZ, R91.reuse.H0_H0 ;  /* 0x2000005bff1f7230 */ /* 0x100fe40000004100 */
[----:B------:R-:W-:Y:S01]  /*3750*/  FADD.FTZ R42, R42, R25 ;  /* 0x000000192a2a7221 */ /* 0x000fe20000010000 */
        /* <DEDUP_REMOVED lines=28> */
.L_x_1263:
        /* <DEDUP_REMOVED lines=32> */
.L_x_1264:
[----:B------:R-:W-:Y:S01]  /*3b20*/  FFMA.FTZ R50, R26, R49, R47 ;  /* 0x000000311a327223 */ /* 0x000fe2000001002f */
[----:B------:R-:W-:Y:S01]  /*3b30*/  FMUL.FTZ R48, R33, R68 ;  /* 0x0000004421307220 */ /* 0x000fe20000410000 */
[----:B------:R-:W-:Y:S01]  /*3b40*/  FADD.FTZ R49, R49, R44 ;  /* 0x0000002c31317221 */ /* 0x000fe20000010000 */
[----:B------:R-:W-:Y:S01]  /*3b50*/  FADD.FTZ R39, R39, R34 ;  /* 0x0000002227277221 */ /* 0x000fe20000010000 */
[----:B------:R-:W-:Y:S01]  /*3b60*/  FFMA.FTZ R44, R37, R35, R36 ;  /* 0x00000023252c7223 */ /* 0x000fe20000010024 */
[----:B------:R-:W-:Y:S01]  /*3b70*/  FFMA.FTZ R37, R29, R48, R50 ;  /* 0x000000301d257223 */ /* 0x000fe20000010032 */
[----:B------:R-:W-:Y:S01]  /*3b80*/  FADD.FTZ R34, R49, R48 ;  /* 0x0000003031227221 */ /* 0x000fe20000010000 */
        /* <DEDUP_REMOVED lines=31> */
.L_x_1265:
[----:B------:R-:W-:Y:S01]  /*3d80*/  FMUL.FTZ R50, R37, R68 ;  /* 0x0000004425327220 */ /* 0x000fe20000410000 */
[----:B------:R-:W-:Y:S01]  /*3d90*/  FFMA.FTZ R49, R40, R38, R45 ;  /* 0x0000002628317223 */ /* 0x000fe2000001002d */
[----:B------:R-:W-:Y:S01]  /*3da0*/  FADD.FTZ R39, R39, R38 ;  /* 0x0000002627277221 */ /* 0x000fe20000010000 */
[----:B------:R-:W-:Y:S01]  /*3db0*/  FMUL.FTZ R51, R36, R69 ;  /* 0x0000004524337220 */ /* 0x000fe20000410000 */
[----:B------:R-:W-:Y:S01]  /*3dc0*/  FFMA.FTZ R45, R35, R50, R42 ;  /* 0x00000032232d7223 */ /* 0x000fe2000001002a */
[----:B------:R-:W-:Y:S01]  /*3dd0*/  FADD.FTZ R38, R47, R50 ;  /* 0x000000322f267221 */ /* 0x000fe20000010000 */
[--C-:B------:R-:W-:Y:S02]  /*3de0*/  HADD2.F32 R47, -RZ, R19.reuse.H0_H0 ;  /* 0x20000013ff2f7230 */ /* 0x100fe40000004100 */
[----:B------:R-:W-:Y:S01]  /*3df0*/  FFMA.FTZ R44, R41, R43, R44 ;  /* 0x0000002b292c7223 */ /* 0x000fe2000001002c */
[----:B------:R-:W-:Y:S02]  /*3e00*/  HADD2.F32 R53, -RZ, R19.H1_H1 ;  /* 0x30000013ff357230 */ /* 0x000fe40000004100 */
[----:B------:R-:W-:Y:S01]  /*3e10*/  FFMA.FTZ R50, R34, R51, R45 ;  /* 0x0000003322327223 */ /* 0x000fe2000001002d */
[----:B------:R-:W-:Y:S01]  /*3e20*/  FADD.FTZ R51, R51, R38 ;  /* 0x0000002633337221 */ /* 0x000fe20000010000 */
[----:B------:R-:W-:Y:S01]  /*3e30*/  FADD.FTZ R38, -R60, R47 ;  /* 0x0000002f3c267221 */ /* 0x000fe20000010100 */
[----:B------:R-:W-:-:S02]  /*3e40*/  HADD2.F32 R42, -RZ, R20.H0_H0 ;  /* 0x20000014ff2a7230 */ /* 0x000fc40000004100 */
        /* <DEDUP_REMOVED lines=23> */
.L_x_1266:
[----:B------:R-:W-:Y:S01]  /*3fc0*/  FFMA.FTZ R47, R46, R24, R49 ;  /* 0x000000182e2f7223 */ /* 0x000fe20000010031 */
[----:B------:R-:W-:Y:S01]  /*3fd0*/  FMUL.FTZ R52, R42, R68 ;  /* 0x000000442a347220 */ /* 0x000fe20000410000 */
[--C-:B------:R-:W-:Y:S02]  /*3fe0*/  HADD2.F32 R49, -RZ, R21.reuse.H0_H0 ;  /* 0x20000015ff317230 */ /* 0x100fe40000004100 */
[----:B------:R-:W-:Y:S01]  /*3ff0*/  FADD.FTZ R45, R48, R43 ;  /* 0x0000002b302d7221 */ /* 0x000fe20000010000 */
[----:B------:R-:W-:Y:S02]  /*4000*/  HADD2.F32 R53, -RZ, R21.H1_H1 ;  /* 0x30000015ff357230 */ /* 0x000fe40000004100 */
        /* <DEDUP_REMOVED lines=30> */
.L_x_1267:
[----:B------:R-:W-:Y:S01]  /*41f0*/  FMUL.FTZ R52, R50, R68 ;  /* 0x0000004432347220 */ /* 0x000fe20000410000 */
[----:B------:R-:W-:-:S03]  /*4200*/  FMUL.FTZ R55, R51, R69 ;  /* 0x0000004533377220 */ /* 0x000fc60000410000 */
[----:B------:R-:W-:Y:S01]  /*4210*/  FFMA.FTZ R53, R49, R52, R46 ;  /* 0x0000003431357223 */ /* 0x000fe2000001002e */
[----:B------:R-:W-:Y:S01]  /*4220*/  FADD.FTZ R52, R43, R52 ;  /* 0x000000342b347221 */ /* 0x000fe20000010000 */
[--C-:B------:R-:W-:Y:S02]  /*4230*/  HADD2.F32 R43, -RZ, R23.reuse.H0_H0 ;  /* 0x20000017ff2b7230 */ /* 0x100fe40000004100 */
[----:B------:R-:W-:Y:S01]  /*4240*/  FFMA.FTZ R54, R48, R55, R53 ;  /* 0x0000003730367223 */ /* 0x000fe20000010035 */
[----:B------:R-:W-:Y:S02]  /*4250*/  HADD2.F32 R53, -RZ, R23.H1_H1 ;  /* 0x30000017ff357230 */ /* 0x000fe40000004100 */
[----:B------:R-:W-:Y:S01]  /*4260*/  FADD.FTZ R55, R55, R52 ;  /* 0x0000003437377221 */ /* 0x000fe20000010000 */
[C---:B------:R-:W-:Y:S01]  /*4270*/  FADD.FTZ R46, -R60.reuse, R43 ;  /* 0x0000002b3c2e7221 */ /* 0x040fe20000010100 */
[--C-:B------:R-:W-:Y:S02]  /*4280*/  HADD2.F32 R43, -RZ, R56.reuse.H0_H0 ;  /* 0x20000038ff2b7230 */ /* 0x100fe40000004100 */
[----:B------:R-:W-:Y:S01]  /*4290*/  FADD.FTZ R52, -R60, R53 ;  /* 0x000000353c347221 */ /* 0x000fe20000010100 */
[----:B------:R-:W-:Y:S01]  /*42a0*/  FMUL.FTZ R53, R46, R57 ;  /* 0x000000392e357220 */ /* 0x000fe20000410000 */
[----:B------:R-:W-:-:S02]  /*42b0*/  HADD2.F32 R46, -RZ, R56.H1_H1 ;  /* 0x30000038ff2e7230 */ /* 0x000fc40000004100 */
        /* <DEDUP_REMOVED lines=20> */
.L_x_1268:
[----:B------:R-:W-:Y:S01]  /*4400*/  FMUL.FTZ R70, R43, R68 ;  /* 0x000000442b467220 */ /* 0x000fe20000410000 */
[----:B------:R-:W-:Y:S01]  /*4410*/  FMUL.FTZ R77, R46, R69 ;  /* 0x000000452e4d7220 */ /* 0x000fe20000410000 */
[----:B------:R-:W-:Y:S01]  /*4420*/  ISETP.GT.AND P0, PT, R125, 0x1e, PT ;  /* 0x0000001e7d00780c */ /* 0x000fe20003f04270 */
[----:B------:R-:W0:Y:S01]  /*4430*/  S2UR UR11, SR_CgaCtaId ;  /* 0x00000000000b79c3 */ /* 0x000e220000008800 */
[----:B------:R-:W-:Y:S01]  /*4440*/  FFMA.FTZ R71, R53, R70, R54 ;  /* 0x0000004635477223 */ /* 0x000fe20000010036 */
[----:B------:R-:W-:Y:S01]  /*4450*/  FADD.FTZ R70, R55, R70 ;  /* 0x0000004637467221 */ /* 0x000fe20000010000 */
[----:B------:R-:W-:Y:S01]  /*4460*/  FADD.FTZ R24, R39, R24 ;  /* 0x0000001827187221 */ /* 0x000fe20000010000 */
[----:B------:R-:W-:Y:S01]  /*4470*/  FFMA.FTZ R44, R25, R28, R44 ;  /* 0x0000001c192c7223 */ /* 0x000fe2000001002c */
[----:B------:R-:W-:Y:S01]  /*4480*/  FFMA.FTZ R76, R52, R77, R71 ;  /* 0x0000004d344c7223 */ /* 0x000fe20000010047 */
[----:B------:R-:W-:Y:S01]  /*4490*/  FADD.FTZ R77, R77, R70 ;  /* 0x000000464d4d7221 */ /* 0x000fe20000010000 */
[----:B------:R-:W-:Y:S01]  /*44a0*/  FFMA.FTZ R47, R26, R27, R47 ;  /* 0x0000001b1a2f7223 */ /* 0x000fe2000001002f */
[----:B------:R-:W-:Y:S01]  /*44b0*/  FADD.FTZ R28, R45, R28 ;  /* 0x0000001c2d1c7221 */ /* 0x000fe20000010000 */
[----:B------:R-:W-:Y:S01]  /*44c0*/  FADD.FTZ R24, R24, R27 ;  /* 0x0000001b18187221 */ /* 0x000fe20000010000 */
[----:B------:R-:W1:Y:S01]  /*44d0*/  SHFL.DOWN PT, R55, R76, 0x1, 0x1f ;  /* 0x08201f004c377f89 */ /* 0x000e6200000e0000 */
[----:B------:R-:W-:Y:S01]  /*44e0*/  FFMA.FTZ R44, R29, R33, R44 ;  /* 0x000000211d2c7223 */ /* 0x000fe2000001002c */
[----:B------:R-:W-:Y:S01]  /*44f0*/  FFMA.FTZ R47, R30, R31, R47 ;  /* 0x0000001f1e2f7223 */ /* 0x000fe2000001002f */
[----:B------:R-:W-:Y:S01]  /*4500*/  FADD.FTZ R28, R28, R33 ;  /* 0x000000211c1c7221 */ /* 0x000fe20000010000 */
[----:B------:R-:W2:Y:S01]  /*4510*/  SHFL.DOWN PT, R54, R77, 0x1, 0x1f ;  /* 0x08201f004d367f89 */ /* 0x000ea200000e0000 */
        /* <DEDUP_REMOVED lines=11> */
[----:B0-----:R-:W-:Y:S01]  /*45d0*/  ULEA UR5, UR11, UR5, 0x18 ;  /* 0x000000050b057291 */ /* 0x001fe2000f8ec03f */
[----:B------:R-:W-:Y:S01]  /*45e0*/  FFMA.FTZ R47, R48, R51, R47 ;  /* 0x00000033302f7223 */ /* 0x000fe2000001002f */
[----:B------:R-:W-:Y:S01]  /*45f0*/  FFMA.FTZ R44, R49, R50, R44 ;  /* 0x00000032312c7223 */ /* 0x000fe2000001002c */
[----:B------:R-:W-:Y:S01]  /*4600*/  FADD.FTZ R26, R37, R50 ;  /* 0x00000032251a7221 */ /* 0x000fe20000010000 */
[----:B------:R-:W-:Y:S01]  /*4610*/  FADD.FTZ R27, R40, R51 ;  /* 0x00000033281b7221 */ /* 0x000fe20000010000 */
[----:B------:R-:W0:Y:S01]  /*4620*/  LDC.64 R70, c[0x0][0x268] ;  /* 0x00009a00ff467b82 */ /* 0x000e220000000a00 */
[----:B------:R-:W-:Y:S01]  /*4630*/  FFMA.FTZ R25, R52, R46, R47 ;  /* 0x0000002e34197223 */ /* 0x000fe2000001002f */
[----:B------:R-:W-:Y:S01]  /*4640*/  FFMA.FTZ R24, R53, R43, R44 ;  /* 0x0000002b35187223 */ /* 0x000fe2000001002c */
[----:B-1----:R-:W-:Y:S01]  /*4650*/  @!P0 FADD.FTZ R76, R76, R55 ;  /* 0x000000374c4c8221 */ /* 0x002fe20000010000 */
[----:B------:R-:W-:Y:S01]  /*4660*/  FADD.FTZ R26, R26, R43 ;  /* 0x0000002b1a1a7221 */ /* 0x000fe20000010000 */
[----:B------:R-:W-:Y:S01]  /*4670*/  FADD.FTZ R27, R27, R46 ;  /* 0x0000002e1b1b7221 */ /* 0x000fe20000010000 */
[----:B------:R-:W-:Y:S01]  /*4680*/  LEA R52, R2, UR5, 0x4 ;  /* 0x0000000502347c11 */ /* 0x000fe2000f8e20ff */
[----:B--2---:R-:W-:Y:S01]  /*4690*/  @!P0 FADD.FTZ R77, R77, R54 ;  /* 0x000000364d4d8221 */ /* 0x004fe20000010000 */
[----:B------:R-:W1:Y:S01]  /*46a0*/  SHFL.DOWN PT, R55, R76, 0x2, 0x1f ;  /* 0x08401f004c377f89 */ /* 0x000e6200000e0000 */
[----:B------:R-:W-:Y:S01]  /*46b0*/  ISETP.GT.AND P0, PT, R125, 0x1d, PT ;  /* 0x0000001d7d00780c */ /* 0x000fe20003f04270 */
[----:B------:R-:W-:Y:S01]  /*46c0*/  BSSY B0, `(.L_x_1269) ;  /* 0x0000042000007945 */ /* 0x000fe20003800000 */
[----:B------:R-:W-:Y:S01]  /*46d0*/  LEA R29, R32, R2, 0x6 ;  /* 0x00000002201d7211 */ /* 0x000fe200078e30ff */
[----:B------:R-:W2:Y:S04]  /*46e0*/  SHFL.DOWN PT, R54, R77, 0x2, 0x1f ;  /* 0x08401f004d367f89 */ /* 0x000ea800000e0000 */
[----:B------:R-:W-:Y:S01]  /*46f0*/  STS.128 [R52], R24 ;  /* 0x0000001834007388 */ /* 0x000fe20000000c00 */
[----:B0-----:R-:W-:-:S05]  /*4700*/  IMAD.WIDE R70, R29, 0x4, R70 ;  /* 0x000000041d467825 */ /* 0x001fca00078e0246 */
        /* <DEDUP_REMOVED lines=26> */
[----:B------:R-:W3:Y:S04]  /*48b0*/  LDS.128 R36, [UR5+0x40] ;  /* 0x00004005ff247984 */ /* 0x000ee80008000c00 */
[----:B------:R-:W4:Y:S01]  /*48c0*/  LDS.128 R40, [UR5+0x50] ;  /* 0x00005005ff287984 */ /* 0x000f220008000c00 */
[----:B0-----:R-:W-:Y:S01]  /*48d0*/  FADD.FTZ R31, R76, R28 ;  /* 0x0000001c4c1f7221 */ /* 0x001fe20000010000 */
[----:B------:R-:W-:-:S03]  /*48e0*/  FADD.FTZ R28, R77, R29 ;  /* 0x0000001d4d1c7221 */ /* 0x000fc60000010000 */
[----:B-1----:R-:W-:Y:S01]  /*48f0*/  FADD.FTZ R49, R31, R44 ;  /* 0x0000002c1f317221 */ /* 0x002fe20000010000 */
[----:B------:R-:W-:Y:S02]  /*4900*/  FADD.FTZ R44, R28, R45 ;  /* 0x0000002d1c2c7221 */ /* 0x000fe40000010000 */
[----:B------:R-:W0:Y:S01]  /*4910*/  LDS.128 R28, [UR5+0x60] ;  /* 0x00006005ff1c7984 */ /* 0x000e220008000c00 */
[----:B------:R-:W-:Y:S01]  /*4920*/  FADD.FTZ R49, R49, R46 ;  /* 0x0000002e31317221 */ /* 0x000fe20000010000 */
[----:B------:R-:W-:-:S03]  /*4930*/  FADD.FTZ R44, R44, R47 ;  /* 0x0000002f2c2c7221 */ /* 0x000fc60000010000 */
[----:B--2---:R-:W-:Y:S01]  /*4940*/  FADD.FTZ R49, R49, R32 ;  /* 0x0000002031317221 */ /* 0x004fe20000010000 */
[----:B------:R-:W-:Y:S02]  /*4950*/  FADD.FTZ R32, R44, R33 ;  /* 0x000000212c207221 */ /* 0x000fe40000010000 */
[----:B------:R-:W1:Y:S01]  /*4960*/  LDS.128 R44, [UR5+0x70] ;  /* 0x00007005ff2c7984 */ /* 0x000e620008000c00 */
[----:B------:R-:W-:Y:S01]  /*4970*/  FADD.FTZ R49, R49, R34 ;  /* 0x0000002231317221 */ /* 0x000fe20000010000 */
[----:B------:R-:W-:Y:S02]  /*4980*/  FADD.FTZ R48, R32, R35 ;  /* 0x0000002320307221 */ /* 0x000fe40000010000 */
[----:B------:R-:W2:Y:S01]  /*4990*/  LDS.128 R32, [UR5+0x80] ;  /* 0x00008005ff207984 */ /* 0x000ea20008000c00 */
        /* <DEDUP_REMOVED lines=19> */
[----:B------:R-:W-:-:S07]  /*4ad0*/  FADD.FTZ R77, R48, R35 ;  /* 0x00000023304d7221 */ /* 0x000fce0000010000 */
.L_x_1270:
[----:B------:R-:W-:Y:S05]  /*4ae0*/  BSYNC B0 ;  /* 0x0000000000007941 */ /* 0x000fea0003800000 */
.L_x_1269:
        /* <DEDUP_REMOVED lines=41> */
.L_x_1272:
[----:B------:R-:W-:Y:S05]  /*4d80*/  BSYNC B0 ;  /* 0x0000000000007941 */ /* 0x000fea0003800000 */
.L_x_1271:
[----:B------:R-:W-:Y:S04]  /*4d90*/  BSSY B0, `(.L_x_1273) ;  /* 0x000000d000007945 */ /* 0x000fe80003800000 */
[----:B------:R-:W-:Y:S05]  /*4da0*/  @P6 BRA `(.L_x_1274) ;  /* 0x00000000002c6947 */ /* 0x000fea0003800000 */
[----:B------:R-:W0:Y:S01]  /*4db0*/  LDC.64 R32, c[0x0][0x288] ;  /* 0x0000a200ff207b82 */ /* 0x000e220000000a00 */
[----:B------:R-:W-:Y:S01]  /*4dc0*/  LEA R28, P6, R118, R70, 0x2 ;  /* 0x00000046761c7211 */ /* 0x000fe200078c10ff */
        /* <DEDUP_REMOVED lines=9> */
.L_x_1274:
[----:B------:R-:W-:Y:S05]  /*4e60*/  BSYNC B0 ;  /* 0x0000000000007941 */ /* 0x000fea0003800000 */
.L_x_1273:
[----:B------:R-:W-:-:S13]  /*4e70*/  ISETP.GE.U32.AND P6, PT, R13, 0x2, PT ;  /* 0x000000020d00780c */ /* 0x000fda0003fc6070 */
[----:B------:R-:W-:Y:S05]  /*4e80*/  @!P6 BRA `(.L_x_1275) ;  /* 0x0000001000ace947 */ /* 0x000fea0003800000 */
[----:B-1----:R-:W0:Y:S01]  /*4e90*/  LDC.64 R24, c[0x0][0x258] ;  /* 0x00009600ff187b82 */ /* 0x002e220000000a00 */
        /* <DEDUP_REMOVED lines=10> */
[----:B------:R-:W-:Y:S01]  /*4f40*/  IMAD R30, R12, UR7, R0 ;  /* 0x000000070c1e7c24 */ /* 0x000fe2000f8e0200 */
[----:B------:R-:W-:Y:S01]  /*4f50*/  VOTEU.ANY UR5, UPT, PT ;  /* 0x0000000000057886 */ /* 0x000fe200038e0100 */
[----:B------:R-:W-:Y:S01]  /*4f60*/  P2R R32, PR, RZ, 0x1 ;  /* 0x00000001ff207803 */ /* 0x000fe20000000000 */
[----:B------:R-:W-:Y:S02]  /*4f70*/  UPOPC UR6, UR5 ;  /* 0x00000005000672bf */ /* 0x000fe40008000000 */
[----:B------:R-:W-:Y:S01]  /*4f80*/  LEA R28, P6, R30, R26, 0x3 ;  /* 0x0000001a1e1c7211 */ /* 0x000fe200078c18ff */
[----:B------:R-:W-:-:S03]  /*4f90*/  UFLO.U32 UR5, UR5 ;  /* 0x00000005000572bd */ /* 0x000fc600080e0000 */
[----:B------:R-:W-:Y:S01]  /*4fa0*/  LEA.HI.X R29, R30, R27, RZ, 0x3, P6 ;  /* 0x0000001b1e1d7211 */ /* 0x000fe200030f1cff */
[----:B------:R-:W-:Y:S01]  /*4fb0*/  HFMA2.MMA R30, -RZ, RZ, 0, 5.9604644775390625e-08 ;  /* 0x00000001ff1e7435 */ /* 0x000fe200000001ff */
[----:B------:R-:W-:-:S03]  /*4fc0*/  LOP3.LUT P6, RZ, R14, 0x2, RZ, 0xc0, !PT ;  /* 0x000000020eff7812 */ /* 0x000fc600078cc0ff */
[----:B------:R1:W-:Y:S01]  /*4fd0*/  STG.E.64 desc[UR8][R28.64], R76 ;  /* 0x0000004c1c007986 */ /* 0x0003e2000c101b08 */
[----:B------:R-:W-:-:S05]  /*4fe0*/  SEL R33, R13, RZ, !P6 ;  /* 0x000000ff0d217207 */ /* 0x000fca0007000000 */
        /* <DEDUP_REMOVED lines=10> */
.L_x_1277:
[----:B-1----:R-:W2:Y:S04]  /*5090*/  LDG.E.STRONG.GPU R28, desc[UR8][R24.64] ;  /* 0x00000008181c7981 */ /* 0x002ea8000c1ef900 */
[----:B--2---:R-:W-:Y:S01]  /*50a0*/  CCTL.IVALL ;  /* 0x00000000ff00798f */ /* 0x004fe20002000000 */
[----:B------:R-:W-:Y:S05]  /*50b0*/  YIELD ;  /* 0x0000000000007946 */ /* 0x000fea0003800000 */
[----:B------:R-:W-:-:S13]  /*50c0*/  ISETP.NE.AND P6, PT, R28, R33, PT ;  /* 0x000000211c00720c */ /* 0x000fda0003fc5270 */
[----:B------:R-:W-:Y:S05]  /*50d0*/  @P6 BRA `(.L_x_1277) ;  /* 0xfffffffc00ec6947 */ /* 0x000fea000383ffff */
.L_x_1276:
        /* <DEDUP_REMOVED lines=22> */
.L_x_1281:
        /* <DEDUP_REMOVED lines=115> */
.L_x_1280:
        /* <DEDUP_REMOVED lines=63> */
.L_x_1282:
[----:B------:R-:W-:-:S04]  /*5d60*/  LOP3.LUT P6, RZ, R16, 0x1, RZ, 0xc0, !PT ;  /* 0x0000000110ff7812 */ /* 0x000fc800078cc0ff */
[----:B------:R-:W-:-:S13]  /*5d70*/  ISETP.NE.OR P6, PT, R25, RZ, P6 ;  /* 0x000000ff1900720c */ /* 0x000fda00037c5670 */
[----:B------:R-:W-:Y:S05]  /*5d80*/  @!P6 BRA `(.L_x_1278) ;  /* 0x00000000007ce947 */ /* 0x000fea0003800000 */
.L_x_1279:
        /* <DEDUP_REMOVED lines=31> */
.L_x_1278:
        /* <DEDUP_REMOVED lines=10> */
.L_x_1284:
[----:B------:R-:W-:Y:S05]  /*6020*/  BSYNC B0 ;  /* 0x0000000000007941 */ /* 0x000fea0003800000 */
.L_x_1283:
        /* <DEDUP_REMOVED lines=17> */
.L_x_1275:
[----:B------:R-:W0:Y:S01]  /*6140*/  S2UR UR6, SR_CgaCtaId ;  /* 0x00000000000679c3 */ /* 0x000e220000008800 */
[----:B------:R-:W-:Y:S01]  /*6150*/  UMOV UR5, 0x400 ;  /* 0x0000040000057882 */ /* 0x000fe20000000000 */
[----:B------:R-:W-:Y:S01]  /*6160*/  ISETP.NE.AND P6, PT, RZ, UR10, PT ;  /* 0x0000000aff007c0c */ /* 0x000fe2000bfc5270 */
[--C-:B-1----:R-:W-:Y:S02]  /*6170*/  HADD2.F32 R27, -RZ, R58.reuse.H0_H0 ;  /* 0x2000003aff1b7230 */ /* 0x102fe40000004100 */
[----:B------:R-:W-:Y:S02]  /*6180*/  HADD2.F32 R31, -RZ, R58.H1_H1 ;  /* 0x3000003aff1f7230 */ /* 0x000fe40000004100 */
[--C-:B------:R-:W-:Y:S01]  /*6190*/  HADD2.F32 R33, -RZ, R59.reuse.H0_H0 ;  /* 0x2000003bff217230 */ /* 0x100fe20000004100 */
[----:B------:R-:W1:Y:S01]  /*61a0*/  LDC R30, c[0x0][0x2ac] ;  /* 0x0000ab00ff1e7b82 */ /* 0x000e620000000800 */
[----:B------:R-:W-:Y:S02]  /*61b0*/  HADD2.F32 R32, -RZ, R59.H1_H1 ;  /* 0x3000003bff207230 */ /* 0x000fe40000004100 */
[----:B------:R-:W-:Y:S01]  /*61c0*/  FADD.FTZ R26, -R60, R31 ;  /* 0x0000001f3c1a7221 */ /* 0x000fe20000010100 */
[----:B------:R-:W-:-:S02]  /*61d0*/  HADD2.F32 R31, -RZ, R61.H0_H0 ;  /* 0x2000003dff1f7230 */ /* 0x000fc40000004100 */
[----:B------:R-:W-:Y:S02]  /*61e0*/  HADD2.F32 R61, -RZ, R61.H1_H1 ;  /* 0x3000003dff3d7230 */ /* 0x000fe40000004100 */
[----:B------:R-:W-:Y:S01]  /*61f0*/  FMUL.FTZ R40, R26, R57 ;  /* 0x000000391a287220 */ /* 0x000fe20000410000 */
[----:B0-----:R-:W-:-:S09]  /*6200*/  ULEA UR5, UR6, UR5, 0x18 ;  /* 0x0000000506057291 */ /* 0x001fd2000f8ec03f */
[----:B------:R-:W-:Y:S01]  /*6210*/  @!P0 STS.64 [UR5+0x98], R76 ;  /* 0x0000984cff008988 */ /* 0x000fe20008000a05 */
[----:B------:R-:W-:Y:S06]  /*6220*/  BAR.SYNC.DEFER_BLOCKING 0x0 ;  /* 0x0000000000007b1d */ /* 0x000fec0000010000 */
        /* <DEDUP_REMOVED lines=25> */
.L_x_1285:
        /* <DEDUP_REMOVED lines=21> */
.L_x_1287:
[----:B------:R-:W-:Y:S05]  /*6510*/  BSYNC B0 ;  /* 0x0000000000007941 */ /* 0x000fea0003800000 */
.L_x_1286:
[----:B------:R-:W-:Y:S01]  /*6520*/  ISETP.NE.AND P0, PT, RZ, UR10, PT ;  /* 0x0000000aff007c0c */ /* 0x000fe2000bf05270 */
[C---:B------:R-:W-:Y:S01]  /*6530*/  FADD.FTZ R24, -R60.reuse, R31 ;  /* 0x0000001f3c187221 */ /* 0x040fe20000010100 */
[----:B0-----:R-:W-:Y:S01]  /*6540*/  FADD.FTZ R26, -R60, R61 ;  /* 0x0000003d3c1a7221 */ /* 0x001fe20000010100 */
[--C-:B------:R-:W-:Y:S02]  /*6550*/  HADD2.F32 R33, -RZ, R72.reuse.H0_H0 ;  /* 0x20000048ff217230 */ /* 0x100fe40000004100 */
[--C-:B------:R-:W-:Y:S02]  /*6560*/  HADD2.F32 R31, -RZ, R73.reuse.H0_H0 ;  /* 0x20000049ff1f7230 */ /* 0x100fe40000004100 */
[-C--:B------:R-:W-:Y:S01]  /*6570*/  FMUL.FTZ R39, R24, R57.reuse ;  /* 0x0000003918277220 */ /* 0x080fe20000410000 */
[----:B------:R-:W-:Y:S02]  /*6580*/  HADD2.F32 R72, -RZ, R72.H1_H1 ;  /* 0x30000048ff487230 */ /* 0x000fe40000004100 */
[----:B------:R-:W-:Y:S01]  /*6590*/  FMUL.FTZ R38, R26, R57 ;  /* 0x000000391a267220 */ /* 0x000fe20000410000 */
[----:B------:R-:W-:-:S02]  /*65a0*/  HADD2.F32 R73, -RZ, R73.H1_H1 ;  /* 0x30000049ff497230 */ /* 0x000fc40000004100 */
        /* <DEDUP_REMOVED lines=19> */
.L_x_1288:
        /* <DEDUP_REMOVED lines=21> */
.L_x_1290:
[----:B------:R-:W-:Y:S05]  /*6830*/  BSYNC B0 ;  /* 0x0000000000007941 */ /* 0x000fea0003800000 */
.L_x_1289:
        /* <DEDUP_REMOVED lines=28> */
.L_x_1291:
        /* <DEDUP_REMOVED lines=21> */
.L_x_1293:
[----:B------:R-:W-:Y:S05]  /*6b50*/  BSYNC B0 ;  /* 0x0000000000007941 */ /* 0x000fea0003800000 */
.L_x_1292:
        /* <DEDUP_REMOVED lines=28> */
.L_x_1294:
        /* <DEDUP_REMOVED lines=21> */
.L_x_1296:
[----:B------:R-:W-:Y:S05]  /*6e70*/  BSYNC B0 ;  /* 0x0000000000007941 */ /* 0x000fea0003800000 */
.L_x_1295:
        /* <DEDUP_REMOVED lines=28> */
.L_x_1297:
        /* <DEDUP_REMOVED lines=21> */
.L_x_1299:
[----:B------:R-:W-:Y:S05]  /*7190*/  BSYNC B0 ;  /* 0x0000000000007941 */ /* 0x000fea0003800000 */
.L_x_1298:
        /* <DEDUP_REMOVED lines=28> */
.L_x_1300:
        /* <DEDUP_REMOVED lines=21> */
.L_x_1302:
[----:B------:R-:W-:Y:S05]  /*74b0*/  BSYNC B0 ;  /* 0x0000000000007941 */ /* 0x000fea0003800000 */
.L_x_1301:
        /* <DEDUP_REMOVED lines=28> */
.L_x_1303:
        /* <DEDUP_REMOVED lines=21> */
.L_x_1305:
[----:B------:R-:W-:Y:S05]  /*77d0*/  BSYNC B0 ;  /* 0x0000000000007941 */ /* 0x000fea0003800000 */
.L_x_1304:
        /* <DEDUP_REMOVED lines=28> */
.L_x_1306:
        /* <DEDUP_REMOVED lines=20> */
.L_x_1308:
[----:B------:R-:W-:Y:S05]  /*7ae0*/  BSYNC B0 ;  /* 0x0000000000007941 */ /* 0x000fea0003800000 */
.L_x_1307:
[C---:B------:R-:W-:Y:S01]  /*7af0*/  FADD.FTZ R24, -R60.reuse, R41 ;  /* 0x000000293c187221 */ /* 0x040fe20000010100 */
[----:B0-----:R-:W-:Y:S01]  /*7b00*/  FADD.FTZ R26, -R60, R87 ;  /* 0x000000573c1a7221 */ /* 0x001fe20000010100 */
[--C-:B------:R-:W-:Y:S02]  /*7b10*/  HADD2.F32 R31, -RZ, R88.reuse.H0_H0 ;  /* 0x20000058ff1f7230 */ /* 0x100fe40000004100 */
[--C-:B------:R-:W-:Y:S02]  /*7b20*/  HADD2.F32 R41, -RZ, R89.reuse.H0_H0 ;  /* 0x20000059ff297230 */ /* 0x100fe40000004100 */
[-C--:B------:R-:W-:Y:S01]  /*7b30*/  FMUL.FTZ R39, R24, R57.reuse ;  /* 0x0000003918277220 */ /* 0x080fe20000410000 */
[----:B------:R-:W-:Y:S02]  /*7b40*/  HADD2.F32 R88, -RZ, R88.H1_H1 ;  /* 0x30000058ff587230 */ /* 0x000fe40000004100 */
        /* <DEDUP_REMOVED lines=21> */
.L_x_1309:
        /* <DEDUP_REMOVED lines=20> */
.L_x_1311:
[----:B------:R-:W-:Y:S05]  /*7de0*/  BSYNC B0 ;  /* 0x0000000000007941 */ /* 0x000fea0003800000 */
.L_x_1310:
[C---:B------:R-:W-:Y:S01]  /*7df0*/  FADD.FTZ R24, -R60.reuse, R41 ;  /* 0x000000293c187221 */ /* 0x040fe20000010100 */
[----:B0-----:R-:W-:Y:S01]  /*7e00*/  FADD.FTZ R26, -R60, R89 ;  /* 0x000000593c1a7221 */ /* 0x001fe20000010100 */
[--C-:B------:R-:W-:Y:S02]  /*7e10*/  HADD2.F32 R31, -RZ, R90.reuse.H0_H0 ;  /* 0x2000005aff1f7230 */ /* 0x100fe40000004100 */
[----:B------:R-:W-:Y:S02]  /*7e20*/  HADD2.F32 R90, -RZ, R90.H1_H1 ;  /* 0x3000005aff5a7230 */ /* 0x000fe40000004100 */
[-C--:B------:R-:W-:Y:S01]  /*7e30*/  FMUL.FTZ R39, R24, R57.reuse ;  /* 0x0000003918277220 */ /* 0x080fe20000410000 */
[----:B------:R-:W-:Y:S02]  /*7e40*/  HADD2.F32 R41, -RZ, R91.H0_H0 ;  /* 0x2000005bff297230 */ /* 0x000fe40000004100 */
        /* <DEDUP_REMOVED lines=20> */
.L_x_1312:
        /* <DEDUP_REMOVED lines=20> */
.L_x_1314:
[----:B------:R-:W-:Y:S05]  /*80d0*/  BSYNC B0 ;  /* 0x0000000000007941 */ /* 0x000fea0003800000 */
.L_x_1313:
[----:B------:R-:W-:Y:S02]  /*80e0*/  HADD2.F32 R91, -RZ, R91.H1_H1 ;  /* 0x3000005bff5b7230 */ /* 0x000fe40000004100 */
[C---:B------:R-:W-:Y:S01]  /*80f0*/  FADD.FTZ R24, -R60.reuse, R41 ;  /* 0x000000293c187221 */ /* 0x040fe20000010100 */
[--C-:B------:R-:W-:Y:S01]  /*8100*/  HADD2.F32 R31, -RZ, R92.reuse.H0_H0 ;  /* 0x2000005cff1f7230 */ /* 0x100fe20000004100 */
[----:B------:R-:W-:Y:S01]  /*8110*/  SHF.R.U32.HI R41, RZ, 0x6, R2 ;  /* 0x00000006ff297819 */ /* 0x000fe20000011602 */
[--C-:B------:R-:W-:Y:S02]  /*8120*/  HADD2.F32 R43, -RZ, R93.reuse.H0_H0 ;  /* 0x2000005dff2b7230 */ /* 0x100fe40000004100 */
[----:B0-----:R-:W-:Y:S01]  /*8130*/  FADD.FTZ R26, -R60, R91 ;  /* 0x0000005b3c1a7221 */ /* 0x001fe20000010100 */
[----:B------:R-:W-:Y:S02]  /*8140*/  HADD2.F32 R92, -RZ, R92.H1_H1 ;  /* 0x3000005cff5c7230 */ /* 0x000fe40000004100 */
        /* <DEDUP_REMOVED lines=22> */
.L_x_1315:
        /* <DEDUP_REMOVED lines=20> */
.L_x_1317:
[----:B------:R-:W-:Y:S05]  /*83f0*/  BSYNC B0 ;  /* 0x0000000000007941 */ /* 0x000fea0003800000 */
.L_x_1316:
[C---:B------:R-:W-:Y:S01]  /*8400*/  FADD.FTZ R24, -R60.reuse, R43 ;  /* 0x0000002b3c187221 */ /* 0x040fe20000010100 */
[----:B0-----:R-:W-:Y:S01]  /*8410*/  FADD.FTZ R26, -R60, R93 ;  /* 0x0000005d3c1a7221 */ /* 0x001fe20000010100 */
[----:B------:R-:W-:Y:S02]  /*8420*/  IMAD R30, R30, UR7, R41 ;  /* 0x000000071e1e7c24 */ /* 0x000fe4000f8e0229 */
[--C-:B------:R-:W-:Y:S02]  /*8430*/  HADD2.F32 R31, -RZ, R94.reuse.H0_H0 ;  /* 0x2000005eff1f7230 */ /* 0x100fe40000004100 */
[-C--:B------:R-:W-:Y:S01]  /*8440*/  FMUL.FTZ R39, R24, R57.reuse ;  /* 0x0000003918277220 */ /* 0x080fe20000410000 */
[----:B------:R-:W-:Y:S02]  /*8450*/  HADD2.F32 R94, -RZ, R94.H1_H1 ;  /* 0x3000005eff5e7230 */ /* 0x000fe40000004100 */
[----:B------:R-:W-:Y:S01]  /*8460*/  FMUL.FTZ R38, R26, R57 ;  /* 0x000000391a267220 */ /* 0x000fe20000410000 */
[----:B------:R-:W-:Y:S01]  /*8470*/  HADD2.F32 R41, -RZ, R17.H0_H0 ;  /* 0x20000011ff297230 */ /* 0x000fe20000004100 */
        /* <DEDUP_REMOVED lines=19> */
.L_x_1318:
        /* <DEDUP_REMOVED lines=20> */
.L_x_1320:
[----:B------:R-:W-:Y:S05]  /*86f0*/  BSYNC B0 ;  /* 0x0000000000007941 */ /* 0x000fea0003800000 */
.L_x_1319:
[----:B0-----:R-:W-:Y:S01]  /*8700*/  HADD2.F32 R25, -RZ, R17.H1_H1 ;  /* 0x30000011ff197230 */ /* 0x001fe20000004100 */
[----:B------:R-:W-:Y:S01]  /*8710*/  IADD3 R36, R30, 0x60, RZ ;  /* 0x000000601e247810 */ /* 0x000fe20007ffe0ff */
[--C-:B------:R-:W-:Y:S01]  /*8720*/  HADD2.F32 R17, -RZ, R18.reuse.H0_H0 ;  /* 0x20000012ff117230 */ /* 0x100fe20000004100 */
[----:B------:R-:W-:Y:S01]  /*8730*/  ULDC.64 UR12, c[0x0][0x290] ;  /* 0x0000a400000c7ab9 */ /* 0x000fe20000000a00 */
[----:B------:R-:W-:Y:S02]  /*8740*/  HADD2.F32 R26, -RZ, R18.H1_H1 ;  /* 0x30000012ff1a7230 */ /* 0x000fe40000004100 */
[C---:B------:R-:W-:Y:S01]  /*8750*/  FADD.FTZ R18, -R60.reuse, R41 ;  /* 0x000000293c127221 */ /* 0x040fe20000010100 */
[----:B------:R-:W-:Y:S01]  /*8760*/  FADD.FTZ R24, -R60, R25 ;  /* 0x000000193c187221 */ /* 0x000fe20000010100 */
[----:B------:R-:W-:Y:S02]  /*8770*/  SHF.R.S32.HI R38, RZ, 0x1f, R36 ;  /* 0x0000001fff267819 */ /* 0x000fe40000011424 */
        /* <DEDUP_REMOVED lines=21> */
.L_x_1321:
[----:B------:R-:W-:Y:S01]  /*88d0*/  ISETP.GE.U32.AND P0, PT, R36, UR12, PT ;  /* 0x0000000c24007c0c */ /* 0x000fe2000bf06070 */
[----:B------:R-:W-:Y:S01]  /*88e0*/  BSSY B0, `(.L_x_1322) ;  /* 0x0000018000007945 */ /* 0x000fe20003800000 */
[--C-:B------:R-:W-:Y:S02]  /*88f0*/  HADD2.F32 R27, -RZ, R19.reuse.H0_H0 ;  /* 0x20000013ff1b7230 */ /* 0x100fe40000004100 */
[----:B------:R-:W-:Y:S01]  /*8900*/  ISETP.GE.AND.EX P0, PT, R38, UR13, PT, P0 ;  /* 0x0000000d26007c0c */ /* 0x000fe2000bf06300 */
[----:B------:R-:W-:-:S03]  /*8910*/  HADD2.F32 R31, -RZ, R19.H1_H1 ;  /* 0x30000013ff1f7230 */ /* 0x000fc60000004100 */
        /* <DEDUP_REMOVED lines=15> */
[----:B------:R-:W-:Y:S01]  /*8a10*/  FFMA.FTZ R18, R17, R68, -R18 ;  /* 0x0000004411127223 */ /* 0x000fe20000010812 */
[----:B------:R-:W-:-:S03]  /*8a20*/  FMUL.FTZ R17, R26, R57 ;  /* 0x000000391a117220 */ /* 0x000fc60000410000 */
[----:B------:R-:W-:-:S05]  /*8a30*/  FMUL.FTZ R18, R18, R57 ;  /* 0x0000003912127220 */ /* 0x000fca0000410000 */
[----:B------:R-:W-:-:S05]  /*8a40*/  F2FP.F16.F32.PACK_AB R17, R17, R18 ;  /* 0x000000121111723e */ /* 0x000fca00000000ff */
[----:B------:R0:W-:Y:S02]  /*8a50*/  STG.E desc[UR8][R24.64], R17 ;  /* 0x0000001118007986 */ /* 0x0001e4000c101908 */
.L_x_1323:
[----:B------:R-:W-:Y:S05]  /*8a60*/  BSYNC B0 ;  /* 0x0000000000007941 */ /* 0x000fea0003800000 */
.L_x_1322:
[----:B------:R-:W-:Y:S01]  /*8a70*/  FADD.FTZ R18, -R60, R27 ;  /* 0x0000001b3c127221 */ /* 0x000fe20000010100 */
[----:B------:R-:W-:Y:S01]  /*8a80*/  IADD3 R36, R30, 0x68, RZ ;  /* 0x000000681e247810 */ /* 0x000fe20007ffe0ff */
[----:B------:R-:W-:Y:S01]  /*8a90*/  FADD.FTZ R26, -R60, R31 ;  /* 0x0000001f3c1a7221 */ /* 0x000fe20000010100 */
[--C-:B0-----:R-:W-:Y:S02]  /*8aa0*/  HADD2.F32 R17, -RZ, R20.reuse.H0_H0 ;  /* 0x20000014ff117230 */ /* 0x101fe40000004100 */
[-C--:B------:R-:W-:Y:S01]  /*8ab0*/  FMUL.FTZ R35, R18, R57.reuse ;  /* 0x0000003912237220 */ /* 0x080fe20000410000 */
[----:B------:R-:W-:Y:S01]  /*8ac0*/  HADD2.F32 R24, -RZ, R20.H1_H1 ;  /* 0x30000014ff187230 */ /* 0x000fe20000004100 */
        /* <DEDUP_REMOVED lines=21> */
.L_x_1324:
        /* <DEDUP_REMOVED lines=25> */
.L_x_1326:
[----:B------:R-:W-:Y:S05]  /*8db0*/  BSYNC B0 ;  /* 0x0000000000007941 */ /* 0x000fea0003800000 */
.L_x_1325:
[----:B------:R-:W-:Y:S01]  /*8dc0*/  FADD.FTZ R18, -R60, R25 ;  /* 0x000000193c127221 */ /* 0x000fe20000010100 */
[----:B------:R-:W-:Y:S01]  /*8dd0*/  IADD3 R35, R30, 0x70, RZ ;  /* 0x000000701e237810 */ /* 0x000fe20007ffe0ff */
[----:B0-----:R-:W-:Y:S01]  /*8de0*/  FADD.FTZ R20, -R60, R27 ;  /* 0x0000001b3c147221 */ /* 0x001fe20000010100 */
[--C-:B------:R-:W-:Y:S02]  /*8df0*/  HADD2.F32 R17, -RZ, R22.reuse.H0_H0 ;  /* 0x20000016ff117230 */ /* 0x100fe40000004100 */
        /* <DEDUP_REMOVED lines=23> */
.L_x_1327:
[----:B------:R-:W-:Y:S01]  /*8f70*/  ISETP.GE.U32.AND P0, PT, R35, UR12, PT ;  /* 0x0000000c23007c0c */ /* 0x000fe2000bf06070 */
[--C-:B------:R-:W-:Y:S01]  /*8f80*/  HADD2.F32 R19, -RZ, R23.reuse.H0_H0 ;  /* 0x20000017ff137230 */ /* 0x100fe20000004100 */
[----:B------:R-:W-:Y:S01]  /*8f90*/  BSSY B0, `(.L_x_1328) ;  /* 0x0000019000007945 */ /* 0x000fe20003800000 */
[----:B------:R-:W-:Y:S01]  /*8fa0*/  HADD2.F32 R23, -RZ, R23.H1_H1 ;  /* 0x30000017ff177230 */ /* 0x000fe20000004100 */
[----:B------:R-:W-:Y:S02]  /*8fb0*/  ISETP.GE.AND.EX P0, PT, R36, UR13, PT, P0 ;  /* 0x0000000d24007c0c */ /* 0x000fe4000bf06300 */
[----:B------:R-:W-:Y:S02]  /*8fc0*/  FADD.FTZ R24, -R60, R19 ;  /* 0x000000133c187221 */ /* 0x000fe40000010100 */
[----:B------:R-:W-:Y:S01]  /*8fd0*/  ISETP.LT.U32.AND P0, PT, R2, 0x200, !P0 ;  /* 0x000002000200780c */ /* 0x000fe20004701070 */
[----:B------:R-:W-:-:S12]  /*8fe0*/  FADD.FTZ R60, -R60, R23 ;  /* 0x000000173c3c7221 */ /* 0x000fd80000010100 */
        /* <DEDUP_REMOVED lines=19> */
.L_x_1329:
[----:B------:R-:W-:Y:S05]  /*9120*/  BSYNC B0 ;  /* 0x0000000000007941 */ /* 0x000fea0003800000 */
.L_x_1328:
[----:B------:R-:W-:Y:S01]  /*9130*/  IADD3 R30, R30, 0x78, RZ ;  /* 0x000000781e1e7810 */ /* 0x000fe20007ffe0ff */
        /* <DEDUP_REMOVED lines=24> */
.L_x_1330:
[----:B------:R-:W-:Y:S01]  /*92c0*/  ISETP.GE.U32.AND P0, PT, R30, UR12, PT ;  /* 0x0000000c1e007c0c */ /* 0x000fe2000bf06070 */
[----:B------:R-:W-:Y:S03]  /*92d0*/  BSSY B0, `(.L_x_1331) ;  /* 0x0000015000007945 */ /* 0x000fe60003800000 */
[----:B------:R-:W-:-:S04]  /*92e0*/  ISETP.GE.AND.EX P0, PT, R26, UR13, PT, P0 ;  /* 0x0000000d1a007c0c */ /* 0x000fc8000bf06300 */
[----:B------:R-:W-:-:S13]  /*92f0*/  ISETP.LT.U32.AND P0, PT, R2, 0x200, !P0 ;  /* 0x000002000200780c */ /* 0x000fda0004701070 */
[----:B------:R-:W-:Y:S05]  /*9300*/  @!P0 BRA `(.L_x_1332) ;  /* 0x0000000000448947 */ /* 0x000fea0003800000 */
[----:B------:R-:W-:Y:S01]  /*9310*/  ULDC.64 UR12, c[0x0][0x288] ;  /* 0x0000a200000c7ab9 */ /* 0x000fe20000000a00 */
[----:B------:R-:W-:Y:S01]  /*9320*/  MOV R62, R64 ;  /* 0x00000040003e7202 */ /* 0x000fe20000000f00 */
[--C-:B------:R-:W-:Y:S01]  /*9330*/  FFMA.FTZ R20, R28, R27, R29.reuse ;  /* 0x0000001b1c147223 */ /* 0x100fe2000001001d */
[----:B------:R-:W-:Y:S02]  /*9340*/  IMAD R19, R114, UR12, RZ ;  /* 0x0000000c72137c24 */ /* 0x000fe4000f8e02ff */
[----:B------:R-:W-:Y:S01]  /*9350*/  FFMA.FTZ R29, R28, R60, R29 ;  /* 0x0000003c1c1d7223 */ /* 0x000fe2000001001d */
        /* <DEDUP_REMOVED lines=9> */
[----:B------:R-:W-:-:S02]  /*93f0*/  F2FP.F16.F32.PACK_AB R17, R56, R17 ;  /* 0x000000113811723e */ /* 0x000fc400000000ff */
[----:B------:R-:W-:-:S05]  /*9400*/  LEA.HI.X R19, R62, UR13, R19, 0x1, P0 ;  /* 0x0000000d3e137c11 */ /* 0x000fca00080f0c13 */
[----:B------:R0:W-:Y:S02]  /*9410*/  STG.E desc[UR8][R18.64], R17 ;  /* 0x0000001112007986 */ /* 0x0001e4000c101908 */
.L_x_1332:
[----:B------:R-:W-:Y:S05]  /*9420*/  BSYNC B0 ;  /* 0x0000000000007941 */ /* 0x000fea0003800000 */
.L_x_1331:
[----:B------:R-:W-:Y:S02]  /*9430*/  IADD3 R15, R12, R15, RZ ;  /* 0x0000000f0c0f7210 */ /* 0x000fe40007ffe0ff */
[----:B------:R-:W-:Y:S02]  /*9440*/  IADD3 R14, R14, 0x1, RZ ;  /* 0x000000010e0e7810 */ /* 0x000fe40007ffe0ff */
[----:B------:R-:W-:-:S13]  /*9450*/  ISETP.GE.AND P0, PT, R15, UR4, PT ;  /* 0x000000040f007c0c */ /* 0x000fda000bf06270 */
[----:B------:R-:W-:Y:S05]  /*9460*/  @!P0 BRA `(.L_x_1333) ;  /* 0xffffff7000b08947 */ /* 0x000fea000383ffff */
.L_x_1250:
        /* <DEDUP_REMOVED lines=8> */
[C---:B--2---:R-:W-:Y:S02]  /*94f0*/  SHF.L.U32 R3, R9.reuse, 0x1, RZ ;  /* 0x0000000109037819 */ /* 0x044fe400000006ff */
[----:B------:R-:W-:Y:S02]  /*9500*/  IADD3 R7, R9, -0x1, RZ ;  /* 0xffffffff09077810 */ /* 0x000fe40007ffe0ff */
[----:B------:R-:W-:Y:S02]  /*9510*/  SEL R3, R3, RZ, P1 ;  /* 0x000000ff03037207 */ /* 0x000fe40000800000 */
[----:B------:R-:W-:-:S03]  /*9520*/  ISETP.NE.OR P0, PT, R0, R7, P0 ;  /* 0x000000070000720c */ /* 0x000fc60000705670 */
[----:B---3--:R-:W-:Y:S01]  /*9530*/  IMAD.WIDE.U32 R4, R3, 0x4, R4 ;  /* 0x0000000403047825 */ /* 0x008fe200078e0004 */
[----:B------:R-:W-:Y:S09]  /*9540*/  @P2 BRA `(.L_x_1335) ;  /* 0x0000000000242947 */ /* 0x000ff20003800000 */
        /* <DEDUP_REMOVED lines=9> */
.L_x_1335:
[----:B------:R-:W-:Y:S05]  /*95e0*/  BSYNC B0 ;  /* 0x0000000000007941 */ /* 0x000fea0003800000 */
.L_x_1334:
[----:B------:R-:W-:Y:S05]  /*95f0*/  @P0 EXIT ;  /* 0x000000000000094d */ /* 0x000fea0003800000 */
[----:B------:R-:W-:Y:S05]  /*9600*/  @P2 BRA `(.L_x_1336) ;  /* 0x0000000000202947 */ /* 0x000fea0003800000 */
[----:B------:R-:W-:-:S05]  /*9610*/  IMAD R0, R6, R9, RZ ;  /* 0x0000000906007224 */ /* 0x000fca00078e02ff */
[----:B------:R-:W-:-:S13]  /*9620*/  ISETP.NE.AND P0, PT, R0, -0x1, PT ;  /* 0xffffffff0000780c */ /* 0x000fda0003f05270 */
[----:B------:R-:W-:Y:S05]  /*9630*/  @!P0 BRA `(.L_x_1336) ;  /* 0x0000000000148947 */ /* 0x000fea0003800000 */
.L_x_1337:
[----:B-1----:R-:W2:Y:S04]  /*9640*/  LDG.E.STRONG.GPU R3, desc[UR8][R4.64] ;  /* 0x0000000804037981 */ /* 0x002ea8000c1ef900 */
[----:B--2---:R-:W-:Y:S01]  /*9650*/  CCTL.IVALL ;  /* 0x00000000ff00798f */ /* 0x004fe20002000000 */
[----:B------:R-:W-:Y:S05]  /*9660*/  YIELD ;  /* 0x0000000000007946 */ /* 0x000fea0003800000 */
[----:B------:R-:W-:-:S13]  /*9670*/  ISETP.NE.AND P0, PT, R3, R0, PT ;  /* 0x000000000300720c */ /* 0x000fda0003f05270 */
[----:B------:R-:W-:Y:S05]  /*9680*/  @P0 BRA `(.L_x_1337) ;  /* 0xfffffffc00ec0947 */ /* 0x000fea000383ffff */
.L_x_1336:
[----:B------:R-:W-:Y:S05]  /*9690*/  WARPSYNC.ALL ;  /* 0x0000000000007948 */ /* 0x000fea0003800000 */
[----:B------:R-:W2:Y:S08]  /*96a0*/  LDC.64 R24, c[0x0][0x288] ;  /* 0x0000a200ff187b82 */ /* 0x000eb00000000a00 */
[----:B------:R-:W-:Y:S01]  /*96b0*/  BAR.SYNC.DEFER_BLOCKING 0x0 ;  /* 0x0000000000007b1d */ /* 0x000fe20000010000 */
[----:B--2---:R-:W-:-:S04]  /*96c0*/  LEA.HI R0, P0, R25, R24, RZ, 0x1 ;  /* 0x0000001819007211 */ /* 0x004fc800078108ff */
[----:B-1----:R-:W-:-:S04]  /*96d0*/  IADD3.X R3, RZ, R25, RZ, P0, !PT ;  /* 0x00000019ff037210 */ /* 0x002fc800007fe4ff */
        /* <DEDUP_REMOVED lines=8> */
[----:B0-----:R-:W0:Y:S01]  /*9760*/  LDC.64 R16, c[0x0][0x218] ;  /* 0x00008600ff107b82 */ /* 0x001e220000000a00 */
        /* <DEDUP_REMOVED lines=10> */
.L_x_1338:
        /* <DEDUP_REMOVED lines=23> */
.L_x_1339:
        /* <DEDUP_REMOVED lines=16> */
.L_x_5673:


//--------------------- .text._Z35group_norm_nhwc_bwd_one_pass_kernelI11Fp16IOFp32WLi256ELi128ELi512EEv26Group_norm_nhwc_bwd_params --------------------------
	.section	.text._Z35group_norm_nhwc_bwd_one_pass_kernelI11Fp16IOFp32WLi256ELi128ELi512EEv26Group_norm_nhwc_bwd_params,"ax",@progbits
	.align	128
        .global         _Z35group_norm_nhwc_bwd_one_pass_kernelI11Fp16IOFp32WLi256ELi128ELi512EEv26Group_norm_nhwc_bwd_params
        .type           _Z35group_norm_nhwc_bwd_one_pass_kernelI11Fp16IOFp32WLi256ELi128ELi512EEv26Group_norm_nhwc_bwd_params,@function
        .size           _Z35group_norm_nhwc_bwd_one_pass_kernelI11Fp16IOFp32WLi256ELi128ELi512EEv26Group_norm_nhwc_bwd_params,(.L_x_5674 - _Z35group_norm_nhwc_bwd_one_pass_kernelI11Fp16IOFp32WLi256ELi128ELi512EEv26Group_norm_nhwc_bwd_params)
        .other          _Z35group_norm_nhwc_bwd_one_pass_kernelI11Fp16IOFp32WLi256ELi128ELi512EEv26Group_norm_nhwc_bwd_params,@"STO_CUDA_ENTRY STV_DEFAULT"
_Z35group_norm_nhwc_bwd_one_pass_kernelI11Fp16IOFp32WLi256ELi128ELi512EEv26Group_norm_nhwc_bwd_params:
.text._Z35group_norm_nhwc_bwd_one_pass_kernelI11Fp16IOFp32WLi256ELi128ELi512EEv26Group_norm_nhwc_bwd_params:
        /* <DEDUP_REMOVED lines=21> */
[----:B------:R-:W-:Y:S01]  /*0150*/  ULEA.HI UR7, UP0, UR9, UR8, URZ, 0x1 ;  /* 0x0000000809077291 */ /* 0x000fe2000f81083f */
[----:B------:R-:W-:Y:S01]  /*0160*/  ULDC.U8 UR18, c[0x0][0x2a4] ;  /* 0x0000a90000127ab9 */ /* 0x000fe20000000000 */
[----:B------:R-:W-:-:S02]  /*0170*/  ULDC UR19, c[0x0][0x10] ;  /* 0x0000040000137ab9 */ /* 0x000fc40000000800 */
[----:B------:R-:W-:Y:S01]  /*0180*/  UIADD3.X UR9, URZ, UR9, URZ, UP0, !UPT ;  /* 0x000000093f097290 */ /* 0x000fe200087fe43f */
        /* <DEDUP_REMOVED lines=19> */
[----:B------:R-:W-:Y:S02]  /*02c0*/  ISETP.LT.AND.EX P2, PT, R4, UR5, !P1, P0 ;  /* 0x0000000504007c0c */ /* 0x000fe4000cf41300 */
[----:B------:R-:W-:Y:S02]  /*02d0*/  LOP3.LUT R67, R67, 0xfffdffff, RZ, 0xc0, !PT ;  /* 0xfffdffff43437812 */ /* 0x000fe400078ec0ff */
[----:B------:R-:W-:Y:S02]  /*02e0*/  ISETP.LT.U32.AND P0, PT, R68, UR4, PT ;  /* 0x0000000444007c0c */ /* 0x000fe4000bf01070 */
[----:B------:R-:W-:Y:S02]  /*02f0*/  @P3 LOP3.LUT R67, R67, 0x20000, RZ, 0xfc, !PT ;  /* 0x0002000043433812 */ /* 0x000fe400078efcff */
[----:B------:R-:W-:Y:S02]  /*0300*/  SHF.R.S32.HI R5, RZ, 0x1f, R68 ;  /* 0x0000001fff057819 */ /* 0x000fe40000011444 */
[----:B------:R-:W-:-:S02]  /*0310*/  LOP3.LUT R67, R67, 0xfffeffff, RZ, 0xc0, !PT ;  /* 0xfffeffff43437812 */ /* 0x000fc400078ec0ff */
[C---:B------:R-:W-:Y:S01]  /*0320*/  IADD3 R123, R68.reuse, 0x8, RZ ;  /* 0x00000008447b7810 */ /* 0x040fe20007ffe0ff */
[----:B------:R0:W-:Y:S01]  /*0330*/  STL [R1+0x4c], R5 ;  /* 0x00004c0501007387 */ /* 0x0001e20000100800 */
[----:B------:R-:W-:Y:S02]  /*0340*/  @P2 LOP3.LUT R67, R67, 0x10000, RZ, 0xfc, !PT ;  /* 0x0001000043432812 */ /* 0x000fe400078efcff */
[----:B------:R-:W-:Y:S02]  /*0350*/  ISETP.LT.AND.EX P2, PT, R5, UR5, !P1, P0 ;  /* 0x0000000505007c0c */ /* 0x000fe4000cf41300 */
[----:B------:R-:W-:Y:S02]  /*0360*/  ISETP.LT.U32.AND P0, PT, R123, UR4, PT ;  /* 0x000000047b007c0c */ /* 0x000fe4000bf01070 */
[----:B------:R-:W-:Y:S02]  /*0370*/  SHF.R.S32.HI R19, RZ, 0x1f, R123 ;  /* 0x0000001fff137819 */ /* 0x000fe4000001147b */
[----:B------:R-:W-:-:S02]  /*0380*/  IADD3 R122, R68, 0x10, RZ ;  /* 0x00000010447a7810 */ /* 0x000fc40007ffe0ff */
[----:B------:R-:W-:Y:S01]  /*0390*/  ISETP.LT.AND.EX P3, PT, R19, UR5, !P1, P0 ;  /* 0x0000000513007c0c */ /* 0x000fe2000cf61300 */
[----:B------:R-:W-:Y:S01]  /*03a0*/  STL [R1+0x48], R19 ;  /* 0x0000481301007387 */ /* 0x000fe20000100800 */
[----:B------:R-:W-:Y:S02]  /*03b0*/  LOP3.LUT R67, R67, 0xffefffff, RZ, 0xc0, !PT ;  /* 0xffefffff43437812 */ /* 0x000fe400078ec0ff */
[----:B------:R-:W-:Y:S02]  /*03c0*/  SHF.R.S32.HI R18, RZ, 0x1f, R122 ;  /* 0x0000001fff127819 */ /* 0x000fe4000001147a */
[----:B------:R-:W-:Y:S02]  /*03d0*/  ISETP.LT.U32.AND P0, PT, R122, UR4, PT ;  /* 0x000000047a007c0c */ /* 0x000fe4000bf01070 */
[----:B------:R-:W-:Y:S01]  /*03e0*/  @P2 LOP3.LUT R67, R67, 0x100000, RZ, 0xfc, !PT ;  /* 0x0010000043432812 */ /* 0x000fe200078efcff */
[----:B------:R-:W-:Y:S01]  /*03f0*/  STL [R1+0x44], R18 ;  /* 0x0000441201007387 */ /* 0x000fe20000100800 */
[----:B------:R-:W-:-:S02]  /*0400*/  IADD3 R121, R68, 0x18, RZ ;  /* 0x0000001844797810 */ /* 0x000fc40007ffe0ff */
[----:B------:R-:W-:Y:S02]  /*0410*/  ISETP.LT.AND.EX P2, PT, R18, UR5, !P1, P0 ;  /* 0x0000000512007c0c */ /* 0x000fe4000cf41300 */
        /* <DEDUP_REMOVED lines=85> */
[----:B0-----:R-:W-:Y:S02]  /*0970*/  SHF.R.S32.HI R5, RZ, 0x1f, R105 ;  /* 0x0000001fff057819 */ /* 0x001fe40000011469 */
[----:B------:R-:W-:Y:S02]  /*0980*/  ISETP.LT.U32.AND P0, PT, R105, UR4, PT ;  /* 0x0000000469007c0c */ /* 0x000fe4000bf01070 */
[----:B------:R-:W-:Y:S01]  /*0990*/  @P3 LOP3.LUT R67, R67, 0x8, RZ, 0xfc, !PT ;  /* 0x0000000843433812 */ /* 0x000fe200078efcff */
[----:B------:R-:W-:Y:S01]  /*09a0*/  STL [R1+0x10], R5 ;  /* 0x0000100501007387 */ /* 0x000fe20000100800 */
[----:B------:R-:W-:-:S02]  /*09b0*/  ISETP.LT.AND.EX P0, PT, R5, UR5, !P1, P0 ;  /* 0x0000000505007c0c */ /* 0x000fc4000cf01300 */
[----:B------:R-:W-:Y:S02]  /*09c0*/  LOP3.LUT R67, R67, 0xfffffffb, RZ, 0xc0, !PT ;  /* 0xfffffffb43437812 */ /* 0x000fe400078ec0ff */
[C---:B------:R-:W-:Y:S02]  /*09d0*/  IADD3 R104, R68.reuse, 0x80, RZ ;  /* 0x0000008044687810 */ /* 0x040fe40007ffe0ff */
[----:B------:R-:W-:Y:S02]  /*09e0*/  @P2 LOP3.LUT R67, R67, 0x4, RZ, 0xfc, !PT ;  /* 0x0000000443432812 */ /* 0x000fe400078efcff */
[C---:B------:R-:W-:Y:S02]  /*09f0*/  IADD3 R103, R68.reuse, 0x88, RZ ;  /* 0x0000008844677810 */ /* 0x040fe40007ffe0ff */
[C---:B------:R-:W-:Y:S02]  /*0a00*/  IADD3 R102, R68.reuse, 0x90, RZ ;  /* 0x0000009044667810 */ /* 0x040fe40007ffe0ff */
[----:B------:R-:W-:-:S02]  /*0a10*/  IADD3 R99, R68, 0x98, RZ ;  /* 0x0000009844637810 */ /* 0x000fc40007ffe0ff */
[----:B------:R-:W-:Y:S02]  /*0a20*/  LOP3.LUT R67, R67, 0xfffffffd, RZ, 0xc0, !PT ;  /* 0xfffffffd43437812 */ /* 0x000fe400078ec0ff */
[----:B------:R-:W-:Y:S02]  /*0a30*/  IADD3 R124, R68, 0xa0, RZ ;  /* 0x000000a0447c7810 */ /* 0x000fe40007ffe0ff */
[----:B------:R-:W-:Y:S02]  /*0a40*/  SHF.R.S32.HI R4, RZ, 0x1f, R104 ;  /* 0x0000001fff047819 */ /* 0x000fe40000011468 */
[----:B------:R-:W-:Y:S02]  /*0a50*/  SHF.R.S32.HI R3, RZ, 0x1f, R103 ;  /* 0x0000001fff037819 */ /* 0x000fe40000011467 */
[----:B------:R-:W-:Y:S01]  /*0a60*/  SHF.R.S32.HI R2, RZ, 0x1f, R102 ;  /* 0x0000001fff027819 */ /* 0x000fe20000011466 */
[----:B------:R-:W-:Y:S01]  /*0a70*/  STL [R1+0xc], R4 ;  /* 0x00000c0401007387 */ /* 0x000fe20000100800 */
[----:B------:R-:W-:-:S02]  /*0a80*/  SHF.R.S32.HI R0, RZ, 0x1f, R99 ;  /* 0x0000001fff007819 */ /* 0x000fc40000011463 */
[----:B------:R-:W-:Y:S01]  /*0a90*/  ISETP.LT.U32.AND P5, PT, R104, UR4, PT ;  /* 0x0000000468007c0c */ /* 0x000fe2000bfa1070 */
[----:B------:R0:W-:Y:S01]  /*0aa0*/  STL [R1+0x8], R3 ;  /* 0x0000080301007387 */ /* 0x0001e20000100800 */
[----:B------:R-:W-:Y:S02]  /*0ab0*/  @P0 LOP3.LUT R67, R67, 0x2, RZ, 0xfc, !PT ;  /* 0x0000000243430812 */ /* 0x000fe400078efcff */
[----:B------:R-:W-:Y:S01]  /*0ac0*/  ISETP.LT.U32.AND P4, PT, R103, UR4, PT ;  /* 0x0000000467007c0c */ /* 0x000fe2000bf81070 */
[----:B------:R-:W-:Y:S01]  /*0ad0*/  STL [R1+0x4], R2 ;  /* 0x0000040201007387 */ /* 0x000fe20000100800 */
[----:B------:R-:W-:Y:S02]  /*0ae0*/  ISETP.LT.U32.AND P3, PT, R102, UR4, PT ;  /* 0x0000000466007c0c */ /* 0x000fe4000bf61070 */
[----:B------:R-:W-:Y:S01]  /*0af0*/  ISETP.LT.U32.AND P2, PT, R99, UR4, PT ;  /* 0x0000000463007c0c */ /* 0x000fe2000bf41070 */
[----:B------:R2:W-:Y:S01]  /*0b00*/  STL [R1], R0 ;  /* 0x0000000001007387 */ /* 0x0005e20000100800 */
[----:B------:R-:W-:-:S02]  /*0b10*/  SHF.R.S32.HI R125, RZ, 0x1f, R124 ;  /* 0x0000001fff7d7819 */ /* 0x000fc4000001147c */
[----:B------:R-:W-:Y:S02]  /*0b20*/  ISETP.LT.U32.AND P0, PT, R124, UR4, PT ;  /* 0x000000047c007c0c */ /* 0x000fe4000bf01070 */
[----:B------:R-:W-:Y:S02]  /*0b30*/  ISETP.LT.AND.EX P5, PT, R4, UR5, !P1, P5 ;  /* 0x0000000504007c0c */ /* 0x000fe4000cfa1350 */
[----:B------:R-:W-:Y:S02]  /*0b40*/  ISETP.LT.AND.EX P4, PT, R3, UR5, !P1, P4 ;  /* 0x0000000503007c0c */ /* 0x000fe4000cf81340 */
[----:B------:R-:W-:Y:S02]  /*0b50*/  ISETP.LT.AND.EX P3, PT, R2, UR5, !P1, P3 ;  /* 0x0000000502007c0c */ /* 0x000fe4000cf61330 */
[----:B------:R-:W-:Y:S02]  /*0b60*/  ISETP.LT.AND.EX P2, PT, R0, UR5, !P1, P2 ;  /* 0x0000000500007c0c */ /* 0x000fe4000cf41320 */
[----:B------:R-:W-:Y:S01]  /*0b70*/  ISETP.LT.AND.EX P1, PT, R125, UR5, !P1, P0 ;  /* 0x000000057d007c0c */ /* 0x000fe2000cf21300 */
[----:B------:R-:W-:Y:S01]  /*0b80*/  UIMAD.WIDE.U32 UR4, UR8, 0x3, URZ ;  /* 0x00000003080478a5 */ /* 0x000fe2000f8e003f */
[----:B0-----:R-:W-:-:S03]  /*0b90*/  SHF.R.S32.HI R3, RZ, 0x1f, R70 ;  /* 0x0000001fff037819 */ /* 0x001fc60000011446 */
[----:B------:R-:W-:Y:S01]  /*0ba0*/  UIADD3 UR10, UR5, UR10, URZ ;  /* 0x0000000a050a7290 */ /* 0x000fe2000fffe03f */
[----:B------:R-:W-:Y:S02]  /*0bb0*/  LEA.HI R3, R3, R70, RZ, 0x5 ;  /* 0x0000004603037211 */ /* 0x000fe400078f28ff */
[----:B------:R-:W-:Y:S01]  /*0bc0*/  UMOV UR5, 0x400 ;  /* 0x0000040000057882 */ /* 0x000fe20000000000 */
[----:B------:R-:W-:Y:S01]  /*0bd0*/  ULEA.HI UR8, UP0, UR10, UR4, URZ, 0x1 ;  /* 0x000000040a087291 */ /* 0x000fe2000f81083f */
[----:B------:R-:W-:Y:S01]  /*0be0*/  SHF.R.S32.HI R3, RZ, 0x5, R3 ;  /* 0x00000005ff037819 */ /* 0x000fe20000011403 */
[----:B-1----:R-:W-:Y:S02]  /*0bf0*/  ULEA UR4, UR6, UR5, 0x18 ;  /* 0x0000000506047291 */ /* 0x002fe4000f8ec03f */
[----:B------:R-:W-:Y:S02]  /*0c00*/  UIADD3.X UR10, URZ, UR10, URZ, UP0, !UPT ;  /* 0x0000000a3f0a7290 */ /* 0x000fe400087fe43f */
[----:B------:R-:W-:-:S02]  /*0c10*/  USHF.R.S64 UR5, UR7, 0x1, UR9 ;  /* 0x0000000107057899 */ /* 0x000fc40008001009 */
[----:B--2---:R-:W-:Y:S01]  /*0c20*/  LEA R0, R3, UR4, 0x3 ;  /* 0x0000000403007c11 */ /* 0x004fe2000f8e18ff */
[----:B------:R-:W-:Y:S02]  /*0c30*/  USHF.R.S64 UR8, UR8, 0x1, UR10 ;  /* 0x0000000108087899 */ /* 0x000fe4000800100a */
[----:B------:R-:W-:Y:S02]  /*0c40*/  USHF.R.S32.HI UR9, URZ, 0x1, UR9 ;  /* 0x000000013f097899 */ /* 0x000fe40008011409 */
[----:B------:R0:W-:Y:S01]  /*0c50*/  STL [R1+0x50], R0 ;  /* 0x0000500001007387 */ /* 0x0001e20000100800 */
[----:B------:R-:W-:Y:S02]  /*0c60*/  USHF.R.S32.HI UR10, URZ, 0x1, UR10 ;  /* 0x000000013f0a7899 */ /* 0x000fe4000801140a */
[----:B------:R-:W-:Y:S02]  /*0c70*/  USHF.L.U64.HI UR9, UR5, 0x2, UR9 ;  /* 0x0000000205097899 */ /* 0x000fe40008010209 */
[----:B------:R-:W-:Y:S01]  /*0c80*/  USHF.L.U64.HI UR10, UR8, 0x2, UR10 ;  /* 0x00000002080a7899 */ /* 0x000fe2000801020a */
[----:B------:R-:W-:-:S11]  /*0c90*/  UMOV UR4, URZ ;  /* 0x0000003f00047c82 */ /* 0x000fd60008000000 */
.L_x_1487:
[----:B------:R-:W2:Y:S01]  /*0ca0*/  LDL R7, [R1+0x4c] ;  /* 0x00004c0001077983 */ /* 0x000ea20000100800 */
[----:B------:R-:W-:-:S03]  /*0cb0*/  ULDC UR16, c[0x0][0x2a0] ;  /* 0x0000a80000107ab9 */ /* 0x000fc60000000800 */
[----:B------:R-:W3:Y:S01]  /*0cc0*/  LDL R6, [R1+0x48] ;  /* 0x0000480001067983 */ /* 0x000ee20000100800 */
        /* <DEDUP_REMOVED lines=13> */
[----:B------:R-:W-:Y:S01]  /*0da0*/  P2R R11, PR, RZ, 0x8 ;  /* 0x00000008ff0b7803 */ /* 0x000fe20000000000 */
[----:B------:R-:W4:Y:S01]  /*0db0*/  LDL R12, [R1+0x34] ;  /* 0x00003400010c7983 */ /* 0x000f220000100800 */
[C---:B------:R-:W-:Y:S01]  /*0dc0*/  LOP3.LUT P3, RZ, R67.reuse, 0x8000, RZ, 0xc0, !PT ;  /* 0x0000800043ff7812 */ /* 0x040fe2000786c0ff */
[----:B------:R-:W1:Y:S01]  /*0dd0*/  @P5 LDC.64 R84, c[0x0][0x228] ;  /* 0x00008a00ff545b82 */ /* 0x000e620000000a00 */
[----:B0-----:R-:W-:Y:S01]  /*0de0*/  P2R R0, PR, RZ, 0x2 ;  /* 0x00000002ff007803 */ /* 0x001fe20000000000 */
[----:B------:R-:W4:Y:S01]  /*0df0*/  LDL R13, [R1+0x30] ;  /* 0x00003000010d7983 */ /* 0x000f220000100800 */
[C---:B------:R-:W-:Y:S01]  /*0e00*/  LOP3.LUT P6, RZ, R67.reuse, 0x100, RZ, 0xc0, !PT ;  /* 0x0000010043ff7812 */ /* 0x040fe200078cc0ff */
[----:B------:R-:W0:Y:S02]  /*0e10*/  I2F.RP R2, UR20 ;  /* 0x0000001400027d06 */ /* 0x000e240008209400 */
[----:B------:R-:W4:Y:S02]  /*0e20*/  LDL R66, [R1] ;  /* 0x0000000001427983 */ /* 0x000f240000100800 */
[----:B------:R-:W2:Y:S08]  /*0e30*/  @P2 LDC.64 R4, c[0x0][0x288] ;  /* 0x0000a200ff042b82 */ /* 0x000eb00000000a00 */
[----:B------:R-:W1:Y:S01]  /*0e40*/  @P2 LDC.64 R72, c[0x0][0x230] ;  /* 0x00008c00ff482b82 */ /* 0x000e620000000a00 */
[----:B0-----:R-:W0:Y:S07]  /*0e50*/  MUFU.RCP R2, R2 ;  /* 0x0000000200027308 */ /* 0x001e2e0000001000 */
[----:B------:R-:W3:Y:S01]  /*0e60*/  @P3 LDC.64 R64, c[0x0][0x230] ;  /* 0x00008c00ff403b82 */ /* 0x000ee20000000a00 */
[----:B------:R-:W-:-:S07]  /*0e70*/  LOP3.LUT P1, RZ, R67, 0x4000, RZ, 0xc0, !PT ;  /* 0x0000400043ff7812 */ /* 0x000fce000782c0ff */
[----:B------:R-:W4:Y:S01]  /*0e80*/  @P6 LDC.64 R38, c[0x0][0x230] ;  /* 0x00008c00ff266b82 */ /* 0x000f220000000a00 */
[----:B0-----:R-:W-:Y:S02]  /*0e90*/  IADD3 R3, R2, 0xffffffe, RZ ;  /* 0x0ffffffe02037810 */ /* 0x001fe40007ffe0ff */
[----:B------:R-:W-:-:S05]  /*0ea0*/  SHF.L.U32 R2, R70, 0x1, RZ ;  /* 0x0000000146027819 */ /* 0x000fca00000006ff */
[----:B------:R-:W0:Y:S01]  /*0eb0*/  @P1 LDC.64 R58, c[0x0][0x230] ;  /* 0x00008c00ff3a1b82 */ /* 0x000e220000000a00 */
[----:B------:R-:W1:Y:S01]  /*0ec0*/  F2I.FTZ.U32.TRUNC.NTZ R3, R3 ;  /* 0x0000000300037305 */ /* 0x000e62000021f000 */
[----:B------:R-:W-:-:S06]  /*0ed0*/  LOP3.LUT R2, R2, 0x7e, RZ, 0xc0, !PT ;  /* 0x0000007e02027812 */ /* 0x000fcc00078ec0ff */
[----:B------:R-:W0:Y:S08]  /*0ee0*/  @P6 LDC.64 R100, c[0x0][0x228] ;  /* 0x00008a00ff646b82 */ /* 0x000e300000000a00 */
[----:B------:R-:W0:Y:S01]  /*0ef0*/  @P4 LDC.64 R82, c[0x0][0x228] ;  /* 0x00008a00ff524b82 */ /* 0x000e220000000a00 */
        /* <DEDUP_REMOVED lines=31> */
[----:B------:R-:W-:-:S05]  /*10f0*/  IMAD.WIDE.U32 R40, R41, UR7, R32 ;  /* 0x0000000729287c25 */ /* 0x000fca000f8e0020 */
[----:B------:R-:W-:Y:S02]  /*1100*/  IADD3 R31, R41, UR6, RZ ;  /* 0x00000006291f7c10 */ /* 0x000fe4000fffe0ff */
[----:B------:R-:W-:Y:S02]  /*1110*/  CS2R R78, SRZ ;  /* 0x00000000004e7805 */ /* 0x000fe4000001ff00 */
[----:B------:R-:W-:Y:S02]  /*1120*/  @P2 MOV R30, R40 ;  /* 0x00000028001e2202 */ /* 0x000fe40000000f00 */
[----:B------:R-:W-:Y:S02]  /*1130*/  CS2R R76, SRZ ;  /* 0x00000000004c7805 */ /* 0x000fe4000001ff00 */
[----:B------:R-:W-:Y:S02]  /*1140*/  CS2R R92, SRZ ;  /* 0x00000000005c7805 */ /* 0x000fe4000001ff00 */
[----:B------:R-:W-:Y:S01]  /*1150*/  MOV R98, RZ ;  /* 0x000000ff00627202 */ /* 0x000fe20000000f00 */
[----:B------:R-:W-:Y:S01]  /*1160*/  ULDC.64 UR6, c[0x0][0x290] ;  /* 0x0000a40000067ab9 */ /* 0x000fe20000000a00 */
[----:B--2---:R-:W-:-:S04]  /*1170*/  @P2 IMAD R2, R7, R4, RZ ;  /* 0x0000000407022224 */ /* 0x004fc800078e02ff */
[C---:B------:R-:W-:Y:S02]  /*1180*/  @P2 IMAD R5, R68.reuse, R5, R2 ;  /* 0x0000000544052224 */ /* 0x040fe400078e0202 */
[----:B------:R-:W-:-:S05]  /*1190*/  @P2 IMAD.WIDE.U32 R2, R68, R4, R30 ;  /* 0x0000000444022225 */ /* 0x000fca00078e001e */
[----:B------:R-:W-:Y:S02]  /*11a0*/  @P2 IADD3 R3, R3, R5, RZ ;  /* 0x0000000503032210 */ /* 0x000fe40007ffe0ff */
[----:B------:R-:W1:Y:S01]  /*11b0*/  @P2 LDC.64 R4, c[0x0][0x228] ;  /* 0x00008a00ff042b82 */ /* 0x000e620000000a00 */
[C---:B------:R-:W-:Y:S02]  /*11c0*/  @P2 SHF.L.U32 R89, R2.reuse, 0x1, RZ ;  /* 0x0000000102592819 */ /* 0x040fe400000006ff */
[----:B------:R-:W-:Y:S02]  /*11d0*/  @P2 SHF.L.U64.HI R2, R2, 0x1, R3 ;  /* 0x0000000102022819 */ /* 0x000fe40000010203 */
[----:B------:R-:W-:-:S04]  /*11e0*/  @P2 IADD3 R72, P0, R89, R72, RZ ;  /* 0x0000004859482210 */ /* 0x000fc80007f1e0ff */
[----:B------:R-:W-:Y:S02]  /*11f0*/  @P2 IADD3.X R73, R2, R73, RZ, P0, !PT ;  /* 0x0000004902492210 */ /* 0x000fe400007fe4ff */
[----:B-1----:R-:W-:-:S04]  /*1200*/  @P2 IADD3 R88, P0, R89, R4, RZ ;  /* 0x0000000459582210 */ /* 0x002fc80007f1e0ff */
[----:B------:R-:W-:Y:S02]  /*1210*/  @P2 IADD3.X R89, R2, R5, RZ, P0, !PT ;  /* 0x0000000502592210 */ /* 0x000fe400007fe4ff */
[----:B------:R-:W3:Y:S01]  /*1220*/  @P3 LDC.64 R4, c[0x0][0x288] ;  /* 0x0000a200ff043b82 */ /* 0x000ee20000000a00 */
[----:B------:R-:W-:Y:S01]  /*1230*/  @P3 MOV R3, R31 ;  /* 0x0000001f00033202 */ /* 0x000fe20000000f00 */
[----:B---3--:R-:W-:-:S06]  /*1240*/  @P3 IMAD R2, R6, R4, RZ ;  /* 0x0000000406023224 */ /* 0x008fcc00078e02ff */
[----:B------:R-:W1:Y:S01]  /*1250*/  @P3 LDC.64 R6, c[0x0][0x228] ;  /* 0x00008a00ff063b82 */ /* 0x000e620000000a00 */
[----:B------:R-:W-:Y:S01]  /*1260*/  @P3 IMAD R5, R123, R5, R2 ;  /* 0x000000057b053224 */ /* 0x000fe200078e0202 */
[----:B------:R-:W-:-:S05]  /*1270*/  @P3 MOV R2, R40 ;  /* 0x0000002800023202 */ /* 0x000fca0000000f00 */
[----:B------:R-:W-:-:S05]  /*1280*/  @P3 IMAD.WIDE.U32 R2, R123, R4, R2 ;  /* 0x000000047b023225 */ /* 0x000fca00078e0002 */
[----:B------:R-:W-:Y:S02]  /*1290*/  @P3 IADD3 R3, R3, R5, RZ ;  /* 0x0000000503033210 */ /* 0x000fe40007ffe0ff */
[C---:B------:R-:W-:Y:S02]  /*12a0*/  @P3 SHF.L.U32 R5, R2.reuse, 0x1, RZ ;  /* 0x0000000102053819 */ /* 0x040fe400000006ff */
[----:B------:R-:W-:Y:S02]  /*12b0*/  @P3 SHF.L.U64.HI R2, R2, 0x1, R3 ;  /* 0x0000000102023819 */ /* 0x000fe40000010203 */
[----:B------:R-:W-:-:S04]  /*12c0*/  @P3 IADD3 R64, P0, R5, R64, RZ ;  /* 0x0000004005403210 */ /* 0x000fc80007f1e0ff */
[----:B------:R-:W-:Y:S02]  /*12d0*/  @P3 IADD3.X R65, R2, R65, RZ, P0, !PT ;  /* 0x0000004102413210 */ /* 0x000fe400007fe4ff */
[----:B-1----:R-:W-:-:S04]  /*12e0*/  @P3 IADD3 R4, P0, R5, R6, RZ ;  /* 0x0000000605043210 */ /* 0x002fc80007f1e0ff */
[----:B------:R-:W-:Y:S02]  /*12f0*/  @P3 IADD3.X R5, R2, R7, RZ, P0, !PT ;  /* 0x0000000702053210 */ /* 0x000fe400007fe4ff */
[----:B------:R-:W4:Y:S02]  /*1300*/  @P1 LDC.64 R6, c[0x0][0x288] ;  /* 0x0000a200ff061b82 */ /* 0x000f240000000a00 */
[----:B----4-:R-:W-:Y:S02]  /*1310*/  @P1 IMAD R2, R8, R6, RZ ;  /* 0x0000000608021224 */ /* 0x010fe400078e02ff */
[----:B------:R-:W2:Y:S01]  /*1320*/  LDL R8, [R1+0x3c] ;  /* 0x00003c0001087983 */ /* 0x000ea20000100800 */
[----:B------:R-:W-:Y:S01]  /*1330*/  @P1 MOV R3, R31 ;  /* 0x0000001f00031202 */ /* 0x000fe20000000f00 */
[----:B------:R-:W-:Y:S01]  /*1340*/  @P1 IMAD R7, R122, R7, R2 ;  /* 0x000000077a071224 */ /* 0x000fe200078e0202 */
[----:B------:R-:W-:-:S05]  /*1350*/  @P1 MOV R2, R40 ;  /* 0x0000002800021202 */ /* 0x000fca0000000f00 */
[----:B------:R-:W-:-:S05]  /*1360*/  @P1 IMAD.WIDE.U32 R2, R122, R6, R2 ;  /* 0x000000067a021225 */ /* 0x000fca00078e0002 */
[----:B------:R-:W-:Y:S02]  /*1370*/  @P1 IADD3 R3, R3, R7, RZ ;  /* 0x0000000703031210 */ /* 0x000fe40007ffe0ff */
[----:B------:R-:W1:Y:S01]  /*1380*/  @P1 LDC.64 R6, c[0x0][0x228] ;  /* 0x00008a00ff061b82 */ /* 0x000e620000000a00 */
[C---:B------:R-:W-:Y:S02]  /*1390*/  @P1 SHF.L.U32 R95, R2.reuse, 0x1, RZ ;  /* 0x00000001025f1819 */ /* 0x040fe400000006ff */
[----:B------:R-:W-:Y:S02]  /*13a0*/  LOP3.LUT P2, RZ, R67, 0x2000, RZ, 0xc0, !PT ;  /* 0x0000200043ff7812 */ /* 0x000fe4000784c0ff */
[----:B------:R-:W-:Y:S02]  /*13b0*/  @P1 SHF.L.U64.HI R2, R2, 0x1, R3 ;  /* 0x0000000102021819 */ /* 0x000fe40000010203 */
[----:B0-----:R-:W-:-:S04]  /*13c0*/  @P1 IADD3 R58, P0, R95, R58, RZ ;  /* 0x0000003a5f3a1210 */ /* 0x001fc80007f1e0ff */
[----:B------:R-:W-:-:S05]  /*13d0*/  @P1 IADD3.X R59, R2, R59, RZ, P0, !PT ;  /* 0x0000003b023b1210 */ /* 0x000fca00007fe4ff */
[----:B------:R-:W0:Y:S01]  /*13e0*/  @P2 LDC.64 R62, c[0x0][0x230] ;  /* 0x00008c00ff3e2b82 */ /* 0x000e220000000a00 */
[----:B-1----:R-:W-:-:S04]  /*13f0*/  @P1 IADD3 R94, P0, R95, R6, RZ ;  /* 0x000000065f5e1210 */ /* 0x002fc80007f1e0ff */
[----:B------:R-:W-:-:S03]  /*1400*/  @P1 IADD3.X R95, R2, R7, RZ, P0, !PT ;  /* 0x00000007025f1210 */ /* 0x000fc600007fe4ff */
[----:B------:R-:W1:Y:S01]  /*1410*/  @P2 LDC.64 R2, c[0x0][0x288] ;  /* 0x0000a200ff022b82 */ /* 0x000e620000000a00 */
[----:B------:R-:W-:Y:S01]  /*1420*/  @P2 MOV R7, R31 ;  /* 0x0000001f00072202 */ /* 0x000fe20000000f00 */
[----:B-1----:R-:W-:-:S04]  /*1430*/  @P2 IMAD R6, R9, R2, RZ ;  /* 0x0000000209062224 */ /* 0x002fc800078e02ff */
[----:B------:R-:W-:Y:S01]  /*1440*/  @P2 IMAD R9, R121, R3, R6 ;  /* 0x0000000379092224 */ /* 0x000fe200078e0206 */
[----:B------:R-:W-:-:S05]  /*1450*/  @P2 MOV R6, R40 ;  /* 0x0000002800062202 */ /* 0x000fca0000000f00 */
[----:B------:R-:W-:-:S05]  /*1460*/  @P2 IMAD.WIDE.U32 R2, R121, R2, R6 ;  /* 0x0000000279022225 */ /* 0x000fca00078e0006 */
[----:B------:R-:W-:Y:S02]  /*1470*/  @P2 IADD3 R3, R3, R9, RZ ;  /* 0x0000000903032210 */ /* 0x000fe40007ffe0ff */
[C---:B------:R-:W-:Y:S02]  /*1480*/  @P2 SHF.L.U32 R7, R2.reuse, 0x1, RZ ;  /* 0x0000000102072819 */ /* 0x040fe400000006ff */
[----:B------:R-:W-:Y:S02]  /*1490*/  @P2 SHF.L.U64.HI R6, R2, 0x1, R3 ;  /* 0x0000000102062819 */ /* 0x000fe40000010203 */
[----:B------:R-:W1:Y:S01]  /*14a0*/  @P2 LDC.64 R2, c[0x0][0x228] ;  /* 0x00008a00ff022b82 */ /* 0x000e620000000a00 */
[----:B------:R-:W-:Y:S02]  /*14b0*/  LOP3.LUT P1, RZ, R67, 0x1000, RZ, 0xc0, !PT ;  /* 0x0000100043ff7812 */ /* 0x000fe4000782c0ff */
[----:B0-----:R-:W-:-:S04]  /*14c0*/  @P2 IADD3 R62, P0, R7, R62, RZ ;  /* 0x0000003e073e2210 */ /* 0x001fc80007f1e0ff */
[----:B------:R-:W-:-:S07]  /*14d0*/  @P2 IADD3.X R63, R6, R63, RZ, P0, !PT ;  /* 0x0000003f063f2210 */ /* 0x000fce00007fe4ff */
[----:B------:R-:W0:Y:S08]  /*14e0*/  @P1 LDC.64 R44, c[0x0][0x230] ;  /* 0x00008c00ff2c1b82 */ /* 0x000e300000000a00 */
[----:B------:R-:W3:Y:S01]  /*14f0*/  @P1 LDC.64 R112, c[0x0][0x228] ;  /* 0x00008a00ff701b82 */ /* 0x000ee20000000a00 */
[----:B-1----:R-:W-:-:S04]  /*1500*/  @P2 IADD3 R2, P0, R7, R2, RZ ;  /* 0x0000000207022210 */ /* 0x002fc80007f1e0ff */
[----:B------:R-:W-:-:S03]  /*1510*/  @P2 IADD3.X R3, R6, R3, RZ, P0, !PT ;  /* 0x0000000306032210 */ /* 0x000fc600007fe4ff */
[----:B------:R-:W2:Y:S01]  /*1520*/  @P1 LDC.64 R6, c[0x0][0x288] ;  /* 0x0000a200ff061b82 */ /* 0x000ea20000000a00 */
[----:B------:R-:W-:Y:S02]  /*1530*/  @P1 MOV R9, R31 ;  /* 0x0000001f00091202 */ /* 0x000fe40000000f00 */
[----:B------:R-:W-:-:S13]  /*1540*/  LOP3.LUT P3, RZ, R67, 0x800, RZ, 0xc0, !PT ;  /* 0x0000080043ff7812 */ /* 0x000fda000786c0ff */
[----:B------:R-:W1:Y:S08]  /*1550*/  @P3 LDC.64 R60, c[0x0][0x230] ;  /* 0x00008c00ff3c3b82 */ /* 0x000e700000000a00 */
[----:B------:R-:W4:Y:S01]  /*1560*/  @P3 LDC.64 R34, c[0x0][0x228] ;  /* 0x00008a00ff223b82 */ /* 0x000f220000000a00 */
[----:B------:R-:W-:-:S13]  /*1570*/  LOP3.LUT P2, RZ, R67, 0x400, RZ, 0xc0, !PT ;  /* 0x0000040043ff7812 */ /* 0x000fda000784c0ff */
[----:B------:R-:W4:Y:S08]  /*1580*/  @P2 LDC.64 R42, c[0x0][0x230] ;  /* 0x00008c00ff2a2b82 */ /* 0x000f300000000a00 */
[----:B------:R-:W4:Y:S01]  /*1590*/  @P2 LDC.64 R108, c[0x0][0x228] ;  /* 0x00008a00ff6c2b82 */ /* 0x000f220000000a00 */
[----:B--2---:R-:W-:-:S04]  /*15a0*/  @P1 IMAD R8, R8, R6, RZ ;  /* 0x0000000608081224 */ /* 0x004fc800078e02ff */
[----:B------:R-:W-:Y:S01]  /*15b0*/  @P1 IMAD R7, R120, R7, R8 ;  /* 0x0000000778071224 */ /* 0x000fe200078e0208 */
[----:B------:R-:W-:-:S05]  /*15c0*/  @P1 MOV R8, R40 ;  /* 0x0000002800081202 */ /* 0x000fca0000000f00 */
[----:B------:R-:W-:-:S05]  /*15d0*/  @P1 IMAD.WIDE.U32 R8, R120, R6, R8 ;  /* 0x0000000678081225 */ /* 0x000fca00078e0008 */
[----:B------:R-:W-:Y:S02]  /*15e0*/  @P1 IADD3 R9, R9, R7, RZ ;  /* 0x0000000709091210 */ /* 0x000fe40007ffe0ff */
[C---:B------:R-:W-:Y:S02]  /*15f0*/  @P1 SHF.L.U32 R7, R8.reuse, 0x1, RZ ;  /* 0x0000000108071819 */ /* 0x040fe400000006ff */
[----:B------:R-:W-:Y:S02]  /*1600*/  @P1 SHF.L.U64.HI R8, R8, 0x1, R9 ;  /* 0x0000000108081819 */ /* 0x000fe40000010209 */
[----:B0-----:R-:W-:-:S04]  /*1610*/  @P1 IADD3 R44, P0, R7, R44, RZ ;  /* 0x0000002c072c1210 */ /* 0x001fc80007f1e0ff */
[C---:B------:R-:W-:Y:S02]  /*1620*/  @P1 IADD3.X R45, R8.reuse, R45, RZ, P0, !PT ;  /* 0x0000002d082d1210 */ /* 0x040fe400007fe4ff */
[----:B---3--:R-:W-:Y:S02]  /*1630*/  @P1 IADD3 R112, P0, R7, R112, RZ ;  /* 0x0000007007701210 */ /* 0x008fe40007f1e0ff */
[----:B------:R-:W0:Y:S02]  /*1640*/  @P3 LDC.64 R6, c[0x0][0x288] ;  /* 0x0000a200ff063b82 */ /* 0x000e240000000a00 */
[----:B------:R-:W-:Y:S02]  /*1650*/  @P1 IADD3.X R113, R8, R113, RZ, P0, !PT ;  /* 0x0000007108711210 */ /* 0x000fe400007fe4ff */
[----:B------:R-:W-:Y:S01]  /*1660*/  @P3 MOV R9, R31 ;  /* 0x0000001f00093202 */ /* 0x000fe20000000f00 */
[----:B0-----:R-:W-:Y:S01]  /*1670*/  @P3 IMAD R8, R14, R6, RZ ;  /* 0x000000060e083224 */ /* 0x001fe200078e02ff */
[----:B------:R-:W-:-:S02]  /*1680*/  LOP3.LUT P1, RZ, R67, 0x200, RZ, 0xc0, !PT ;  /* 0x0000020043ff7812 */ /* 0x000fc4000782c0ff */
[----:B------:R-:W0:Y:S01]  /*1690*/  @P4 LDC.64 R14, c[0x0][0x230] ;  /* 0x00008c00ff0e4b82 */ /* 0x000e220000000a00 */
[----:B------:R-:W-:Y:S01]  /*16a0*/  @P3 IMAD R7, R119, R7, R8 ;  /* 0x0000000777073224 */ /* 0x000fe200078e0208 */
[----:B------:R-:W-:-:S05]  /*16b0*/  @P3 MOV R8, R40 ;  /* 0x0000002800083202 */ /* 0x000fca0000000f00 */
[----:B------:R-:W-:-:S04]  /*16c0*/  @P3 IMAD.WIDE.U32 R8, R119, R6, R8 ;  /* 0x0000000677083225 */ /* 0x000fc800078e0008 */
[----:B------:R-:W2:Y:S01]  /*16d0*/  @P1 LDC.64 R56, c[0x0][0x230] ;  /* 0x00008c00ff381b82 */ /* 0x000ea20000000a00 */
[----:B------:R-:W-:Y:S02]  /*16e0*/  @P3 IADD3 R9, R9, R7, RZ ;  /* 0x0000000709093210 */ /* 0x000fe40007ffe0ff */
[C---:B------:R-:W-:Y:S02]  /*16f0*/  @P3 SHF.L.U32 R7, R8.reuse, 0x1, RZ ;  /* 0x0000000108073819 */ /* 0x040fe400000006ff */
[----:B------:R-:W-:Y:S02]  /*1700*/  @P3 SHF.L.U64.HI R8, R8, 0x1, R9 ;  /* 0x0000000108083819 */ /* 0x000fe40000010209 */
[----:B-1----:R-:W-:Y:S01]  /*1710*/  @P3 IADD3 R60, P0, R7, R60, RZ ;  /* 0x0000003c073c3210 */ /* 0x002fe20007f1e0ff */
[----:B------:R-:W1:Y:S03]  /*1720*/  @P1 LDC.64 R36, c[0x0][0x228] ;  /* 0x00008a00ff241b82 */ /* 0x000e660000000a00 */
[----:B------:R-:W-:-:S02]  /*1730*/  @P3 IADD3.X R61, R8, R61, RZ, P0, !PT ;  /* 0x0000003d083d3210 */ /* 0x000fc400007fe4ff */
[----:B----4-:R-:W-:-:S03]  /*1740*/  @P3 IADD3 R34, P0, R7, R34, RZ ;  /* 0x0000002207223210 */ /* 0x010fc60007f1e0ff */
[----:B------:R-:W3:Y:S01]  /*1750*/  @P2 LDC.64 R6, c[0x0][0x288] ;  /* 0x0000a200ff062b82 */ /* 0x000ee20000000a00 */
[----:B------:R-:W-:Y:S01]  /*1760*/  @P3 IADD3.X R35, R8, R35, RZ, P0, !PT ;  /* 0x0000002308233210 */ /* 0x000fe200007fe4ff */
[----:B---3--:R-:W-:Y:S02]  /*1770*/  @P2 IMAD R8, R12, R6, RZ ;  /* 0x000000060c082224 */ /* 0x008fe400078e02ff */
[----:B------:R-:W3:Y:S01]  /*1780*/  LDL R12, [R1+0x2c] ;  /* 0x00002c00010c7983 */ /* 0x000ee20000100800 */
[----:B------:R-:W-:-:S03]  /*1790*/  ISETP.NE.AND P3, PT, R11, RZ, PT ;  /* 0x000000ff0b00720c */ /* 0x000fc60003f65270 */
[----:B------:R-:W4:Y:S01]  /*17a0*/  LDL R11, [R1+0x28] ;  /* 0x00002800010b7983 */ /* 0x000f220000100800 */
[----:B------:R-:W-:Y:S01]  /*17b0*/  @P2 IMAD R7, R118, R7, R8 ;  /* 0x0000000776072224 */ /* 0x000fe200078e0208 */
[----:B------:R-:W-:Y:S02]  /*17c0*/  @P2 MOV R8, R40 ;  /* 0x0000002800082202 */ /* 0x000fe40000000f00 */
[----:B------:R-:W-:-:S03]  /*17d0*/  @P2 MOV R9, R31 ;  /* 0x0000001f00092202 */ /* 0x000fc60000000f00 */
[----:B------:R-:W-:-:S03]  /*17e0*/  @P2 IMAD.WIDE.U32 R8, R118, R6, R8 ;  /* 0x0000000676082225 */ /* 0x000fc600078e0008 */
[----:B------:R-:W0:Y:S02]  /*17f0*/  @P3 LDC.64 R80, c[0x0][0x228] ;  /* 0x00008a00ff503b82 */ /* 0x000e240000000a00 */
[----:B------:R-:W-:Y:S02]  /*1800*/  @P2 IADD3 R9, R9, R7, RZ ;  /* 0x0000000709092210 */ /* 0x000fe40007ffe0ff */
[C---:B------:R-:W-:Y:S02]  /*1810*/  @P2 SHF.L.U32 R7, R8.reuse, 0x1, RZ ;  /* 0x0000000108072819 */ /* 0x040fe400000006ff */
[----:B------:R-:W-:Y:S02]  /*1820*/  @P2 SHF.L.U64.HI R8, R8, 0x1, R9 ;  /* 0x0000000108082819 */ /* 0x000fe40000010209 */
[----:B------:R-:W-:-:S04]  /*1830*/  @P2 IADD3 R42, P0, R7, R42, RZ ;  /* 0x0000002a072a2210 */ /* 0x000fc80007f1e0ff */
[C---:B------:R-:W-:Y:S02]  /*1840*/  @P2 IADD3.X R43, R8.reuse, R43, RZ, P0, !PT ;  /* 0x0000002b082b2210 */ /* 0x040fe400007fe4ff */
[----:B------:R-:W-:Y:S02]  /*1850*/  @P2 IADD3 R108, P0, R7, R108, RZ ;  /* 0x0000006c076c2210 */ /* 0x000fe40007f1e0ff */
[----:B------:R-:W2:Y:S02]  /*1860*/  @P1 LDC.64 R6, c[0x0][0x288] ;  /* 0x0000a200ff061b82 */ /* 0x000ea40000000a00 */
        /* <DEDUP_REMOVED lines=9> */
[----:B------:R-:W-:-:S04]  /*1900*/  @P1 IADD3 R56, P0, R7, R56, RZ ;  /* 0x0000003807381210 */ /* 0x000fc80007f1e0ff */
[C---:B------:R-:W-:Y:S02]  /*1910*/  @P1 IADD3.X R57, R8.reuse, R57, RZ, P0, !PT ;  /* 0x0000003908391210 */ /* 0x040fe400007fe4ff */
[----:B-1----:R-:W-:Y:S02]  /*1920*/  @P1 IADD3 R36, P0, R7, R36, RZ ;  /* 0x0000002407241210 */ /* 0x002fe40007f1e0ff */
[----:B------:R-:W3:Y:S02]  /*1930*/  @P6 LDC.64 R6, c[0x0][0x288] ;  /* 0x0000a200ff066b82 */ /* 0x000ee40000000a00 */
[----:B------:R-:W-:Y:S02]  /*1940*/  @P1 IADD3.X R37, R8, R37, RZ, P0, !PT ;  /* 0x0000002508251210 */ /* 0x000fe400007fe4ff */
[----:B------:R-:W-:Y:S02]  /*1950*/  @P6 MOV R9, R31 ;  /* 0x0000001f00096202 */ /* 0x000fe40000000f00 */
[----:B------:R-:W-:-:S13]  /*1960*/  LOP3.LUT P2, RZ, R67, 0x80, RZ, 0xc0, !PT ;  /* 0x0000008043ff7812 */ /* 0x000fda000784c0ff */
[----:B------:R-:W1:Y:S08]  /*1970*/  @P2 LDC.64 R54, c[0x0][0x230] ;  /* 0x00008c00ff362b82 */ /* 0x000e700000000a00 */
[----:B------:R-:W2:Y:S01]  /*1980*/  @P2 LDC.64 R52, c[0x0][0x228] ;  /* 0x00008a00ff342b82 */ /* 0x000ea20000000a00 */
[----:B---3--:R-:W-:Y:S02]  /*1990*/  @P6 IMAD R8, R12, R6, RZ ;  /* 0x000000060c086224 */ /* 0x008fe400078e02ff */
[----:B------:R-:W3:Y:S02]  /*19a0*/  LDL R12, [R1+0x24] ;  /* 0x00002400010c7983 */ /* 0x000ee40000100800 */
        /* <DEDUP_REMOVED lines=8> */
[----:B------:R-:W-:Y:S02]  /*1a30*/  @P6 IADD3 R100, P0, R7, R100, RZ ;  /* 0x0000006407646210 */ /* 0x000fe40007f1e0ff */
[----:B------:R-:W4:Y:S02]  /*1a40*/  @P2 LDC.64 R6, c[0x0][0x288] ;  /* 0x0000a200ff062b82 */ /* 0x000f240000000a00 */
[----:B------:R-:W-:Y:S01]  /*1a50*/  @P6 IADD3.X R101, R8, R101, RZ, P0, !PT ;  /* 0x0000006508656210 */ /* 0x000fe200007fe4ff */
[----:B----4-:R-:W-:Y:S02]  /*1a60*/  @P2 IMAD R8, R11, R6, RZ ;  /* 0x000000060b082224 */ /* 0x010fe400078e02ff */
[----:B------:R-:W4:Y:S01]  /*1a70*/  LDL R11, [R1+0x20] ;  /* 0x00002000010b7983 */ /* 0x000f220000100800 */
[----:B------:R-:W-:Y:S01]  /*1a80*/  @P2 MOV R9, R31 ;  /* 0x0000001f00092202 */ /* 0x000fe20000000f00 */
[----:B------:R-:W-:Y:S01]  /*1a90*/  @P2 IMAD R7, R115, R7, R8 ;  /* 0x0000000773072224 */ /* 0x000fe200078e0208 */
[----:B------:R-:W-:-:S02]  /*1aa0*/  @P2 MOV R8, R40 ;  /* 0x0000002800082202 */ /* 0x000fc40000000f00 */
[----:B------:R-:W-:-:S03]  /*1ab0*/  LOP3.LUT P1, RZ, R67, 0x40, RZ, 0xc0, !PT ;  /* 0x0000004043ff7812 */ /* 0x000fc6000782c0ff */
[----:B------:R-:W-:-:S05]  /*1ac0*/  @P2 IMAD.WIDE.U32 R8, R115, R6, R8 ;  /* 0x0000000673082225 */ /* 0x000fca00078e0008 */
[----:B------:R-:W-:Y:S02]  /*1ad0*/  @P2 IADD3 R9, R9, R7, RZ ;  /* 0x0000000709092210 */ /* 0x000fe40007ffe0ff */
[C---:B------:R-:W-:Y:S02]  /*1ae0*/  @P2 SHF.L.U32 R7, R8.reuse, 0x1, RZ ;  /* 0x0000000108072819 */ /* 0x040fe400000006ff */
[----:B------:R-:W-:Y:S01]  /*1af0*/  @P2 SHF.L.U64.HI R8, R8, 0x1, R9 ;  /* 0x0000000108082819 */ /* 0x000fe20000010209 */
[----:B------:R-:W0:Y:S01]  /*1b00*/  @P1 LDC.64 R50, c[0x0][0x230] ;  /* 0x00008c00ff321b82 */ /* 0x000e220000000a00 */
[----:B-1----:R-:W-:-:S04]  /*1b10*/  @P2 IADD3 R54, P0, R7, R54, RZ ;  /* 0x0000003607362210 */ /* 0x002fc80007f1e0ff */
[C---:B------:R-:W-:Y:S02]  /*1b20*/  @P2 IADD3.X R55, R8.reuse, R55, RZ, P0, !PT ;  /* 0x0000003708372210 */ /* 0x040fe400007fe4ff */
[----:B--2---:R-:W-:Y:S01]  /*1b30*/  @P2 IADD3 R52, P0, R7, R52, RZ ;  /* 0x0000003407342210 */ /* 0x004fe20007f1e0ff */
[----:B------:R-:W1:Y:S08]  /*1b40*/  @P1 LDC.64 R74, c[0x0][0x228] ;  /* 0x00008a00ff4a1b82 */ /* 0x000e700000000a00 */
[----:B------:R-:W3:Y:S01]  /*1b50*/  @P1 LDC.64 R6, c[0x0][0x288] ;  /* 0x0000a200ff061b82 */ /* 0x000ee20000000a00 */
[----:B------:R-:W-:-:S02]  /*1b60*/  @P2 IADD3.X R53, R8, R53, RZ, P0, !PT ;  /* 0x0000003508352210 */ /* 0x000fc400007fe4ff */
[----:B------:R-:W-:Y:S02]  /*1b70*/  LOP3.LUT R67, R67, 0xefffffff, RZ, 0xc0, !PT ;  /* 0xefffffff43437812 */ /* 0x000fe400078ec0ff */
[----:B------:R-:W-:Y:S02]  /*1b80*/  @P1 MOV R9, R31 ;  /* 0x0000001f00091202 */ /* 0x000fe40000000f00 */
[----:B------:R-:W-:-:S04]  /*1b90*/  @P6 LOP3.LUT R67, R67, 0x10000000, RZ, 0xfc, !PT ;  /* 0x1000000043436812 */ /* 0x000fc800078efcff */
[----:B------:R-:W-:-:S13]  /*1ba0*/  LOP3.LUT P2, RZ, R67, 0x20, RZ, 0xc0, !PT ;  /* 0x0000002043ff7812 */ /* 0x000fda000784c0ff */
[----:B------:R-:W2:Y:S08]  /*1bb0*/  @P2 LDC.64 R48, c[0x0][0x230] ;  /* 0x00008c00ff302b82 */ /* 0x000eb00000000a00 */
        /* <DEDUP_REMOVED lines=11> */
[----:B-1----:R-:W-:Y:S02]  /*1c70*/  @P1 IADD3 R74, P0, R7, R74, RZ ;  /* 0x0000004a074a1210 */ /* 0x002fe40007f1e0ff */
        /* <DEDUP_REMOVED lines=13> */
[----:B--2---:R-:W-:-:S04]  /*1d50*/  @P2 IADD3 R48, P0, R7, R48, RZ ;  /* 0x0000003007302210 */ /* 0x004fc80007f1e0ff */
[C---:B------:R-:W-:Y:S02]  /*1d60*/  @P2 IADD3.X R49, R8.reuse, R49, RZ, P0, !PT ;  /* 0x0000003108312210 */ /* 0x040fe400007fe4ff */
[----:B------:R-:W-:Y:S01]  /*1d70*/  @P2 IADD3 R46, P0, R7, R46, RZ ;  /* 0x0000002e072e2210 */ /* 0x000fe20007f1e0ff */
[----:B------:R-:W1:Y:S08]  /*1d80*/  @P1 LDC.64 R90, c[0x0][0x228] ;  /* 0x00008a00ff5a1b82 */ /* 0x000e700000000a00 */
[----:B------:R-:W3:Y:S01]  /*1d90*/  @P1 LDC.64 R6, c[0x0][0x288] ;  /* 0x0000a200ff061b82 */ /* 0x000ee20000000a00 */
[----:B------:R-:W-:-:S02]  /*1da0*/  @P2 IADD3.X R47, R8, R47, RZ, P0, !PT ;  /* 0x0000002f082f2210 */ /* 0x000fc400007fe4ff */
[----:B------:R-:W-:Y:S02]  /*1db0*/  @P1 MOV R9, R31 ;  /* 0x0000001f00091202 */ /* 0x000fe40000000f00 */
        /* <DEDUP_REMOVED lines=15> */
[----:B------:R-:W-:Y:S02]  /*1eb0*/  @P1 IADD3.X R91, R8, R91, RZ, P0, !PT ;  /* 0x0000005b085b1210 */ /* 0x000fe400007fe4ff */
[----:B------:R-:W-:Y:S01]  /*1ec0*/  @P2 MOV R9, R31 ;  /* 0x0000001f00092202 */ /* 0x000fe20000000f00 */
[----:B----4-:R-:W-:Y:S02]  /*1ed0*/  @P2 IMAD R8, R11, R6, RZ ;  /* 0x000000060b082224 */ /* 0x010fe400078e02ff */
[----:B------:R-:W4:Y:S02]  /*1ee0*/  LDL R11, [R1+0x10] ;  /* 0x00001000010b7983 */ /* 0x000f240000100800 */
[----:B------:R-:W-:Y:S01]  /*1ef0*/  @P2 IMAD R7, R107, R7, R8 ;  /* 0x000000076b072224 */ /* 0x000fe200078e0208 */
[----:B------:R-:W-:-:S05]  /*1f00*/  @P2 MOV R8, R40 ;  /* 0x0000002800082202 */ /* 0x000fca0000000f00 */
[----:B------:R-:W-:-:S05]  /*1f10*/  @P2 IMAD.WIDE.U32 R8, R107, R6, R8 ;  /* 0x000000066b082225 */ /* 0x000fca00078e0008 */
[----:B------:R-:W-:Y:S02]  /*1f20*/  @P2 IADD3 R9, R9, R7, RZ ;  /* 0x0000000709092210 */ /* 0x000fe40007ffe0ff */
[C---:B------:R-:W-:Y:S02]  /*1f30*/  @P2 SHF.L.U32 R7, R8.reuse, 0x1, RZ ;  /* 0x0000000108072819 */ /* 0x040fe400000006ff */
[----:B------:R-:W-:Y:S02]  /*1f40*/  @P2 SHF.L.U64.HI R8, R8, 0x1, R9 ;  /* 0x0000000108082819 */ /* 0x000fe40000010209 */
[----:B--2---:R-:W-:-:S04]  /*1f50*/  @P2 IADD3 R26, P0, R7, R26, RZ ;  /* 0x0000001a071a2210 */ /* 0x004fc80007f1e0ff */
[----:B------:R-:W-:Y:S02]  /*1f60*/  @P2 IADD3.X R27, R8, R27, RZ, P0, !PT ;  /* 0x0000001b081b2210 */ /* 0x000fe400007fe4ff */
[----:B------:R-:W-:-:S04]  /*1f70*/  @P2 IADD3 R24, P0, R7, R24, RZ ;  /* 0x0000001807182210 */ /* 0x000fc80007f1e0ff */
[----:B------:R-:W-:Y:S02]  /*1f80*/  @P2 IADD3.X R25, R8, R25, RZ, P0, !PT ;  /* 0x0000001908192210 */ /* 0x000fe400007fe4ff */
[----:B------:R-:W-:Y:S02]  /*1f90*/  ISETP.NE.AND P2, PT, R10, RZ, PT ;  /* 0x000000ff0a00720c */ /* 0x000fe40003f45270 */
[----:B------:R-:W2:Y:S01]  /*1fa0*/  LDL R10, [R1+0xc] ;  /* 0x00000c00010a7983 */ /* 0x000ea20000100800 */
[----:B------:R-:W-:-:S13]  /*1fb0*/  LOP3.LUT P1, RZ, R67, 0x4, RZ, 0xc0, !PT ;  /* 0x0000000443ff7812 */ /* 0x000fda000782c0ff */
[----:B------:R-:W3:Y:S08]  /*1fc0*/  @P1 LDC.64 R6, c[0x0][0x288] ;  /* 0x0000a200ff061b82 */ /* 0x000ef00000000a00 */
[----:B------:R-:W0:Y:S01]  /*1fd0*/  @P1 LDC.64 R22, c[0x0][0x230] ;  /* 0x00008c00ff161b82 */ /* 0x000e220000000a00 */
[----:B------:R-:W-:-:S07]  /*1fe0*/  @P1 MOV R9, R31 ;  /* 0x0000001f00091202 */ /* 0x000fce0000000f00 */
[----:B------:R-:W1:Y:S01]  /*1ff0*/  @P1 LDC.64 R20, c[0x0][0x228] ;  /* 0x00008a00ff141b82 */ /* 0x000e620000000a00 */
[----:B------:R-:W-:-:S13]  /*2000*/  LOP3.LUT P6, RZ, R67, 0x2, RZ, 0xc0, !PT ;  /* 0x0000000243ff7812 */ /* 0x000fda00078cc0ff */
[----:B------:R-:W4:Y:S08]  /*2010*/  @P6 LDC.64 R18, c[0x0][0x230] ;  /* 0x00008c00ff126b82 */ /* 0x000f300000000a00 */
[----:B------:R-:W4:Y:S01]  /*2020*/  @P6 LDC.64 R86, c[0x0][0x228] ;  /* 0x00008a00ff566b82 */ /* 0x000f220000000a00 */
[----:B---3--:R-:W-:-:S07]  /*2030*/  @P1 IMAD R8, R12, R6, RZ ;  /* 0x000000060c081224 */ /* 0x008fce00078e02ff */
[----:B------:R-:W3:Y:S01]  /*2040*/  @P3 LDC.64 R12, c[0x0][0x230] ;  /* 0x00008c00ff0c3b82 */ /* 0x000ee20000000a00 */
        /* <DEDUP_REMOVED lines=9> */
[----:B------:R-:W4:Y:S01]  /*20e0*/  @P6 LDC.64 R6, c[0x0][0x288] ;  /* 0x0000a200ff066b82 */ /* 0x000f220000000a00 */
[----:B------:R-:W-:Y:S02]  /*20f0*/  @P6 MOV R9, R31 ;  /* 0x0000001f00096202 */ /* 0x000fe40000000f00 */
[----:B------:R-:W-:Y:S02]  /*2100*/  @P1 IADD3.X R21, R8, R21, RZ, P0, !PT ;  /* 0x0000001508151210 */ /* 0x000fe400007fe4ff */
[----:B------:R-:W-:Y:S02]  /*2110*/  ISETP.NE.AND P1, PT, R0, RZ, PT ;  /* 0x000000ff0000720c */ /* 0x000fe40003f25270 */
[----:B------:R-:W-:Y:S01]  /*2120*/  @P6 MOV R8, R40 ;  /* 0x0000002800086202 */ /* 0x000fe20000000f00 */
[----:B----4-:R-:W-:-:S04]  /*2130*/  @P6 IMAD R0, R11, R6, RZ ;  /* 0x000000060b006224 */ /* 0x010fc800078e02ff */
[C---:B------:R-:W-:Y:S01]  /*2140*/  @P6 IMAD.WIDE.U32 R8, R105.reuse, R6, R8 ;  /* 0x0000000669086225 */ /* 0x040fe200078e0008 */
[----:B------:R-:W4:Y:S03]  /*2150*/  LDL R11, [R1+0x8] ;  /* 0x00000800010b7983 */ /* 0x000f260000100800 */
[----:B------:R-:W-:-:S05]  /*2160*/  @P6 IMAD R7, R105, R7, R0 ;  /* 0x0000000769076224 */ /* 0x000fca00078e0200 */
[----:B------:R-:W-:Y:S02]  /*2170*/  @P6 IADD3 R9, R9, R7, RZ ;  /* 0x0000000709096210 */ /* 0x000fe40007ffe0ff */
[C---:B------:R-:W-:Y:S02]  /*2180*/  @P6 SHF.L.U32 R7, R8.reuse, 0x1, RZ ;  /* 0x0000000108076819 */ /* 0x040fe400000006ff */
[----:B------:R-:W-:Y:S02]  /*2190*/  @P6 SHF.L.U64.HI R8, R8, 0x1, R9 ;  /* 0x0000000108086819 */ /* 0x000fe40000010209 */
[----:B------:R-:W-:-:S04]  /*21a0*/  @P6 IADD3 R18, P0, R7, R18, RZ ;  /* 0x0000001207126210 */ /* 0x000fc80007f1e0ff */
[----:B------:R-:W-:Y:S02]  /*21b0*/  @P6 IADD3.X R19, R8, R19, RZ, P0, !PT ;  /* 0x0000001308136210 */ /* 0x000fe400007fe4ff */
[----:B------:R-:W-:Y:S02]  /*21c0*/  @P6 IADD3 R86, P0, R7, R86, RZ ;  /* 0x0000005607566210 */ /* 0x000fe40007f1e0ff */
[----:B------:R-:W2:Y:S02]  /*21d0*/  @P5 LDC.64 R6, c[0x0][0x288] ;  /* 0x0000a200ff065b82 */ /* 0x000ea40000000a00 */
[----:B--2---:R-:W-:Y:S02]  /*21e0*/  @P5 IMAD R0, R10, R6, RZ ;  /* 0x000000060a005224 */ /* 0x004fe400078e02ff */
[----:B------:R-:W2:Y:S01]  /*21f0*/  LDL R10, [R1+0x4] ;  /* 0x00000400010a7983 */ /* 0x000ea20000100800 */
[----:B------:R-:W-:Y:S02]  /*2200*/  @P6 IADD3.X R87, R8, R87, RZ, P0, !PT ;  /* 0x0000005708576210 */ /* 0x000fe400007fe4ff */
[----:B------:R-:W-:-:S02]  /*2210*/  @P5 MOV R8, R40 ;  /* 0x0000002800085202 */ /* 0x000fc40000000f00 */
[----:B------:R-:W-:Y:S01]  /*2220*/  @P5 MOV R9, R31 ;  /* 0x0000001f00095202 */ /* 0x000fe20000000f00 */
[C---:B------:R-:W-:Y:S02]  /*2230*/  @P5 IMAD R7, R104.reuse, R7, R0 ;  /* 0x0000000768075224 */ /* 0x040fe400078e0200 */
        /* <DEDUP_REMOVED lines=8> */
[----:B------:R-:W-:Y:S02]  /*22c0*/  @P4 MOV R9, R31 ;  /* 0x0000001f00094202 */ /* 0x000fe40000000f00 */
[----:B------:R-:W-:Y:S02]  /*22d0*/  @P5 IADD3.X R85, R8, R85, RZ, P0, !PT ;  /* 0x0000005508555210 */ /* 0x000fe400007fe4ff */
[----:B------:R-:W-:-:S05]  /*22e0*/  @P4 MOV R8, R40 ;  /* 0x0000002800084202 */ /* 0x000fca0000000f00 */
[----:B0-----:R-:W-:Y:S01]  /*22f0*/  @P4 IMAD.WIDE.U32 R8, R103, R6, R8 ;  /* 0x0000000667084225 */ /* 0x001fe200078e0008 */
[C---:B------:R-:W-:Y:S02]  /*2300*/  LOP3.LUT P6, RZ, R67.reuse, 0x2000, RZ, 0xc0, !PT ;  /* 0x0000200043ff7812 */ /* 0x040fe400078cc0ff */
[----:B------:R-:W-:-:S04]  /*2310*/  LOP3.LUT R67, R67, 0xfdffffff, RZ, 0xc0, !PT ;  /* 0xfdffffff43437812 */ /* 0x000fc800078ec0ff */
[----:B------:R-:W-:-:S04]  /*2320*/  @P5 LOP3.LUT R67, R67, 0x2000000, RZ, 0xfc, !PT ;  /* 0x0200000043435812 */ /* 0x000fc800078efcff */
[C---:B------:R-:W-:Y:S02]  /*2330*/  LOP3.LUT P5, RZ, R67.reuse, 0x4000, RZ, 0xc0, !PT ;  /* 0x0000400043ff7812 */ /* 0x040fe400078ac0ff */
[----:B------:R-:W-:-:S04]  /*2340*/  LOP3.LUT R67, R67, 0xfeffffff, RZ, 0xc0, !PT ;  /* 0xfeffffff43437812 */ /* 0x000fc800078ec0ff */
[----:B------:R-:W-:-:S07]  /*2350*/  @P4 LOP3.LUT R67, R67, 0x1000000, RZ, 0xfc, !PT ;  /* 0x0100000043434812 */ /* 0x000fce00078efcff */
[----:B------:R-:W5:Y:S01]  /*2360*/  @P5 LDG.E R92, desc[UR12][R94.64] ;  /* 0x0000000c5e5c5981 */ /* 0x000f62000c1e1900 */
[----:B----4-:R-:W-:-:S04]  /*2370*/  @P4 IMAD R0, R11, R6, RZ ;  /* 0x000000060b004224 */ /* 0x010fc800078e02ff */
[----:B------:R-:W-:Y:S01]  /*2380*/  @P4 IMAD R7, R103, R7, R0 ;  /* 0x0000000767074224 */ /* 0x000fe200078e0200 */
[----:B------:R-:W-:-:S04]  /*2390*/  @P4 SHF.L.U32 R0, R8, 0x1, RZ ;  /* 0x0000000108004819 */ /* 0x000fc800000006ff */
[----:B------:R-:W-:-:S04]  /*23a0*/  @P4 IADD3 R7, R9, R7, RZ ;  /* 0x0000000709074210 */ /* 0x000fc80007ffe0ff */
        /* <DEDUP_REMOVED lines=8> */
[----:B0-----:R-:W-:-:S04]  /*2430*/  @P3 IMAD.WIDE.U32 R8, R102, R6, R8 ;  /* 0x0000000666083225 */ /* 0x001fc800078e0008 */
[----:B--2---:R-:W-:Y:S02]  /*2440*/  @P3 IMAD R0, R10, R6, RZ ;  /* 0x000000060a003224 */ /* 0x004fe400078e02ff */
[----:B------:R-:W0:Y:S02]  /*2450*/  @P2 LDC.64 R10, c[0x0][0x230] ;  /* 0x00008c00ff0a2b82 */ /* 0x000e240000000a00 */
[----:B------:R-:W-:Y:S01]  /*2460*/  @P3 IMAD R7, R102, R7, R0 ;  /* 0x0000000766073224 */ /* 0x000fe200078e0200 */
[----:B------:R-:W-:-:S04]  /*2470*/  @P3 SHF.L.U32 R0, R8, 0x1, RZ ;  /* 0x0000000108003819 */ /* 0x000fc800000006ff */
[----:B------:R-:W-:-:S04]  /*2480*/  @P3 IADD3 R7, R9, R7, RZ ;  /* 0x0000000709073210 */ /* 0x000fc80007ffe0ff */
[----:B------:R-:W-:Y:S02]  /*2490*/  @P3 SHF.L.U64.HI R8, R8, 0x1, R7 ;  /* 0x0000000108083819 */ /* 0x000fe40000010207 */
[----:B------:R-:W1:Y:S01]  /*24a0*/  @P2 LDC.64 R6, c[0x0][0x288] ;  /* 0x0000a200ff062b82 */ /* 0x000e620000000a00 */
[----:B---3--:R-:W-:-:S04]  /*24b0*/  @P3 IADD3 R12, P0, R0, R12, RZ ;  /* 0x0000000c000c3210 */ /* 0x008fc80007f1e0ff */
[----:B------:R-:W-:Y:S02]  /*24c0*/  @P3 IADD3.X R13, R8, R13, RZ, P0, !PT ;  /* 0x0000000d080d3210 */ /* 0x000fe400007fe4ff */
[----:B------:R-:W-:Y:S02]  /*24d0*/  @P3 IADD3 R80, P0, R0, R80, RZ ;  /* 0x0000005000503210 */ /* 0x000fe40007f1e0ff */
[----:B------:R-:W-:Y:S02]  /*24e0*/  @P2 MOV R9, R31 ;  /* 0x0000001f00092202 */ /* 0x000fe40000000f00 */
[----:B------:R-:W-:Y:S02]  /*24f0*/  @P3 IADD3.X R81, R8, R81, RZ, P0, !PT ;  /* 0x0000005108513210 */ /* 0x000fe400007fe4ff */
[----:B------:R-:W-:Y:S01]  /*2500*/  @P2 MOV R8, R40 ;  /* 0x0000002800082202 */ /* 0x000fe20000000f00 */
[----:B-1----:R-:W-:-:S04]  /*2510*/  @P2 IMAD R0, R66, R6, RZ ;  /* 0x0000000642002224 */ /* 0x002fc800078e02ff */
[----:B------:R-:W-:-:S04]  /*2520*/  @P2 IMAD.WIDE.U32 R8, R99, R6, R8 ;  /* 0x0000000663082225 */ /* 0x000fc800078e0008 */
[----:B------:R-:W-:Y:S01]  /*2530*/  @P2 IMAD R7, R99, R7, R0 ;  /* 0x0000000763072224 */ /* 0x000fe200078e0200 */
[----:B------:R-:W-:-:S04]  /*2540*/  @P2 SHF.L.U32 R0, R8, 0x1, RZ ;  /* 0x0000000108002819 */ /* 0x000fc800000006ff */
[----:B------:R-:W-:-:S04]  /*2550*/  @P2 IADD3 R6, R9, R7, RZ ;  /* 0x0000000709062210 */ /* 0x000fc80007ffe0ff */
[----:B------:R-:W-:Y:S02]  /*2560*/  @P2 SHF.L.U64.HI R6, R8, 0x1, R6 ;  /* 0x0000000108062819 */ /* 0x000fe40000010206 */
[----:B------:R-:W1:Y:S01]  /*2570*/  @P2 LDC.64 R8, c[0x0][0x228] ;  /* 0x00008a00ff082b82 */ /* 0x000e620000000a00 */
[----:B0-----:R-:W-:Y:S02]  /*2580*/  @P2 IADD3 R10, P0, R0, R10, RZ ;  /* 0x0000000a000a2210 */ /* 0x001fe40007f1e0ff */
[C---:B------:R-:W-:Y:S02]  /*2590*/  LOP3.LUT P4, RZ, R67.reuse, 0x80000, RZ, 0xc0, !PT ;  /* 0x0008000043ff7812 */ /* 0x040fe4000788c0ff */
[----:B------:R-:W-:Y:S02]  /*25a0*/  LOP3.LUT R67, R67, 0xfbffffff, RZ, 0xc0, !PT ;  /* 0xfbffffff43437812 */ /* 0x000fe400078ec0ff */
[----:B------:R-:W-:Y:S02]  /*25b0*/  @P2 IADD3.X R11, R6, R11, RZ, P0, !PT ;  /* 0x0000000b060b2210 */ /* 0x000fe400007fe4ff */
[----:B------:R-:W-:-:S04]  /*25c0*/  @P3 LOP3.LUT R67, R67, 0x4000000, RZ, 0xfc, !PT ;  /* 0x0400000043433812 */ /* 0x000fc800078efcff */
[C---:B------:R-:W-:Y:S02]  /*25d0*/  LOP3.LUT P3, RZ, R67.reuse, 0x8000, RZ, 0xc0, !PT ;  /* 0x0000800043ff7812 */ /* 0x040fe4000786c0ff */
[----:B------:R-:W-:Y:S02]  /*25e0*/  LOP3.LUT R67, R67, 0xf7ffffff, RZ, 0xc0, !PT ;  /* 0xf7ffffff43437812 */ /* 0x000fe400078ec0ff */
[----:B-1----:R-:W-:-:S04]  /*25f0*/  @P2 IADD3 R8, P0, R0, R8, RZ ;  /* 0x0000000800082210 */ /* 0x002fc80007f1e0ff */
[----:B------:R-:W-:Y:S02]  /*2600*/  @P2 IADD3.X R9, R6, R9, RZ, P0, !PT ;  /* 0x0000000906092210 */ /* 0x000fe400007fe4ff */
[----:B------:R-:W0:Y:S01]  /*2610*/  @P1 LDC.64 R6, c[0x0][0x288] ;  /* 0x0000a200ff061b82 */ /* 0x000e220000000a00 */
[----:B------:R-:W-:-:S04]  /*2620*/  @P2 LOP3.LUT R67, R67, 0x8000000, RZ, 0xfc, !PT ;  /* 0x0800000043432812 */ /* 0x000fc800078efcff */
[----:B------:R-:W-:-:S13]  /*2630*/  LOP3.LUT P2, RZ, R67, 0x100000, RZ, 0xc0, !PT ;  /* 0x0010000043ff7812 */ /* 0x000fda000784c0ff */
[----:B------:R1:W2:Y:S04]  /*2640*/  @P2 LDG.E R78, desc[UR12][R72.64] ;  /* 0x0000000c484e2981 */ /* 0x0002a8000c1e1900 */
[----:B------:R3:W5:Y:S01]  /*2650*/  @P2 LDG.E R77, desc[UR12][R88.64] ;  /* 0x0000000c584d2981 */ /* 0x000762000c1e1900 */
[----:B0-----:R-:W-:Y:S01]  /*2660*/  @P1 IMAD R0, R125, R6, RZ ;  /* 0x000000067d001224 */ /* 0x001fe200078e02ff */
[----:B-1----:R-:W-:Y:S02]  /*2670*/  @P1 MOV R72, R40 ;  /* 0x0000002800481202 */ /* 0x002fe40000000f00 */
[----:B------:R-:W-:Y:S01]  /*2680*/  @P1 MOV R73, R31 ;  /* 0x0000001f00491202 */ /* 0x000fe20000000f00 */
[C---:B------:R-:W-:Y:S02]  /*2690*/  @P1 IMAD R0, R124.reuse, R7, R0 ;  /* 0x000000077c001224 */ /* 0x040fe400078e0200 */
[----:B------:R-:W-:-:S03]  /*26a0*/  @P1 IMAD.WIDE.U32 R6, R124, R6, R72 ;  /* 0x000000067c061225 */ /* 0x000fc600078e0048 */
[----:B------:R-:W0:Y:S02]  /*26b0*/  @P1 LDC.64 R72, c[0x0][0x230] ;  /* 0x00008c00ff481b82 */ /* 0x000e240000000a00 */
[----:B------:R-:W-:Y:S02]  /*26c0*/  @P1 IADD3 R0, R7, R0, RZ ;  /* 0x0000000007001210 */ /* 0x000fe40007ffe0ff */
[C---:B------:R-:W-:Y:S02]  /*26d0*/  @P1 SHF.L.U32 R66, R6.reuse, 0x1, RZ ;  /* 0x0000000106421819 */ /* 0x040fe400000006ff */
[----:B------:R-:W-:Y:S02]  /*26e0*/  @P1 SHF.L.U64.HI R0, R6, 0x1, R0 ;  /* 0x0000000106001819 */ /* 0x000fe40000010200 */
[----:B------:R-:W1:Y:S01]  /*26f0*/  @P1 LDC.64 R6, c[0x0][0x228] ;  /* 0x00008a00ff061b82 */ /* 0x000e620000000a00 */
[----:B---3--:R-:W-:-:S06]  /*2700*/  CS2R R88, SRZ ;  /* 0x0000000000587805 */ /* 0x008fcc000001ff00 */
[----:B------:R3:W5:Y:S01]  /*2710*/  @P3 LDG.E R88, desc[UR12][R4.64] ;  /* 0x0000000c04583981 */ /* 0x000762000c1e1900 */
[----:B0-----:R-:W-:Y:S01]  /*2720*/  @P1 IADD3 R72, P0, R66, R72, RZ ;  /* 0x0000004842481210 */ /* 0x001fe20007f1e0ff */
[----:B---3--:R-:W0:Y:S03]  /*2730*/  @P4 LDC.64 R4, c[0x0][0x288] ;  /* 0x0000a200ff044b82 */ /* 0x008e260000000a00 */
[----:B------:R-:W-:Y:S02]  /*2740*/  @P1 IADD3.X R73, R0, R73, RZ, P0, !PT ;  /* 0x0000004900491210 */ /* 0x000fe400007fe4ff */
[----:B-1----:R-:W-:Y:S01]  /*2750*/  @P1 IADD3 R6, P0, R66, R6, RZ ;  /* 0x0000000642061210 */ /* 0x002fe20007f1e0ff */
[----:B------:R-:W-:-:S03]  /*2760*/  HFMA2.MMA R66, -RZ, RZ, 0, 0 ;  /* 0x00000000ff427435 */ /* 0x000fc600000001ff */
[----:B------:R-:W-:-:S07]  /*2770*/  @P1 IADD3.X R7, R0, R7, RZ, P0, !PT ;  /* 0x0000000700071210 */ /* 0x000fce00007fe4ff */
[----:B------:R1:W5:Y:S02]  /*2780*/  @P3 LDG.E R66, desc[UR12][R64.64] ;  /* 0x0000000c40423981 */ /* 0x000364000c1e1900 */
[----:B-1----:R-:W-:Y:S02]  /*2790*/  IADD3 R64, R68, 0xa8, RZ ;  /* 0x000000a844407810 */ /* 0x002fe40007ffe0ff */
[----:B------:R-:W-:Y:S02]  /*27a0*/  MOV R65, RZ ;  /* 0x000000ff00417202 */ /* 0x000fe40000000f00 */
[----:B------:R-:W-:-:S04]  /*27b0*/  SHF.R.S32.HI R0, RZ, 0x1f, R64 ;  /* 0x0000001fff007819 */ /* 0x000fc80000011440 */
[----:B------:R1:W5:Y:S01]  /*27c0*/  @P5 LDG.E R65, desc[UR12][R58.64] ;  /* 0x0000000c3a415981 */ /* 0x000362000c1e1900 */
[----:B0-----:R-:W-:-:S04]  /*27d0*/  @P4 IMAD R0, R0, R4, RZ ;  /* 0x0000000400004224 */ /* 0x001fc800078e02ff */
[----:B------:R-:W-:Y:S01]  /*27e0*/  @P4 IMAD R0, R64, R5, R0 ;  /* 0x0000000540004224 */ /* 0x000fe200078e0200 */
[----:B-1----:R-:W-:Y:S02]  /*27f0*/  @P4 MOV R58, R40 ;  /* 0x00000028003a4202 */ /* 0x002fe40000000f00 */
[----:B------:R-:W-:-:S03]  /*2800*/  @P4 MOV R59, R31 ;  /* 0x0000001f003b4202 */ /* 0x000fc60000000f00 */
[----:B------:R-:W-:-:S03]  /*2810*/  @P4 IMAD.WIDE.U32 R4, R64, R4, R58 ;  /* 0x0000000440044225 */ /* 0x000fc600078e003a */
[----:B------:R-:W0:Y:S02]  /*2820*/  @P4 LDC.64 R58, c[0x0][0x230] ;  /* 0x00008c00ff3a4b82 */ /* 0x000e240000000a00 */
[----:B------:R-:W-:Y:S02]  /*2830*/  @P4 IADD3 R0, R5, R0, RZ ;  /* 0x0000000005004210 */ /* 0x000fe40007ffe0ff */
[C---:B------:R-:W-:Y:S02]  /*2840*/  @P4 SHF.L.U32 R64, R4.reuse, 0x1, RZ ;  /* 0x0000000104404819 */ /* 0x040fe400000006ff */
[----:B------:R-:W-:Y:S02]  /*2850*/  @P4 SHF.L.U64.HI R0, R4, 0x1, R0 ;  /* 0x0000000104004819 */ /* 0x000fe40000010200 */
[----:B------:R-:W-:Y:S01]  /*2860*/  LOP3.LUT R67, R67, 0xdfffffff, RZ, 0xc0, !PT ;  /* 0xdfffffff43437812 */ /* 0x000fe200078ec0ff */
[----:B------:R-:W1:Y:S03]  /*2870*/  @P4 LDC.64 R4, c[0x0][0x228] ;  /* 0x00008a00ff044b82 */ /* 0x000e660000000a00 */
[----:B------:R-:W-:-:S04]  /*2880*/  @P1 LOP3.LUT R67, R67, 0x20000000, RZ, 0xfc, !PT ;  /* 0x2000000043431812 */ /* 0x000fc800078efcff */
[----:B------:R-:W-:Y:S02]  /*2890*/  LOP3.LUT P1, RZ, R67, 0x40000, RZ, 0xc0, !PT ;  /* 0x0004000043ff7812 */ /* 0x000fe4000782c0ff */
[----:B------:R-:W-:Y:S02]  /*28a0*/  CS2R R94, SRZ ;  /* 0x00000000005e7805 */ /* 0x000fe4000001ff00 */
[----:B0-----:R-:W-:-:S04]  /*28b0*/  @P4 IADD3 R58, P0, R64, R58, RZ ;  /* 0x0000003a403a4210 */ /* 0x001fc80007f1e0ff */
[----:B------:R0:W5:Y:S01]  /*28c0*/  @P6 LDG.E R94, desc[UR12][R2.64] ;  /* 0x0000000c025e6981 */ /* 0x000162000c1e1900 */
[----:B------:R-:W-:-:S04]  /*28d0*/  @P4 IADD3.X R59, R0, R59, RZ, P0, !PT ;  /* 0x0000003b003b4210 */ /* 0x000fc800007fe4ff */
[----:B0-----:R-:W0:Y:S01]  /*28e0*/  @P1 LDC.64 R2, c[0x0][0x288] ;  /* 0x0000a200ff021b82 */ /* 0x001e220000000a00 */
[----:B-1----:R-:W-:Y:S01]  /*28f0*/  @P4 IADD3 R4, P0, R64, R4, RZ ;  /* 0x0000000440044210 */ /* 0x002fe20007f1e0ff */
[----:B------:R-:W-:Y:S01]  /*2900*/  HFMA2.MMA R64, -RZ, RZ, 0, 0 ;  /* 0x00000000ff407435 */ /* 0x000fe200000001ff */
[----:B------:R-:W-:Y:S02]  /*2910*/  LOP3.LUT P3, RZ, R67, 0x1000, RZ, 0xc0, !PT ;  /* 0x0000100043ff7812 */ /* 0x000fe4000786c0ff */
        /* <DEDUP_REMOVED lines=15> */
[----:B------:R-:W1:Y:S01]  /*2a10*/  @P1 LDC.64 R2, c[0x0][0x228] ;  /* 0x00008a00ff021b82 */ /* 0x000e620000000a00 */
[C---:B------:R-:W-:Y:S02]  /*2a20*/  LOP3.LUT P4, RZ, R67.reuse, 0x800, RZ, 0xc0, !PT ;  /* 0x0000080043ff7812 */ /* 0x040fe4000788c0ff */
[----:B------:R-:W-:-:S11]  /*2a30*/  LOP3.LUT P6, RZ, R67, 0x20000, RZ, 0xc0, !PT ;  /* 0x0002000043ff7812 */ /* 0x000fd600078cc0ff */
[----:B------:R3:W5:Y:S01]  /*2a40*/  @P4 LDG.E R98, desc[UR12][R34.64] ;  /* 0x0000000c22624981 */ /* 0x000762000c1e1900 */
[----:B0-----:R-:W-:-:S04]  /*2a50*/  @P1 IADD3 R44, P0, R62, R44, RZ ;  /* 0x0000002c3e2c1210 */ /* 0x001fc80007f1e0ff */
[----:B------:R-:W-:Y:S01]  /*2a60*/  @P1 IADD3.X R45, R0, R45, RZ, P0, !PT ;  /* 0x0000002d002d1210 */ /* 0x000fe200007fe4ff */
[----:B---3--:R-:W0:Y:S01]  /*2a70*/  @P6 LDC.64 R34, c[0x0][0x288] ;  /* 0x0000a200ff226b82 */ /* 0x008e220000000a00 */
[----:B-1----:R-:W-:Y:S01]  /*2a80*/  @P1 IADD3 R2, P0, R62, R2, RZ ;  /* 0x000000023e021210 */ /* 0x002fe20007f1e0ff */
[----:B------:R-:W-:Y:S01]  /*2a90*/  HFMA2.MMA R62, -RZ, RZ, 0, 0 ;  /* 0x00000000ff3e7435 */ /* 0x000fe200000001ff */
[----:B------:R-:W-:Y:S02]  /*2aa0*/  LOP3.LUT P2, RZ, R67, 0x400, RZ, 0xc0, !PT ;  /* 0x0000040043ff7812 */ /* 0x000fe4000784c0ff */
[----:B------:R-:W-:-:S07]  /*2ab0*/  @P1 IADD3.X R3, R0, R3, RZ, P0, !PT ;  /* 0x0000000300031210 */ /* 0x000fce00007fe4ff */
[----:B------:R1:W5:Y:S02]  /*2ac0*/  @P4 LDG.E R62, desc[UR12][R60.64] ;  /* 0x0000000c3c3e4981 */ /* 0x000364000c1e1900 */
[----:B-1----:R-:W-:Y:S01]  /*2ad0*/  HFMA2.MMA R61, -RZ, RZ, 0, 0 ;  /* 0x00000000ff3d7435 */ /* 0x002fe200000001ff */
[----:B------:R-:W-:-:S04]  /*2ae0*/  IADD3 R60, R68, 0xb8, RZ ;  /* 0x000000b8443c7810 */ /* 0x000fc80007ffe0ff */
[----:B------:R-:W-:-:S05]  /*2af0*/  SHF.R.S32.HI R0, RZ, 0x1f, R60 ;  /* 0x0000001fff007819 */ /* 0x000fca000001143c */
        /* <DEDUP_REMOVED lines=18> */
[----:B------:R-:W-:-:S03]  /*2c20*/  HFMA2.MMA R60, -RZ, RZ, 0, 0 ;  /* 0x00000000ff3c7435 */ /* 0x000fc600000001ff */
[----:B------:R-:W-:Y:S02]  /*2c30*/  @P6 IADD3.X R35, R0, R35, RZ, P0, !PT ;  /* 0x0000002300236210 */ /* 0x000fe400007fe4ff */
[----:B------:R-:W-:-:S05]  /*2c40*/  LOP3.LUT P6, RZ, R67, 0x10000000, RZ, 0xc0, !PT ;  /* 0x1000000043ff7812 */ /* 0x000fca00078cc0ff */
[----:B------:R1:W5:Y:S01]  /*2c50*/  @P5 LDG.E R60, desc[UR12][R56.64] ;  /* 0x0000000c383c5981 */ /* 0x000362000c1e1900 */
[----:B------:R-:W-:-:S06]  /*2c60*/  CS2R R96, SRZ ;  /* 0x0000000000607805 */ /* 0x000fcc000001ff00 */
[----:B------:R-:W5:Y:S01]  /*2c70*/  @P3 LDG.E R97, desc[UR12][R112.64] ;  /* 0x0000000c70613981 */ /* 0x000f62000c1e1900 */
[----:B-1----:R-:W-:-:S03]  /*2c80*/  IADD3 R56, R68, 0xc0, RZ ;  /* 0x000000c044387810 */ /* 0x002fc60007ffe0ff */
[----:B------:R-:W5:Y:S01]  /*2c90*/  @P6 LDG.E R93, desc[UR12][R100.64] ;  /* 0x0000000c645d6981 */ /* 0x000f62000c1e1900 */
[----:B------:R-:W-:Y:S02]  /*2ca0*/  MOV R57, RZ ;  /* 0x000000ff00397202 */ /* 0x000fe40000000f00 */
[----:B------:R-:W-:Y:S01]  /*2cb0*/  SHF.R.S32.HI R0, RZ, 0x1f, R56 ;  /* 0x0000001fff007819 */ /* 0x000fe20000011438 */
[----:B------:R-:W-:Y:S01]  /*2cc0*/  UMOV UR20, 0x3f800000 ;  /* 0x3f80000000147882 */ /* 0x000fe20000000000 */
[C---:B------:R-:W-:Y:S01]  /*2cd0*/  LOP3.LUT P5, RZ, R67.reuse, 0x20, RZ, 0xc0, !PT ;  /* 0x0000002043ff7812 */ /* 0x040fe200078ac0ff */
[----:B------:R-:W5:Y:S02]  /*2ce0*/  @P2 LDG.E R96, desc[UR12][R108.64] ;  /* 0x0000000c6c602981 */ /* 0x000f64000c1e1900 */
[----:B0-----:R-:W-:Y:S02]  /*2cf0*/  @P4 IMAD R0, R0, R36, RZ ;  /* 0x0000002400004224 */ /* 0x001fe400078e02ff */
[----:B------:R0:W5:Y:S02]  /*2d00*/  @P6 LDG.E R57, desc[UR12][R38.64] ;  /* 0x0000000c26396981 */ /* 0x000164000c1e1900 */
[----:B------:R-:W-:Y:S01]  /*2d10*/  @P4 IMAD R0, R56, R37, R0 ;  /* 0x0000002538004224 */ /* 0x000fe200078e0200 */
[----:B------:R-:W-:-:S05]  /*2d20*/  LOP3.LUT P3, RZ, R67, 0x80, RZ, 0xc0, !PT ;  /* 0x0000008043ff7812 */ /* 0x000fca000786c0ff */
[----:B------:R-:W5:Y:S01]  /*2d30*/  @P5 LDG.E R76, desc[UR12][R46.64] ;  /* 0x0000000c2e4c5981 */ /* 0x000f62000c1e1900 */
[----:B0-----:R-:W-:Y:S02]  /*2d40*/  @P4 MOV R38, R40 ;  /* 0x0000002800264202 */ /* 0x001fe40000000f00 */
[----:B------:R-:W-:-:S05]  /*2d50*/  @P4 MOV R39, R31 ;  /* 0x0000001f00274202 */ /* 0x000fca0000000f00 */
[----:B------:R-:W5:Y:S01]  /*2d60*/  @P3 LDG.E R89, desc[UR12][R52.64] ;  /* 0x0000000c34593981 */ /* 0x000f62000c1e1900 */
[----:B------:R-:W-:Y:S02]  /*2d70*/  @P4 IMAD.WIDE.U32 R38, R56, R36, R38 ;  /* 0x0000002438264225 */ /* 0x000fe400078e0026 */
[----:B------:R-:W0:Y:S03]  /*2d80*/  @P4 LDC.64 R36, c[0x0][0x230] ;  /* 0x00008c00ff244b82 */ /* 0x000e260000000a00 */
[----:B------:R-:W-:Y:S02]  /*2d90*/  @P4 IADD3 R0, R39, R0, RZ ;  /* 0x0000000027004210 */ /* 0x000fe40007ffe0ff */
[C---:B------:R-:W-:Y:S02]  /*2da0*/  @P4 SHF.L.U32 R56, R38.reuse, 0x1, RZ ;  /* 0x0000000126384819 */ /* 0x040fe400000006ff */
[----:B------:R-:W-:-:S02]  /*2db0*/  @P4 SHF.L.U64.HI R0, R38, 0x1, R0 ;  /* 0x0000000126004819 */ /* 0x000fc40000010200 */
[----:B------:R-:W1:Y:S01]  /*2dc0*/  @P4 LDC.64 R38, c[0x0][0x228] ;  /* 0x00008a00ff264b82 */ /* 0x000e620000000a00 */
[----:B0-----:R-:W-:-:S04]  /*2dd0*/  @P4 IADD3 R36, P0, R56, R36, RZ ;  /* 0x0000002438244210 */ /* 0x001fc80007f1e0ff */
[----:B------:R-:W-:Y:S02]  /*2de0*/  @P4 IADD3.X R37, R0, R37, RZ, P0, !PT ;  /* 0x0000002500254210 */ /* 0x000fe400007fe4ff */
[----:B-1----:R-:W-:-:S04]  /*2df0*/  @P4 IADD3 R38, P0, R56, R38, RZ ;  /* 0x0000002638264210 */ /* 0x002fc80007f1e0ff */
[----:B------:R-:W-:Y:S02]  /*2e00*/  @P4 IADD3.X R39, R0, R39, RZ, P0, !PT ;  /* 0x0000002700274210 */ /* 0x000fe400007fe4ff */
[----:B------:R-:W-:-:S04]  /*2e10*/  IADD3 R0, R68, 0xd0, RZ ;  /* 0x000000d044007810 */ /* 0x000fc80007ffe0ff */
[----:B------:R-:W-:Y:S02]  /*2e20*/  SHF.R.S32.HI R71, RZ, 0x1f, R0 ;  /* 0x0000001fff477819 */ /* 0x000fe40000011400 */
[----:B------:R-:W-:-:S04]  /*2e30*/  ISETP.GE.U32.AND P0, PT, R0, UR6, PT ;  /* 0x0000000600007c0c */ /* 0x000fc8000bf06070 */
[----:B------:R-:W-:Y:S01]  /*2e40*/  ISETP.GE.AND.EX P0, PT, R71, UR7, PT, P0 ;  /* 0x0000000747007c0c */ /* 0x000fe2000bf06300 */
[----:B------:R-:W-:-:S03]  /*2e50*/  HFMA2.MMA R56, -RZ, RZ, 0, 0 ;  /* 0x00000000ff387435 */ /* 0x000fc600000001ff */
[----:B------:R-:W-:-:S07]  /*2e60*/  ISETP.LT.U32.AND P0, PT, R70, 0x200, !P0 ;  /* 0x000002004600780c */ /* 0x000fce0004701070 */
[----:B------:R0:W5:Y:S06]  /*2e70*/  @P3 LDG.E R56, desc[UR12][R54.64] ;  /* 0x0000000c36383981 */ /* 0x00016c000c1e1900 */
[----:B0-----:R-:W0:Y:S01]  /*2e80*/  @P0 LDC.64 R54, c[0x0][0x288] ;  /* 0x0000a200ff360b82 */ /* 0x001e220000000a00 */
[----:B------:R-:W-:Y:S02]  /*2e90*/  @P0 MOV R100, R40 ;  /* 0x0000002800640202 */ /* 0x000fe40000000f00 */
[----:B------:R-:W-:Y:S01]  /*2ea0*/  @P0 MOV R101, R31 ;  /* 0x0000001f00650202 */ /* 0x000fe20000000f00 */
[----:B0-----:R-:W-:-:S02]  /*2eb0*/  @P0 IMAD R71, R71, R54, RZ ;  /* 0x0000003647470224 */ /* 0x001fc400078e02ff */
[----:B------:R-:W-:-:S04]  /*2ec0*/  @P0 IMAD.WIDE.U32 R100, R0, R54, R100 ;  /* 0x0000003600640225 */ /* 0x000fc800078e0064 */
[----:B------:R-:W-:Y:S01]  /*2ed0*/  @P0 IMAD R55, R0, R55, R71 ;  /* 0x0000003700370224 */ /* 0x000fe200078e0247 */
[----:B------:R-:W-:-:S04]  /*2ee0*/  @P0 SHF.L.U32 R54, R100, 0x1, RZ ;  /* 0x0000000164360819 */ /* 0x000fc800000006ff */
[----:B------:R-:W-:-:S04]  /*2ef0*/  @P0 IADD3 R0, R101, R55, RZ ;  /* 0x0000003765000210 */ /* 0x000fc80007ffe0ff */
[----:B------:R-:W-:Y:S02]  /*2f00*/  @P0 SHF.L.U64.HI R0, R100, 0x1, R0 ;  /* 0x0000000164000819 */ /* 0x000fe40000010200 */
[----:B------:R-:W0:Y:S01]  /*2f10*/  @P0 LDC.64 R100, c[0x0][0x230] ;  /* 0x00008c00ff640b82 */ /* 0x000e220000000a00 */
[----:B------:R-:W-:Y:S01]  /*2f20*/  HFMA2.MMA R55, -RZ, RZ, 0, 0 ;  /* 0x00000000ff377435 */ /* 0x000fe200000001ff */
[----:B0-----:R-:W-:-:S04]  /*2f30*/  @P0 IADD3 R100, P6, R54, R100, RZ ;  /* 0x0000006436640210 */ /* 0x001fc80007fde0ff */
[----:B------:R-:W-:-:S05]  /*2f40*/  @P0 IADD3.X R101, R0, R101, RZ, P6, !PT ;  /* 0x0000006500650210 */ /* 0x000fca00037fe4ff */
[----:B------:R0:W5:Y:S02]  /*2f50*/  @P0 LDG.E R55, desc[UR12][R100.64] ;  /* 0x0000000c64370981 */ /* 0x000164000c1e1900 */
[----:B0-----:R-:W0:Y:S01]  /*2f60*/  @P0 LDC.64 R100, c[0x0][0x228] ;  /* 0x00008a00ff640b82 */ /* 0x001e220000000a00 */
[----:B------:R-:W-:Y:S01]  /*2f70*/  LOP3.LUT P4, RZ, R67, 0x40, RZ, 0xc0, !PT ;  /* 0x0000004043ff7812 */ /* 0x000fe2000788c0ff */
[----:B------:R-:W-:-:S12]  /*2f80*/  HFMA2.MMA R53, -RZ, RZ, 0, 0 ;  /* 0x00000000ff357435 */ /* 0x000fd800000001ff */
[----:B------:R1:W5:Y:S04]  /*2f90*/  @P4 LDG.E R53, desc[UR12][R50.64] ;  /* 0x0000000c32354981 */ /* 0x000368000c1e1900 */
[----:B------:R-:W5:Y:S01]  /*2fa0*/  @P4 LDG.E R79, desc[UR12][R74.64] ;  /* 0x0000000c4a4f4981 */ /* 0x000f62000c1e1900 */
[----:B0-----:R-:W-:Y:S02]  /*2fb0*/  @P0 IADD3 R100, P6, R54, R100, RZ ;  /* 0x0000006436640210 */ /* 0x001fe40007fde0ff */
[----:B------:R-:W-:Y:S02]  /*2fc0*/  MOV R54, RZ ;  /* 0x000000ff00367202 */ /* 0x000fe40000000f00 */
[----:B------:R-:W-:Y:S02]  /*2fd0*/  @P0 IADD3.X R101, R0, R101, RZ, P6, !PT ;  /* 0x0000006500650210 */ /* 0x000fe400037fe4ff */
[----:B------:R-:W-:-:S03]  /*2fe0*/  IADD3 R0, R68, 0xc8, RZ ;  /* 0x000000c844007810 */ /* 0x000fc60007ffe0ff */
[----:B------:R0:W5:Y:S01]  /*2ff0*/  @P0 LDG.E R54, desc[UR12][R100.64] ;  /* 0x0000000c64360981 */ /* 0x000162000c1e1900 */
[----:B------:R-:W-:Y:S02]  /*3000*/  SHF.R.S32.HI R52, RZ, 0x1f, R0 ;  /* 0x0000001fff347819 */ /* 0x000fe40000011400 */
[----:B------:R-:W-:-:S04]  /*3010*/  ISETP.GE.U32.AND P0, PT, R0, UR6, PT ;  /* 0x0000000600007c0c */ /* 0x000fc8000bf06070 */
[----:B------:R-:W-:-:S04]  /*3020*/  ISETP.GE.AND.EX P0, PT, R52, UR7, PT, P0 ;  /* 0x0000000734007c0c */ /* 0x000fc8000bf06300 */
[----:B------:R-:W-:-:S13]  /*3030*/  ISETP.LT.U32.AND P0, PT, R70, 0x200, !P0 ;  /* 0x000002004600780c */ /* 0x000fda0004701070 */
[----:B-1----:R-:W1:Y:S01]  /*3040*/  @P0 LDC.64 R50, c[0x0][0x288] ;  /* 0x0000a200ff320b82 */ /* 0x002e620000000a00 */
[----:B0-----:R-:W-:Y:S02]  /*3050*/  @P0 MOV R100, R40 ;  /* 0x0000002800640202 */ /* 0x001fe40000000f00 */
[----:B------:R-:W-:Y:S01]  /*3060*/  @P0 MOV R101, R31 ;  /* 0x0000001f00650202 */ /* 0x000fe20000000f00 */
[-C--:B-1----:R-:W-:Y:S02]  /*3070*/  @P0 IMAD R52, R52, R50.reuse, RZ ;  /* 0x0000003234340224 */ /* 0x082fe400078e02ff */
[----:B------:R-:W-:-:S04]  /*3080*/  @P0 IMAD.WIDE.U32 R100, R0, R50, R100 ;  /* 0x0000003200640225 */ /* 0x000fc800078e0064 */
[----:B------:R-:W-:-:S05]  /*3090*/  @P0 IMAD R51, R0, R51, R52 ;  /* 0x0000003300330224 */ /* 0x000fca00078e0234 */
[----:B------:R-:W-:Y:S02]  /*30a0*/  @P0 IADD3 R0, R101, R51, RZ ;  /* 0x0000003365000210 */ /* 0x000fe40007ffe0ff */
[----:B------:R-:W0:Y:S01]  /*30b0*/  @P0 LDC.64 R50, c[0x0][0x230] ;  /* 0x00008c00ff320b82 */ /* 0x000e220000000a00 */
[C---:B------:R-:W-:Y:S02]  /*30c0*/  @P0 SHF.L.U32 R71, R100.reuse, 0x1, RZ ;  /* 0x0000000164470819 */ /* 0x040fe400000006ff */
[----:B------:R-:W-:-:S05]  /*30d0*/  @P0 SHF.L.U64.HI R0, R100, 0x1, R0 ;  /* 0x0000000164000819 */ /* 0x000fca0000010200 */
[----:B------:R-:W1:Y:S01]  /*30e0*/  @P0 LDC.64 R100, c[0x0][0x228] ;  /* 0x00008a00ff640b82 */ /* 0x000e620000000a00 */
[----:B------:R-:W-:Y:S01]  /*30f0*/  HFMA2.MMA R52, -RZ, RZ, 0, 0 ;  /* 0x00000000ff347435 */ /* 0x000fe200000001ff */
[----:B0-----:R-:W-:-:S04]  /*3100*/  @P0 IADD3 R50, P6, R71, R50, RZ ;  /* 0x0000003247320210 */ /* 0x001fc80007fde0ff */
[----:B------:R-:W-:Y:S02]  /*3110*/  @P0 IADD3.X R51, R0, R51, RZ, P6, !PT ;  /* 0x0000003300330210 */ /* 0x000fe400037fe4ff */
[----:B-1----:R-:W-:-:S03]  /*3120*/  @P0 IADD3 R100, P6, R71, R100, RZ ;  /* 0x0000006447640210 */ /* 0x002fc60007fde0ff */
[----:B------:R0:W5:Y:S01]  /*3130*/  @P0 LDG.E R52, desc[UR12][R50.64] ;  /* 0x0000000c32340981 */ /* 0x000162000c1e1900 */
[----:B------:R-:W-:Y:S02]  /*3140*/  @P0 IADD3.X R101, R0, R101, RZ, P6, !PT ;  /* 0x0000006500650210 */ /* 0x000fe400037fe4ff */
[----:B------:R-:W-:Y:S02]  /*3150*/  IADD3 R0, R68, 0xd8, RZ ;  /* 0x000000d844007810 */ /* 0x000fe40007ffe0ff */
[----:B0-----:R-:W-:Y:S02]  /*3160*/  CS2R R50, SRZ ;  /* 0x0000000000327805 */ /* 0x001fe4000001ff00 */
[----:B------:R-:W-:-:S04]  /*3170*/  SHF.R.S32.HI R71, RZ, 0x1f, R0 ;  /* 0x0000001fff477819 */ /* 0x000fc80000011400 */
[----:B------:R-:W5:Y:S01]  /*3180*/  @P0 LDG.E R51, desc[UR12][R100.64] ;  /* 0x0000000c64330981 */ /* 0x000f62000c1e1900 */
[----:B------:R-:W-:-:S03]  /*3190*/  ISETP.GE.U32.AND P0, PT, R0, UR6, PT ;  /* 0x0000000600007c0c */ /* 0x000fc6000bf06070 */
[----:B------:R0:W5:Y:S01]  /*31a0*/  @P5 LDG.E R50, desc[UR12][R48.64] ;  /* 0x0000000c30325981 */ /* 0x000162000c1e1900 */
[----:B------:R-:W-:-:S04]  /*31b0*/  ISETP.GE.AND.EX P0, PT, R71, UR7, PT, P0 ;  /* 0x0000000747007c0c */ /* 0x000fc8000bf06300 */
[----:B------:R-:W-:-:S13]  /*31c0*/  ISETP.LT.U32.AND P0, PT, R70, 0x200, !P0 ;  /* 0x000002004600780c */ /* 0x000fda0004701070 */
[----:B0-----:R-:W0:Y:S01]  /*31d0*/  @P0 LDC.64 R48, c[0x0][0x288] ;  /* 0x0000a200ff300b82 */ /* 0x001e220000000a00 */
[----:B------:R-:W-:Y:S02]  /*31e0*/  @P0 MOV R74, R40 ;  /* 0x00000028004a0202 */ /* 0x000fe40000000f00 */
[----:B------:R-:W-:Y:S01]  /*31f0*/  @P0 MOV R75, R31 ;  /* 0x0000001f004b0202 */ /* 0x000fe20000000f00 */
[-C--:B0-----:R-:W-:Y:S02]  /*3200*/  @P0 IMAD R71, R71, R48.reuse, RZ ;  /* 0x0000003047470224 */ /* 0x081fe400078e02ff */
        /* <DEDUP_REMOVED lines=13> */
[----:B------:R1:W5:Y:S01]  /*32e0*/  @P4 LDG.E R47, desc[UR12][R28.64] ;  /* 0x0000000c1c2f4981 */ /* 0x000362000c1e1900 */
        /* <DEDUP_REMOVED lines=30> */
[----:B------:R-:W-:-:S04]  /*34d0*/  ISETP.GE.U32.AND P0, PT, R0, UR6, PT ;  /* 0x0000000600007c0c */ /* 0x000fc8000bf06070 */
[----:B------:R-:W-:Y:S02]  /*34e0*/  ISETP.GE.AND.EX P0, PT, R71, UR7, PT, P0 ;  /* 0x0000000747007c0c */ /* 0x000fe4000bf06300 */
[----:B------:R-:W-:Y:S02]  /*34f0*/  LOP3.LUT P3, RZ, R67, 0x8, RZ, 0xc0, !PT ;  /* 0x0000000843ff7812 */ /* 0x000fe4000786c0ff */
[----:B------:R-:W-:-:S11]  /*3500*/  ISETP.LT.U32.AND P0, PT, R70, 0x200, !P0 ;  /* 0x000002004600780c */ /* 0x000fd60004701070 */
[----:B------:R0:W5:Y:S02]  /*3510*/  @P3 LDG.E R28, desc[UR12][R26.64] ;  /* 0x0000000c1a1c3981 */ /* 0x000164000c1e1900 */
[----:B0-----:R-:W0:Y:S01]  /*3520*/  @P0 LDC.64 R26, c[0x0][0x288] ;  /* 0x0000a200ff1a0b82 */ /* 0x001e220000000a00 */
[----:B------:R-:W-:-:S06]  /*3530*/  CS2R R74, SRZ ;  /* 0x00000000004a7805 */ /* 0x000fcc000001ff00 */
[----:B------:R1:W5:Y:S04]  /*3540*/  @P4 LDG.E R75, desc[UR12][R90.64] ;  /* 0x0000000c5a4b4981 */ /* 0x000368000c1e1900 */
[----:B------:R-:W5:Y:S01]  /*3550*/  @P3 LDG.E R74, desc[UR12][R24.64] ;  /* 0x0000000c184a3981 */ /* 0x000f62000c1e1900 */
[----:B-1----:R-:W-:Y:S02]  /*3560*/  @P0 MOV R90, R40 ;  /* 0x00000028005a0202 */ /* 0x002fe40000000f00 */
        /* <DEDUP_REMOVED lines=33> */
[C---:B------:R-:W-:Y:S01]  /*3780*/  @P0 SHF.L.U32 R71, R90.reuse, 0x1, RZ ;  /* 0x000000015a470819 */ /* 0x040fe200000006ff */
[----:B------:R-:W-:Y:S01]  /*3790*/  HFMA2.MMA R24, -RZ, RZ, 0, 0 ;  /* 0x00000000ff187435 */ /* 0x000fe200000001ff */
[----:B------:R-:W-:Y:S02]  /*37a0*/  @P0 SHF.L.U64.HI R0, R90, 0x1, R0 ;  /* 0x000000015a000819 */ /* 0x000fe40000010200 */
[----:B------:R-:W-:-:S03]  /*37b0*/  LOP3.LUT P4, RZ, R67, 0x2, RZ, 0xc0, !PT ;  /* 0x0000000243ff7812 */ /* 0x000fc6000788c0ff */
[----:B------:R-:W1:Y:S01]  /*37c0*/  @P0 LDC.64 R90, c[0x0][0x228] ;  /* 0x00008a00ff5a0b82 */ /* 0x000e620000000a00 */
[----:B0-----:R-:W-:-:S04]  /*37d0*/  @P0 IADD3 R22, P6, R71, R22, RZ ;  /* 0x0000001647160210 */ /* 0x001fc80007fde0ff */
[----:B------:R-:W-:-:S05]  /*37e0*/  @P0 IADD3.X R23, R0, R23, RZ, P6, !PT ;  /* 0x0000001700170210 */ /* 0x000fca00037fe4ff */
[----:B------:R0:W5:Y:S02]  /*37f0*/  @P0 LDG.E R24, desc[UR12][R22.64] ;  /* 0x0000000c16180981 */ /* 0x000164000c1e1900 */
[----:B0-----:R-:W-:-:S06]  /*3800*/  CS2R R22, SRZ ;  /* 0x0000000000167805 */ /* 0x001fcc000001ff00 */
[----:B------:R0:W5:Y:S02]  /*3810*/  @P4 LDG.E R22, desc[UR12][R18.64] ;  /* 0x0000000c12164981 */ /* 0x000164000c1e1900 */
[----:B0-----:R-:W0:Y:S01]  /*3820*/  LDC R18, c[0x0][0x2ac] ;  /* 0x0000ab00ff127b82 */ /* 0x001e220000000800 */
[----:B-1----:R-:W-:-:S04]  /*3830*/  @P0 IADD3 R90, P6, R71, R90, RZ ;  /* 0x0000005a475a0210 */ /* 0x002fc80007fde0ff */
[----:B------:R-:W-:Y:S02]  /*3840*/  @P0 IADD3.X R91, R0, R91, RZ, P6, !PT ;  /* 0x0000005b005b0210 */ /* 0x000fe400037fe4ff */
[----:B------:R-:W-:-:S03]  /*3850*/  SHF.R.U32.HI R0, RZ, 0x6, R70 ;  /* 0x00000006ff007819 */ /* 0x000fc60000011646 */
[----:B------:R1:W5:Y:S02]  /*3860*/  @P0 LDG.E R23, desc[UR12][R90.64] ;  /* 0x0000000c5a170981 */ /* 0x000364000c1e1900 */
[----:B0-----:R-:W-:-:S05]  /*3870*/  IMAD R0, R18, UR15, R0 ;  /* 0x0000000f12007c24 */ /* 0x001fca000f8e0200 */
[----:B------:R-:W-:-:S04]  /*3880*/  IADD3 R0, R0, 0xf8, RZ ;  /* 0x000000f800007810 */ /* 0x000fc80007ffe0ff */
[----:B------:R-:W-:Y:S02]  /*3890*/  SHF.R.S32.HI R18, RZ, 0x1f, R0 ;  /* 0x0000001fff127819 */ /* 0x000fe40000011400 */
[----:B------:R-:W-:-:S04]  /*38a0*/  ISETP.GE.U32.AND P0, PT, R0, UR6, PT ;  /* 0x0000000600007c0c */ /* 0x000fc8000bf06070 */
[----:B------:R-:W-:Y:S01]  /*38b0*/  ISETP.GE.AND.EX P0, PT, R18, UR7, PT, P0 ;  /* 0x0000000712007c0c */ /* 0x000fe2000bf06300 */
[----:B------:R-:W-:-:S03]  /*38c0*/  ULDC.64 UR6, c[0x0][0x248] ;  /* 0x0000920000067ab9 */ /* 0x000fc60000000a00 */
[----:B------:R-:W-:-:S13]  /*38d0*/  ISETP.LT.U32.AND P0, PT, R70, 0x200, !P0 ;  /* 0x000002004600780c */ /* 0x000fda0004701070 */
[----:B------:R-:W0:Y:S01]  /*38e0*/  @P0 LDC.64 R18, c[0x0][0x288] ;  /* 0x0000a200ff120b82 */ /* 0x000e220000000a00 */
[----:B------:R-:W-:Y:S02]  /*38f0*/  IADD3 R0, R68, 0xf8, RZ ;  /* 0x000000f844007810 */ /* 0x000fe40007ffe0ff */
[----:B------:R-:W-:Y:S02]  /*3900*/  MOV R71, RZ ;  /* 0x000000ff00477202 */ /* 0x000fe40000000f00 */
[----:B-1----:R-:W-:-:S04]  /*3910*/  SHF.R.S32.HI R90, RZ, 0x1f, R0 ;  /* 0x0000001fff5a7819 */ /* 0x002fc80000011400 */
[----:B------:R1:W5:Y:S02]  /*3920*/  @P5 LDG.E R71, desc[UR12][R20.64] ;  /* 0x0000000c14475981 */ /* 0x000364000c1e1900 */
[----:B-1----:R-:W-:Y:S02]  /*3930*/  @P0 MOV R20, R40 ;  /* 0x0000002800140202 */ /* 0x002fe40000000f00 */
[----:B------:R-:W-:Y:S01]  /*3940*/  @P0 MOV R21, R31 ;  /* 0x0000001f00150202 */ /* 0x000fe20000000f00 */
[-C--:B0-----:R-:W-:Y:S02]  /*3950*/  @P0 IMAD R90, R90, R18.reuse, RZ ;  /* 0x000000125a5a0224 */ /* 0x081fe400078e02ff */
[----:B------:R-:W-:-:S04]  /*3960*/  @P0 IMAD.WIDE.U32 R20, R0, R18, R20 ;  /* 0x0000001200140225 */ /* 0x000fc800078e0014 */
[----:B------:R-:W-:-:S05]  /*3970*/  @P0 IMAD R19, R0, R19, R90 ;  /* 0x0000001300130224 */ /* 0x000fca00078e025a */
[----:B------:R-:W-:Y:S02]  /*3980*/  @P0 IADD3 R0, R21, R19, RZ ;  /* 0x0000001315000210 */ /* 0x000fe40007ffe0ff */
[----:B------:R-:W0:Y:S02]  /*3990*/  @P0 LDC.64 R18, c[0x0][0x230] ;  /* 0x00008c00ff120b82 */ /* 0x000e240000000a00 */
[C---:B------:R-:W-:Y:S02]  /*39a0*/  @P0 SHF.L.U64.HI R0, R20.reuse, 0x1, R0 ;  /* 0x0000000114000819 */ /* 0x040fe40000010200 */
[----:B------:R-:W-:Y:S01]  /*39b0*/  @P0 SHF.L.U32 R20, R20, 0x1, RZ ;  /* 0x0000000114140819 */ /* 0x000fe200000006ff */
[----:B------:R-:W-:-:S03]  /*39c0*/  HFMA2.MMA R21, -RZ, RZ, 0, 0 ;  /* 0x00000000ff157435 */ /* 0x000fc600000001ff */
[----:B0-----:R-:W-:-:S04]  /*39d0*/  @P0 IADD3 R18, P6, R20, R18, RZ ;  /* 0x0000001214120210 */ /* 0x001fc80007fde0ff */
[----:B------:R-:W-:-:S05]  /*39e0*/  @P0 IADD3.X R19, R0, R19, RZ, P6, !PT ;  /* 0x0000001300130210 */ /* 0x000fca00037fe4ff */
[----:B------:R0:W5:Y:S02]  /*39f0*/  @P0 LDG.E R21, desc[UR12][R18.64] ;  /* 0x0000000c12150981 */ /* 0x000164000c1e1900 */
[----:B0-----:R-:W0:Y:S01]  /*3a00*/  @P0 LDC.64 R18, c[0x0][0x228] ;  /* 0x00008a00ff120b82 */ /* 0x001e220000000a00 */
[----:B------:R-:W-:Y:S01]  /*3a10*/  UIMAD.WIDE UR6, UR17, 0x8, UR6 ;  /* 0x00000008110678a5 */ /* 0x000fe2000f8e0206 */
[----:B0-----:R-:W-:Y:S02]  /*3a20*/  @P0 IADD3 R18, P6, R20, R18, RZ ;  /* 0x0000001214120210 */ /* 0x001fe40007fde0ff */
[----:B------:R-:W-:Y:S02]  /*3a30*/  MOV R20, RZ ;  /* 0x000000ff00147202 */ /* 0x000fe40000000f00 */
[----:B------:R-:W-:-:S05]  /*3a40*/  @P0 IADD3.X R19, R0, R19, RZ, P6, !PT ;  /* 0x0000001300130210 */ /* 0x000fca00037fe4ff */
[----:B------:R0:W5:Y:S02]  /*3a50*/  @P0 LDG.E R20, desc[UR12][R18.64] ;  /* 0x0000000c12140981 */ /* 0x000164000c1e1900 */
[----:B0-----:R-:W-:Y:S02]  /*3a60*/  MOV R18, UR6 ;  /* 0x0000000600127c02 */ /* 0x001fe40008000f00 */
[----:B------:R-:W-:-:S06]  /*3a70*/  MOV R19, UR7 ;  /* 0x0000000700137c02 */ /* 0x000fcc0008000f00 */
[----:B------:R-:W3:Y:S01]  /*3a80*/  LDG.E.64 R18, desc[UR12][R18.64] ;  /* 0x0000000c12127981 */ /* 0x000ee2000c1e1b00 */
[C---:B------:R-:W-:Y:S02]  /*3a90*/  LOP3.LUT P5, RZ, R67.reuse, 0x2000000, RZ, 0xc0, !PT ;  /* 0x0200000043ff7812 */ /* 0x040fe400078ac0ff */
[C---:B------:R-:W-:Y:S02]  /*3aa0*/  LOP3.LUT P1, RZ, R67.reuse, 0x20000000, RZ, 0xc0, !PT ;  /* 0x2000000043ff7812 */ /* 0x040fe4000782c0ff */
[C---:B------:R-:W-:Y:S02]  /*3ab0*/  LOP3.LUT P2, RZ, R67.reuse, 0x8000000, RZ, 0xc0, !PT ;  /* 0x0800000043ff7812 */ /* 0x040fe4000784c0ff */
[----:B------:R-:W-:Y:S02]  /*3ac0*/  LOP3.LUT P3, RZ, R67, 0x4000000, RZ, 0xc0, !PT ;  /* 0x0400000043ff7812 */ /* 0x000fe4000786c0ff */
[----:B---3--:R-:W-:-:S13]  /*3ad0*/  R2UR UR16, R18 ;  /* 0x00000000121072ca */ /* 0x008fda00000e0000 */
[----:B------:R-:W-:-:S05]  /*3ae0*/  MOV R0, UR16 ;  /* 0x0000001000007c02 */ /* 0x000fca0008000f00 */
[----:B------:R-:W-:-:S05]  /*3af0*/  FFMA.FTZ R0, -R0, UR16, R19 ;  /* 0x0000001000007c23 */ /* 0x000fca0008010113 */
[----:B------:R-:W-:-:S13]  /*3b00*/  FSETP.GTU.FTZ.AND P0, PT, R0, RZ, PT ;  /* 0x000000ff0000720b */ /* 0x000fda0003f1c000 */
[----:B------:R-:W-:Y:S01]  /*3b10*/  VOTEU.ANY UP0, P0 ;  /* 0x00000000003f7886 */ /* 0x000fe20000000100 */
[----:B------:R-:W-:-:S04]  /*3b20*/  PLOP3.LUT P0, PT, PT, PT, UP0, 0x80, 0x0 ;  /* 0x000000000000781c */ /* 0x000fc80003f0f008 */
[----:B------:R-:W-:-:S09]  /*3b30*/  @UP0 ULDC UR6, c[0x0][0x250] ;  /* 0x0000940000060ab9 */ /* 0x000fd20000000800 */
[----:B------:R-:W-:Y:S01]  /*3b40*/  @P0 FADD.FTZ R0, R0, UR6 ;  /* 0x0000000600000e21 */ /* 0x000fe20008010000 */
[----:B------:R-:W-:-:S13]  /*3b50*/  PLOP3.LUT P0, PT, PT, PT, UP0, 0x80, 0x0 ;  /* 0x000000000000781c */ /* 0x000fda0003f0f008 */
[----:B------:R-:W0:Y:S01]  /*3b60*/  @P0 MUFU.RSQ R0, R0 ;  /* 0x0000000000000308 */ /* 0x000e220000001400 */
[----:B------:R-:W-:Y:S02]  /*3b70*/  PLOP3.LUT P0, PT, PT, PT, UP0, 0x80, 0x0 ;  /* 0x000000000000781c */ /* 0x000fe40003f0f008 */
[----:B------:R-:W-:-:S06]  /*3b80*/  CS2R R18, SRZ ;  /* 0x0000000000127805 */ /* 0x000fcc000001ff00 */
[----:B------:R-:W5:Y:S05]  /*3b90*/  @P4 LDG.E R19, desc[UR12][R86.64] ;  /* 0x0000000c56134981 */ /* 0x000f6a000c1e1900 */
[----:B0-----:R-:W-:Y:S01]  /*3ba0*/  @P0 R2UR UR20, R0 ;  /* 0x00000000001402ca */ /* 0x001fe200000e0000 */
[----:B------:R0:W5:Y:S01]  /*3bb0*/  @P5 LDG.E R18, desc[UR12][R16.64] ;  /* 0x0000000c10125981 */ /* 0x000162000c1e1900 */
[C---:B------:R-:W-:Y:S02]  /*3bc0*/  LOP3.LUT P0, RZ, R67.reuse, 0x20000, RZ, 0xc0, !PT ;  /* 0x0002000043ff7812 */ /* 0x040fe4000780c0ff */
[C---:B------:R-:W-:Y:S02]  /*3bd0*/  LOP3.LUT P4, RZ, R67.reuse, 0x1000000, RZ, 0xc0, !PT ;  /* 0x0100000043ff7812 */ /* 0x040fe4000788c0ff */
[----:B------:R-:W-:-:S09]  /*3be0*/  LOP3.LUT R67, R67, 0xffbfffff, RZ, 0xc0, !PT ;  /* 0xffbfffff43437812 */ /* 0x000fd200078ec0ff */
[----:B------:R-:W-:Y:S02]  /*3bf0*/  @P0 LOP3.LUT R67, R67, 0x400000, RZ, 0xfc, !PT ;  /* 0x0040000043430812 */ /* 0x000fe400078efcff */
[----:B0-----:R-:W-:Y:S02]  /*3c00*/  CS2R R16, SRZ ;  /* 0x0000000000107805 */ /* 0x001fe4000001ff00 */
[C---:B------:R-:W-:Y:S02]  /*3c10*/  LOP3.LUT P0, RZ, R67.reuse, 0x40000, RZ, 0xc0, !PT ;  /* 0x0004000043ff7812 */ /* 0x040fe4000780c0ff */
[----:B------:R-:W-:Y:S02]  /*3c20*/  LOP3.LUT R67, R67, 0xff7fffff, RZ, 0xc0, !PT ;  /* 0xff7fffff43437812 */ /* 0x000fe400078ec0ff */
[----:B------:R0:W5:Y:S01]  /*3c30*/  @P4 LDG.E R16, desc[UR12][R14.64] ;  /* 0x0000000c0e104981 */ /* 0x000162000c1e1900 */
[----:B------:R-:W-:-:S03]  /*3c40*/  HFMA2.MMA R0, -RZ, RZ, 0, 0 ;  /* 0x00000000ff007435 */ /* 0x000fc600000001ff */
[----:B------:R-:W5:Y:S01]  /*3c50*/  @P5 LDG.E R17, desc[UR12][R84.64] ;  /* 0x0000000c54115981 */ /* 0x000f62000c1e1900 */
[----:B0-----:R-:W-:-:S04]  /*3c60*/  CS2R R14, SRZ ;  /* 0x00000000000e7805 */ /* 0x001fc8000001ff00 */
[----:B------:R-:W-:-:S04]  /*3c70*/  @P0 LOP3.LUT R67, R67, 0x800000, RZ, 0xfc, !PT ;  /* 0x0080000043430812 */ /* 0x000fc800078efcff */
[----:B------:R-:W-:Y:S01]  /*3c80*/  LOP3.LUT P6, RZ, R67, 0x10000, RZ, 0xc0, !PT ;  /* 0x0001000043ff7812 */ /* 0x000fe200078cc0ff */
[----:B------:R0:W5:Y:S04]  /*3c90*/  @P3 LDG.E R14, desc[UR12][R12.64] ;  /* 0x0000000c0c0e3981 */ /* 0x000168000c1e1900 */
[----:B------:R-:W5:Y:S01]  /*3ca0*/  @P4 LDG.E R15, desc[UR12][R82.64] ;  /* 0x0000000c520f4981 */ /* 0x000f62000c1e1900 */
[----:B0-----:R-:W-:-:S07]  /*3cb0*/  CS2R R12, SRZ ;  /* 0x00000000000c7805 */ /* 0x001fce000001ff00 */
[----:B------:R-:W5:Y:S04]  /*3cc0*/  @P6 LDG.E R0, desc[UR12][R38.64] ;  /* 0x0000000c26006981 */ /* 0x000f68000c1e1900 */
[----:B------:R0:W5:Y:S04]  /*3cd0*/  @P2 LDG.E R12, desc[UR12][R10.64] ;  /* 0x0000000c0a0c2981 */ /* 0x000168000c1e1900 */
[----:B------:R-:W5:Y:S01]  /*3ce0*/  @P3 LDG.E R13, desc[UR12][R80.64] ;  /* 0x0000000c500d3981 */ /* 0x000f62000c1e1900 */
[----:B0-----:R-:W-:-:S06]  /*3cf0*/  CS2R R10, SRZ ;  /* 0x00000000000a7805 */ /* 0x001fcc000001ff00 */
[----:B------:R-:W5:Y:S01]  /*3d00*/  @P1 LDG.E R10, desc[UR12][R72.64] ;  /* 0x0000000c480a1981 */ /* 0x000f62000c1e1900 */
[----:B------:R-:W-:-:S03]  /*3d10*/  LOP3.LUT P0, RZ, R67, 0x80000, RZ, 0xc0, !PT ;  /* 0x0008000043ff7812 */ /* 0x000fc6000780c0ff */
[----:B------:R0:W5:Y:S02]  /*3d20*/  @P2 LDG.E R11, desc[UR12][R8.64] ;  /* 0x0000000c080b2981 */ /* 0x000164000c1e1900 */
[----:B0-----:R-:W-:-:S06]  /*3d30*/  CS2R R8, SRZ ;  /* 0x0000000000087805 */ /* 0x001fcc000001ff00 */
[----:B------:R0:W5:Y:S04]  /*3d40*/  @P1 LDG.E R9, desc[UR12][R6.64] ;  /* 0x0000000c06091981 */ /* 0x000168000c1e1900 */
[----:B------:R-:W5:Y:S01]  /*3d50*/  @P0 LDG.E R8, desc[UR12][R58.64] ;  /* 0x0000000c3a080981 */ /* 0x000f62000c1e1900 */
[----:B0-----:R-:W-:-:S06]  /*3d60*/  CS2R R6, SRZ ;  /* 0x0000000000067805 */ /* 0x001fcc000001ff00 */
[----:B------:R0:W5:Y:S01]  /*3d70*/  @P0 LDG.E R7, desc[UR12][R4.64] ;  /* 0x0000000c04070981 */ /* 0x000162000c1e1900 */
[----:B------:R-:W-:Y:S02]  /*3d80*/  LOP3.LUT P0, RZ, R67, 0x800000, RZ, 0xc0, !PT ;  /* 0x0080000043ff7812 */ /* 0x000fe4000780c0ff */
[----:B0-----:R-:W-:-:S11]  /*3d90*/  CS2R R4, SRZ ;  /* 0x0000000000047805 */ /* 0x001fd6000001ff00 */
[----:B------:R-:W5:Y:S04]  /*3da0*/  @P0 LDG.E R6, desc[UR12][R44.64] ;  /* 0x0000000c2c060981 */ /* 0x000f68000c1e1900 */
[----:B------:R0:W5:Y:S01]  /*3db0*/  @P0 LDG.E R5, desc[UR12][R2.64] ;  /* 0x0000000c02050981 */ /* 0x000162000c1e1900 */
[----:B------:R-:W-:Y:S02]  /*3dc0*/  LOP3.LUT P0, RZ, R67, 0x400000, RZ, 0xc0, !PT ;  /* 0x0040000043ff7812 */ /* 0x000fe4000780c0ff */
[----:B0-----:R-:W-:-:S11]  /*3dd0*/  CS2R R2, SRZ ;  /* 0x0000000000027805 */ /* 0x001fd6000001ff00 */
[----:B------:R0:W5:Y:S04]  /*3de0*/  @P0 LDG.E R4, desc[UR12][R42.64] ;  /* 0x0000000c2a040981 */ /* 0x000168000c1e1900 */
[----:B------:R-:W5:Y:S01]  /*3df0*/  @P0 LDG.E R3, desc[UR12][R34.64] ;  /* 0x0000000c22030981 */ /* 0x000f62000c1e1900 */
[----:B------:R-:W-:Y:S01]  /*3e00*/  ISETP.GT.U32.AND P0, PT, R70, 0x1ff, PT ;  /* 0x000001ff4600780c */ /* 0x000fe20003f04070 */
[----:B------:R-:W-:Y:S01]  /*3e10*/  BSSY B0, `(.L_x_1341) ;  /* 0x0000012000007945 */ /* 0x000fe20003800000 */
[----:B------:R-:W-:Y:S01]  /*3e20*/  CS2R R44, SRZ ;  /* 0x00000000002c7805 */ /* 0x000fe2000001ff00 */
[----:B------:R2:W5:Y:S01]  /*3e30*/  @P6 LDG.E R2, desc[UR12][R36.64] ;  /* 0x0000000c24026981 */ /* 0x000562000c1e1900 */
[----:B0-----:R-:W-:Y:S01]  /*3e40*/  CS2R R42, SRZ ;  /* 0x00000000002a7805 */ /* 0x001fe2000001ff00 */
[----:B--2---:R-:W-:-:S02]  /*3e50*/  HADD2.F32 R36, -RZ, R78.H0_H0 ;  /* 0x2000004eff247230 */ /* 0x004fc40000004100 */
[----:B------:R-:W-:-:S06]  /*3e60*/  HADD2.F32 R37, -RZ, R78.H1_H1 ;  /* 0x3000004eff257230 */ /* 0x000fcc0000004100 */
[----:B------:R-:W-:Y:S05]  /*3e70*/  @P0 BRA `(.L_x_1342) ;  /* 0x00000000002c0947 */ /* 0x000fea0003800000 */
[----:B------:R-:W-:Y:S01]  /*3e80*/  ISETP.NE.AND P0, PT, RZ, UR18, PT ;  /* 0x00000012ff007c0c */ /* 0x000fe2000bf05270 */
[----:B------:R-:W-:Y:S01]  /*3e90*/  ULDC.64 UR6, c[0x0][0x238] ;  /* 0x00008e0000067ab9 */ /* 0x000fe20000000a00 */
[C---:B------:R-:W-:Y:S02]  /*3ea0*/  SHF.L.U32 R44, R32.reuse, 0x2, RZ ;  /* 0x00000002202c7819 */ /* 0x040fe400000006ff */
[----:B------:R-:W-:-:S09]  /*3eb0*/  SHF.L.U64.HI R32, R32, 0x2, R33 ;  /* 0x0000000220207819 */ /* 0x000fd20000010221 */
[----:B------:R-:W0:Y:S02]  /*3ec0*/  @P0 LDC.64 R34, c[0x0][0x240] ;  /* 0x00009000ff220b82 */ /* 0x000e240000000a00 */
[----:B0-----:R-:W-:-:S04]  /*3ed0*/  @P0 IADD3 R34, P6, R44, R34, RZ ;  /* 0x000000222c220210 */ /* 0x001fc80007fde0ff */
[----:B------:R-:W-:-:S05]  /*3ee0*/  @P0 IADD3.X R35, R32, R35, RZ, P6, !PT ;  /* 0x0000002320230210 */ /* 0x000fca00037fe4ff */
[----:B------:R0:W5:Y:S01]  /*3ef0*/  @P0 LDG.E.64 R42, desc[UR12][R34.64] ;  /* 0x0000000c222a0981 */ /* 0x000162000c1e1b00 */
[----:B------:R-:W-:-:S04]  /*3f00*/  IADD3 R44, P0, R44, UR6, RZ ;  /* 0x000000062c2c7c10 */ /* 0x000fc8000ff1e0ff */
[----:B------:R-:W-:-:S06]  /*3f10*/  IADD3.X R45, R32, UR7, RZ, P0, !PT ;  /* 0x00000007202d7c10 */ /* 0x000fcc00087fe4ff */
[----:B0-----:R-:W5:Y:S03]  /*3f20*/  LDG.E.64 R44, desc[UR12][R44.64] ;  /* 0x0000000c2c2c7981 */ /* 0x001f66000c1e1b00 */
.L_x_1342:
[----:B------:R-:W-:Y:S05]  /*3f30*/  BSYNC B0 ;  /* 0x0000000000007941 */ /* 0x000fea0003800000 */
.L_x_1341:
[----:B------:R-:W-:Y:S01]  /*3f40*/  ISETP.NE.AND P0, PT, RZ, UR18, PT ;  /* 0x00000012ff007c0c */ /* 0x000fe2000bf05270 */
[----:B------:R-:W-:Y:S01]  /*3f50*/  FADD.FTZ R36, R36, -UR16 ;  /* 0x8000001024247e21 */ /* 0x000fe20008010000 */
[----:B------:R-:W-:Y:S01]  /*3f60*/  FADD.FTZ R32, R37, -UR16 ;  /* 0x8000001025207e21 */ /* 0x000fe20008010000 */
[----:B------:R-:W-:Y:S01]  /*3f70*/  LOP3.LUT R67, R67, 0xffdfffff, RZ, 0xc0, !PT ;  /* 0xffdfffff43437812 */ /* 0x000fe200078ec0ff */
[--C-:B-----5:R-:W-:Y:S02]  /*3f80*/  HADD2.F32 R39, -RZ, R77.reuse.H0_H0 ;  /* 0x2000004dff277230 */ /* 0x120fe40000004100 */
[----:B------:R-:W-:Y:S01]  /*3f90*/  FMUL.FTZ R58, R36, UR20 ;  /* 0x00000014243a7c20 */ /* 0x000fe20008410000 */
[----:B------:R-:W-:Y:S02]  /*3fa0*/  HADD2.F32 R35, -RZ, R77.H1_H1 ;  /* 0x3000004dff237230 */ /* 0x000fe40000004100 */
[----:B------:R-:W-:-:S04]  /*3fb0*/  FMUL.FTZ R32, R32, UR20 ;  /* 0x0000001420207c20 */ /* 0x000fc80008410000 */
[----:B------:R-:W-:Y:S01]  /*3fc0*/  @P0 LOP3.LUT R67, R67, 0x200000, RZ, 0xfc, !PT ;  /* 0x0020000043430812 */ /* 0x000fe200078efcff */
        /* <DEDUP_REMOVED lines=19> */
.L_x_1343:
[----:B------:R-:W-:Y:S01]  /*4100*/  FMUL.FTZ R33, R39, R44 ;  /* 0x0000002c27217220 */ /* 0x000fe20000410000 */
[--C-:B------:R-:W-:Y:S02]  /*4110*/  HADD2.F32 R38, -RZ, R66.reuse.H0_H0 ;  /* 0x20000042ff267230 */ /* 0x100fe40000004100 */
[----:B------:R-:W-:Y:S01]  /*4120*/  FMUL.FTZ R37, R35, R45 ;  /* 0x0000002d23257220 */ /* 0x000fe20000410000 */
[----:B------:R-:W-:Y:S02]  /*4130*/  HADD2.F32 R34, -RZ, R66.H1_H1 ;  /* 0x30000042ff227230 */ /* 0x000fe40000004100 */
[----:B------:R-:W-:Y:S01]  /*4140*/  FFMA.FTZ R36, R58, R33, RZ ;  /* 0x000000213a247223 */ /* 0x000fe200000100ff */
[----:B------:R-:W-:Y:S01]  /*4150*/  FADD.FTZ R33, RZ, R33 ;  /* 0x00000021ff217221 */ /* 0x000fe20000010000 */
[----:B------:R-:W-:Y:S01]  /*4160*/  FADD.FTZ R38, R38, -UR16 ;  /* 0x8000001026267e21 */ /* 0x000fe20008010000 */
[--C-:B------:R-:W-:Y:S02]  /*4170*/  HADD2.F32 R72, -RZ, R88.reuse.H0_H0 ;  /* 0x20000058ff487230 */ /* 0x100fe40000004100 */
[----:B------:R-:W-:Y:S01]  /*4180*/  FADD.FTZ R34, R34, -UR16 ;  /* 0x8000001022227e21 */ /* 0x000fe20008010000 */
[----:B------:R-:W-:Y:S01]  /*4190*/  FFMA.FTZ R36, R32, R37, R36 ;  /* 0x0000002520247223 */ /* 0x000fe20000010024 */
[----:B------:R-:W-:Y:S01]  /*41a0*/  FADD.FTZ R37, R37, R33 ;  /* 0x0000002125257221 */ /* 0x000fe20000010000 */
[----:B------:R-:W-:Y:S01]  /*41b0*/  FMUL.FTZ R38, R38, UR20 ;  /* 0x0000001426267c20 */ /* 0x000fe20008410000 */
[----:B------:R-:W-:Y:S01]  /*41c0*/  FMUL.FTZ R34, R34, UR20 ;  /* 0x0000001422227c20 */ /* 0x000fe20008410000 */
[----:B------:R-:W-:Y:S01]  /*41d0*/  FFMA.FTZ R58, R58, R39, RZ ;  /* 0x000000273a3a7223 */ /* 0x000fe200000100ff */
        /* <DEDUP_REMOVED lines=20> */
.L_x_1344:
[----:B------:R-:W-:Y:S01]  /*4320*/  FMUL.FTZ R59, R72, R44 ;  /* 0x0000002c483b7220 */ /* 0x000fe20000410000 */
[----:B------:R-:W-:Y:S01]  /*4330*/  FADD.FTZ R73, RZ, R39 ;  /* 0x00000027ff497221 */ /* 0x000fe20000010000 */
[C---:B------:R-:W-:Y:S02]  /*4340*/  FFMA.FTZ R39, R38.reuse, R72, R58 ;  /* 0x0000004826277223 */ /* 0x040fe4000001003a */
[----:B------:R-:W-:Y:S01]  /*4350*/  FFMA.FTZ R38, R38, R59, R36 ;  /* 0x0000003b26267223 */ /* 0x000fe20000010024 */
[----:B------:R-:W-:Y:S01]  /*4360*/  FFMA.FTZ R36, R32, R35, RZ ;  /* 0x0000002320247223 */ /* 0x000fe200000100ff */
[----:B------:R-:W-:Y:S01]  /*4370*/  FADD.FTZ R35, RZ, R35 ;  /* 0x00000023ff237221 */ /* 0x000fe20000010000 */
[----:B------:R-:W-:Y:S01]  /*4380*/  FADD.FTZ R59, R37, R59 ;  /* 0x0000003b253b7221 */ /* 0x000fe20000010000 */
[--C-:B------:R-:W-:Y:S02]  /*4390*/  HADD2.F32 R32, -RZ, R65.reuse.H0_H0 ;  /* 0x20000041ff207230 */ /* 0x100fe40000004100 */
[----:B------:R-:W-:Y:S01]  /*43a0*/  FFMA.FTZ R36, R34, R33, R36 ;  /* 0x0000002122247223 */ /* 0x000fe20000010024 */
[----:B------:R-:W-:Y:S01]  /*43b0*/  FADD.FTZ R37, R35, R33 ;  /* 0x0000002123257221 */ /* 0x000fe20000010000 */
[----:B------:R-:W-:Y:S01]  /*43c0*/  FMUL.FTZ R33, R33, R45 ;  /* 0x0000002d21217220 */ /* 0x000fe20000410000 */
[----:B------:R-:W-:-:S02]  /*43d0*/  HADD2.F32 R35, -RZ, R65.H1_H1 ;  /* 0x30000041ff237230 */ /* 0x000fc40000004100 */
[----:B------:R-:W-:Y:S01]  /*43e0*/  FADD.FTZ R72, R73, R72 ;  /* 0x0000004849487221 */ /* 0x000fe20000010000 */
[----:B------:R-:W-:Y:S01]  /*43f0*/  FFMA.FTZ R34, R34, R33, R38 ;  /* 0x0000002122227223 */ /* 0x000fe20000010026 */
[----:B------:R-:W-:Y:S01]  /*4400*/  FADD.FTZ R38, R32, -UR16 ;  /* 0x8000001020267e21 */ /* 0x000fe20008010000 */
[----:B------:R-:W-:Y:S01]  /*4410*/  FADD.FTZ R35, R35, -UR16 ;  /* 0x8000001023237e21 */ /* 0x000fe20008010000 */
[----:B------:R-:W-:Y:S01]  /*4420*/  FADD.FTZ R32, R33, R59 ;  /* 0x0000003b21207221 */ /* 0x000fe20000010000 */
[--C-:B------:R-:W-:Y:S02]  /*4430*/  HADD2.F32 R59, -RZ, R92.reuse.H0_H0 ;  /* 0x2000005cff3b7230 */ /* 0x100fe40000004100 */
[----:B------:R-:W-:Y:S01]  /*4440*/  FMUL.FTZ R38, R38, UR20 ;  /* 0x0000001426267c20 */ /* 0x000fe20008410000 */
[----:B------:R-:W-:Y:S01]  /*4450*/  FMUL.FTZ R35, R35, UR20 ;  /* 0x0000001423237c20 */ /* 0x000fe20008410000 */
        /* <DEDUP_REMOVED lines=20> */
.L_x_1345:
[----:B------:R-:W-:Y:S01]  /*45a0*/  FMUL.FTZ R58, R59, R44 ;  /* 0x0000002c3b3a7220 */ /* 0x000fe20000410000 */
[----:B------:R-:W-:Y:S01]  /*45b0*/  FFMA.FTZ R39, R38, R59, R39 ;  /* 0x0000003b26277223 */ /* 0x000fe20000010027 */
[----:B------:R-:W-:Y:S01]  /*45c0*/  FFMA.FTZ R36, R35, R33, R36 ;  /* 0x0000002123247223 */ /* 0x000fe20000010024 */
[----:B------:R-:W-:Y:S01]  /*45d0*/  FADD.FTZ R72, R72, R59 ;  /* 0x0000003b48487221 */ /* 0x000fe20000010000 */
[----:B------:R-:W-:Y:S01]  /*45e0*/  FFMA.FTZ R34, R38, R58, R34 ;  /* 0x0000003a26227223 */ /* 0x000fe20000010022 */
[----:B------:R-:W-:Y:S01]  /*45f0*/  FADD.FTZ R58, R32, R58 ;  /* 0x0000003a203a7221 */ /* 0x000fe20000010000 */
[----:B------:R-:W-:Y:S01]  /*4600*/  FADD.FTZ R32, R37, R33 ;  /* 0x0000002125207221 */ /* 0x000fe20000010000 */
[--C-:B------:R-:W-:Y:S02]  /*4610*/  HADD2.F32 R38, -RZ, R64.reuse.H0_H0 ;  /* 0x20000040ff267230 */ /* 0x100fe40000004100 */
[----:B------:R-:W-:Y:S01]  /*4620*/  FMUL.FTZ R33, R33, R45 ;  /* 0x0000002d21217220 */ /* 0x000fe20000410000 */
[----:B------:R-:W-:-:S02]  /*4630*/  HADD2.F32 R37, -RZ, R64.H1_H1 ;  /* 0x30000040ff257230 */ /* 0x000fc40000004100 */
[--C-:B------:R-:W-:Y:S02]  /*4640*/  HADD2.F32 R59, -RZ, R94.reuse.H0_H0 ;  /* 0x2000005eff3b7230 */ /* 0x100fe40000004100 */
[----:B------:R-:W-:Y:S01]  /*4650*/  FADD.FTZ R38, R38, -UR16 ;  /* 0x8000001026267e21 */ /* 0x000fe20008010000 */
[----:B------:R-:W-:Y:S01]  /*4660*/  FFMA.FTZ R35, R35, R33, R34 ;  /* 0x0000002123237223 */ /* 0x000fe20000010022 */
[----:B------:R-:W-:Y:S01]  /*4670*/  FADD.FTZ R37, R37, -UR16 ;  /* 0x8000001025257e21 */ /* 0x000fe20008010000 */
[----:B------:R-:W-:Y:S01]  /*4680*/  FADD.FTZ R34, R33, R58 ;  /* 0x0000003a21227221 */ /* 0x000fe20000010000 */
[----:B------:R-:W-:Y:S01]  /*4690*/  FMUL.FTZ R38, R38, UR20 ;  /* 0x0000001426267c20 */ /* 0x000fe20008410000 */
[----:B------:R-:W-:Y:S02]  /*46a0*/  HADD2.F32 R33, -RZ, R94.H1_H1 ;  /* 0x3000005eff217230 */ /* 0x000fe40000004100 */
        /* <DEDUP_REMOVED lines=20> */
.L_x_1346:
[----:B------:R-:W-:Y:S01]  /*47f0*/  FMUL.FTZ R58, R59, R44 ;  /* 0x0000002c3b3a7220 */ /* 0x000fe20000410000 */
[----:B------:R-:W-:Y:S01]  /*4800*/  FADD.FTZ R32, R32, R33 ;  /* 0x0000002120207221 */ /* 0x000fe20000010000 */
[----:B------:R-:W-:Y:S01]  /*4810*/  FFMA.FTZ R36, R37, R33, R36 ;  /* 0x0000002125247223 */ /* 0x000fe20000010024 */
[C---:B------:R-:W-:Y:S01]  /*4820*/  FFMA.FTZ R39, R38.reuse, R59, R39 ;  /* 0x0000003b26277223 */ /* 0x040fe20000010027 */
[----:B------:R-:W-:Y:S01]  /*4830*/  FFMA.FTZ R35, R38, R58, R35 ;  /* 0x0000003a26237223 */ /* 0x000fe20000010023 */
[----:B------:R-:W-:Y:S01]  /*4840*/  FADD.FTZ R58, R34, R58 ;  /* 0x0000003a223a7221 */ /* 0x000fe20000010000 */
[--C-:B------:R-:W-:Y:S02]  /*4850*/  HADD2.F32 R34, -RZ, R63.reuse.H0_H0 ;  /* 0x2000003fff227230 */ /* 0x100fe40000004100 */
[----:B------:R-:W-:Y:S01]  /*4860*/  FMUL.FTZ R33, R33, R45 ;  /* 0x0000002d21217220 */ /* 0x000fe20000410000 */
[----:B------:R-:W-:Y:S02]  /*4870*/  HADD2.F32 R38, -RZ, R63.H1_H1 ;  /* 0x3000003fff267230 */ /* 0x000fe40000004100 */
[----:B------:R-:W-:Y:S01]  /*4880*/  FADD.FTZ R72, R72, R59 ;  /* 0x0000003b48487221 */ /* 0x000fe20000010000 */
[----:B------:R-:W-:-:S02]  /*4890*/  HADD2.F32 R59, -RZ, R97.H0_H0 ;  /* 0x20000061ff3b7230 */ /* 0x000fc40000004100 */
[----:B------:R-:W-:Y:S01]  /*48a0*/  FFMA.FTZ R37, R37, R33, R35 ;  /* 0x0000002125257223 */ /* 0x000fe20000010023 */
[----:B------:R-:W-:Y:S01]  /*48b0*/  FADD.FTZ R35, R34, -UR16 ;  /* 0x8000001022237e21 */ /* 0x000fe20008010000 */
[----:B------:R-:W-:Y:S01]  /*48c0*/  FADD.FTZ R73, R38, -UR16 ;  /* 0x8000001026497e21 */ /* 0x000fe20008010000 */
[----:B------:R-:W-:Y:S01]  /*48d0*/  FADD.FTZ R34, R33, R58 ;  /* 0x0000003a21227221 */ /* 0x000fe20000010000 */
[----:B------:R-:W-:Y:S02]  /*48e0*/  HADD2.F32 R33, -RZ, R97.H1_H1 ;  /* 0x30000061ff217230 */ /* 0x000fe40000004100 */
[----:B------:R-:W-:Y:S01]  /*48f0*/  FMUL.FTZ R38, R35, UR20 ;  /* 0x0000001423267c20 */ /* 0x000fe20008410000 */
        /* <DEDUP_REMOVED lines=20> */
.L_x_1347:
        /* <DEDUP_REMOVED lines=37> */
.L_x_1348:
        /* <DEDUP_REMOVED lines=37> */
.L_x_1349:
        /* <DEDUP_REMOVED lines=37> */
.L_x_1350:
        /* <DEDUP_REMOVED lines=37> */
.L_x_1351:
        /* <DEDUP_REMOVED lines=37> */
.L_x_1352:
        /* <DEDUP_REMOVED lines=37> */
.L_x_1353:
        /* <DEDUP_REMOVED lines=37> */
.L_x_1354:
        /* <DEDUP_REMOVED lines=37> */
.L_x_1355:
        /* <DEDUP_REMOVED lines=37> */
.L_x_1356:
        /* <DEDUP_REMOVED lines=37> */
.L_x_1357:
        /* <DEDUP_REMOVED lines=37> */
.L_x_1358:
        /* <DEDUP_REMOVED lines=37> */
.L_x_1359:
        /* <DEDUP_REMOVED lines=37> */
.L_x_1360:
        /* <DEDUP_REMOVED lines=37> */
.L_x_1361:
        /* <DEDUP_REMOVED lines=37> */
.L_x_1362:
        /* <DEDUP_REMOVED lines=37> */
.L_x_1363:
        /* <DEDUP_REMOVED lines=37> */
.L_x_1364:
        /* <DEDUP_REMOVED lines=37> */
.L_x_1365:
        /* <DEDUP_REMOVED lines=37> */
.L_x_1366:
        /* <DEDUP_REMOVED lines=37> */
.L_x_1367:
        /* <DEDUP_REMOVED lines=37> */
.L_x_1368:
        /* <DEDUP_REMOVED lines=37> */
.L_x_1369:
        /* <DEDUP_REMOVED lines=37> */
.L_x_1370:
[----:B------:R-:W-:Y:S01]  /*7f70*/  FMUL.FTZ R58, R59, R44 ;  /* 0x0000002c3b3a7220 */ /* 0x000fe20000410000 */
[----:B------:R-:W-:Y:S01]  /*7f80*/  FFMA.FTZ R39, R38, R59, R39 ;  /* 0x0000003b26277223 */ /* 0x000fe20000010027 */
[----:B------:R-:W-:Y:S01]  /*7f90*/  FADD.FTZ R32, R32, R33 ;  /* 0x0000002120207221 */ /* 0x000fe20000010000 */
[----:B------:R-:W-:Y:S01]  /*7fa0*/  FFMA.FTZ R36, R37, R33, R36 ;  /* 0x0000002125247223 */ /* 0x000fe20000010024 */
[----:B------:R-:W-:Y:S01]  /*7fb0*/  FFMA.FTZ R35, R38, R58, R35 ;  /* 0x0000003a26237223 */ /* 0x000fe20000010023 */
[----:B------:R-:W-:Y:S01]  /*7fc0*/  FADD.FTZ R58, R34, R58 ;  /* 0x0000003a223a7221 */ /* 0x000fe20000010000 */
[--C-:B------:R-:W-:Y:S02]  /*7fd0*/  HADD2.F32 R34, -RZ, R46.reuse.H0_H0 ;  /* 0x2000002eff227230 */ /* 0x100fe40000004100 */
[----:B------:R-:W-:Y:S01]  /*7fe0*/  FMUL.FTZ R33, R33, R45 ;  /* 0x0000002d21217220 */ /* 0x000fe20000410000 */
[----:B------:R-:W-:Y:S02]  /*7ff0*/  HADD2.F32 R38, -RZ, R46.H1_H1 ;  /* 0x3000002eff267230 */ /* 0x000fe40000004100 */
[----:B------:R-:W-:Y:S01]  /*8000*/  FADD.FTZ R72, R72, R59 ;  /* 0x0000003b48487221 */ /* 0x000fe20000010000 */
[----:B------:R-:W-:-:S02]  /*8010*/  HADD2.F32 R59, -RZ, R29.H0_H0 ;  /* 0x2000001dff3b7230 */ /* 0x000fc40000004100 */
        /* <DEDUP_REMOVED lines=26> */
.L_x_1371:
        /* <DEDUP_REMOVED lines=10> */
[----:B------:R-:W-:Y:S01]  /*8260*/  FFMA.FTZ R33, R33, R34, R37 ;  /* 0x0000002221217223 */ /* 0x000fe20000010025 */
[----:B------:R-:W-:Y:S01]  /*8270*/  FADD.FTZ R35, R35, -UR16 ;  /* 0x8000001023237e21 */ /* 0x000fe20008010000 */
[----:B------:R-:W-:Y:S01]  /*8280*/  FADD.FTZ R37, R38, -UR16 ;  /* 0x8000001026257e21 */ /* 0x000fe20008010000 */
[----:B------:R-:W-:Y:S01]  /*8290*/  FADD.FTZ R34, R34, R58 ;  /* 0x0000003a22227221 */ /* 0x000fe20000010000 */
[----:B------:R-:W-:-:S02]  /*82a0*/  HADD2.F32 R58, -RZ, R26.H0_H0 ;  /* 0x2000001aff3a7230 */ /* 0x000fc40000004100 */
        /* <DEDUP_REMOVED lines=22> */
.L_x_1372:
[----:B------:R-:W-:Y:S01]  /*8410*/  FMUL.FTZ R59, R58, R44 ;  /* 0x0000002c3a3b7220 */ /* 0x000fe20000410000 */
[--C-:B------:R-:W-:Y:S02]  /*8420*/  HADD2.F32 R73, -RZ, R24.reuse.H0_H0 ;  /* 0x20000018ff497230 */ /* 0x100fe40000004100 */
[C---:B------:R-:W-:Y:S01]  /*8430*/  FFMA.FTZ R39, R35.reuse, R58, R39 ;  /* 0x0000003a23277223 */ /* 0x040fe20000010027 */
[----:B------:R-:W-:Y:S02]  /*8440*/  HADD2.F32 R80, -RZ, R24.H1_H1 ;  /* 0x30000018ff507230 */ /* 0x000fe40000004100 */
[----:B------:R-:W-:Y:S01]  /*8450*/  FFMA.FTZ R33, R35, R59, R33 ;  /* 0x0000003b23217223 */ /* 0x000fe20000010021 */
[----:B------:R-:W-:Y:S01]  /*8460*/  FADD.FTZ R34, R34, R59 ;  /* 0x0000003b22227221 */ /* 0x000fe20000010000 */
[----:B------:R-:W-:Y:S01]  /*8470*/  FMUL.FTZ R35, R38, R45 ;  /* 0x0000002d26237220 */ /* 0x000fe20000410000 */
[----:B------:R-:W-:Y:S01]  /*8480*/  FADD.FTZ R73, R73, -UR16 ;  /* 0x8000001049497e21 */ /* 0x000fe20008010000 */
[----:B------:R-:W-:Y:S01]  /*8490*/  FADD.FTZ R80, R80, -UR16 ;  /* 0x8000001050507e21 */ /* 0x000fe20008010000 */
[----:B------:R-:W-:Y:S01]  /*84a0*/  FADD.FTZ R72, R72, R58 ;  /* 0x0000003a48487221 */ /* 0x000fe20000010000 */
[----:B------:R-:W-:Y:S01]  /*84b0*/  FFMA.FTZ R33, R37, R35, R33 ;  /* 0x0000002325217223 */ /* 0x000fe20000010021 */
[----:B------:R-:W-:Y:S01]  /*84c0*/  FADD.FTZ R34, R35, R34 ;  /* 0x0000002223227221 */ /* 0x000fe20000010000 */
[----:B------:R-:W-:Y:S01]  /*84d0*/  FMUL.FTZ R73, R73, UR20 ;  /* 0x0000001449497c20 */ /* 0x000fe20008410000 */
[----:B------:R-:W-:Y:S01]  /*84e0*/  FMUL.FTZ R80, R80, UR20 ;  /* 0x0000001450507c20 */ /* 0x000fe20008410000 */
        /* <DEDUP_REMOVED lines=21> */
.L_x_1373:
[----:B------:R-:W-:Y:S01]  /*8640*/  FMUL.FTZ R35, R81, R44 ;  /* 0x0000002c51237220 */ /* 0x000fe20000410000 */
[----:B------:R-:W-:Y:S01]  /*8650*/  FMUL.FTZ R59, R82, R45 ;  /* 0x0000002d523b7220 */ /* 0x000fe20000410000 */
[--C-:B------:R-:W-:Y:S02]  /*8660*/  HADD2.F32 R83, -RZ, R21.reuse.H0_H0 ;  /* 0x20000015ff537230 */ /* 0x100fe40000004100 */
[----:B------:R-:W-:Y:S01]  /*8670*/  FFMA.FTZ R33, R73, R35, R33 ;  /* 0x0000002349217223 */ /* 0x000fe20000010021 */
[----:B------:R-:W-:Y:S01]  /*8680*/  FADD.FTZ R34, R34, R35 ;  /* 0x0000002322227221 */ /* 0x000fe20000010000 */
[----:B------:R-:W-:Y:S02]  /*8690*/  HADD2.F32 R35, -RZ, R20.H1_H1 ;  /* 0x30000014ff237230 */ /* 0x000fe40000004100 */
[----:B------:R-:W-:Y:S01]  /*86a0*/  FADD.FTZ R83, R83, -UR16 ;  /* 0x8000001053537e21 */ /* 0x000fe20008010000 */
[----:B------:R-:W-:Y:S01]  /*86b0*/  FFMA.FTZ R58, R80, R59, R33 ;  /* 0x0000003b503a7223 */ /* 0x000fe20000010021 */
[----:B------:R-:W-:-:S02]  /*86c0*/  HADD2.F32 R33, -RZ, R21.H1_H1 ;  /* 0x30000015ff217230 */ /* 0x000fc40000004100 */
[----:B------:R-:W-:Y:S01]  /*86d0*/  FADD.FTZ R59, R59, R34 ;  /* 0x000000223b3b7221 */ /* 0x000fe20000010000 */
[----:B------:R-:W-:Y:S01]  /*86e0*/  FMUL.FTZ R83, R83, UR20 ;  /* 0x0000001453537c20 */ /* 0x000fe20008410000 */
[----:B------:R-:W-:Y:S02]  /*86f0*/  HADD2.F32 R34, -RZ, R20.H0_H0 ;  /* 0x20000014ff227230 */ /* 0x000fe40000004100 */
        /* <DEDUP_REMOVED lines=21> */
.L_x_1374:
[----:B------:R-:W2:Y:S01]  /*8850*/  LDL R86, [R1+0x50] ;  /* 0x0000500001567983 */ /* 0x000ea20000100800 */
[----:B------:R-:W-:Y:S01]  /*8860*/  FMUL.FTZ R84, R34, R44 ;  /* 0x0000002c22547220 */ /* 0x000fe20000410000 */
[----:B------:R-:W0:Y:S01]  /*8870*/  S2UR UR11, SR_CgaCtaId ;  /* 0x00000000000b79c3 */ /* 0x000e220000008800 */
[----:B------:R-:W-:Y:S01]  /*8880*/  UMOV UR7, 0x400 ;  /* 0x0000040000077882 */ /* 0x000fe20000000000 */
[----:B------:R-:W1:Y:S01]  /*8890*/  S2R R87, SR_LANEID ;  /* 0x0000000000577919 */ /* 0x000e620000000000 */
[----:B------:R-:W-:Y:S01]  /*88a0*/  FFMA.FTZ R58, R83, R84, R58 ;  /* 0x00000054533a7223 */ /* 0x000fe2000001003a */
[----:B------:R-:W-:Y:S01]  /*88b0*/  FADD.FTZ R59, R59, R84 ;  /* 0x000000543b3b7221 */ /* 0x000fe20000010000 */
[----:B------:R-:W-:Y:S01]  /*88c0*/  FMUL.FTZ R84, R35, R45 ;  /* 0x0000002d23547220 */ /* 0x000fe20000410000 */
[----:B------:R-:W-:Y:S01]  /*88d0*/  UIADD3 UR6, UR7, 0xa0, URZ ;  /* 0x000000a007067890 */ /* 0x000fe2000fffe03f */
[----:B------:R-:W-:Y:S01]  /*88e0*/  FFMA.FTZ R36, R37, R38, R36 ;  /* 0x0000002625247223 */ /* 0x000fe20000010024 */
[----:B------:R-:W-:Y:S01]  /*88f0*/  FADD.FTZ R32, R32, R38 ;  /* 0x0000002620207221 */ /* 0x000fe20000010000 */
[----:B------:R-:W-:Y:S01]  /*8900*/  FFMA.FTZ R58, R33, R84, R58 ;  /* 0x00000054213a7223 */ /* 0x000fe2000001003a */
[----:B------:R-:W-:Y:S01]  /*8910*/  FADD.FTZ R59, R84, R59 ;  /* 0x0000003b543b7221 */ /* 0x000fe20000010000 */
[----:B------:R-:W-:Y:S01]  /*8920*/  FFMA.FTZ R39, R73, R81, R39 ;  /* 0x0000005149277223 */ /* 0x000fe20000010027 */
[----:B------:R-:W-:Y:S01]  /*8930*/  FADD.FTZ R72, R72, R81 ;  /* 0x0000005148487221 */ /* 0x000fe20000010000 */
[----:B------:R-:W-:Y:S01]  /*8940*/  FFMA.FTZ R36, R80, R82, R36 ;  /* 0x0000005250247223 */ /* 0x000fe20000010024 */
[----:B------:R-:W3:Y:S01]  /*8950*/  SHFL.DOWN PT, R84, R58, 0x1, 0x1f ;  /* 0x08201f003a547f89 */ /* 0x000ee200000e0000 */
[----:B------:R-:W-:Y:S01]  /*8960*/  FADD.FTZ R82, R32, R82 ;  /* 0x0000005220527221 */ /* 0x000fe20000010000 */
[----:B------:R-:W-:Y:S01]  /*8970*/  FFMA.FTZ R32, R83, R34, R39 ;  /* 0x0000002253207223 */ /* 0x000fe20000010027 */
[----:B------:R-:W-:Y:S01]  /*8980*/  FFMA.FTZ R33, R33, R35, R36 ;  /* 0x0000002321217223 */ /* 0x000fe20000010024 */
[----:B------:R-:W4:Y:S01]  /*8990*/  SHFL.DOWN PT, R85, R59, 0x1, 0x1f ;  /* 0x08201f003b557f89 */ /* 0x000f2200000e0000 */
[----:B------:R-:W-:Y:S01]  /*89a0*/  FADD.FTZ R34, R72, R34 ;  /* 0x0000002248227221 */ /* 0x000fe20000010000 */
[----:B------:R-:W-:Y:S01]  /*89b0*/  FADD.FTZ R35, R82, R35 ;  /* 0x0000002352237221 */ /* 0x000fe20000010000 */
[----:B------:R-:W-:Y:S01]  /*89c0*/  BSSY B0, `(.L_x_1375) ;  /* 0x0000047000007945 */ /* 0x000fe20003800000 */
[----:B0-----:R-:W-:-:S06]  /*89d0*/  ULEA UR6, UR11, UR6, 0x18 ;  /* 0x000000060b067291 */ /* 0x001fcc000f8ec03f */
[----:B------:R-:W-:Y:S02]  /*89e0*/  LEA R72, R70, UR6, 0x4 ;  /* 0x0000000646487c11 */ /* 0x000fe4000f8e20ff */
[----:B-1----:R-:W-:-:S03]  /*89f0*/  ISETP.GT.AND P0, PT, R87, 0x1e, PT ;  /* 0x0000001e5700780c */ /* 0x002fc60003f04270 */
[----:B------:R-:W-:Y:S10]  /*8a00*/  STS.128 [R72], R32 ;  /* 0x0000002048007388 */ /* 0x000ff40000000c00 */
[----:B---3--:R-:W-:Y:S01]  /*8a10*/  @!P0 FADD.FTZ R58, R58, R84 ;  /* 0x000000543a3a8221 */ /* 0x008fe20000010000 */
[----:B----4-:R-:W-:Y:S01]  /*8a20*/  @!P0 FADD.FTZ R59, R59, R85 ;  /* 0x000000553b3b8221 */ /* 0x010fe20000010000 */
        /* <DEDUP_REMOVED lines=26> */
[----:B------:R-:W0:Y:S02]  /*8bd0*/  LDS.64 R36, [UR6+0x18] ;  /* 0x00001806ff247984 */ /* 0x000e240008000a00 */
[----:B0-----:R-:W-:Y:S01]  /*8be0*/  FADD.FTZ R58, R58, R36 ;  /* 0x000000243a3a7221 */ /* 0x001fe20000010000 */
[----:B------:R-:W-:Y:S02]  /*8bf0*/  FADD.FTZ R59, R59, R37 ;  /* 0x000000253b3b7221 */ /* 0x000fe40000010000 */
[----:B------:R-:W0:Y:S02]  /*8c00*/  LDS.128 R36, [UR6+0x20] ;  /* 0x00002006ff247984 */ /* 0x000e240008000c00 */
[----:B0-----:R-:W-:Y:S01]  /*8c10*/  FADD.FTZ R58, R58, R36 ;  /* 0x000000243a3a7221 */ /* 0x001fe20000010000 */
[----:B------:R-:W-:-:S03]  /*8c20*/  FADD.FTZ R59, R59, R37 ;  /* 0x000000253b3b7221 */ /* 0x000fc60000010000 */
[----:B------:R-:W-:Y:S01]  /*8c30*/  FADD.FTZ R58, R58, R38 ;  /* 0x000000263a3a7221 */ /* 0x000fe20000010000 */
        /* <DEDUP_REMOVED lines=30> */
[----:B------:R-:W-:-:S07]  /*8e20*/  FADD.FTZ R59, R59, R39 ;  /* 0x000000273b3b7221 */ /* 0x000fce0000010000 */
.L_x_1376:
[----:B------:R-:W-:Y:S05]  /*8e30*/  BSYNC B0 ;  /* 0x0000000000007941 */ /* 0x000fea0003800000 */
.L_x_1375:
[----:B------:R-:W-:Y:S01]  /*8e40*/  BAR.SYNC.DEFER_BLOCKING 0x0 ;  /* 0x0000000000007b1d */ /* 0x000fe20000010000 */
[----:B------:R-:W-:Y:S02]  /*8e50*/  ISETP.GT.U32.AND P6, PT, R70, 0x3f, PT ;  /* 0x0000003f4600780c */ /* 0x000fe40003fc4070 */
[----:B------:R-:W-:-:S03]  /*8e60*/  LOP3.LUT R67, R67, 0xfffffffe, RZ, 0xc0, !PT ;  /* 0xfffffffe43437812 */ /* 0x000fc600078ec0ff */
[----:B------:R-:W-:Y:S08]  /*8e70*/  BSSY B0, `(.L_x_1377) ;  /* 0x0000026000007945 */ /* 0x000ff00003800000 */
[----:B------:R-:W-:Y:S01]  /*8e80*/  @P6 LOP3.LUT R67, R67, 0x1, RZ, 0xfc, !PT ;  /* 0x0000000143436812 */ /* 0x000fe200078efcff */
[----:B------:R-:W-:Y:S06]  /*8e90*/  @P6 BRA `(.L_x_1378) ;  /* 0x00000000008c6947 */ /* 0x000fec0003800000 */
[----:B------:R-:W0:Y:S02]  /*8ea0*/  LDS.128 R36, [R72+0x400] ;  /* 0x0004000048247984 */ /* 0x000e240000000c00 */
[----:B0-----:R-:W-:Y:S01]  /*8eb0*/  FADD.FTZ R36, R32, R36 ;  /* 0x0000002420247221 */ /* 0x001fe20000010000 */
[----:B------:R-:W-:Y:S01]  /*8ec0*/  FADD.FTZ R37, R33, R37 ;  /* 0x0000002521257221 */ /* 0x000fe20000010000 */
[----:B------:R-:W-:Y:S01]  /*8ed0*/  FADD.FTZ R38, R34, R38 ;  /* 0x0000002622267221 */ /* 0x000fe20000010000 */
[----:B------:R-:W-:Y:S02]  /*8ee0*/  FADD.FTZ R39, R35, R39 ;  /* 0x0000002723277221 */ /* 0x000fe40000010000 */
[----:B------:R-:W0:Y:S02]  /*8ef0*/  LDS.128 R32, [R72+0x800] ;  /* 0x0008000048207984 */ /* 0x000e240000000c00 */
[----:B0-----:R-:W-:Y:S01]  /*8f00*/  FADD.FTZ R36, R36, R32 ;  /* 0x0000002024247221 */ /* 0x001fe20000010000 */
[----:B------:R-:W-:Y:S01]  /*8f10*/  FADD.FTZ R37, R37, R33 ;  /* 0x0000002125257221 */ /* 0x000fe20000010000 */
[----:B------:R-:W-:Y:S01]  /*8f20*/  FADD.FTZ R38, R38, R34 ;  /* 0x0000002226267221 */ /* 0x000fe20000010000 */
[----:B------:R-:W-:-:S02]  /*8f30*/  FADD.FTZ R39, R39, R35 ;  /* 0x0000002327277221 */ /* 0x000fc40000010000 */
        /* <DEDUP_REMOVED lines=24> */
[----:B------:R-:W-:-:S07]  /*90c0*/  FADD.FTZ R35, R39, R35 ;  /* 0x0000002327237221 */ /* 0x000fce0000010000 */
.L_x_1378:
[----:B------:R-:W-:Y:S05]  /*90d0*/  BSYNC B0 ;  /* 0x0000000000007941 */ /* 0x000fea0003800000 */
.L_x_1377:
[----:B------:R-:W0:Y:S01]  /*90e0*/  LDC.64 R38, c[0x0][0x268] ;  /* 0x00009a00ff267b82 */ /* 0x000e220000000a00 */
[----:B------:R-:W-:Y:S01]  /*90f0*/  MOV R37, UR14 ;  /* 0x0000000e00257c02 */ /* 0x000fe20008000f00 */
[----:B------:R-:W-:Y:S03]  /*9100*/  BSSY B0, `(.L_x_1379) ;  /* 0x0000012000007945 */ /* 0x000fe60003800000 */
[----:B------:R-:W-:-:S03]  /*9110*/  LEA R37, R37, R70, 0x6 ;  /* 0x0000004625257211 */ /* 0x000fc600078e30ff */
[----:B------:R-:W1:Y:S02]  /*9120*/  LDC R36, c[0x0][0xc] ;  /* 0x00000300ff247b82 */ /* 0x000e640000000800 */
[----:B0-----:R-:W-:Y:S01]  /*9130*/  IMAD.WIDE R38, R37, 0x4, R38 ;  /* 0x0000000425267825 */ /* 0x001fe200078e0226 */
[----:B------:R-:W-:Y:S06]  /*9140*/  @P6 BRA `(.L_x_1380) ;  /* 0x0000000000346947 */ /* 0x000fec0003800000 */
[----:B------:R-:W-:Y:S01]  /*9150*/  MOV R72, UR5 ;  /* 0x0000000500487c02 */ /* 0x000fe20008000f00 */
[----:B------:R-:W-:Y:S03]  /*9160*/  REDG.E.ADD.F32.FTZ.RN.STRONG.GPU desc[UR12][R38.64], R32 ;  /* 0x00000020260079a6 */ /* 0x000fe6000c10f38c */
[----:B------:R-:W-:-:S04]  /*9170*/  LEA R72, P6, R72, R38, 0x2 ;  /* 0x0000002648487211 */ /* 0x000fc800078c10ff */
[----:B------:R-:W-:-:S05]  /*9180*/  IADD3.X R73, R39, UR9, RZ, P6, !PT ;  /* 0x0000000927497c10 */ /* 0x000fca000b7fe4ff */
[----:B------:R0:W-:Y:S02]  /*9190*/  REDG.E.ADD.F32.FTZ.RN.STRONG.GPU desc[UR12][R72.64], R33 ;  /* 0x00000021480079a6 */ /* 0x0001e4000c10f38c */
[----:B0-----:R-:W0:Y:S02]  /*91a0*/  LDC.64 R32, c[0x0][0x288] ;  /* 0x0000a200ff207b82 */ /* 0x001e240000000a00 */
[----:B0-----:R-:W-:-:S04]  /*91b0*/  LEA R72, P6, R32, R38, 0x2 ;  /* 0x0000002620487211 */ /* 0x001fc800078c10ff */
[----:B------:R-:W-:Y:S02]  /*91c0*/  LEA.HI.X R73, R32, R39, R33, 0x2, P6 ;  /* 0x0000002720497211 */ /* 0x000fe400030f1421 */
[----:B------:R-:W-:-:S03]  /*91d0*/  MOV R32, UR8 ;  /* 0x0000000800207c02 */ /* 0x000fc60008000f00 */
[----:B------:R0:W-:Y:S01]  /*91e0*/  REDG.E.ADD.F32.FTZ.RN.STRONG.GPU desc[UR12][R72.64], R34 ;  /* 0x00000022480079a6 */ /* 0x0001e2000c10f38c */
[----:B------:R-:W-:-:S04]  /*91f0*/  LEA R32, P6, R32, R38, 0x2 ;  /* 0x0000002620207211 */ /* 0x000fc800078c10ff */
[----:B------:R-:W-:-:S05]  /*9200*/  IADD3.X R33, R39, UR10, RZ, P6, !PT ;  /* 0x0000000a27217c10 */ /* 0x000fca000b7fe4ff */
[----:B------:R0:W-:Y:S04]  /*9210*/  REDG.E.ADD.F32.FTZ.RN.STRONG.GPU desc[UR12][R32.64], R35 ;  /* 0x00000023200079a6 */ /* 0x0001e8000c10f38c */
.L_x_1380:
[----:B------:R-:W-:Y:S05]  /*9220*/  BSYNC B0 ;  /* 0x0000000000007941 */ /* 0x000fea0003800000 */
.L_x_1379:
[----:B-1----:R-:W-:-:S13]  /*9230*/  ISETP.GE.U32.AND P6, PT, R36, 0x2, PT ;  /* 0x000000022400780c */ /* 0x002fda0003fc6070 */
[----:B------:R-:W-:Y:S05]  /*9240*/  @!P6 BRA `(.L_x_1381) ;  /* 0x0000001000bce947 */ /* 0x000fea0003800000 */
[----:B0-----:R-:W0:Y:S01]  /*9250*/  LDC.64 R32, c[0x0][0x258] ;  /* 0x00009600ff207b82 */ /* 0x001e220000000a00 */
        /* <DEDUP_REMOVED lines=24> */
[----:B------:R-:W-:Y:S01]  /*93e0*/  STG.E.64 desc[UR12][R38.64], R58 ;  /* 0x0000003a26007986 */ /* 0x000fe2000c101b0c */
[----:B------:R-:W-:Y:S06]  /*93f0*/  @P6 MEMBAR.ALL.GPU ;  /* 0x0000000000006992 */ /* 0x000fec000000a000 */
[----:B------:R-:W-:-:S00]  /*9400*/  @P6 ERRBAR ;  /* 0x00000000000069ab */ /* 0x000fc00000000000 */
[----:B------:R-:W-:Y:S06]  /*9410*/  @P6 CGAERRBAR ;  /* 0x00000000000065ab */ /* 0x000fec0000000000 */
[----:B------:R0:W-:Y:S01]  /*9420*/  @P6 REDG.E.ADD.S32.STRONG.GPU desc[UR12][R32.64], R37 ;  /* 0x000000252000698e */ /* 0x0001e2000c10e38c */
[----:B------:R-:W-:-:S04]  /*9430*/  PLOP3.LUT P6, PT, PT, PT, UP0, 0x40, 0x0 ;  /* 0x000000000000781c */ /* 0x000fc80003fce808 */
[----:B0-----:R-:W-:-:S04]  /*9440*/  SEL R37, R36, RZ, P6 ;  /* 0x000000ff24257207 */ /* 0x001fc80003000000 */
[----:B------:R-:W-:-:S13]  /*9450*/  ISETP.NE.AND P6, PT, R37, -0x1, PT ;  /* 0xffffffff2500780c */ /* 0x000fda0003fc5270 */
[----:B------:R-:W-:Y:S05]  /*9460*/  @!P6 BRA `(.L_x_1382) ;  /* 0x000000000014e947 */ /* 0x000fea0003800000 */
.L_x_1383:
[----:B------:R-:W2:Y:S04]  /*9470*/  LDG.E.STRONG.GPU R38, desc[UR12][R32.64] ;  /* 0x0000000c20267981 */ /* 0x000ea8000c1ef900 */
[----:B--2---:R-:W-:Y:S01]  /*9480*/  CCTL.IVALL ;  /* 0x00000000ff00798f */ /* 0x004fe20002000000 */
[----:B------:R-:W-:Y:S05]  /*9490*/  YIELD ;  /* 0x0000000000007946 */ /* 0x000fea0003800000 */
[----:B------:R-:W-:-:S13]  /*94a0*/  ISETP.NE.AND P6, PT, R38, R37, PT ;  /* 0x000000252600720c */ /* 0x000fda0003fc5270 */
[----:B------:R-:W-:Y:S05]  /*94b0*/  @P6 BRA `(.L_x_1383) ;  /* 0xfffffffc00ec6947 */ /* 0x000fea000383ffff */
.L_x_1382:
[----:B------:R-:W-:Y:S01]  /*94c0*/  ISETP.NE.AND P6, PT, R36, RZ, PT ;  /* 0x000000ff2400720c */ /* 0x000fe20003fc5270 */
[----:B------:R-:W-:Y:S05]  /*94d0*/  WARPSYNC.ALL ;  /* 0x0000000000007948 */ /* 0x000fea0003800000 */
[----:B------:R-:W-:Y:S07]  /*94e0*/  BAR.SYNC.DEFER_BLOCKING 0x0 ;  /* 0x0000000000007b1d */ /* 0x000fee0000010000 */
[----:B------:R-:W-:Y:S05]  /*94f0*/  @!P6 BRA `(.L_x_1381) ;  /* 0x000000100010e947 */ /* 0x000fea0003800000 */
[----:B------:R-:W-:-:S04]  /*9500*/  IADD3 R32, R36, -0x1, RZ ;  /* 0xffffffff24207810 */ /* 0x000fc80007ffe0ff */
[----:B------:R-:W-:Y:S01]  /*9510*/  ISETP.GE.U32.AND P6, PT, R32, 0x3, PT ;  /* 0x000000032000780c */ /* 0x000fe20003fc6070 */
[----:B------:R-:W-:-:S12]  /*9520*/  HFMA2.MMA R32, -RZ, RZ, 0, 0 ;  /* 0x00000000ff207435 */ /* 0x000fd800000001ff */
[----:B------:R-:W-:Y:S05]  /*9530*/  @!P6 BRA `(.L_x_1384) ;  /* 0x0000000c0090e947 */ /* 0x000fea0003800000 */
[----:B------:R-:W-:Y:S02]  /*9540*/  LOP3.LUT R33, R36, 0x3, RZ, 0xc0, !PT ;  /* 0x0000000324217812 */ /* 0x000fe400078ec0ff */
[----:B------:R-:W-:Y:S02]  /*9550*/  MOV R32, RZ ;  /* 0x000000ff00207202 */ /* 0x000fe40000000f00 */
[----:B------:R-:W-:-:S04]  /*9560*/  IADD3 R33, -R33, R36, RZ ;  /* 0x0000002421217210 */ /* 0x000fc80007ffe1ff */
[----:B------:R-:W-:-:S13]  /*9570*/  ISETP.GT.AND P6, PT, R33, RZ, PT ;  /* 0x000000ff2100720c */ /* 0x000fda0003fc4270 */
[----:B------:R-:W-:Y:S05]  /*9580*/  @!P6 BRA `(.L_x_1385) ;  /* 0x0000000c0000e947 */ /* 0x000fea0003800000 */
[----:B------:R-:W-:Y:S02]  /*9590*/  LOP3.LUT R67, R67, 0xffbfffff, RZ, 0xc0, !PT ;  /* 0xffbfffff43437812 */ /* 0x000fe400078ec0ff */
[----:B------:R-:W-:Y:S02]  /*95a0*/  ISETP.GT.AND P6, PT, R33, 0xc, PT ;  /* 0x0000000c2100780c */ /* 0x000fe40003fc4270 */
[----:B------:R-:W-:Y:S02]  /*95b0*/  @P0 LOP3.LUT R67, R67, 0x400000, RZ, 0xfc, !PT ;  /* 0x0040000043430812 */ /* 0x000fe400078efcff */
[----:B------:R-:W-:Y:S02]  /*95c0*/  PLOP3.LUT P0, PT, PT, PT, PT, 0x80, 0x0 ;  /* 0x000000000000781c */ /* 0x000fe40003f0f070 */
[----:B------:R-:W-:-:S11]  /*95d0*/  LOP3.LUT R67, R67, 0xfffffffe, RZ, 0xc0, !PT ;  /* 0xfffffffe43437812 */ /* 0x000fd600078ec0ff */
[----:B------:R-:W-:-:S04]  /*95e0*/  @P0 LOP3.LUT R67, R67, 0x1, RZ, 0xfc, !PT ;  /* 0x0000000143430812 */ /* 0x000fc800078efcff */
[----:B------:R-:W-:Y:S01]  /*95f0*/  LOP3.LUT P0, RZ, R67, 0x400000, RZ, 0xc0, !PT ;  /* 0x0040000043ff7812 */ /* 0x000fe2000780c0ff */
[----:B------:R-:W-:-:S12]  /*9600*/  @!P6 BRA `(.L_x_1386) ;  /* 0x0000000400d8e947 */ /* 0x000fd80003800000 */
[----:B------:R-:W-:Y:S02]  /*9610*/  PLOP3.LUT P6, PT, PT, PT, PT, 0x8, 0x0 ;  /* 0x000000000000781c */ /* 0x000fe40003fce170 */
[----:B------:R-:W-:-:S11]  /*9620*/  LOP3.LUT R67, R67, 0xfffffffe, RZ, 0xc0, !PT ;  /* 0xfffffffe43437812 */ /* 0x000fd600078ec0ff */
[----:B------:R-:W-:-:S07]  /*9630*/  @P6 LOP3.LUT R67, R67, 0x1, RZ, 0xfc, !PT ;  /* 0x0000000143436812 */ /* 0x000fce00078efcff */
.L_x_1387:
        /* <DEDUP_REMOVED lines=115> */
.L_x_1386:
[----:B------:R-:W-:-:S13]  /*9d70*/  ISETP.GT.AND P6, PT, R33, 0x4, PT ;  /* 0x000000042100780c */ /* 0x000fda0003fc4270 */
[----:B------:R-:W-:Y:S05]  /*9d80*/  @!P6 BRA `(.L_x_1388) ;  /* 0x0000000000f4e947 */ /* 0x000fea0003800000 */
        /* <DEDUP_REMOVED lines=61> */
.L_x_1388:
[----:B------:R-:W-:-:S04]  /*a160*/  LOP3.LUT P6, RZ, R67, 0x1, RZ, 0xc0, !PT ;  /* 0x0000000143ff7812 */ /* 0x000fc800078cc0ff */
[----:B------:R-:W-:-:S13]  /*a170*/  ISETP.NE.OR P6, PT, R33, RZ, P6 ;  /* 0x000000ff2100720c */ /* 0x000fda00037c5670 */
[----:B------:R-:W-:Y:S05]  /*a180*/  @!P6 BRA `(.L_x_1384) ;  /* 0x00000000007ce947 */ /* 0x000fea0003800000 */
.L_x_1385:
        /* <DEDUP_REMOVED lines=31> */
.L_x_1384:
        /* <DEDUP_REMOVED lines=10> */
.L_x_1390:
[----:B------:R-:W-:Y:S05]  /*a420*/  BSYNC B0 ;  /* 0x0000000000007941 */ /* 0x000fea0003800000 */
.L_x_1389:
        /* <DEDUP_REMOVED lines=17> */
.L_x_1381:
[----:B------:R-:W1:Y:S01]  /*a540*/  S2UR UR7, SR_CgaCtaId ;  /* 0x00000000000779c3 */ /* 0x000e620000008800 */
[----:B------:R-:W-:Y:S01]  /*a550*/  UMOV UR6, 0x400 ;  /* 0x0000040000067882 */ /* 0x000fe20000000000 */
[----:B------:R-:W-:Y:S01]  /*a560*/  ISETP.NE.AND P6, PT, RZ, UR18, PT ;  /* 0x00000012ff007c0c */ /* 0x000fe2000bfc5270 */
[--C-:B------:R-:W-:Y:S02]  /*a570*/  HADD2.F32 R37, -RZ, R77.reuse.H0_H0 ;  /* 0x2000004dff257230 */ /* 0x100fe40000004100 */
[----:B------:R-:W-:Y:S01]  /*a580*/  HADD2.F32 R77, -RZ, R77.H1_H1 ;  /* 0x3000004dff4d7230 */ /* 0x000fe20000004100 */
[----:B-1----:R-:W-:-:S03]  /*a590*/  ULEA UR6, UR7, UR6, 0x18 ;  /* 0x0000000607067291 */ /* 0x002fc6000f8ec03f */
[----:B------:R-:W-:-:S06]  /*a5a0*/  ULDC UR7, c[0x0][0x2bc] ;  /* 0x0000af0000077ab9 */ /* 0x000fcc0000000800 */
[----:B------:R-:W-:Y:S01]  /*a5b0*/  @!P0 STS.64 [UR6+0x98], R58 ;  /* 0x0000983aff008988 */ /* 0x000fe20008000a06 */
[----:B------:R-:W-:Y:S06]  /*a5c0*/  BAR.SYNC.DEFER_BLOCKING 0x0 ;  /* 0x0000000000007b1d */ /* 0x000fec0000010000 */
[----:B0-----:R-:W0:Y:S02]  /*a5d0*/  LDS.64 R32, [UR6+0x98] ;  /* 0x00009806ff207984 */ /* 0x001e240008000a00 */
[----:B0-----:R-:W-:Y:S01]  /*a5e0*/  FMUL.FTZ R32, R32, UR7 ;  /* 0x0000000720207c20 */ /* 0x001fe20008410000 */
[----:B------:R-:W-:-:S04]  /*a5f0*/  FMUL.FTZ R36, R33, UR7 ;  /* 0x0000000721247c20 */ /* 0x000fc80008410000 */
[----:B------:R-:W-:Y:S01]  /*a600*/  R2UR UR6, R32 ;  /* 0x00000000200672ca */ /* 0x000fe200000e0000 */
[--C-:B------:R-:W-:Y:S02]  /*a610*/  HADD2.F32 R32, -RZ, R78.reuse.H0_H0 ;  /* 0x2000004eff207230 */ /* 0x100fe40000004100 */
[----:B------:R-:W-:-:S03]  /*a620*/  HADD2.F32 R78, -RZ, R78.H1_H1 ;  /* 0x3000004eff4e7230 */ /* 0x000fc60000004100 */
[----:B------:R-:W-:Y:S02]  /*a630*/  FADD.FTZ R32, R32, -UR16 ;  /* 0x8000001020207e21 */ /* 0x000fe40008010000 */
        /* <DEDUP_REMOVED lines=22> */
.L_x_1391:
[----:B------:R-:W-:Y:S01]  /*a7a0*/  LOP3.LUT P0, RZ, R67, 0x100000, RZ, 0xc0, !PT ;  /* 0x0010000043ff7812 */ /* 0x000fe2000780c0ff */
[----:B------:R-:W-:-:S12]  /*a7b0*/  BSSY B0, `(.L_x_1392) ;  /* 0x0000015000007945 */ /* 0x000fd80003800000 */
[----:B------:R-:W-:Y:S05]  /*a7c0*/  @!P0 BRA `(.L_x_1393) ;  /* 0x00000000004c8947 */ /* 0x000fea0003800000 */
[----:B------:R-:W2:Y:S01]  /*a7d0*/  LDL R32, [R1+0x4c] ;  /* 0x00004c0001207983 */ /* 0x000ea20000100800 */
[----:B------:R-:W-:Y:S01]  /*a7e0*/  ULDC.64 UR22, c[0x0][0x288] ;  /* 0x0000a20000167ab9 */ /* 0x000fe20000000a00 */
[----:B------:R-:W-:Y:S01]  /*a7f0*/  MOV R33, R31 ;  /* 0x0000001f00217202 */ /* 0x000fe20000000f00 */
[----:B------:R-:W-:-:S04]  /*a800*/  FFMA.FTZ R38, R38, UR6, R36 ;  /* 0x0000000626267c23 */ /* 0x000fc80008010024 */
[----:B------:R-:W-:Y:S01]  /*a810*/  FFMA.FTZ R38, R37, R44, -R38 ;  /* 0x0000002c25267223 */ /* 0x000fe20000010826 */
[----:B--2---:R-:W-:Y:S01]  /*a820*/  IMAD R34, R32, UR22, RZ ;  /* 0x0000001620227c24 */ /* 0x004fe2000f8e02ff */
[----:B------:R-:W-:-:S03]  /*a830*/  MOV R32, R40 ;  /* 0x0000002800207202 */ /* 0x000fc60000000f00 */
[C---:B------:R-:W-:Y:S02]  /*a840*/  IMAD R35, R68.reuse, UR23, R34 ;  /* 0x0000001744237c24 */ /* 0x040fe4000f8e0222 */
[----:B------:R-:W-:Y:S01]  /*a850*/  IMAD.WIDE.U32 R32, R68, UR22, R32 ;  /* 0x0000001644207c25 */ /* 0x000fe2000f8e0020 */
[----:B------:R-:W-:-:S04]  /*a860*/  ULDC.64 UR22, c[0x0][0x210] ;  /* 0x0000840000167ab9 */ /* 0x000fc80000000a00 */
[----:B------:R-:W-:Y:S02]  /*a870*/  IADD3 R33, R33, R35, RZ ;  /* 0x0000002321217210 */ /* 0x000fe40007ffe0ff */
[----:B------:R-:W-:-:S04]  /*a880*/  LEA R34, P0, R32, UR22, 0x1 ;  /* 0x0000001620227c11 */ /* 0x000fc8000f8008ff */
[----:B------:R-:W-:Y:S01]  /*a890*/  LEA.HI.X R35, R32, UR23, R33, 0x1, P0 ;  /* 0x0000001720237c11 */ /* 0x000fe200080f0c21 */
[----:B------:R-:W-:Y:S01]  /*a8a0*/  FFMA.FTZ R32, R39, UR6, R36 ;  /* 0x0000000627207c23 */ /* 0x000fe20008010024 */
[----:B------:R-:W-:-:S03]  /*a8b0*/  FMUL.FTZ R33, R38, UR20 ;  /* 0x0000001426217c20 */ /* 0x000fc60008410000 */
[----:B------:R-:W-:-:S04]  /*a8c0*/  FFMA.FTZ R32, R77, R45, -R32 ;  /* 0x0000002d4d207223 */ /* 0x000fc80000010820 */
[----:B------:R-:W-:-:S05]  /*a8d0*/  FMUL.FTZ R32, R32, UR20 ;  /* 0x0000001420207c20 */ /* 0x000fca0008410000 */
[----:B------:R-:W-:-:S05]  /*a8e0*/  F2FP.F16.F32.PACK_AB R33, R32, R33 ;  /* 0x000000212021723e */ /* 0x000fca00000000ff */
[----:B------:R0:W-:Y:S02]  /*a8f0*/  STG.E desc[UR12][R34.64], R33 ;  /* 0x0000002122007986 */ /* 0x0001e4000c10190c */
.L_x_1393:
[----:B------:R-:W-:Y:S05]  /*a900*/  BSYNC B0 ;  /* 0x0000000000007941 */ /* 0x000fea0003800000 */
.L_x_1392:
[----:B------:R-:W-:Y:S01]  /*a910*/  ISETP.NE.AND P0, PT, RZ, UR18, PT ;  /* 0x00000012ff007c0c */ /* 0x000fe2000bf05270 */
[--C-:B------:R-:W-:Y:S02]  /*a920*/  HADD2.F32 R32, -RZ, R66.reuse.H0_H0 ;  /* 0x20000042ff207230 */ /* 0x100fe40000004100 */
[----:B------:R-:W-:Y:S02]  /*a930*/  HADD2.F32 R66, -RZ, R66.H1_H1 ;  /* 0x30000042ff427230 */ /* 0x000fe40000004100 */
[--C-:B------:R-:W-:Y:S02]  /*a940*/  HADD2.F32 R38, -RZ, R88.reuse.H0_H0 ;  /* 0x20000058ff267230 */ /* 0x100fe40000004100 */
[----:B------:R-:W-:Y:S01]  /*a950*/  FADD.FTZ R32, R32, -UR16 ;  /* 0x8000001020207e21 */ /* 0x000fe20008010000 */
[----:B------:R-:W-:Y:S02]  /*a960*/  HADD2.F32 R88, -RZ, R88.H1_H1 ;  /* 0x30000058ff587230 */ /* 0x000fe40000004100 */
[----:B------:R-:W-:Y:S01]  /*a970*/  FADD.FTZ R39, R66, -UR16 ;  /* 0x8000001042277e21 */ /* 0x000fe20008010000 */
[----:B------:R-:W-:-:S03]  /*a980*/  FMUL.FTZ R37, R32, UR20 ;  /* 0x0000001420257c20 */ /* 0x000fc60008410000 */
[----:B------:R-:W-:Y:S01]  /*a990*/  FMUL.FTZ R39, R39, UR20 ;  /* 0x0000001427277c20 */ /* 0x000fe20008410000 */
[----:B------:R-:W-:Y:S06]  /*a9a0*/  @!P0 BRA `(.L_x_1394) ;  /* 0x0000000000488947 */ /* 0x000fec0003800000 */
[----:B0-----:R-:W-:Y:S01]  /*a9b0*/  FFMA.FTZ R33, R37, R44, R42 ;  /* 0x0000002c25217223 */ /* 0x001fe2000001002a */
        /* <DEDUP_REMOVED lines=17> */
.L_x_1394:
[----:B------:R-:W-:Y:S01]  /*aad0*/  LOP3.LUT P0, RZ, R67, 0x8000, RZ, 0xc0, !PT ;  /* 0x0000800043ff7812 */ /* 0x000fe2000780c0ff */
[----:B------:R-:W-:-:S12]  /*aae0*/  BSSY B0, `(.L_x_1395) ;  /* 0x0000015000007945 */ /* 0x000fd80003800000 */
[----:B------:R-:W-:Y:S05]  /*aaf0*/  @!P0 BRA `(.L_x_1396) ;  /* 0x00000000004c8947 */ /* 0x000fea0003800000 */
[----:B------:R-:W2:Y:S01]  /*ab00*/  LDL R32, [R1+0x48] ;  /* 0x0000480001207983 */ /* 0x000ea20000100800 */
[----:B------:R-:W-:Y:S01]  /*ab10*/  ULDC.64 UR22, c[0x0][0x288] ;  /* 0x0000a20000167ab9 */ /* 0x000fe20000000a00 */
[----:B0-----:R-:W-:Y:S01]  /*ab20*/  MOV R33, R31 ;  /* 0x0000001f00217202 */ /* 0x001fe20000000f00 */
[--C-:B------:R-:W-:Y:S01]  /*ab30*/  FFMA.FTZ R37, R37, UR6, R36.reuse ;  /* 0x0000000625257c23 */ /* 0x100fe20008010024 */
[----:B------:R-:W-:-:S03]  /*ab40*/  FFMA.FTZ R39, R39, UR6, R36 ;  /* 0x0000000627277c23 */ /* 0x000fc60008010024 */
[----:B------:R-:W-:Y:S01]  /*ab50*/  FFMA.FTZ R37, R38, R44, -R37 ;  /* 0x0000002c26257223 */ /* 0x000fe20000010825 */
[----:B--2---:R-:W-:Y:S01]  /*ab60*/  IMAD R34, R32, UR22, RZ ;  /* 0x0000001620227c24 */ /* 0x004fe2000f8e02ff */
[----:B------:R-:W-:-:S03]  /*ab70*/  MOV R32, R40 ;  /* 0x0000002800207202 */ /* 0x000fc60000000f00 */
        /* <DEDUP_REMOVED lines=9> */
[----:B------:R-:W-:-:S05]  /*ac10*/  F2FP.F16.F32.PACK_AB R33, R32, R33 ;  /* 0x000000212021723e */ /* 0x000fca00000000ff */
[----:B------:R1:W-:Y:S02]  /*ac20*/  STG.E desc[UR12][R34.64], R33 ;  /* 0x0000002122007986 */ /* 0x0003e4000c10190c */
.L_x_1396:
[----:B------:R-:W-:Y:S05]  /*ac30*/  BSYNC B0 ;  /* 0x0000000000007941 */ /* 0x000fea0003800000 */
.L_x_1395:
[----:B------:R-:W2:Y:S01]  /*ac40*/  LDC R37, c[0x0][0x2ac] ;  /* 0x0000ab00ff257b82 */ /* 0x000ea20000000800 */
        /* <DEDUP_REMOVED lines=10> */
[----:B------:R-:W-:Y:S01]  /*acf0*/  FFMA.FTZ R32, R59, R44, R42 ;  /* 0x0000002c3b207223 */ /* 0x000fe2000001002a */
[----:B01----:R-:W-:-:S03]  /*ad00*/  FFMA.FTZ R33, R38, R45, R43 ;  /* 0x0000002d26217223 */ /* 0x003fc6000001002b */
        /* <DEDUP_REMOVED lines=16> */
.L_x_1397:
[----:B------:R-:W-:Y:S01]  /*ae10*/  LOP3.LUT P0, RZ, R67, 0x4000, RZ, 0xc0, !PT ;  /* 0x0000400043ff7812 */ /* 0x000fe2000780c0ff */
[----:B------:R-:W-:-:S12]  /*ae20*/  BSSY B0, `(.L_x_1398) ;  /* 0x0000015000007945 */ /* 0x000fd80003800000 */
[----:B------:R-:W-:Y:S05]  /*ae30*/  @!P0 BRA `(.L_x_1399) ;  /* 0x00000000004c8947 */ /* 0x000fea0003800000 */
[----:B------:R-:W3:Y:S01]  /*ae40*/  LDL R32, [R1+0x44] ;  /* 0x0000440001207983 */ /* 0x000ee20000100800 */
[----:B------:R-:W-:Y:S01]  /*ae50*/  ULDC.64 UR22, c[0x0][0x288] ;  /* 0x0000a20000167ab9 */ /* 0x000fe20000000a00 */
[----:B01----:R-:W-:Y:S01]  /*ae60*/  MOV R33, R31 ;  /* 0x0000001f00217202 */ /* 0x003fe20000000f00 */
[----:B---3--:R-:W-:Y:S01]  /*ae70*/  IMAD R35, R32, UR22, RZ ;  /* 0x0000001620237c24 */ /* 0x008fe2000f8e02ff */
[----:B------:R-:W-:-:S03]  /*ae80*/  MOV R32, R40 ;  /* 0x0000002800207202 */ /* 0x000fc60000000f00 */
[C---:B------:R-:W-:Y:S02]  /*ae90*/  IMAD R35, R122.reuse, UR23, R35 ;  /* 0x000000177a237c24 */ /* 0x040fe4000f8e0223 */
[----:B------:R-:W-:Y:S01]  /*aea0*/  IMAD.WIDE.U32 R32, R122, UR22, R32 ;  /* 0x000000167a207c25 */ /* 0x000fe2000f8e0020 */
[----:B------:R-:W-:-:S04]  /*aeb0*/  ULDC.64 UR22, c[0x0][0x210] ;  /* 0x0000840000167ab9 */ /* 0x000fc80000000a00 */
[----:B------:R-:W-:Y:S01]  /*aec0*/  IADD3 R35, R33, R35, RZ ;  /* 0x0000002321237210 */ /* 0x000fe20007ffe0ff */
[----:B------:R-:W-:Y:S01]  /*aed0*/  FFMA.FTZ R33, R38, UR6, R36 ;  /* 0x0000000626217c23 */ /* 0x000fe20008010024 */
[----:B------:R-:W-:-:S03]  /*aee0*/  LEA R34, P0, R32, UR22, 0x1 ;  /* 0x0000001620227c11 */ /* 0x000fc6000f8008ff */
[----:B------:R-:W-:Y:S01]  /*aef0*/  FFMA.FTZ R92, R92, R45, -R33 ;  /* 0x0000002d5c5c7223 */ /* 0x000fe20000010821 */
[----:B------:R-:W-:Y:S01]  /*af00*/  LEA.HI.X R35, R32, UR23, R35, 0x1, P0 ;  /* 0x0000001720237c11 */ /* 0x000fe200080f0c23 */
[----:B------:R-:W-:-:S04]  /*af10*/  FFMA.FTZ R32, R59, UR6, R36 ;  /* 0x000000063b207c23 */ /* 0x000fc80008010024 */
[----:B------:R-:W-:-:S04]  /*af20*/  FFMA.FTZ R32, R39, R44, -R32 ;  /* 0x0000002c27207223 */ /* 0x000fc80000010820 */
[----:B------:R-:W-:Y:S01]  /*af30*/  FMUL.FTZ R33, R32, UR20 ;  /* 0x0000001420217c20 */ /* 0x000fe20008410000 */
[----:B------:R-:W-:-:S05]  /*af40*/  FMUL.FTZ R32, R92, UR20 ;  /* 0x000000145c207c20 */ /* 0x000fca0008410000 */
[----:B------:R-:W-:-:S05]  /*af50*/  F2FP.F16.F32.PACK_AB R33, R32, R33 ;  /* 0x000000212021723e */ /* 0x000fca00000000ff */
[----:B------:R3:W-:Y:S02]  /*af60*/  STG.E desc[UR12][R34.64], R33 ;  /* 0x0000002122007986 */ /* 0x0007e4000c10190c */
.L_x_1399:
[----:B------:R-:W-:Y:S05]  /*af70*/  BSYNC B0 ;  /* 0x0000000000007941 */ /* 0x000fea0003800000 */
.L_x_1398:
        /* <DEDUP_REMOVED lines=10> */
[----:B01-3--:R-:W-:Y:S01]  /*b020*/  FFMA.FTZ R33, R38, R45, R43 ;  /* 0x0000002d26217223 */ /* 0x00bfe2000001002b */
        /* <DEDUP_REMOVED lines=17> */
.L_x_1400:
[----:B------:R-:W-:Y:S01]  /*b140*/  LOP3.LUT P0, RZ, R67, 0x2000, RZ, 0xc0, !PT ;  /* 0x0000200043ff7812 */ /* 0x000fe2000780c0ff */
[----:B------:R-:W-:-:S12]  /*b150*/  BSSY B0, `(.L_x_1401) ;  /* 0x0000015000007945 */ /* 0x000fd80003800000 */
[----:B------:R-:W-:Y:S05]  /*b160*/  @!P0 BRA `(.L_x_1402) ;  /* 0x00000000004c8947 */ /* 0x000fea0003800000 */
[----:B------:R-:W4:Y:S01]  /*b170*/  LDL R32, [R1+0x40] ;  /* 0x0000400001207983 */ /* 0x000f220000100800 */
[----:B------:R-:W-:Y:S01]  /*b180*/  ULDC.64 UR22, c[0x0][0x288] ;  /* 0x0000a20000167ab9 */ /* 0x000fe20000000a00 */
[----:B01-3--:R-:W-:Y:S01]  /*b190*/  MOV R33, R31 ;  /* 0x0000001f00217202 */ /* 0x00bfe20000000f00 */
[----:B----4-:R-:W-:Y:S01]  /*b1a0*/  IMAD R34, R32, UR22, RZ ;  /* 0x0000001620227c24 */ /* 0x010fe2000f8e02ff */
        /* <DEDUP_REMOVED lines=15> */
.L_x_1402:
[----:B------:R-:W-:Y:S05]  /*b2a0*/  BSYNC B0 ;  /* 0x0000000000007941 */ /* 0x000fea0003800000 */
.L_x_1401:
[----:B------:R-:W-:Y:S01]  /*b2b0*/  ISETP.NE.AND P0, PT, RZ, UR18, PT ;  /* 0x00000012ff007c0c */ /* 0x000fe2000bf05270 */
[--C-:B------:R-:W-:Y:S02]  /*b2c0*/  HADD2.F32 R32, -RZ, R63.reuse.H0_H0 ;  /* 0x2000003fff207230 */ /* 0x100fe40000004100 */
[----:B------:R-:W-:Y:S02]  /*b2d0*/  HADD2.F32 R63, -RZ, R63.H1_H1 ;  /* 0x3000003fff3f7230 */ /* 0x000fe40000004100 */
[----:B------:R-:W-:Y:S02]  /*b2e0*/  HADD2.F32 R38, -RZ, R62.H0_H0 ;  /* 0x2000003eff267230 */ /* 0x000fe40000004100 */
[----:B------:R-:W-:Y:S01]  /*b2f0*/  FADD.FTZ R32, R32, -UR16 ;  /* 0x8000001020207e21 */ /* 0x000fe20008010000 */
[--C-:B------:R-:W-:Y:S02]  /*b300*/  HADD2.F32 R39, -RZ, R97.reuse.H0_H0 ;  /* 0x20000061ff277230 */ /* 0x100fe40000004100 */
[----:B------:R-:W-:Y:S01]  /*b310*/  FADD.FTZ R63, R63, -UR16 ;  /* 0x800000103f3f7e21 */ /* 0x000fe20008010000 */
[----:B------:R-:W-:-:S02]  /*b320*/  HADD2.F32 R58, -RZ, R97.H1_H1 ;  /* 0x30000061ff3a7230 */ /* 0x000fc40000004100 */
[----:B------:R-:W-:Y:S01]  /*b330*/  FMUL.FTZ R59, R32, UR20 ;  /* 0x00000014203b7c20 */ /* 0x000fe20008410000 */
[----:B------:R-:W-:Y:S02]  /*b340*/  HADD2.F32 R62, -RZ, R62.H1_H1 ;  /* 0x3000003eff3e7230 */ /* 0x000fe40000004100 */
[----:B------:R-:W-:Y:S01]  /*b350*/  FMUL.FTZ R64, R63, UR20 ;  /* 0x000000143f407c20 */ /* 0x000fe20008410000 */
[----:B------:R-:W-:Y:S06]  /*b360*/  @!P0 BRA `(.L_x_1403) ;  /* 0x0000000000488947 */ /* 0x000fec0003800000 */
[----:B01-34-:R-:W-:Y:S01]  /*b370*/  FFMA.FTZ R33, R64, R45, R43 ;  /* 0x0000002d40217223 */ /* 0x01bfe2000001002b */
        /* <DEDUP_REMOVED lines=17> */
.L_x_1403:
[----:B------:R-:W-:Y:S01]  /*b490*/  LOP3.LUT P0, RZ, R67, 0x1000, RZ, 0xc0, !PT ;  /* 0x0000100043ff7812 */ /* 0x000fe2000780c0ff */
[----:B------:R-:W-:-:S12]  /*b4a0*/  BSSY B0, `(.L_x_1404) ;  /* 0x0000015000007945 */ /* 0x000fd80003800000 */
[----:B------:R-:W-:Y:S05]  /*b4b0*/  @!P0 BRA `(.L_x_1405) ;  /* 0x00000000004c8947 */ /* 0x000fea0003800000 */
[----:B------:R-:W5:Y:S01]  /*b4c0*/  LDL R32, [R1+0x3c] ;  /* 0x00003c0001207983 */ /* 0x000f620000100800 */
[----:B------:R-:W-:Y:S01]  /*b4d0*/  ULDC.64 UR22, c[0x0][0x288] ;  /* 0x0000a20000167ab9 */ /* 0x000fe20000000a00 */
[----:B01-34-:R-:W-:Y:S01]  /*b4e0*/  MOV R33, R31 ;  /* 0x0000001f00217202 */ /* 0x01bfe20000000f00 */
[----:B-----5:R-:W-:Y:S01]  /*b4f0*/  IMAD R35, R32, UR22, RZ ;  /* 0x0000001620237c24 */ /* 0x020fe2000f8e02ff */
        /* <DEDUP_REMOVED lines=15> */
.L_x_1405:
[----:B------:R-:W-:Y:S05]  /*b5f0*/  BSYNC B0 ;  /* 0x0000000000007941 */ /* 0x000fea0003800000 */
.L_x_1404:
[----:B------:R-:W-:Y:S01]  /*b600*/  ISETP.NE.AND P0, PT, RZ, UR18, PT ;  /* 0x00000012ff007c0c */ /* 0x000fe2000bf05270 */
[----:B------:R-:W-:Y:S01]  /*b610*/  FADD.FTZ R59, R38, -UR16 ;  /* 0x80000010263b7e21 */ /* 0x000fe20008010000 */
[----:B------:R-:W-:Y:S01]  /*b620*/  FADD.FTZ R58, R62, -UR16 ;  /* 0x800000103e3a7e21 */ /* 0x000fe20008010000 */
[--C-:B------:R-:W-:Y:S02]  /*b630*/  HADD2.F32 R39, -RZ, R98.reuse.H0_H0 ;  /* 0x20000062ff277230 */ /* 0x100fe40000004100 */
[--C-:B------:R-:W-:Y:S02]  /*b640*/  HADD2.F32 R38, -RZ, R61.reuse.H0_H0 ;  /* 0x2000003dff267230 */ /* 0x100fe40000004100 */
[----:B------:R-:W-:Y:S01]  /*b650*/  FMUL.FTZ R59, R59, UR20 ;  /* 0x000000143b3b7c20 */ /* 0x000fe20008410000 */
[----:B------:R-:W-:Y:S02]  /*b660*/  HADD2.F32 R98, -RZ, R98.H1_H1 ;  /* 0x30000062ff627230 */ /* 0x000fe40000004100 */
[----:B------:R-:W-:Y:S01]  /*b670*/  FMUL.FTZ R58, R58, UR20 ;  /* 0x000000143a3a7c20 */ /* 0x000fe20008410000 */
[----:B------:R-:W-:-:S02]  /*b680*/  HADD2.F32 R61, -RZ, R61.H1_H1 ;  /* 0x3000003dff3d7230 */ /* 0x000fc40000004100 */
[----:B------:R-:W-:Y:S05]  /*b690*/  @!P0 BRA `(.L_x_1406) ;  /* 0x0000000000488947 */ /* 0x000fea0003800000 */
[----:B------:R-:W-:Y:S01]  /*b6a0*/  FFMA.FTZ R32, R59, R44, R42 ;  /* 0x0000002c3b207223 */ /* 0x000fe2000001002a */
[----:B01-34-:R-:W-:-:S03]  /*b6b0*/  FFMA.FTZ R33, R58, R45, R43 ;  /* 0x0000002d3a217223 */ /* 0x01bfc6000001002b */
        /* <DEDUP_REMOVED lines=16> */
.L_x_1406:
        /* <DEDUP_REMOVED lines=22> */
.L_x_1408:
[----:B------:R-:W-:Y:S05]  /*b920*/  BSYNC B0 ;  /* 0x0000000000007941 */ /* 0x000fea0003800000 */
.L_x_1407:
[----:B------:R-:W-:Y:S01]  /*b930*/  ISETP.NE.AND P0, PT, RZ, UR18, PT ;  /* 0x00000012ff007c0c */ /* 0x000fe2000bf05270 */
[----:B------:R-:W-:Y:S01]  /*b940*/  FADD.FTZ R59, R38, -UR16 ;  /* 0x80000010263b7e21 */ /* 0x000fe20008010000 */
[----:B------:R-:W-:Y:S01]  /*b950*/  FADD.FTZ R58, R61, -UR16 ;  /* 0x800000103d3a7e21 */ /* 0x000fe20008010000 */
[----:B------:R-:W-:Y:S02]  /*b960*/  HADD2.F32 R39, -RZ, R96.H0_H0 ;  /* 0x20000060ff277230 */ /* 0x000fe40000004100 */
[----:B------:R-:W-:Y:S02]  /*b970*/  HADD2.F32 R38, -RZ, R60.H0_H0 ;  /* 0x2000003cff267230 */ /* 0x000fe40000004100 */
        /* <DEDUP_REMOVED lines=23> */
.L_x_1409:
        /* <DEDUP_REMOVED lines=22> */
.L_x_1411:
[----:B------:R-:W-:Y:S05]  /*bc50*/  BSYNC B0 ;  /* 0x0000000000007941 */ /* 0x000fea0003800000 */
.L_x_1410:
[----:B------:R-:W-:Y:S01]  /*bc60*/  ISETP.NE.AND P0, PT, RZ, UR18, PT ;  /* 0x00000012ff007c0c */ /* 0x000fe2000bf05270 */
[----:B------:R-:W-:Y:S01]  /*bc70*/  FADD.FTZ R59, R38, -UR16 ;  /* 0x80000010263b7e21 */ /* 0x000fe20008010000 */
[----:B------:R-:W-:Y:S01]  /*bc80*/  FADD.FTZ R60, R60, -UR16 ;  /* 0x800000103c3c7e21 */ /* 0x000fe20008010000 */
[----:B------:R-:W-:Y:S02]  /*bc90*/  HADD2.F32 R38, -RZ, R57.H0_H0 ;  /* 0x20000039ff267230 */ /* 0x000fe40000004100 */
[--C-:B------:R-:W-:Y:S02]  /*bca0*/  HADD2.F32 R39, -RZ, R95.reuse.H0_H0 ;  /* 0x2000005fff277230 */ /* 0x100fe40000004100 */
[----:B------:R-:W-:Y:S01]  /*bcb0*/  FMUL.FTZ R59, R59, UR20 ;  /* 0x000000143b3b7c20 */ /* 0x000fe20008410000 */
[----:B------:R-:W-:Y:S02]  /*bcc0*/  HADD2.F32 R58, -RZ, R95.H1_H1 ;  /* 0x3000005fff3a7230 */ /* 0x000fe40000004100 */
[----:B------:R-:W-:Y:S01]  /*bcd0*/  FMUL.FTZ R60, R60, UR20 ;  /* 0x000000143c3c7c20 */ /* 0x000fe20008410000 */
[----:B------:R-:W-:-:S02]  /*bce0*/  HADD2.F32 R57, -RZ, R57.H1_H1 ;  /* 0x30000039ff397230 */ /* 0x000fc40000004100 */
[----:B------:R-:W-:Y:S05]  /*bcf0*/  @!P0 BRA `(.L_x_1412) ;  /* 0x0000000000488947 */ /* 0x000fea0003800000 */
        /* <DEDUP_REMOVED lines=18> */
.L_x_1412:
        /* <DEDUP_REMOVED lines=22> */
.L_x_1414:
[----:B------:R-:W-:Y:S05]  /*bf80*/  BSYNC B0 ;  /* 0x0000000000007941 */ /* 0x000fea0003800000 */
.L_x_1413:
        /* <DEDUP_REMOVED lines=28> */
.L_x_1415:
        /* <DEDUP_REMOVED lines=22> */
.L_x_1417:
[----:B------:R-:W-:Y:S05]  /*c2b0*/  BSYNC B0 ;  /* 0x0000000000007941 */ /* 0x000fea0003800000 */
.L_x_1416:
        /* <DEDUP_REMOVED lines=28> */
.L_x_1418:
        /* <DEDUP_REMOVED lines=22> */
.L_x_1420:
[----:B------:R-:W-:Y:S05]  /*c5e0*/  BSYNC B0 ;  /* 0x0000000000007941 */ /* 0x000fea0003800000 */
.L_x_1419:
        /* <DEDUP_REMOVED lines=28> */
.L_x_1421:
        /* <DEDUP_REMOVED lines=22> */
.L_x_1423:
[----:B------:R-:W-:Y:S05]  /*c910*/  BSYNC B0 ;  /* 0x0000000000007941 */ /* 0x000fea0003800000 */
.L_x_1422:
        /* <DEDUP_REMOVED lines=28> */
.L_x_1424:
        /* <DEDUP_REMOVED lines=22> */
.L_x_1426:
[----:B------:R-:W-:Y:S05]  /*cc40*/  BSYNC B0 ;  /* 0x0000000000007941 */ /* 0x000fea0003800000 */
.L_x_1425:
        /* <DEDUP_REMOVED lines=28> */
.L_x_1427:
        /* <DEDUP_REMOVED lines=22> */
.L_x_1429:
[----:B------:R-:W-:Y:S05]  /*cf70*/  BSYNC B0 ;  /* 0x0000000000007941 */ /* 0x000fea0003800000 */
.L_x_1428:
        /* <DEDUP_REMOVED lines=28> */
.L_x_1430:
        /* <DEDUP_REMOVED lines=22> */
.L_x_1432:
[----:B------:R-:W-:Y:S05]  /*d2a0*/  BSYNC B0 ;  /* 0x0000000000007941 */ /* 0x000fea0003800000 */
.L_x_1431:
        /* <DEDUP_REMOVED lines=11> */
[----:B------:R-:W-:-:S03]  /*d360*/  FFMA.FTZ R32, R50, R45, R43 ;  /* 0x0000002d32207223 */ /* 0x000fc6000001002b */
[----:B01-34-:R-:W-:Y:S01]  /*d370*/  FMUL.FTZ R33, R28, -1.4426950216293334961 ;  /* 0xbfb8aa3b1c217820 */ /* 0x01bfe20000410000 */
        /* <DEDUP_REMOVED lines=15> */
.L_x_1433:
[----:B------:R-:W-:Y:S01]  /*d470*/  LOP3.LUT P0, RZ, R67, 0x4, RZ, 0xc0, !PT ;  /* 0x0000000443ff7812 */ /* 0x000fe2000780c0ff */
[----:B------:R-:W-:-:S12]  /*d480*/  BSSY B0, `(.L_x_1434) ;  /* 0x0000015000007945 */ /* 0x000fd80003800000 */
[----:B------:R-:W-:Y:S05]  /*d490*/  @!P0 BRA `(.L_x_1435) ;  /* 0x00000000004c8947 */ /* 0x000fea0003800000 */
[----:B------:R-:W5:Y:S01]  /*d4a0*/  LDL R28, [R1+0x14] ;  /* 0x00001400011c7983 */ /* 0x000f620000100800 */
[----:B------:R-:W-:Y:S01]  /*d4b0*/  ULDC.64 UR22, c[0x0][0x288] ;  /* 0x0000a20000167ab9 */ /* 0x000fe20000000a00 */
[----:B------:R-:W-:Y:S02]  /*d4c0*/  MOV R32, R40 ;  /* 0x0000002800207202 */ /* 0x000fe40000000f00 */
[----:B01-34-:R-:W-:-:S03]  /*d4d0*/  MOV R33, R31 ;  /* 0x0000001f00217202 */ /* 0x01bfc60000000f00 */
[----:B------:R-:W-:-:S04]  /*d4e0*/  IMAD.WIDE.U32 R32, R106, UR22, R32 ;  /* 0x000000166a207c25 */ /* 0x000fc8000f8e0020 */
[----:B-----5:R-:W-:Y:S02]  /*d4f0*/  IMAD R35, R28, UR22, RZ ;  /* 0x000000161c237c24 */ /* 0x020fe4000f8e02ff */
[----:B------:R-:W-:Y:S02]  /*d500*/  FFMA.FTZ R28, R59, UR6, R36 ;  /* 0x000000063b1c7c23 */ /* 0x000fe40008010024 */
[----:B------:R-:W-:Y:S02]  /*d510*/  IMAD R35, R106, UR23, R35 ;  /* 0x000000176a237c24 */ /* 0x000fe4000f8e0223 */
[----:B------:R-:W-:Y:S01]  /*d520*/  FFMA.FTZ R28, R39, R44, -R28 ;  /* 0x0000002c271c7223 */ /* 0x000fe2000001081c */
[----:B------:R-:W-:Y:S02]  /*d530*/  ULDC.64 UR22, c[0x0][0x210] ;  /* 0x0000840000167ab9 */ /* 0x000fe40000000a00 */
[----:B------:R-:W-:Y:S02]  /*d540*/  LEA R34, P0, R32, UR22, 0x1 ;  /* 0x0000001620227c11 */ /* 0x000fe4000f8008ff */
[----:B------:R-:W-:Y:S01]  /*d550*/  IADD3 R35, R33, R35, RZ ;  /* 0x0000002321237210 */ /* 0x000fe20007ffe0ff */
[----:B------:R-:W-:-:S03]  /*d560*/  FFMA.FTZ R33, R50, UR6, R36 ;  /* 0x0000000632217c23 */ /* 0x000fc60008010024 */
[----:B------:R-:W-:Y:S01]  /*d570*/  LEA.HI.X R35, R32, UR23, R35, 0x1, P0 ;  /* 0x0000001720237c11 */ /* 0x000fe200080f0c23 */
[----:B------:R-:W-:Y:S01]  /*d580*/  FFMA.FTZ R38, R38, R45, -R33 ;  /* 0x0000002d26267223 */ /* 0x000fe20000010821 */
[----:B------:R-:W-:-:S03]  /*d590*/  FMUL.FTZ R33, R28, UR20 ;  /* 0x000000141c217c20 */ /* 0x000fc60008410000 */
[----:B------:R-:W-:-:S05]  /*d5a0*/  FMUL.FTZ R28, R38, UR20 ;  /* 0x00000014261c7c20 */ /* 0x000fca0008410000 */
[----:B------:R-:W-:-:S05]  /*d5b0*/  F2FP.F16.F32.PACK_AB R33, R28, R33 ;  /* 0x000000211c21723e */ /* 0x000fca00000000ff */
[----:B------:R0:W-:Y:S02]  /*d5c0*/  STG.E desc[UR12][R34.64], R33 ;  /* 0x0000002122007986 */ /* 0x0001e4000c10190c */
.L_x_1435:
[----:B------:R-:W-:Y:S05]  /*d5d0*/  BSYNC B0 ;  /* 0x0000000000007941 */ /* 0x000fea0003800000 */
.L_x_1434:
[----:B------:R-:W-:Y:S01]  /*d5e0*/  ISETP.NE.AND P0, PT, RZ, UR18, PT ;  /* 0x00000012ff007c0c */ /* 0x000fe2000bf05270 */
[--C-:B01-34-:R-:W-:Y:S02]  /*d5f0*/  HADD2.F32 R35, -RZ, R19.reuse.H0_H0 ;  /* 0x20000013ff237230 */ /* 0x11bfe40000004100 */
[----:B------:R-:W-:Y:S01]  /*d600*/  FADD.FTZ R32, R22, -UR16 ;  /* 0x8000001016207e21 */ /* 0x000fe20008010000 */
[----:B------:R-:W-:Y:S02]  /*d610*/  HADD2.F32 R28, -RZ, R19.H1_H1 ;  /* 0x30000013ff1c7230 */ /* 0x000fe40000004100 */
[----:B------:R-:W-:Y:S01]  /*d620*/  FADD.FTZ R19, R25, -UR16 ;  /* 0x8000001019137e21 */ /* 0x000fe20008010000 */
[--C-:B------:R-:W-:Y:S02]  /*d630*/  HADD2.F32 R22, -RZ, R18.reuse.H0_H0 ;  /* 0x20000012ff167230 */ /* 0x100fe40000004100 */
[----:B------:R-:W-:Y:S01]  /*d640*/  FMUL.FTZ R56, R32, UR20 ;  /* 0x0000001420387c20 */ /* 0x000fe20008410000 */
[----:B------:R-:W-:-:S02]  /*d650*/  HADD2.F32 R25, -RZ, R18.H1_H1 ;  /* 0x30000012ff197230 */ /* 0x000fc40000004100 */
        /* <DEDUP_REMOVED lines=20> */
.L_x_1436:
[----:B------:R-:W-:Y:S01]  /*d7a0*/  LOP3.LUT P0, RZ, R67, 0x2, RZ, 0xc0, !PT ;  /* 0x0000000243ff7812 */ /* 0x000fe2000780c0ff */
[----:B------:R-:W-:-:S12]  /*d7b0*/  BSSY B0, `(.L_x_1437) ;  /* 0x0000015000007945 */ /* 0x000fd80003800000 */
[----:B------:R-:W-:Y:S05]  /*d7c0*/  @!P0 BRA `(.L_x_1438) ;  /* 0x00000000004c8947 */ /* 0x000fea0003800000 */
[----:B------:R-:W3:Y:S01]  /*d7d0*/  LDL R18, [R1+0x10] ;  /* 0x0000100001127983 */ /* 0x000ee20000100800 */
[----:B------:R-:W-:Y:S01]  /*d7e0*/  ULDC.64 UR22, c[0x0][0x288] ;  /* 0x0000a20000167ab9 */ /* 0x000fe20000000a00 */
[----:B------:R-:W-:Y:S01]  /*d7f0*/  MOV R19, R31 ;  /* 0x0000001f00137202 */ /* 0x000fe20000000f00 */
        /* <DEDUP_REMOVED lines=16> */
.L_x_1438:
[----:B------:R-:W-:Y:S05]  /*d900*/  BSYNC B0 ;  /* 0x0000000000007941 */ /* 0x000fea0003800000 */
.L_x_1437:
[----:B------:R-:W-:Y:S01]  /*d910*/  ISETP.NE.AND P6, PT, RZ, UR18, PT ;  /* 0x00000012ff007c0c */ /* 0x000fe2000bfc5270 */
[--C-:B0-----:R-:W-:Y:S02]  /*d920*/  HADD2.F32 R33, -RZ, R17.reuse.H0_H0 ;  /* 0x20000011ff217230 */ /* 0x101fe40000004100 */
        /* <DEDUP_REMOVED lines=26> */
.L_x_1439:
[----:B------:R-:W-:Y:S04]  /*dad0*/  BSSY B0, `(.L_x_1440) ;  /* 0x0000015000007945 */ /* 0x000fe80003800000 */
        /* <DEDUP_REMOVED lines=20> */
.L_x_1441:
[----:B------:R-:W-:Y:S05]  /*dc20*/  BSYNC B0 ;  /* 0x0000000000007941 */ /* 0x000fea0003800000 */
.L_x_1440:
[----:B------:R-:W-:Y:S01]  /*dc30*/  FADD.FTZ R22, R22, -UR16 ;  /* 0x8000001016167e21 */ /* 0x000fe20008010000 */
[----:B------:R-:W-:Y:S01]  /*dc40*/  FADD.FTZ R25, R25, -UR16 ;  /* 0x8000001019197e21 */ /* 0x000fe20008010000 */
[--C-:B------:R-:W-:Y:S02]  /*dc50*/  HADD2.F32 R33, -RZ, R15.reuse.H0_H0 ;  /* 0x2000000fff217230 */ /* 0x100fe40000004100 */
[----:B------:R-:W-:Y:S02]  /*dc60*/  HADD2.F32 R28, -RZ, R15.H1_H1 ;  /* 0x3000000fff1c7230 */ /* 0x000fe40000004100 */
[----:B------:R-:W-:Y:S01]  /*dc70*/  FMUL.FTZ R47, R22, UR20 ;  /* 0x00000014162f7c20 */ /* 0x000fe20008410000 */
[--C-:B0-----:R-:W-:Y:S02]  /*dc80*/  HADD2.F32 R18, -RZ, R14.reuse.H0_H0 ;  /* 0x2000000eff127230 */ /* 0x101fe40000004100 */
[----:B------:R-:W-:Y:S01]  /*dc90*/  FMUL.FTZ R38, R25, UR20 ;  /* 0x0000001419267c20 */ /* 0x000fe20008410000 */
        /* <DEDUP_REMOVED lines=20> */
.L_x_1442:
        /* <DEDUP_REMOVED lines=21> */
.L_x_1444:
[----:B------:R-:W-:Y:S05]  /*df30*/  BSYNC B0 ;  /* 0x0000000000007941 */ /* 0x000fea0003800000 */
.L_x_1443:
[----:B------:R-:W-:Y:S01]  /*df40*/  FADD.FTZ R18, R18, -UR16 ;  /* 0x8000001012127e21 */ /* 0x000fe20008010000 */
[----:B------:R-:W-:Y:S01]  /*df50*/  FADD.FTZ R19, R19, -UR16 ;  /* 0x8000001013137e21 */ /* 0x000fe20008010000 */
[--C-:B0-----:R-:W-:Y:S02]  /*df60*/  HADD2.F32 R17, -RZ, R13.reuse.H0_H0 ;  /* 0x2000000dff117230 */ /* 0x101fe40000004100 */
[----:B------:R-:W-:Y:S02]  /*df70*/  HADD2.F32 R16, -RZ, R13.H1_H1 ;  /* 0x3000000dff107230 */ /* 0x000fe40000004100 */
[----:B------:R-:W-:Y:S01]  /*df80*/  FMUL.FTZ R35, R18, UR20 ;  /* 0x0000001412237c20 */ /* 0x000fe20008410000 */
[--C-:B------:R-:W-:Y:S02]  /*df90*/  HADD2.F32 R34, -RZ, R12.reuse.H0_H0 ;  /* 0x2000000cff227230 */ /* 0x100fe40000004100 */
        /* <DEDUP_REMOVED lines=21> */
.L_x_1445:
        /* <DEDUP_REMOVED lines=21> */
.L_x_1447:
[----:B------:R-:W-:Y:S05]  /*e240*/  BSYNC B0 ;  /* 0x0000000000007941 */ /* 0x000fea0003800000 */
.L_x_1446:
        /* <DEDUP_REMOVED lines=27> */
.L_x_1448:
[----:B------:R-:W-:Y:S04]  /*e400*/  BSSY B0, `(.L_x_1449) ;  /* 0x0000015000007945 */ /* 0x000fe80003800000 */
[----:B------:R-:W-:Y:S05]  /*e410*/  @!P2 BRA `(.L_x_1450) ;  /* 0x00000000004ca947 */ /* 0x000fea0003800000 */
[----:B------:R-:W3:Y:S01]  /*e420*/  LDL R10, [R1] ;  /* 0x00000000010a7983 */ /* 0x000ee20000100800 */
        /* <DEDUP_REMOVED lines=18> */
.L_x_1450:
[----:B------:R-:W-:Y:S05]  /*e550*/  BSYNC B0 ;  /* 0x0000000000007941 */ /* 0x000fea0003800000 */
.L_x_1449:
        /* <DEDUP_REMOVED lines=27> */
.L_x_1451:
        /* <DEDUP_REMOVED lines=20> */
.L_x_1453:
[----:B------:R-:W-:Y:S05]  /*e850*/  BSYNC B0 ;  /* 0x0000000000007941 */ /* 0x000fea0003800000 */
.L_x_1452:
        /* <DEDUP_REMOVED lines=27> */
.L_x_1454:
        /* <DEDUP_REMOVED lines=14> */
[----:B------:R-:W-:-:S03]  /*eaf0*/  FFMA.FTZ R7, R18, UR6, R36 ;  /* 0x0000000612077c23 */ /* 0x000fc60008010024 */
[----:B------:R-:W-:Y:S01]  /*eb00*/  LEA.HI.X R9, R6, UR23, R9, 0x1, P0 ;  /* 0x0000001706097c11 */ /* 0x000fe200080f0c09 */
[----:B------:R-:W-:Y:S01]  /*eb10*/  FFMA.FTZ R6, R19, UR6, R36 ;  /* 0x0000000613067c23 */ /* 0x000fe20008010024 */
[----:B------:R-:W-:-:S03]  /*eb20*/  FFMA.FTZ R10, R10, R45, -R7 ;  /* 0x0000002d0a0a7223 */ /* 0x000fc60000010807 */
[----:B------:R-:W-:-:S04]  /*eb30*/  FFMA.FTZ R6, R11, R44, -R6 ;  /* 0x0000002c0b067223 */ /* 0x000fc80000010806 */
[----:B------:R-:W-:Y:S01]  /*eb40*/  FMUL.FTZ R7, R6, UR20 ;  /* 0x0000001406077c20 */ /* 0x000fe20008410000 */
[----:B------:R-:W-:-:S05]  /*eb50*/  FMUL.FTZ R6, R10, UR20 ;  /* 0x000000140a067c20 */ /* 0x000fca0008410000 */
[----:B------:R-:W-:-:S05]  /*eb60*/  F2FP.F16.F32.PACK_AB R7, R6, R7 ;  /* 0x000000070607723e */ /* 0x000fca00000000ff */
[----:B------:R0:W-:Y:S02]  /*eb70*/  STG.E desc[UR12][R8.64], R7 ;  /* 0x0000000708007986 */ /* 0x0001e4000c10190c */
.L_x_1456:
[----:B------:R-:W-:Y:S05]  /*eb80*/  BSYNC B0 ;  /* 0x0000000000007941 */ /* 0x000fea0003800000 */
.L_x_1455:
[----:B------:R-:W-:Y:S01]  /*eb90*/  ISETP.NE.AND P0, PT, RZ, UR18, PT ;  /* 0x00000012ff007c0c */ /* 0x000fe2000bf05270 */
[----:B------:R-:W-:Y:S01]  /*eba0*/  FADD.FTZ R25, R25, -UR16 ;  /* 0x8000001019197e21 */ /* 0x000fe20008010000 */
[----:B------:R-:W-:Y:S01]  /*ebb0*/  FADD.FTZ R28, R28, -UR16 ;  /* 0x800000101c1c7e21 */ /* 0x000fe20008010000 */
[--C-:B0-----:R-:W-:Y:S02]  /*ebc0*/  HADD2.F32 R9, -RZ, R5.reuse.H0_H0 ;  /* 0x20000005ff097230 */ /* 0x101fe40000004100 */
[----:B------:R-:W-:Y:S02]  /*ebd0*/  HADD2.F32 R8, -RZ, R5.H1_H1 ;  /* 0x30000005ff087230 */ /* 0x000fe40000004100 */
[----:B------:R-:W-:Y:S01]  /*ebe0*/  FMUL.FTZ R25, R25, UR20 ;  /* 0x0000001419197c20 */ /* 0x000fe20008410000 */
[--C-:B------:R-:W-:Y:S02]  /*ebf0*/  HADD2.F32 R16, -RZ, R4.reuse.H0_H0 ;  /* 0x20000004ff107230 */ /* 0x100fe40000004100 */
[----:B------:R-:W-:Y:S01]  /*ec00*/  FMUL.FTZ R28, R28, UR20 ;  /* 0x000000141c1c7c20 */ /* 0x000fe20008410000 */
        /* <DEDUP_REMOVED lines=20> */
.L_x_1457:
        /* <DEDUP_REMOVED lines=23> */
.L_x_1459:
[----:B------:R-:W-:Y:S05]  /*eec0*/  BSYNC B0 ;  /* 0x0000000000007941 */ /* 0x000fea0003800000 */
.L_x_1458:
        /* <DEDUP_REMOVED lines=28> */
.L_x_1460:
        /* <DEDUP_REMOVED lines=23> */
.L_x_1462:
[----:B------:R-:W-:Y:S05]  /*f200*/  BSYNC B0 ;  /* 0x0000000000007941 */ /* 0x000fea0003800000 */
.L_x_1461:
[----:B------:R-:W-:Y:S01]  /*f210*/  ISETP.NE.AND P0, PT, RZ, UR18, PT ;  /* 0x00000012ff007c0c */ /* 0x000fe2000bf05270 */
[----:B------:R-:W-:Y:S01]  /*f220*/  FADD.FTZ R18, R18, -UR16 ;  /* 0x8000001012127e21 */ /* 0x000fe20008010000 */
[----:B------:R-:W-:Y:S01]  /*f230*/  FADD.FTZ R19, R19, -UR16 ;  /* 0x8000001013137e21 */ /* 0x000fe20008010000 */
[--C-:B------:R-:W-:Y:S02]  /*f240*/  HADD2.F32 R7, -RZ, R0.reuse.H0_H0 ;  /* 0x20000000ff077230 */ /* 0x100fe40000004100 */
[----:B------:R-:W-:Y:S02]  /*f250*/  HADD2.F32 R0, -RZ, R0.H1_H1 ;  /* 0x30000000ff007230 */ /* 0x000fe40000004100 */
[----:B------:R-:W-:Y:S01]  /*f260*/  FMUL.FTZ R13, R18, UR20 ;  /* 0x00000014120d7c20 */ /* 0x000fe20008410000 */
[----:B------:R-:W-:Y:S02]  /*f270*/  HADD2.F32 R14, -RZ, R52.H0_H0 ;  /* 0x20000034ff0e7230 */ /* 0x000fe40000004100 */
[----:B------:R-:W-:-:S03]  /*f280*/  FMUL.FTZ R12, R19, UR20 ;  /* 0x00000014130c7c20 */ /* 0x000fc60008410000 */
[----:B------:R-:W-:Y:S05]  /*f290*/  @!P0 BRA `(.L_x_1463) ;  /* 0x0000000000488947 */ /* 0x000fea0003800000 */
        /* <DEDUP_REMOVED lines=18> */
.L_x_1463:
[----:B------:R-:W-:Y:S01]  /*f3c0*/  LOP3.LUT P0, RZ, R67, 0x10000, RZ, 0xc0, !PT ;  /* 0x0001000043ff7812 */ /* 0x000fe2000780c0ff */
[----:B------:R-:W-:-:S12]  /*f3d0*/  BSSY B0, `(.L_x_1464) ;  /* 0x0000016000007945 */ /* 0x000fd80003800000 */
[----:B------:R-:W-:Y:S05]  /*f3e0*/  @!P0 BRA `(.L_x_1465) ;  /* 0x0000000000508947 */ /* 0x000fea0003800000 */
[----:B0-----:R-:W-:Y:S01]  /*f3f0*/  IADD3 R5, R68, 0xc0, RZ ;  /* 0x000000c044057810 */ /* 0x001fe20007ffe0ff */
        /* <DEDUP_REMOVED lines=14> */
[----:B------:R-:W-:Y:S01]  /*f4e0*/  FFMA.FTZ R2, R7, R44, -R2 ;  /* 0x0000002c07027223 */ /* 0x000fe20000010802 */
[----:B------:R-:W-:-:S03]  /*f4f0*/  FMUL.FTZ R0, R0, UR20 ;  /* 0x0000001400007c20 */ /* 0x000fc60008410000 */
[----:B------:R-:W-:-:S05]  /*f500*/  FMUL.FTZ R3, R2, UR20 ;  /* 0x0000001402037c20 */ /* 0x000fca0008410000 */
[----:B------:R-:W-:-:S05]  /*f510*/  F2FP.F16.F32.PACK_AB R3, R0, R3 ;  /* 0x000000030003723e */ /* 0x000fca00000000ff */
[----:B------:R1:W-:Y:S02]  /*f520*/  STG.E desc[UR12][R4.64], R3 ;  /* 0x0000000304007986 */ /* 0x0003e4000c10190c */
.L_x_1465:
[----:B------:R-:W-:Y:S05]  /*f530*/  BSYNC B0 ;  /* 0x0000000000007941 */ /* 0x000fea0003800000 */
.L_x_1464:
[----:B------:R-:W-:Y:S01]  /*f540*/  ISETP.NE.AND P6, PT, RZ, UR18, PT ;  /* 0x00000012ff007c0c */ /* 0x000fe2000bfc5270 */
[----:B------:R-:W-:Y:S01]  /*f550*/  HADD2.F32 R52, -RZ, R52.H1_H1 ;  /* 0x30000034ff347230 */ /* 0x000fe20000004100 */
[----:B------:R-:W-:Y:S01]  /*f560*/  IADD3 R15, R68, 0xc8, RZ ;  /* 0x000000c8440f7810 */ /* 0x000fe20007ffe0ff */
[----:B------:R-:W-:Y:S01]  /*f570*/  FADD.FTZ R14, R14, -UR16 ;  /* 0x800000100e0e7e21 */ /* 0x000fe20008010000 */
[----:B------:R-:W-:Y:S01]  /*f580*/  ULDC.64 UR22, c[0x0][0x290] ;  /* 0x0000a40000167ab9 */ /* 0x000fe20000000a00 */
[--C-:B------:R-:W-:Y:S02]  /*f590*/  HADD2.F32 R7, -RZ, R51.reuse.H0_H0 ;  /* 0x20000033ff077230 */ /* 0x100fe40000004100 */
[----:B------:R-:W-:Y:S01]  /*f5a0*/  FADD.FTZ R52, R52, -UR16 ;  /* 0x8000001034347e21 */ /* 0x000fe20008010000 */
[----:B------:R-:W-:Y:S01]  /*f5b0*/  HADD2.F32 R0, -RZ, R51.H1_H1 ;  /* 0x30000033ff007230 */ /* 0x000fe20000004100 */
[----:B------:R-:W-:Y:S01]  /*f5c0*/  SHF.R.S32.HI R12, RZ, 0x1f, R15 ;  /* 0x0000001fff0c7819 */ /* 0x000fe2000001140f */
[----:B------:R-:W-:Y:S01]  /*f5d0*/  FMUL.FTZ R13, R14, UR20 ;  /* 0x000000140e0d7c20 */ /* 0x000fe20008410000 */
[----:B------:R-:W-:-:S02]  /*f5e0*/  FMUL.FTZ R52, R52, UR20 ;  /* 0x0000001434347c20 */ /* 0x000fc40008410000 */
[----:B------:R-:W-:Y:S05]  /*f5f0*/  @!P6 BRA `(.L_x_1466) ;  /* 0x000000000048e947 */ /* 0x000fea0003800000 */
        /* <DEDUP_REMOVED lines=18> */
.L_x_1466:
        /* <DEDUP_REMOVED lines=9> */
[----:B01----:R-:W-:Y:S01]  /*f7b0*/  IMAD R4, R12, UR24, RZ ;  /* 0x000000180c047c24 */ /* 0x003fe2000f8e02ff */
        /* <DEDUP_REMOVED lines=9> */
[----:B------:R-:W-:Y:S02]  /*f850*/  FFMA.FTZ R2, R13, UR6, R36 ;  /* 0x000000060d027c23 */ /* 0x000fe40008010024 */
[----:B------:R-:W-:Y:S02]  /*f860*/  FMUL.FTZ R0, R0, UR20 ;  /* 0x0000001400007c20 */ /* 0x000fe40008410000 */
[----:B------:R-:W-:-:S04]  /*f870*/  FFMA.FTZ R2, R7, R44, -R2 ;  /* 0x0000002c07027223 */ /* 0x000fc80000010802 */
[----:B------:R-:W-:-:S05]  /*f880*/  FMUL.FTZ R3, R2, UR20 ;  /* 0x0000001402037c20 */ /* 0x000fca0008410000 */
[----:B------:R-:W-:-:S05]  /*f890*/  F2FP.F16.F32.PACK_AB R3, R0, R3 ;  /* 0x000000030003723e */ /* 0x000fca00000000ff */
[----:B------:R3:W-:Y:S02]  /*f8a0*/  STG.E desc[UR12][R4.64], R3 ;  /* 0x0000000304007986 */ /* 0x0007e4000c10190c */
.L_x_1468:
[----:B------:R-:W-:Y:S05]  /*f8b0*/  BSYNC B0 ;  /* 0x0000000000007941 */ /* 0x000fea0003800000 */
.L_x_1467:
[----:B------:R-:W-:Y:S01]  /*f8c0*/  IADD3 R17, R68, 0xd0, RZ ;  /* 0x000000d044117810 */ /* 0x000fe20007ffe0ff */
[----:B------:R-:W-:Y:S01]  /*f8d0*/  FADD.FTZ R6, R6, -UR16 ;  /* 0x8000001006067e21 */ /* 0x000fe20008010000 */
[----:B------:R-:W-:Y:S01]  /*f8e0*/  FADD.FTZ R55, R55, -UR16 ;  /* 0x8000001037377e21 */ /* 0x000fe20008010000 */
[--C-:B------:R-:W-:Y:S01]  /*f8f0*/  HADD2.F32 R7, -RZ, R54.reuse.H0_H0 ;  /* 0x20000036ff077230 */ /* 0x100fe20000004100 */
[----:B------:R-:W-:Y:S01]  /*f900*/  SHF.R.S32.HI R10, RZ, 0x1f, R17 ;  /* 0x0000001fff0a7819 */ /* 0x000fe20000011411 */
[----:B------:R-:W-:Y:S02]  /*f910*/  HADD2.F32 R54, -RZ, R54.H1_H1 ;  /* 0x30000036ff367230 */ /* 0x000fe40000004100 */
[----:B------:R-:W-:Y:S01]  /*f920*/  FMUL.FTZ R15, R6, UR20 ;  /* 0x00000014060f7c20 */ /* 0x000fe20008410000 */
[----:B------:R-:W-:Y:S01]  /*f930*/  FMUL.FTZ R8, R55, UR20 ;  /* 0x0000001437087c20 */ /* 0x000fe20008410000 */
[----:B------:R-:W-:Y:S06]  /*f940*/  @!P6 BRA `(.L_x_1469) ;  /* 0x000000000048e947 */ /* 0x000fec0003800000 */
[----:B------:R-:W-:Y:S01]  /*f950*/  FFMA.FTZ R0, R15, R44, R42 ;  /* 0x0000002c0f007223 */ /* 0x000fe2000001002a */
[----:B------:R-:W-:-:S03]  /*f960*/  FFMA.FTZ R2, R8, R45, R43 ;  /* 0x0000002d08027223 */ /* 0x000fc6000001002b */
[----:B01-3--:R-:W-:Y:S01]  /*f970*/  FMUL.FTZ R3, R0, -1.4426950216293334961 ;  /* 0xbfb8aa3b00037820 */ /* 0x00bfe20000410000 */
        /* <DEDUP_REMOVED lines=15> */
.L_x_1469:
        /* <DEDUP_REMOVED lines=10> */
[----:B01-3--:R-:W-:-:S03]  /*fb10*/  MOV R3, R31 ;  /* 0x0000001f00037202 */ /* 0x00bfc60000000f00 */
[----:B------:R-:W-:Y:S02]  /*fb20*/  IMAD R5, R17, UR25, R0 ;  /* 0x0000001911057c24 */ /* 0x000fe4000f8e0200 */
[----:B------:R-:W-:Y:S01]  /*fb30*/  FFMA.FTZ R0, R15, UR6, R36 ;  /* 0x000000060f007c23 */ /* 0x000fe20008010024 */
[----:B------:R-:W-:Y:S01]  /*fb40*/  IMAD.WIDE.U32 R2, R17, UR24, R2 ;  /* 0x0000001811027c25 */ /* 0x000fe2000f8e0002 */
[----:B------:R-:W-:-:S03]  /*fb50*/  ULDC.64 UR24, c[0x0][0x210] ;  /* 0x0000840000187ab9 */ /* 0x000fc60000000a00 */
[----:B------:R-:W-:Y:S01]  /*fb60*/  FFMA.FTZ R0, R7, R44, -R0 ;  /* 0x0000002c07007223 */ /* 0x000fe20000010800 */
[----:B------:R-:W-:Y:S01]  /*fb70*/  IADD3 R5, R3, R5, RZ ;  /* 0x0000000503057210 */ /* 0x000fe20007ffe0ff */
[----:B------:R-:W-:Y:S01]  /*fb80*/  FFMA.FTZ R3, R8, UR6, R36 ;  /* 0x0000000608037c23 */ /* 0x000fe20008010024 */
[----:B------:R-:W-:-:S03]  /*fb90*/  LEA R4, P0, R2, UR24, 0x1 ;  /* 0x0000001802047c11 */ /* 0x000fc6000f8008ff */
[----:B------:R-:W-:Y:S01]  /*fba0*/  FFMA.FTZ R54, R54, R45, -R3 ;  /* 0x0000002d36367223 */ /* 0x000fe20000010803 */
[----:B------:R-:W-:Y:S01]  /*fbb0*/  FMUL.FTZ R3, R0, UR20 ;  /* 0x0000001400037c20 */ /* 0x000fe20008410000 */
[----:B------:R-:W-:Y:S02]  /*fbc0*/  LEA.HI.X R5, R2, UR25, R5, 0x1, P0 ;  /* 0x0000001902057c11 */ /* 0x000fe400080f0c05 */
[----:B------:R-:W-:-:S05]  /*fbd0*/  FMUL.FTZ R0, R54, UR20 ;  /* 0x0000001436007c20 */ /* 0x000fca0008410000 */
[----:B------:R-:W-:-:S05]  /*fbe0*/  F2FP.F16.F32.PACK_AB R3, R0, R3 ;  /* 0x000000030003723e */ /* 0x000fca00000000ff */
[----:B------:R4:W-:Y:S02]  /*fbf0*/  STG.E desc[UR12][R4.64], R3 ;  /* 0x0000000304007986 */ /* 0x0009e4000c10190c */
.L_x_1471:
[----:B------:R-:W-:Y:S05]  /*fc00*/  BSYNC B0 ;  /* 0x0000000000007941 */ /* 0x000fea0003800000 */
.L_x_1470:
        /* <DEDUP_REMOVED lines=27> */
.L_x_1472:
        /* <DEDUP_REMOVED lines=10> */
[----:B01-34-:R-:W-:-:S03]  /*fe60*/  MOV R3, R31 ;  /* 0x0000001f00037202 */ /* 0x01bfc60000000f00 */
        /* <DEDUP_REMOVED lines=14> */
.L_x_1474:
[----:B------:R-:W-:Y:S05]  /*ff50*/  BSYNC B0 ;  /* 0x0000000000007941 */ /* 0x000fea0003800000 */
.L_x_1473:
        /* <DEDUP_REMOVED lines=27> */
.L_x_1475:
        /* <DEDUP_REMOVED lines=8> */
[----:B01-34-:R-:W-:Y:S01]  /*10190*/  MOV R4, R40 ;  /* 0x0000002800047202 */ /* 0x01bfe20000000f00 */
        /* <DEDUP_REMOVED lines=16> */
.L_x_1477:
[----:B------:R-:W-:Y:S05]  /*102a0*/  BSYNC B0 ;  /* 0x0000000000007941 */ /* 0x000fea0003800000 */
.L_x_1476:
        /* <DEDUP_REMOVED lines=10> */
[----:B0-----:R-:W-:-:S03]  /*10350*/  FFMA.FTZ R2, R8, R45, R43 ;  /* 0x0000002d08027223 */ /* 0x001fc6000001002b */
[----:B-1-34-:R-:W-:Y:S01]  /*10360*/  FMUL.FTZ R3, R0, -1.4426950216293334961 ;  /* 0xbfb8aa3b00037820 */ /* 0x01afe20000410000 */
        /* <DEDUP_REMOVED lines=15> */
.L_x_1478:
        /* <DEDUP_REMOVED lines=25> */
.L_x_1480:
[----:B------:R-:W-:Y:S05]  /*105f0*/  BSYNC B0 ;  /* 0x0000000000007941 */ /* 0x000fea0003800000 */
.L_x_1479:
        /* <DEDUP_REMOVED lines=27> */
.L_x_1481:
[----:B------:R-:W-:Y:S01]  /*107b0*/  ISETP.GE.U32.AND P0, PT, R15, UR22, PT ;  /* 0x000000160f007c0c */ /* 0x000fe2000bf06070 */
[----:B------:R-:W-:Y:S01]  /*107c0*/  BSSY B0, `(.L_x_1482) ;  /* 0x000001a000007945 */ /* 0x000fe20003800000 */
[----:B0-----:R-:W-:Y:S01]  /*107d0*/  SHF.R.U32.HI R2, RZ, 0x6, R70 ;  /* 0x00000006ff027819 */ /* 0x001fe20000011646 */
[--C-:B------:R-:W-:Y:S01]  /*107e0*/  HADD2.F32 R6, -RZ, R21.reuse.H0_H0 ;  /* 0x20000015ff067230 */ /* 0x100fe20000004100 */
[----:B------:R-:W-:Y:S01]  /*107f0*/  ISETP.GE.AND.EX P0, PT, R12, UR23, PT, P0 ;  /* 0x000000170c007c0c */ /* 0x000fe2000bf06300 */
[----:B------:R-:W-:Y:S02]  /*10800*/  HADD2.F32 R21, -RZ, R21.H1_H1 ;  /* 0x30000015ff157230 */ /* 0x000fe40000004100 */
[----:B--2---:R-:W-:Y:S01]  /*10810*/  IMAD R37, R37, UR15, R2 ;  /* 0x0000000f25257c24 */ /* 0x004fe2000f8e0202 */
[----:B------:R-:W-:-:S13]  /*10820*/  ISETP.LT.U32.AND P0, PT, R70, 0x200, !P0 ;  /* 0x000002004600780c */ /* 0x000fda0004701070 */
[----:B------:R-:W-:Y:S05]  /*10830*/  @!P0 BRA `(.L_x_1483) ;  /* 0x0000000000488947 */ /* 0x000fea0003800000 */
[----:B------:R-:W-:Y:S01]  /*10840*/  ULDC.64 UR24, c[0x0][0x288] ;  /* 0x0000a20000187ab9 */ /* 0x000fe20000000a00 */
[----:B-1-34-:R-:W-:Y:S01]  /*10850*/  MOV R4, R40 ;  /* 0x0000002800047202 */ /* 0x01afe20000000f00 */
        /* <DEDUP_REMOVED lines=16> */
.L_x_1483:
[----:B------:R-:W-:Y:S05]  /*10960*/  BSYNC B0 ;  /* 0x0000000000007941 */ /* 0x000fea0003800000 */
.L_x_1482:
[----:B------:R-:W-:Y:S01]  /*10970*/  FADD.FTZ R6, R6, -UR16 ;  /* 0x8000001006067e21 */ /* 0x000fe20008010000 */
[----:B------:R-:W-:Y:S01]  /*10980*/  IADD3 R37, R37, 0xf8, RZ ;  /* 0x000000f825257810 */ /* 0x000fe20007ffe0ff */
[----:B------:R-:W-:Y:S01]  /*10990*/  FADD.FTZ R21, R21, -UR16 ;  /* 0x8000001015157e21 */ /* 0x000fe20008010000 */
[--C-:B01-34-:R-:W-:Y:S02]  /*109a0*/  HADD2.F32 R5, -RZ, R20.reuse.H0_H0 ;  /* 0x20000014ff057230 */ /* 0x11bfe40000004100 */
[----:B------:R-:W-:Y:S01]  /*109b0*/  FMUL.FTZ R11, R6, UR20 ;  /* 0x00000014060b7c20 */ /* 0x000fe20008410000 */
[----:B------:R-:W-:Y:S01]  /*109c0*/  HADD2.F32 R20, -RZ, R20.H1_H1 ;  /* 0x30000014ff147230 */ /* 0x000fe20000004100 */
[----:B------:R-:W-:Y:S01]  /*109d0*/  SHF.R.S32.HI R10, RZ, 0x1f, R37 ;  /* 0x0000001fff0a7819 */ /* 0x000fe20000011425 */
        /* <DEDUP_REMOVED lines=20> */
.L_x_1484:
[----:B------:R-:W-:Y:S01]  /*10b20*/  ISETP.GE.U32.AND P0, PT, R37, UR22, PT ;  /* 0x0000001625007c0c */ /* 0x000fe2000bf06070 */
[----:B------:R-:W-:Y:S03]  /*10b30*/  BSSY B0, `(.L_x_1485) ;  /* 0x0000017000007945 */ /* 0x000fe60003800000 */
[----:B------:R-:W-:-:S04]  /*10b40*/  ISETP.GE.AND.EX P0, PT, R10, UR23, PT, P0 ;  /* 0x000000170a007c0c */ /* 0x000fc8000bf06300 */
[----:B------:R-:W-:-:S13]  /*10b50*/  ISETP.LT.U32.AND P0, PT, R70, 0x200, !P0 ;  /* 0x000002004600780c */ /* 0x000fda0004701070 */
[----:B------:R-:W-:Y:S05]  /*10b60*/  @!P0 BRA `(.L_x_1486) ;  /* 0x00000000004c8947 */ /* 0x000fea0003800000 */
[----:B------:R-:W-:Y:S01]  /*10b70*/  IADD3 R3, R68, 0xf8, RZ ;  /* 0x000000f844037810 */ /* 0x000fe20007ffe0ff */
[----:B------:R-:W-:Y:S01]  /*10b80*/  ULDC.64 UR22, c[0x0][0x288] ;  /* 0x0000a20000167ab9 */ /* 0x000fe20000000a00 */
[----:B------:R-:W-:Y:S01]  /*10b90*/  MOV R30, R40 ;  /* 0x00000028001e7202 */ /* 0x000fe20000000f00 */
[----:B------:R-:W-:Y:S01]  /*10ba0*/  FFMA.FTZ R7, R8, UR6, R36 ;  /* 0x0000000608077c23 */ /* 0x000fe20008010024 */
[----:B------:R-:W-:-:S03]  /*10bb0*/  SHF.R.S32.HI R0, RZ, 0x1f, R3 ;  /* 0x0000001fff007819 */ /* 0x000fc60000011403 */
[----:B------:R-:W-:-:S04]  /*10bc0*/  IMAD.WIDE.U32 R30, R3, UR22, R30 ;  /* 0x00000016031e7c25 */ /* 0x000fc8000f8e001e */
[----:B------:R-:W-:Y:S01]  /*10bd0*/  FFMA.FTZ R7, R20, R45, -R7 ;  /* 0x0000002d14077223 */ /* 0x000fe20000010807 */
[----:B------:R-:W-:-:S04]  /*10be0*/  IMAD R0, R0, UR22, RZ ;  /* 0x0000001600007c24 */ /* 0x000fc8000f8e02ff */
[----:B------:R-:W-:Y:S02]  /*10bf0*/  IMAD R3, R3, UR23, R0 ;  /* 0x0000001703037c24 */ /* 0x000fe4000f8e0200 */
[----:B------:R-:W-:Y:S01]  /*10c00*/  FFMA.FTZ R0, R11, UR6, R36 ;  /* 0x000000060b007c23 */ /* 0x000fe20008010024 */
[----:B------:R-:W-:Y:S02]  /*10c10*/  ULDC.64 UR22, c[0x0][0x210] ;  /* 0x0000840000167ab9 */ /* 0x000fe40000000a00 */
[----:B------:R-:W-:Y:S01]  /*10c20*/  LEA R2, P0, R30, UR22, 0x1 ;  /* 0x000000161e027c11 */ /* 0x000fe2000f8008ff */
[----:B------:R-:W-:Y:S01]  /*10c30*/  FFMA.FTZ R0, R5, R44, -R0 ;  /* 0x0000002c05007223 */ /* 0x000fe20000010800 */
[----:B------:R-:W-:Y:S01]  /*10c40*/  FMUL.FTZ R5, R7, UR20 ;  /* 0x0000001407057c20 */ /* 0x000fe20008410000 */
[----:B------:R-:W-:Y:S02]  /*10c50*/  IADD3 R3, R31, R3, RZ ;  /* 0x000000031f037210 */ /* 0x000fe40007ffe0ff */
[----:B------:R-:W-:-:S02]  /*10c60*/  FMUL.FTZ R0, R0, UR20 ;  /* 0x0000001400007c20 */ /* 0x000fc40008410000 */
[----:B------:R-:W-:-:S03]  /*10c70*/  LEA.HI.X R3, R30, UR23, R3, 0x1, P0 ;  /* 0x000000171e037c11 */ /* 0x000fc600080f0c03 */
[----:B------:R-:W-:-:S05]  /*10c80*/  F2FP.F16.F32.PACK_AB R5, R5, R0 ;  /* 0x000000000505723e */ /* 0x000fca00000000ff */
[----:B------:R0:W-:Y:S02]  /*10c90*/  STG.E desc[UR12][R2.64], R5 ;  /* 0x0000000502007986 */ /* 0x0001e4000c10190c */
.L_x_1486:
[----:B------:R-:W-:Y:S05]  /*10ca0*/  BSYNC B0 ;  /* 0x0000000000007941 */ /* 0x000fea0003800000 */
.L_x_1485:
        /* <DEDUP_REMOVED lines=8> */
.L_x_1340:
        /* <DEDUP_REMOVED lines=23> */
.L_x_1489:
[----:B------:R-:W-:Y:S05]  /*10ea0*/  BSYNC B0 ;  /* 0x0000000000007941 */ /* 0x000fea0003800000 */
.L_x_1488:
[----:B------:R-:W-:Y:S05]  /*10eb0*/  @P0 EXIT ;  /* 0x000000000000094d */ /* 0x000fea0003800000 */
[----:B------:R-:W-:Y:S05]  /*10ec0*/  @P2 BRA `(.L_x_1490) ;  /* 0x0000000000202947 */ /* 0x000fea0003800000 */
[----:B------:R-:W-:-:S05]  /*10ed0*/  IMAD R0, R6, R7, RZ ;  /* 0x0000000706007224 */ /* 0x000fca00078e02ff */
[----:B------:R-:W-:-:S13]  /*10ee0*/  ISETP.NE.AND P0, PT, R0, -0x1, PT ;  /* 0xffffffff0000780c */ /* 0x000fda0003f05270 */
[----:B------:R-:W-:Y:S05]  /*10ef0*/  @!P0 BRA `(.L_x_1490) ;  /* 0x0000000000148947 */ /* 0x000fea0003800000 */
.L_x_1491:
[----:B0-----:R-:W2:Y:S04]  /*10f00*/  LDG.E.STRONG.GPU R5, desc[UR12][R2.64] ;  /* 0x0000000c02057981 */ /* 0x001ea8000c1ef900 */
[----:B--2---:R-:W-:Y:S01]  /*10f10*/  CCTL.IVALL ;  /* 0x00000000ff00798f */ /* 0x004fe20002000000 */
[----:B------:R-:W-:Y:S05]  /*10f20*/  YIELD ;  /* 0x0000000000007946 */ /* 0x000fea0003800000 */
[----:B------:R-:W-:-:S13]  /*10f30*/  ISETP.NE.AND P0, PT, R5, R0, PT ;  /* 0x000000000500720c */ /* 0x000fda0003f05270 */
[----:B------:R-:W-:Y:S05]  /*10f40*/  @P0 BRA `(.L_x_1491) ;  /* 0xfffffffc00ec0947 */ /* 0x000fea000383ffff */
.L_x_1490:
        /* <DEDUP_REMOVED lines=24> */
.L_x_1492:
        /* <DEDUP_REMOVED lines=23> */
.L_x_1493:
        /* <DEDUP_REMOVED lines=12> */
.L_x_5674:


//--------------------- .text._Z35group_norm_nhwc_bwd_one_pass_kernelI11Fp16IOFp32WLi512ELi128ELi512EEv26Group_norm_nhwc_bwd_params --------------------------
	.section	.text._Z35group_norm_nhwc_bwd_one_pass_kernelI11Fp16IOFp32WLi512ELi128ELi512EEv26Group_norm_nhwc_bwd_params,"ax",@progbits
	.align	128
        .global         _Z35group_norm_nhwc_bwd_one_pass_kernelI11Fp16IOFp32WLi512ELi128ELi512EEv26Group_norm_nhwc_bwd_params
        .type           _Z35group_norm_nhwc_bwd_one_pass_kernelI11Fp16IOFp32WLi512ELi128ELi512EEv26Group_norm_nhwc_bwd_params,@function
        .size           _Z35group_norm_nhwc_bwd_one_pass_kernelI11Fp16IOFp32WLi512ELi128ELi512EEv26Group_norm_nhwc_bwd_params,(.L_x_5675 - _Z35group_norm_nhwc_bwd_one_pass_kernelI11Fp16IOFp32WLi512ELi128ELi512EEv26Group_norm_nhwc_bwd_params)
        .other          _Z35group_norm_nhwc_bwd_one_pass_kernelI11Fp16IOFp32WLi512ELi128ELi512EEv26Group_norm_nhwc_bwd_params,@"STO_CUDA_ENTRY STV_DEFAULT"
_Z35group_norm_nhwc_bwd_one_pass_kernelI11Fp16IOFp32WLi512ELi128ELi512EEv26Group_norm_nhwc_bwd_params:
.text._Z35group_norm_nhwc_bwd_one_pass_kernelI11Fp16IOFp32WLi512ELi128ELi512EEv26Group_norm_nhwc_bwd_params:
        /* <DEDUP_REMOVED lines=24> */
.L_x_1582:
        /* <DEDUP_REMOVED lines=11> */
[----:B0-----:R-:W-:Y:S02]  /*0230*/  LOP3.LUT R0, R0, 0xffffffbf, RZ, 0xc0, !PT ;  /* 0xffffffbf00007812 */ /* 0x001fe400078ec0ff */
[----:B------:R-:W-:Y:S02]  /*0240*/  LOP3.LUT R2, R2, 0xfffffffd, RZ, 0xc0, !PT ;  /* 0xfffffffd02027812 */ /* 0x000fe400078ec0ff */
[----:B------:R-:W-:-:S07]  /*0250*/  LOP3.LUT R3, R3, 0xfffffffe, RZ, 0xc0, !PT ;  /* 0xfffffffe03037812 */ /* 0x000fce00078ec0ff */
        /* <DEDUP_REMOVED lines=38> */
[C---:B------:R-:W-:Y:S02]  /*04c0*/  ISETP.GE.U32.AND P0, PT, R123.reuse, UR18, PT ;  /* 0x000000127b007c0c */ /* 0x040fe4000bf06070 */
[----:B------:R-:W-:Y:S02]  /*04d0*/  SHF.R.S32.HI R7, RZ, 0x1f, R123 ;  /* 0x0000001fff077819 */ /* 0x000fe4000001147b */
[----:B------:R-:W-:Y:S02]  /*04e0*/  IADD3 R11, R123, 0x8, RZ ;  /* 0x000000087b0b7810 */ /* 0x000fe40007ffe0ff */
        /* <DEDUP_REMOVED lines=9> */
[----:B------:R-:W-:Y:S01]  /*0580*/  SHF.R.S32.HI R19, RZ, 0x1f, R17 ;  /* 0x0000001fff137819 */ /* 0x000fe20000011411 */
[----:B------:R-:W-:Y:S01]  /*0590*/  STL [R1+0x368], R4 ;  /* 0x0003680401007387 */ /* 0x000fe20000100800 */
[----:B------:R-:W-:-:S02]  /*05a0*/  @P3 LOP3.LUT R0, R0, 0x40, RZ, 0xfc, !PT ;  /* 0x0000004000003812 */ /* 0x000fc400078efcff */
[--C-:B------:R-:W-:Y:S01]  /*05b0*/  SHF.R.S32.HI R5, RZ, 0x1f, R4.reuse ;  /* 0x0000001fff057819 */ /* 0x100fe20000011404 */
[----:B------:R-:W1:Y:S01]  /*05c0*/  @!P6 LDC.64 R26, c[0x0][0x288] ;  /* 0x0000a200ff1aeb82 */ /* 0x000e620000000a00 */
[----:B------:R-:W-:Y:S01]  /*05d0*/  ISETP.GE.OR.EX P5, PT, R19, UR19, P1, P0 ;  /* 0x0000001313007c0c */ /* 0x000fe20008fa6700 */
[----:B------:R-:W-:Y:S01]  /*05e0*/  STL [R1+0x36c], R4 ;  /* 0x00036c0401007387 */ /* 0x000fe20000100800 */
[----:B------:R-:W-:Y:S01]  /*05f0*/  IADD3 R21, R123, 0x18, RZ ;  /* 0x000000187b157810 */ /* 0x000fe20007ffe0ff */
[----:B------:R-:W-:Y:S01]  /*0600*/  IMAD.WIDE.U32 R66, R67, UR8, R4 ;  /* 0x0000000843427c25 */ /* 0x000fe2000f8e0004 */
[----:B------:R-:W-:Y:S01]  /*0610*/  LOP3.LUT R0, R0, 0xffffffdf, RZ, 0xc0, !PT ;  /* 0xffffffdf00007812 */ /* 0x000fe200078ec0ff */
[----:B------:R-:W-:Y:S01]  /*0620*/  STL [R1+0x370], R4 ;  /* 0x0003700401007387 */ /* 0x000fe20000100800 */
[----:B------:R-:W-:Y:S01]  /*0630*/  ISETP.GE.U32.AND P0, PT, R21, UR18, PT ;  /* 0x0000001215007c0c */ /* 0x000fe2000bf06070 */
[----:B------:R-:W2:Y:S01]  /*0640*/  @!P3 LDC.64 R98, c[0x0][0x230] ;  /* 0x00008c00ff62bb82 */ /* 0x000ea20000000a00 */
[----:B------:R-:W-:Y:S01]  /*0650*/  SHF.R.S32.HI R23, RZ, 0x1f, R21 ;  /* 0x0000001fff177819 */ /* 0x000fe20000011415 */
[----:B------:R-:W-:Y:S01]  /*0660*/  STL [R1+0x374], R4 ;  /* 0x0003740401007387 */ /* 0x000fe20000100800 */
[----:B------:R-:W-:Y:S01]  /*0670*/  @P6 LOP3.LUT R0, R0, 0x20, RZ, 0xfc, !PT ;  /* 0x0000002000006812 */ /* 0x000fe200078efcff */
[----:B------:R-:W-:Y:S01]  /*0680*/  ULDC.64 UR8, c[0x0][0x248] ;  /* 0x0000920000087ab9 */ /* 0x000fe20000000a00 */
[----:B------:R-:W-:Y:S01]  /*0690*/  ISETP.GE.OR.EX P4, PT, R23, UR19, P1, P0 ;  /* 0x0000001317007c0c */ /* 0x000fe20008f86700 */
[----:B------:R-:W-:Y:S01]  /*06a0*/  STL [R1+0x378], R4 ;  /* 0x0003780401007387 */ /* 0x000fe20000100800 */
[----:B------:R-:W-:Y:S01]  /*06b0*/  IADD3 R65, R67, UR7, RZ ;  /* 0x0000000743417c10 */ /* 0x000fe2000fffe0ff */
[----:B0-----:R-:W-:Y:S01]  /*06c0*/  @!P3 IMAD R6, R7, R8, RZ ;  /* 0x000000080706b224 */ /* 0x001fe200078e02ff */
[----:B------:R-:W-:Y:S01]  /*06d0*/  LOP3.LUT R0, R0, 0xffffffef, RZ, 0xc0, !PT ;  /* 0xffffffef00007812 */ /* 0x000fe200078ec0ff */
[----:B------:R-:W0:Y:S01]  /*06e0*/  @!P3 LDC.64 R12, c[0x0][0x228] ;  /* 0x00008a00ff0cbb82 */ /* 0x000e220000000a00 */
[----:B------:R-:W-:Y:S01]  /*06f0*/  @!P3 MOV R64, R66 ;  /* 0x000000420040b202 */ /* 0x000fe20000000f00 */
[C---:B------:R-:W-:Y:S01]  /*0700*/  @!P3 IMAD R9, R123.reuse, R9, R6 ;  /* 0x000000097b09b224 */ /* 0x040fe200078e0206 */
[----:B------:R-:W-:Y:S01]  /*0710*/  @P5 LOP3.LUT R0, R0, 0x10, RZ, 0xfc, !PT ;  /* 0x0000001000005812 */ /* 0x000fe200078efcff */
[----:B------:R-:W-:Y:S01]  /*0720*/  STL [R1+0x37c], R4 ;  /* 0x00037c0401007387 */ /* 0x000fe20000100800 */
[C---:B------:R-:W-:Y:S01]  /*0730*/  IADD3 R25, R123.reuse, 0x20, RZ ;  /* 0x000000207b197810 */ /* 0x040fe20007ffe0ff */
[----:B------:R-:W-:Y:S01]  /*0740*/  @!P3 IMAD.WIDE.U32 R6, R123, R8, R64 ;  /* 0x000000087b06b225 */ /* 0x000fe200078e0040 */
[----:B------:R-:W-:Y:S01]  /*0750*/  LOP3.LUT R0, R0, 0xfffffff7, RZ, 0xc0, !PT ;  /* 0xfffffff700007812 */ /* 0x000fe200078ec0ff */
[----:B------:R-:W3:Y:S01]  /*0760*/  @!P5 LDC.64 R30, c[0x0][0x288] ;  /* 0x0000a200ff1edb82 */ /* 0x000ee20000000a00 */
[----:B------:R-:W-:Y:S01]  /*0770*/  ISETP.GE.U32.AND P2, PT, R25, UR18, PT ;  /* 0x0000001219007c0c */ /* 0x000fe2000bf46070 */
[----:B-1----:R-:W-:Y:S01]  /*0780*/  @!P6 IMAD R10, R15, R26, RZ ;  /* 0x0000001a0f0ae224 */ /* 0x002fe200078e02ff */
[----:B------:R-:W-:Y:S01]  /*0790*/  @!P3 IADD3 R7, R7, R9, RZ ;  /* 0x000000090707b210 */ /* 0x000fe20007ffe0ff */
[----:B------:R-:W-:Y:S01]  /*07a0*/  STL [R1+0x380], R4 ;  /* 0x0003800401007387 */ /* 0x000fe20000100800 */
[----:B------:R-:W-:Y:S01]  /*07b0*/  @!P3 SHF.L.U32 R111, R6, 0x1, RZ ;  /* 0x00000001066fb819 */ /* 0x000fe200000006ff */
[----:B------:R-:W-:Y:S01]  /*07c0*/  @!P6 IMAD R9, R11, R27, R10 ;  /* 0x0000001b0b09e224 */ /* 0x000fe200078e020a */
[----:B------:R-:W-:Y:S01]  /*07d0*/  SHF.R.S32.HI R15, RZ, 0x1f, R25 ;  /* 0x0000001fff0f7819 */ /* 0x000fe20000011419 */
[----:B------:R-:W1:Y:S01]  /*07e0*/  @!P6 LDC.64 R100, c[0x0][0x230] ;  /* 0x00008c00ff64eb82 */ /* 0x000e620000000a00 */
[----:B------:R-:W-:Y:S01]  /*07f0*/  @P4 LOP3.LUT R0, R0, 0x8, RZ, 0xfc, !PT ;  /* 0x0000000800004812 */ /* 0x000fe200078efcff */
[----:B------:R-:W-:Y:S01]  /*0800*/  STL [R1+0x384], R4 ;  /* 0x0003840401007387 */ /* 0x000fe20000100800 */
[----:B------:R-:W-:-:S02]  /*0810*/  @!P3 SHF.L.U64.HI R8, R6, 0x1, R7 ;  /* 0x000000010608b819 */ /* 0x000fc40000010207 */
[----:B--2---:R-:W-:Y:S01]  /*0820*/  @!P3 IADD3 R98, P0, R111, R98, RZ ;  /* 0x000000626f62b210 */ /* 0x004fe20007f1e0ff */
[----:B------:R2:W-:Y:S01]  /*0830*/  STL.64 [R1+0x388], R4 ;  /* 0x0003880401007387 */ /* 0x0005e20000100a00 */
[----:B------:R-:W-:Y:S01]  /*0840*/  ISETP.GE.OR.EX P3, PT, R15, UR19, P1, P2 ;  /* 0x000000130f007c0c */ /* 0x000fe20008f66720 */
[----:B------:R-:W4:Y:S01]  /*0850*/  @!P6 LDC.64 R28, c[0x0][0x228] ;  /* 0x00008a00ff1ceb82 */ /* 0x000f220000000a00 */
[C---:B------:R-:W-:Y:S01]  /*0860*/  LOP3.LUT P2, RZ, R0.reuse, 0x40, RZ, 0xc0, !PT ;  /* 0x0000004000ff7812 */ /* 0x040fe2000784c0ff */
[----:B------:R2:W-:Y:S01]  /*0870*/  STL [R1+0x364], R5 ;  /* 0x0003640501007387 */ /* 0x0005e20000100800 */
[----:B------:R-:W-:Y:S02]  /*0880*/  @!P6 MOV R6, R66 ;  /* 0x000000420006e202 */ /* 0x000fe40000000f00 */
[----:B------:R-:W-:Y:S02]  /*0890*/  @!P6 MOV R7, R65 ;  /* 0x000000410007e202 */ /* 0x000fe40000000f00 */
[----:B------:R-:W-:Y:S01]  /*08a0*/  LOP3.LUT R0, R0, 0xfffffffb, RZ, 0xc0, !PT ;  /* 0xfffffffb00007812 */ /* 0x000fe200078ec0ff */
[----:B------:R-:W2:Y:S01]  /*08b0*/  @!P5 LDC.64 R104, c[0x0][0x230] ;  /* 0x00008c00ff68db82 */ /* 0x000ea20000000a00 */
[----:B------:R-:W-:Y:S01]  /*08c0*/  IADD3 R117, R123, 0xc8, RZ ;  /* 0x000000c87b757810 */ /* 0x000fe20007ffe0ff */
[----:B------:R-:W-:Y:S01]  /*08d0*/  @!P6 IMAD.WIDE.U32 R6, R11, R26, R6 ;  /* 0x0000001a0b06e225 */ /* 0x000fe200078e0006 */
[----:B------:R-:W-:-:S02]  /*08e0*/  IADD3 R11, R123, 0x28, RZ ;  /* 0x000000287b0b7810 */ /* 0x000fc40007ffe0ff */
[----:B------:R-:W-:Y:S02]  /*08f0*/  @P3 LOP3.LUT R0, R0, 0x4, RZ, 0xfc, !PT ;  /* 0x0000000400003812 */ /* 0x000fe400078efcff */
[C---:B------:R-:W-:Y:S01]  /*0900*/  @!P2 IADD3.X R99, R8.reuse, R99, RZ, P0, !PT ;  /* 0x000000630863a210 */ /* 0x040fe200007fe4ff */
[----:B------:R-:W2:Y:S01]  /*0910*/  @!P4 LDC.64 R26, c[0x0][0x288] ;  /* 0x0000a200ff1acb82 */ /* 0x000ea20000000a00 */
[----:B0-----:R-:W-:Y:S02]  /*0920*/  @!P2 IADD3 R110, P0, R111, R12, RZ ;  /* 0x0000000c6f6ea210 */ /* 0x001fe40007f1e0ff */
[----:B------:R-:W-:Y:S02]  /*0930*/  @!P6 IADD3 R7, R7, R9, RZ ;  /* 0x000000090707e210 */ /* 0x000fe40007ffe0ff */
[----:B------:R-:W-:Y:S02]  /*0940*/  @!P2 IADD3.X R111, R8, R13, RZ, P0, !PT ;  /* 0x0000000d086fa210 */ /* 0x000fe400007fe4ff */
[C---:B------:R-:W-:Y:S01]  /*0950*/  @!P6 SHF.L.U32 R103, R6.reuse, 0x1, RZ ;  /* 0x000000010667e819 */ /* 0x040fe200000006ff */
[----:B------:R-:W0:Y:S01]  /*0960*/  @!P5 LDC.64 R12, c[0x0][0x228] ;  /* 0x00008a00ff0cdb82 */ /* 0x000e220000000a00 */
[----:B------:R-:W-:Y:S01]  /*0970*/  @!P6 SHF.L.U64.HI R8, R6, 0x1, R7 ;  /* 0x000000010608e819 */ /* 0x000fe20000010207 */
[----:B---3--:R-:W-:Y:S01]  /*0980*/  @!P5 IMAD R6, R19, R30, RZ ;  /* 0x0000001e1306d224 */ /* 0x008fe200078e02ff */
[----:B------:R-:W-:-:S02]  /*0990*/  @!P5 MOV R7, R65 ;  /* 0x000000410007d202 */ /* 0x000fc40000000f00 */
[----:B-1----:R-:W-:Y:S01]  /*09a0*/  @!P6 IADD3 R100, P0, R103, R100, RZ ;  /* 0x000000646764e210 */ /* 0x002fe20007f1e0ff */
[----:B------:R-:W-:Y:S01]  /*09b0*/  @!P5 IMAD R9, R17, R31, R6 ;  /* 0x0000001f1109d224 */ /* 0x000fe200078e0206 */
[----:B------:R-:W-:Y:S01]  /*09c0*/  @!P5 MOV R6, R66 ;  /* 0x000000420006d202 */ /* 0x000fe20000000f00 */
[----:B------:R-:W1:Y:S01]  /*09d0*/  @!P3 LDC.64 R18, c[0x0][0x288] ;  /* 0x0000a200ff12bb82 */ /* 0x000e620000000a00 */
[----:B------:R-:W-:Y:S02]  /*09e0*/  @!P6 IADD3.X R101, R8, R101, RZ, P0, !PT ;  /* 0x000000650865e210 */ /* 0x000fe400007fe4ff */
[----:B----4-:R-:W-:Y:S01]  /*09f0*/  @!P6 IADD3 R102, P0, R103, R28, RZ ;  /* 0x0000001c6766e210 */ /* 0x010fe20007f1e0ff */
[----:B------:R-:W-:Y:S01]  /*0a00*/  @!P5 IMAD.WIDE.U32 R6, R17, R30, R6 ;  /* 0x0000001e1106d225 */ /* 0x000fe200078e0006 */
[----:B------:R-:W-:Y:S02]  /*0a10*/  LOP3.LUT R0, R0, 0xfffffffd, RZ, 0xc0, !PT ;  /* 0xfffffffd00007812 */ /* 0x000fe400078ec0ff */
[----:B------:R-:W-:Y:S01]  /*0a20*/  @!P6 IADD3.X R103, R8, R29, RZ, P0, !PT ;  /* 0x0000001d0867e210 */ /* 0x000fe200007fe4ff */
[----:B------:R-:W3:Y:S01]  /*0a30*/  @!P4 LDC.64 R108, c[0x0][0x230] ;  /* 0x00008c00ff6ccb82 */ /* 0x000ee20000000a00 */
[----:B------:R-:W-:Y:S01]  /*0a40*/  @!P5 IADD3 R7, R7, R9, RZ ;  /* 0x000000090707d210 */ /* 0x000fe20007ffe0ff */
[----:B--2---:R-:W-:Y:S01]  /*0a50*/  @!P4 IMAD R10, R23, R26, RZ ;  /* 0x0000001a170ac224 */ /* 0x004fe200078e02ff */
[----:B------:R-:W-:-:S02]  /*0a60*/  @!P5 SHF.L.U32 R113, R6, 0x1, RZ ;  /* 0x000000010671d819 */ /* 0x000fc400000006ff */
[----:B------:R-:W-:Y:S01]  /*0a70*/  @!P5 SHF.L.U64.HI R8, R6, 0x1, R7 ;  /* 0x000000010608d819 */ /* 0x000fe20000010207 */
[----:B------:R-:W-:Y:S01]  /*0a80*/  @!P4 IMAD R9, R21, R27, R10 ;  /* 0x0000001b1509c224 */ /* 0x000fe200078e020a */
[----:B------:R-:W-:Y:S01]  /*0a90*/  @!P4 MOV R6, R66 ;  /* 0x000000420006c202 */ /* 0x000fe20000000f00 */
[----:B------:R-:W2:Y:S01]  /*0aa0*/  @!P4 LDC.64 R16, c[0x0][0x228] ;  /* 0x00008a00ff10cb82 */ /* 0x000ea20000000a00 */
[----:B------:R-:W-:Y:S02]  /*0ab0*/  @!P4 MOV R7, R65 ;  /* 0x000000410007c202 */ /* 0x000fe40000000f00 */
[----:B------:R-:W-:Y:S02]  /*0ac0*/  @!P5 IADD3 R104, P0, R113, R104, RZ ;  /* 0x000000687168d210 */ /* 0x000fe40007f1e0ff */
[----:B------:R-:W-:Y:S01]  /*0ad0*/  IADD3 R121, R123, 0xd0, RZ ;  /* 0x000000d07b797810 */ /* 0x000fe20007ffe0ff */
[----:B------:R-:W-:Y:S01]  /*0ae0*/  @!P4 IMAD.WIDE.U32 R6, R21, R26, R6 ;  /* 0x0000001a1506c225 */ /* 0x000fe200078e0006 */
[----:B------:R-:W-:Y:S01]  /*0af0*/  @!P5 IADD3.X R105, R8, R105, RZ, P0, !PT ;  /* 0x000000690869d210 */ /* 0x000fe200007fe4ff */
[----:B------:R-:W4:Y:S01]  /*0b00*/  @!P3 LDC.64 R114, c[0x0][0x230] ;  /* 0x00008c00ff72bb82 */ /* 0x000f220000000a00 */
[----:B0-----:R-:W-:Y:S01]  /*0b10*/  @!P5 IADD3 R112, P0, R113, R12, RZ ;  /* 0x0000000c7170d210 */ /* 0x001fe20007f1e0ff */
[----:B-1----:R-:W-:Y:S01]  /*0b20*/  @!P3 IMAD R10, R15, R18, RZ ;  /* 0x000000120f0ab224 */ /* 0x002fe200078e02ff */
[----:B------:R-:W-:-:S02]  /*0b30*/  @!P4 IADD3 R7, R7, R9, RZ ;  /* 0x000000090707c210 */ /* 0x000fc40007ffe0ff */
[----:B------:R-:W-:Y:S01]  /*0b40*/  @!P5 IADD3.X R113, R8, R13, RZ, P0, !PT ;  /* 0x0000000d0871d210 */ /* 0x000fe200007fe4ff */
[----:B------:R-:W-:Y:S01]  /*0b50*/  @!P3 IMAD R9, R25, R19, R10 ;  /* 0x000000131909b224 */ /* 0x000fe200078e020a */
[C---:B------:R-:W-:Y:S01]  /*0b60*/  @!P4 SHF.L.U32 R107, R6.reuse, 0x1, RZ ;  /* 0x00000001066bc819 */ /* 0x040fe200000006ff */
[----:B------:R-:W0:Y:S01]  /*0b70*/  @!P3 LDC.64 R20, c[0x0][0x228] ;  /* 0x00008a00ff14bb82 */ /* 0x000e220000000a00 */
[----:B------:R-:W-:Y:S02]  /*0b80*/  @!P4 SHF.L.U64.HI R8, R6, 0x1, R7 ;  /* 0x000000010608c819 */ /* 0x000fe40000010207 */
[----:B------:R-:W-:Y:S02]  /*0b90*/  @!P3 MOV R6, R66 ;  /* 0x000000420006b202 */ /* 0x000fe40000000f00 */
[----:B------:R-:W-:Y:S02]  /*0ba0*/  @!P3 MOV R7, R65 ;  /* 0x000000410007b202 */ /* 0x000fe40000000f00 */
[----:B---3--:R-:W-:-:S02]  /*0bb0*/  @!P4 IADD3 R108, P0, R107, R108, RZ ;  /* 0x0000006c6b6cc210 */ /* 0x008fc40007f1e0ff */
[----:B------:R-:W-:Y:S01]  /*0bc0*/  IADD3 R13, R123, 0xb8, RZ ;  /* 0x000000b87b0d7810 */ /* 0x000fe20007ffe0ff */
[----:B------:R-:W-:Y:S01]  /*0bd0*/  @!P3 IMAD.WIDE.U32 R6, R25, R18, R6 ;  /* 0x000000121906b225 */ /* 0x000fe200078e0006 */
[----:B------:R-:W-:Y:S02]  /*0be0*/  @!P4 IADD3.X R109, R8, R109, RZ, P0, !PT ;  /* 0x0000006d086dc210 */ /* 0x000fe400007fe4ff */
[----:B--2---:R-:W-:Y:S02]  /*0bf0*/  @!P4 IADD3 R106, P0, R107, R16, RZ ;  /* 0x000000106b6ac210 */ /* 0x004fe40007f1e0ff */
[----:B------:R-:W-:Y:S02]  /*0c00*/  @!P3 IADD3 R7, R7, R9, RZ ;  /* 0x000000090707b210 */ /* 0x000fe40007ffe0ff */
[----:B------:R-:W-:Y:S02]  /*0c10*/  @!P3 SHF.L.U32 R97, R6, 0x1, RZ ;  /* 0x000000010661b819 */ /* 0x000fe400000006ff */
[----:B------:R-:W-:-:S02]  /*0c20*/  @!P4 IADD3.X R107, R8, R17, RZ, P0, !PT ;  /* 0x00000011086bc210 */ /* 0x000fc400007fe4ff */
[----:B------:R-:W-:Y:S02]  /*0c30*/  @!P3 SHF.L.U64.HI R6, R6, 0x1, R7 ;  /* 0x000000010606b819 */ /* 0x000fe40000010207 */
[C---:B----4-:R-:W-:Y:S02]  /*0c40*/  @!P3 IADD3 R114, P0, R97.reuse, R114, RZ ;  /* 0x000000726172b210 */ /* 0x050fe40007f1e0ff */
[----:B------:R-:W-:Y:S02]  /*0c50*/  SHF.R.S32.HI R7, RZ, 0x1f, R11 ;  /* 0x0000001fff077819 */ /* 0x000fe4000001140b */
[----:B------:R-:W-:Y:S02]  /*0c60*/  @!P3 IADD3.X R115, R6, R115, RZ, P0, !PT ;  /* 0x000000730673b210 */ /* 0x000fe400007fe4ff */
[----:B0-----:R-:W-:Y:S02]  /*0c70*/  @!P3 IADD3 R96, P0, R97, R20, RZ ;  /* 0x000000146160b210 */ /* 0x001fe40007f1e0ff */
[----:B------:R-:W-:-:S02]  /*0c80*/  SHF.R.S32.HI R119, RZ, 0x1f, R121 ;  /* 0x0000001fff777819 */ /* 0x000fc40000011479 */
[----:B------:R-:W-:Y:S02]  /*0c90*/  @!P3 IADD3.X R97, R6, R21, RZ, P0, !PT ;  /* 0x000000150661b210 */ /* 0x000fe400007fe4ff */
[----:B------:R-:W-:Y:S02]  /*0ca0*/  ISETP.GE.U32.AND P0, PT, R11, UR18, PT ;  /* 0x000000120b007c0c */ /* 0x000fe4000bf06070 */
[----:B------:R-:W-:Y:S02]  /*0cb0*/  IADD3 R122, R123, 0xd8, RZ ;  /* 0x000000d87b7a7810 */ /* 0x000fe40007ffe0ff */
[----:B------:R-:W-:Y:S02]  /*0cc0*/  ISETP.GE.OR.EX P2, PT, R7, UR19, P1, P0 ;  /* 0x0000001307007c0c */ /* 0x000fe40008f46700 */
[----:B------:R-:W-:-:S11]  /*0cd0*/  SHF.R.S32.HI R120, RZ, 0x1f, R122 ;  /* 0x0000001fff787819 */ /* 0x000fd6000001147a */
[----:B------:R-:W0:Y:S01]  /*0ce0*/  @!P2 LDC.64 R8, c[0x0][0x288] ;  /* 0x0000a200ff08ab82 */ /* 0x000e220000000a00 */
[----:B------:R-:W-:-:S04]  /*0cf0*/  @P2 LOP3.LUT R0, R0, 0x2, RZ, 0xfc, !PT ;  /* 0x0000000200002812 */ /* 0x000fc800078efcff */
[----:B------:R-:W-:-:S03]  /*0d00*/  LOP3.LUT R0, R0, 0xfffffffe, RZ, 0xc0, !PT ;  /* 0xfffffffe00007812 */ /* 0x000fc600078ec0ff */
[----:B------:R-:W1:Y:S01]  /*0d10*/  @!P2 LDC.64 R90, c[0x0][0x230] ;  /* 0x00008c00ff5aab82 */ /* 0x000e620000000a00 */
[----:B0-----:R-:W-:Y:S01]  /*0d20*/  @!P2 IMAD R6, R7, R8, RZ ;  /* 0x000000080706a224 */ /* 0x001fe200078e02ff */
[----:B------:R-:W-:-:S03]  /*0d30*/  @!P2 MOV R7, R65 ;  /* 0x000000410007a202 */ /* 0x000fc60000000f00 */
[----:B------:R-:W-:Y:S01]  /*0d40*/  @!P2 IMAD R9, R11, R9, R6 ;  /* 0x000000090b09a224 */ /* 0x000fe200078e0206 */
[----:B------:R-:W-:-:S05]  /*0d50*/  @!P2 MOV R6, R66 ;  /* 0x000000420006a202 */ /* 0x000fca0000000f00 */
[----:B------:R-:W-:Y:S01]  /*0d60*/  @!P2 IMAD.WIDE.U32 R6, R11, R8, R6 ;  /* 0x000000080b06a225 */ /* 0x000fe200078e0006 */
[----:B------:R-:W-:-:S04]  /*0d70*/  IADD3 R11, R123, 0x30, RZ ;  /* 0x000000307b0b7810 */ /* 0x000fc80007ffe0ff */
[----:B------:R-:W-:Y:S02]  /*0d80*/  @!P2 IADD3 R7, R7, R9, RZ ;  /* 0x000000090707a210 */ /* 0x000fe40007ffe0ff */
[----:B------:R-:W0:Y:S01]  /*0d90*/  @!P2 LDC.64 R8, c[0x0][0x228] ;  /* 0x00008a00ff08ab82 */ /* 0x000e220000000a00 */
[C---:B------:R-:W-:Y:S02]  /*0da0*/  @!P2 SHF.L.U32 R95, R6.reuse, 0x1, RZ ;  /* 0x00000001065fa819 */ /* 0x040fe400000006ff */
[----:B------:R-:W-:Y:S02]  /*0db0*/  @!P2 SHF.L.U64.HI R6, R6, 0x1, R7 ;  /* 0x000000010606a819 */ /* 0x000fe40000010207 */
[----:B-1----:R-:W-:Y:S02]  /*0dc0*/  @!P2 IADD3 R90, P0, R95, R90, RZ ;  /* 0x0000005a5f5aa210 */ /* 0x002fe40007f1e0ff */
[----:B------:R-:W-:Y:S02]  /*0dd0*/  SHF.R.S32.HI R7, RZ, 0x1f, R11 ;  /* 0x0000001fff077819 */ /* 0x000fe4000001140b */
[----:B------:R-:W-:-:S02]  /*0de0*/  @!P2 IADD3.X R91, R6, R91, RZ, P0, !PT ;  /* 0x0000005b065ba210 */ /* 0x000fc400007fe4ff */
[----:B0-----:R-:W-:-:S04]  /*0df0*/  @!P2 IADD3 R94, P0, R95, R8, RZ ;  /* 0x000000085f5ea210 */ /* 0x001fc80007f1e0ff */
[----:B------:R-:W-:Y:S02]  /*0e00*/  @!P2 IADD3.X R95, R6, R9, RZ, P0, !PT ;  /* 0x00000009065fa210 */ /* 0x000fe400007fe4ff */
[----:B------:R-:W-:-:S04]  /*0e10*/  ISETP.GE.U32.AND P0, PT, R11, UR18, PT ;  /* 0x000000120b007c0c */ /* 0x000fc8000bf06070 */
[----:B------:R-:W-:-:S13]  /*0e20*/  ISETP.GE.OR.EX P2, PT, R7, UR19, P1, P0 ;  /* 0x0000001307007c0c */ /* 0x000fda0008f46700 */
        /* <DEDUP_REMOVED lines=106> */
[----:B------:R-:W-:-:S07]  /*14d0*/  @P5 LOP3.LUT R2, R2, 0x10, RZ, 0xfc, !PT ;  /* 0x0000001002025812 */ /* 0x000fce00078efcff */
        /* <DEDUP_REMOVED lines=234> */
[----:B------:R-:W-:-:S05]  /*2380*/  @!P2 IMAD.WIDE.U32 R6, R11, R8, R6 ;  /* 0x000000080b06a225 */ /* 0x000fca00078e0006 */
[----:B------:R-:W-:Y:S02]  /*2390*/  @!P2 IADD3 R7, R7, R9, RZ ;  /* 0x000000090707a210 */ /* 0x000fe40007ffe0ff */
[----:B------:R-:W0:Y:S01]  /*23a0*/  @!P2 LDC.64 R8, c[0x0][0x228] ;  /* 0x00008a00ff08ab82 */ /* 0x000e220000000a00 */
[C---:B------:R-:W-:Y:S02]  /*23b0*/  @!P2 SHF.L.U32 R21, R6.reuse, 0x1, RZ ;  /* 0x000000010615a819 */ /* 0x040fe400000006ff */
[----:B------:R-:W-:Y:S02]  /*23c0*/  @!P2 SHF.L.U64.HI R6, R6, 0x1, R7 ;  /* 0x000000010606a819 */ /* 0x000fe40000010207 */
        /* <DEDUP_REMOVED lines=16> */
[----:B------:R-:W-:Y:S01]  /*24d0*/  IADD3 R13, R123, 0xc0, RZ ;  /* 0x000000c07b0d7810 */ /* 0x000fe20007ffe0ff */
[----:B------:R-:W0:Y:S03]  /*24e0*/  @!P2 LDC.64 R8, c[0x0][0x228] ;  /* 0x00008a00ff08ab82 */ /* 0x000e260000000a00 */
[----:B------:R-:W-:Y:S02]  /*24f0*/  @!P2 IADD3 R7, R7, R11, RZ ;  /* 0x0000000b0707a210 */ /* 0x000fe40007ffe0ff */
        /* <DEDUP_REMOVED lines=17> */
[----:B------:R-:W-:Y:S02]  /*2610*/  @!P2 IMAD.WIDE.U32 R6, R13, R6, R8 ;  /* 0x000000060d06a225 */ /* 0x000fe400078e0008 */
[----:B------:R-:W0:Y:S03]  /*2620*/  @!P2 LDC.64 R12, c[0x0][0x228] ;  /* 0x00008a00ff0cab82 */ /* 0x000e260000000a00 */
[----:B------:R-:W-:Y:S02]  /*2630*/  @!P2 IADD3 R9, R7, R11, RZ ;  /* 0x0000000b0709a210 */ /* 0x000fe40007ffe0ff */
[C---:B------:R-:W-:Y:S02]  /*2640*/  @!P2 SHF.L.U32 R7, R6.reuse, 0x1, RZ ;  /* 0x000000010607a819 */ /* 0x040fe400000006ff */
[----:B------:R-:W-:Y:S02]  /*2650*/  @!P2 SHF.L.U64.HI R6, R6, 0x1, R9 ;  /* 0x000000010606a819 */ /* 0x000fe40000010209 */
[----:B-1----:R-:W-:-:S02]  /*2660*/  @!P2 IADD3 R16, P0, R7, R16, RZ ;  /* 0x000000100710a210 */ /* 0x002fc40007f1e0ff */
[----:B------:R-:W-:Y:S02]  /*2670*/  SHF.R.S32.HI R11, RZ, 0x1f, R117 ;  /* 0x0000001fff0b7819 */ /* 0x000fe40000011475 */
[----:B------:R-:W-:Y:S02]  /*2680*/  @!P2 IADD3.X R17, R6, R17, RZ, P0, !PT ;  /* 0x000000110611a210 */ /* 0x000fe400007fe4ff */
        /* <DEDUP_REMOVED lines=40> */
[----:B------:R-:W-:-:S03]  /*2910*/  ISETP.GE.U32.AND P0, PT, R122, UR18, PT ;  /* 0x000000127a007c0c */ /* 0x000fc6000bf06070 */
[----:B------:R-:W-:Y:S01]  /*2920*/  @!P2 STL.64 [R1+0x250], R124 ;  /* 0x0002507c0100a387 */ /* 0x000fe20000100a00 */
[----:B------:R-:W-:-:S13]  /*2930*/  ISETP.GE.OR.EX P2, PT, R120, UR19, P1, P0 ;  /* 0x0000001378007c0c */ /* 0x000fda0008f46700 */
[----:B------:R-:W0:Y:S01]  /*2940*/  @!P2 LDC.64 R118, c[0x0][0x288] ;  /* 0x0000a200ff76ab82 */ /* 0x000e220000000a00 */
[----:B------:R-:W-:Y:S02]  /*2950*/  @!P2 MOV R121, R65 ;  /* 0x000000410079a202 */ /* 0x000fe40000000f00 */
[----:B------:R-:W-:-:S04]  /*2960*/  @P2 LOP3.LUT R0, R0, 0x100000, RZ, 0xfc, !PT ;  /* 0x0010000000002812 */ /* 0x000fc800078efcff */
[----:B------:R-:W-:Y:S01]  /*2970*/  LOP3.LUT R0, R0, 0xfdffffff, RZ, 0xc0, !PT ;  /* 0xfdffffff00007812 */ /* 0x000fe200078ec0ff */
[----:B------:R-:W1:Y:S01]  /*2980*/  @!P2 LDC.64 R116, c[0x0][0x230] ;  /* 0x00008c00ff74ab82 */ /* 0x000e620000000a00 */
[----:B0-----:R-:W-:-:S04]  /*2990*/  @!P2 IMAD R120, R120, R118, RZ ;  /* 0x000000767878a224 */ /* 0x001fc800078e02ff */
[----:B------:R-:W-:Y:S01]  /*29a0*/  @!P2 IMAD R119, R122, R119, R120 ;  /* 0x000000777a77a224 */ /* 0x000fe200078e0278 */
[----:B------:R-:W-:-:S05]  /*29b0*/  @!P2 MOV R120, R66 ;  /* 0x000000420078a202 */ /* 0x000fca0000000f00 */
[----:B------:R-:W-:Y:S01]  /*29c0*/  @!P2 IMAD.WIDE.U32 R120, R122, R118, R120 ;  /* 0x000000767a78a225 */ /* 0x000fe200078e0078 */
[----:B------:R-:W-:-:S04]  /*29d0*/  IADD3 R122, R123, 0xe0, RZ ;  /* 0x000000e07b7a7810 */ /* 0x000fc80007ffe0ff */
[----:B------:R-:W-:Y:S02]  /*29e0*/  @!P2 IADD3 R119, R121, R119, RZ ;  /* 0x000000777977a210 */ /* 0x000fe40007ffe0ff */
[C---:B------:R-:W-:Y:S02]  /*29f0*/  @!P2 SHF.L.U32 R118, R120.reuse, 0x1, RZ ;  /* 0x000000017876a819 */ /* 0x040fe400000006ff */
[----:B------:R-:W-:Y:S02]  /*2a00*/  @!P2 SHF.L.U64.HI R120, R120, 0x1, R119 ;  /* 0x000000017878a819 */ /* 0x000fe40000010277 */
[----:B-1----:R-:W-:-:S04]  /*2a10*/  @!P2 IADD3 R4, P0, R118, R116, RZ ;  /* 0x000000747604a210 */ /* 0x002fc80007f1e0ff */
[----:B------:R-:W-:Y:S02]  /*2a20*/  @!P2 IADD3.X R5, R120, R117, RZ, P0, !PT ;  /* 0x000000757805a210 */ /* 0x000fe400007fe4ff */
[----:B------:R-:W0:Y:S03]  /*2a30*/  @!P2 LDC.64 R116, c[0x0][0x228] ;  /* 0x00008a00ff74ab82 */ /* 0x000e260000000a00 */
[----:B------:R0:W-:Y:S02]  /*2a40*/  @!P2 STL.64 [R1+0x2b8], R4 ;  /* 0x0002b8040100a387 */ /* 0x0001e40000100a00 */
[----:B0-----:R-:W-:-:S04]  /*2a50*/  @!P2 IADD3 R4, P0, R118, R116, RZ ;  /* 0x000000747604a210 */ /* 0x001fc80007f1e0ff */
[----:B------:R-:W-:Y:S02]  /*2a60*/  @!P2 IADD3.X R5, R120, R117, RZ, P0, !PT ;  /* 0x000000757805a210 */ /* 0x000fe400007fe4ff */
[----:B------:R-:W-:Y:S02]  /*2a70*/  SHF.R.S32.HI R120, RZ, 0x1f, R122 ;  /* 0x0000001fff787819 */ /* 0x000fe4000001147a */
[----:B------:R-:W-:Y:S01]  /*2a80*/  ISETP.GE.U32.AND P0, PT, R122, UR18, PT ;  /* 0x000000127a007c0c */ /* 0x000fe2000bf06070 */
[----:B------:R0:W-:Y:S03]  /*2a90*/  @!P2 STL.64 [R1+0x2d8], R4 ;  /* 0x0002d8040100a387 */ /* 0x0001e60000100a00 */
[----:B------:R-:W-:-:S13]  /*2aa0*/  ISETP.GE.OR.EX P2, PT, R120, UR19, P1, P0 ;  /* 0x0000001378007c0c */ /* 0x000fda0008f46700 */
[----:B------:R-:W1:Y:S01]  /*2ab0*/  @!P2 LDC.64 R118, c[0x0][0x288] ;  /* 0x0000a200ff76ab82 */ /* 0x000e620000000a00 */
[----:B------:R-:W-:Y:S02]  /*2ac0*/  @!P2 MOV R121, R65 ;  /* 0x000000410079a202 */ /* 0x000fe40000000f00 */
[----:B------:R-:W-:-:S04]  /*2ad0*/  @P2 LOP3.LUT R0, R0, 0x2000000, RZ, 0xfc, !PT ;  /* 0x0200000000002812 */ /* 0x000fc800078efcff */
[----:B------:R-:W-:Y:S01]  /*2ae0*/  LOP3.LUT R0, R0, 0xfeffffff, RZ, 0xc0, !PT ;  /* 0xfeffffff00007812 */ /* 0x000fe200078ec0ff */
[----:B------:R-:W0:Y:S01]  /*2af0*/  @!P2 LDC.64 R116, c[0x0][0x230] ;  /* 0x00008c00ff74ab82 */ /* 0x000e220000000a00 */
[----:B-1----:R-:W-:-:S04]  /*2b00*/  @!P2 IMAD R120, R120, R118, RZ ;  /* 0x000000767878a224 */ /* 0x002fc800078e02ff */
[----:B------:R-:W-:Y:S01]  /*2b10*/  @!P2 IMAD R119, R122, R119, R120 ;  /* 0x000000777a77a224 */ /* 0x000fe200078e0278 */
[----:B------:R-:W-:-:S05]  /*2b20*/  @!P2 MOV R120, R66 ;  /* 0x000000420078a202 */ /* 0x000fca0000000f00 */
[----:B------:R-:W-:Y:S01]  /*2b30*/  @!P2 IMAD.WIDE.U32 R120, R122, R118, R120 ;  /* 0x000000767a78a225 */ /* 0x000fe200078e0078 */
[----:B------:R-:W-:-:S04]  /*2b40*/  IADD3 R122, R123, 0xe8, RZ ;  /* 0x000000e87b7a7810 */ /* 0x000fc80007ffe0ff */
[----:B------:R-:W-:Y:S02]  /*2b50*/  @!P2 IADD3 R119, R121, R119, RZ ;  /* 0x000000777977a210 */ /* 0x000fe40007ffe0ff */
[C---:B------:R-:W-:Y:S02]  /*2b60*/  @!P2 SHF.L.U32 R118, R120.reuse, 0x1, RZ ;  /* 0x000000017876a819 */ /* 0x040fe400000006ff */
[----:B------:R-:W-:Y:S02]  /*2b70*/  @!P2 SHF.L.U64.HI R120, R120, 0x1, R119 ;  /* 0x000000017878a819 */ /* 0x000fe40000010277 */
[----:B0-----:R-:W-:-:S04]  /*2b80*/  @!P2 IADD3 R4, P0, R118, R116, RZ ;  /* 0x000000747604a210 */ /* 0x001fc80007f1e0ff */
        /* <DEDUP_REMOVED lines=22> */
[----:B0-----:R-:W-:Y:S02]  /*2cf0*/  @!P2 IADD3 R4, P0, R118, R116, RZ ;  /* 0x000000747604a210 */ /* 0x001fe40007f1e0ff */
[----:B------:R-:W-:Y:S02]  /*2d00*/  SHF.R.S32.HI R120, RZ, 0x1f, R122 ;  /* 0x0000001fff787819 */ /* 0x000fe4000001147a */
[----:B------:R-:W-:-:S02]  /*2d10*/  @!P2 IADD3.X R5, R119, R117, RZ, P0, !PT ;  /* 0x000000757705a210 */ /* 0x000fc400007fe4ff */
[----:B------:R-:W0:Y:S03]  /*2d20*/  @!P2 LDC.64 R116, c[0x0][0x228] ;  /* 0x00008a00ff74ab82 */ /* 0x000e260000000a00 */
[----:B------:R0:W-:Y:S02]  /*2d30*/  @!P2 STL.64 [R1+0x2b0], R4 ;  /* 0x0002b0040100a387 */ /* 0x0001e40000100a00 */
[----:B0-----:R-:W-:-:S04]  /*2d40*/  @!P2 IADD3 R4, P0, R118, R116, RZ ;  /* 0x000000747604a210 */ /* 0x001fc80007f1e0ff */
[----:B------:R-:W-:Y:S02]  /*2d50*/  @!P2 IADD3.X R5, R119, R117, RZ, P0, !PT ;  /* 0x000000757705a210 */ /* 0x000fe400007fe4ff */
[----:B------:R-:W-:-:S03]  /*2d60*/  ISETP.GE.U32.AND P0, PT, R122, UR18, PT ;  /* 0x000000127a007c0c */ /* 0x000fc6000bf06070 */
[----:B------:R0:W-:Y:S01]  /*2d70*/  @!P2 STL.64 [R1+0x2d0], R4 ;  /* 0x0002d0040100a387 */ /* 0x0001e20000100a00 */
        /* <DEDUP_REMOVED lines=50> */
[C---:B------:R-:W-:Y:S01]  /*30a0*/  LOP3.LUT P3, RZ, R0.reuse, 0x40, RZ, 0xc0, !PT ;  /* 0x0000004000ff7812 */ /* 0x040fe2000786c0ff */
[----:B------:R-:W0:Y:S01]  /*30b0*/  @!P2 LDC.64 R116, c[0x0][0x230] ;  /* 0x00008c00ff74ab82 */ /* 0x000e220000000a00 */
[----:B------:R-:W-:Y:S01]  /*30c0*/  LOP3.LUT R0, R0, 0xfbffffff, RZ, 0xc0, !PT ;  /* 0xfbffffff00007812 */ /* 0x000fe200078ec0ff */
        /* <DEDUP_REMOVED lines=20> */
[----:B------:R-:W-:-:S05]  /*3210*/  @P2 LOP3.LUT R0, R0, 0x4000000, RZ, 0xfc, !PT ;  /* 0x0400000000002812 */ /* 0x000fca00078efcff */
[----:B------:R-:W0:Y:S01]  /*3220*/  @!P2 LDC.64 R116, c[0x0][0x230] ;  /* 0x00008c00ff74ab82 */ /* 0x000e220000000a00 */
[----:B-1----:R-:W-:-:S04]  /*3230*/  @!P2 IMAD R120, R120, R118, RZ ;  /* 0x000000767878a224 */ /* 0x002fc800078e02ff */
[----:B------:R-:W-:Y:S01]  /*3240*/  @!P2 IMAD R119, R122, R119, R120 ;  /* 0x000000777a77a224 */ /* 0x000fe200078e0278 */
[----:B------:R-:W-:-:S05]  /*3250*/  @!P2 MOV R120, R66 ;  /* 0x000000420078a202 */ /* 0x000fca0000000f00 */
[----:B------:R-:W-:Y:S01]  /*3260*/  @!P2 IMAD.WIDE.U32 R120, R122, R118, R120 ;  /* 0x000000767a78a225 */ /* 0x000fe200078e0078 */
[----:B------:R-:W-:-:S04]  /*3270*/  IADD3 R122, R123, 0x110, RZ ;  /* 0x000001107b7a7810 */ /* 0x000fc80007ffe0ff */
[----:B------:R-:W-:Y:S01]  /*3280*/  @!P2 IADD3 R119, R121, R119, RZ ;  /* 0x000000777977a210 */ /* 0x000fe20007ffe0ff */
[----:B------:R-:W-:Y:S01]  /*3290*/  STL [R1+0x398], R122 ;  /* 0x0003987a01007387 */ /* 0x000fe20000100800 */
[C---:B------:R-:W-:Y:S02]  /*32a0*/  @!P2 SHF.L.U32 R118, R120.reuse, 0x1, RZ ;  /* 0x000000017876a819 */ /* 0x040fe400000006ff */
[----:B------:R-:W-:Y:S01]  /*32b0*/  @!P2 SHF.L.U64.HI R119, R120, 0x1, R119 ;  /* 0x000000017877a819 */ /* 0x000fe20000010277 */
[----:B------:R-:W-:Y:S01]  /*32c0*/  STL [R1+0x3a8], R122 ;  /* 0x0003a87a01007387 */ /* 0x000fe20000100800 */
[----:B0-----:R-:W-:Y:S02]  /*32d0*/  @!P2 IADD3 R4, P0, R118, R116, RZ ;  /* 0x000000747604a210 */ /* 0x001fe40007f1e0ff */
[----:B------:R-:W-:Y:S01]  /*32e0*/  SHF.R.S32.HI R120, RZ, 0x1f, R122 ;  /* 0x0000001fff787819 */ /* 0x000fe2000001147a */
[----:B------:R-:W-:Y:S01]  /*32f0*/  STL [R1+0x3ac], R122 ;  /* 0x0003ac7a01007387 */ /* 0x000fe20000100800 */
[----:B------:R-:W-:-:S02]  /*3300*/  @!P2 IADD3.X R5, R119, R117, RZ, P0, !PT ;  /* 0x000000757705a210 */ /* 0x000fc400007fe4ff */
[----:B------:R-:W0:Y:S01]  /*3310*/  @!P2 LDC.64 R116, c[0x0][0x228] ;  /* 0x00008a00ff74ab82 */ /* 0x000e220000000a00 */
[----:B------:R-:W-:Y:S04]  /*3320*/  STL [R1+0x3b0], R122 ;  /* 0x0003b07a01007387 */ /* 0x000fe80000100800 */
[----:B------:R0:W-:Y:S04]  /*3330*/  @!P2 STL.64 [R1+0x2a0], R4 ;  /* 0x0002a0040100a387 */ /* 0x0001e80000100a00 */
[----:B------:R-:W-:Y:S04]  /*3340*/  STL [R1+0x3c8], R122 ;  /* 0x0003c87a01007387 */ /* 0x000fe80000100800 */
[----:B------:R-:W-:Y:S04]  /*3350*/  STL [R1+0x3d8], R122 ;  /* 0x0003d87a01007387 */ /* 0x000fe80000100800 */
[----:B------:R-:W-:Y:S04]  /*3360*/  STL [R1+0x3dc], R122 ;  /* 0x0003dc7a01007387 */ /* 0x000fe80000100800 */
[----:B------:R-:W-:Y:S01]  /*3370*/  STL [R1+0x3e0], R122 ;  /* 0x0003e07a01007387 */ /* 0x000fe20000100800 */
[----:B0-----:R-:W-:-:S03]  /*3380*/  @!P2 IADD3 R4, P0, R118, R116, RZ ;  /* 0x000000747604a210 */ /* 0x001fc60007f1e0ff */
[----:B------:R-:W-:Y:S01]  /*3390*/  STL [R1+0x3f8], R122 ;  /* 0x0003f87a01007387 */ /* 0x000fe20000100800 */
[----:B------:R-:W-:-:S03]  /*33a0*/  @!P2 IADD3.X R5, R119, R117, RZ, P0, !PT ;  /* 0x000000757705a210 */ /* 0x000fc600007fe4ff */
[----:B------:R-:W-:Y:S01]  /*33b0*/  STL [R1+0x3fc], R122 ;  /* 0x0003fc7a01007387 */ /* 0x000fe20000100800 */
[----:B------:R-:W-:-:S03]  /*33c0*/  ISETP.GE.U32.AND P0, PT, R122, UR18, PT ;  /* 0x000000127a007c0c */ /* 0x000fc6000bf06070 */
[----:B------:R0:W-:Y:S01]  /*33d0*/  @!P2 STL.64 [R1+0x2c0], R4 ;  /* 0x0002c0040100a387 */ /* 0x0001e20000100a00 */
[----:B------:R-:W-:Y:S02]  /*33e0*/  ISETP.GE.OR.EX P4, PT, R120, UR19, P1, P0 ;  /* 0x0000001378007c0c */ /* 0x000fe40008f86700 */
[----:B------:R-:W-:Y:S01]  /*33f0*/  LOP3.LUT P2, RZ, R0, 0x20, RZ, 0xc0, !PT ;  /* 0x0000002000ff7812 */ /* 0x000fe2000784c0ff */
[----:B------:R-:W-:Y:S04]  /*3400*/  STL [R1+0x408], R122 ;  /* 0x0004087a01007387 */ /* 0x000fe80000100800 */
[----:B------:R-:W-:Y:S04]  /*3410*/  STL [R1+0x40c], R122 ;  /* 0x00040c7a01007387 */ /* 0x000fe80000100800 */
[----:B------:R-:W-:Y:S02]  /*3420*/  STL [R1+0x41c], R122 ;  /* 0x00041c7a01007387 */ /* 0x000fe40000100800 */
[----:B------:R-:W1:Y:S01]  /*3430*/  @!P4 LDC.64 R116, c[0x0][0x288] ;  /* 0x0000a200ff74cb82 */ /* 0x000e620000000a00 */
[----:B------:R-:W-:Y:S01]  /*3440*/  @!P4 MOV R121, R65 ;  /* 0x000000410079c202 */ /* 0x000fe20000000f00 */
[----:B------:R-:W-:Y:S01]  /*3450*/  STL [R1+0x420], R122 ;  /* 0x0004207a01007387 */ /* 0x000fe20000100800 */
[----:B------:R-:W-:-:S03]  /*3460*/  @P4 LOP3.LUT R3, R3, 0x1, RZ, 0xfc, !PT ;  /* 0x0000000103034812 */ /* 0x000fc600078efcff */
[----:B------:R-:W-:Y:S02]  /*3470*/  STL [R1+0x430], R122 ;  /* 0x0004307a01007387 */ /* 0x000fe40000100800 */
[----:B------:R-:W2:Y:S02]  /*3480*/  @!P4 LDC.64 R118, c[0x0][0x230] ;  /* 0x00008c00ff76cb82 */ /* 0x000ea40000000a00 */
[----:B------:R-:W-:Y:S04]  /*3490*/  STL [R1+0x434], R122 ;  /* 0x0004347a01007387 */ /* 0x000fe80000100800 */
[----:B------:R-:W-:Y:S04]  /*34a0*/  STL [R1+0x450], R122 ;  /* 0x0004507a01007387 */ /* 0x000fe80000100800 */
[----:B------:R-:W-:Y:S01]  /*34b0*/  STL [R1+0x454], R122 ;  /* 0x0004547a01007387 */ /* 0x000fe20000100800 */
[----:B-1----:R-:W-:-:S04]  /*34c0*/  @!P4 IMAD R120, R120, R116, RZ ;  /* 0x000000747878c224 */ /* 0x002fc800078e02ff */
[----:B------:R-:W-:Y:S01]  /*34d0*/  @!P4 IMAD R117, R122, R117, R120 ;  /* 0x000000757a75c224 */ /* 0x000fe200078e0278 */
[----:B------:R-:W-:-:S05]  /*34e0*/  @!P4 MOV R120, R66 ;  /* 0x000000420078c202 */ /* 0x000fca0000000f00 */
[----:B------:R-:W-:-:S05]  /*34f0*/  @!P4 IMAD.WIDE.U32 R120, R122, R116, R120 ;  /* 0x000000747a78c225 */ /* 0x000fca00078e0078 */
[----:B------:R-:W-:Y:S02]  /*3500*/  @!P4 IADD3 R117, R121, R117, RZ ;  /* 0x000000757975c210 */ /* 0x000fe40007ffe0ff */
[C---:B------:R-:W-:Y:S02]  /*3510*/  @!P4 SHF.L.U32 R121, R120.reuse, 0x1, RZ ;  /* 0x000000017879c819 */ /* 0x040fe400000006ff */
[----:B------:R-:W-:Y:S02]  /*3520*/  @!P4 SHF.L.U64.HI R120, R120, 0x1, R117 ;  /* 0x000000017878c819 */ /* 0x000fe40000010275 */
[----:B------:R-:W0:Y:S01]  /*3530*/  @!P4 LDC.64 R116, c[0x0][0x228] ;  /* 0x00008a00ff74cb82 */ /* 0x000e220000000a00 */
[----:B--2---:R-:W-:-:S04]  /*3540*/  @!P4 IADD3 R124, P0, R121, R118, RZ ;  /* 0x00000076797cc210 */ /* 0x004fc80007f1e0ff */
[----:B------:R-:W-:Y:S02]  /*3550*/  @!P4 IADD3.X R125, R120, R119, RZ, P0, !PT ;  /* 0x00000077787dc210 */ /* 0x000fe400007fe4ff */
[----:B0-----:R-:W-:Y:S01]  /*3560*/  @!P4 IADD3 R4, P0, R121, R116, RZ ;  /* 0x000000747904c210 */ /* 0x001fe20007f1e0ff */
[----:B------:R-:W-:-:S03]  /*3570*/  HFMA2.MMA R116, -RZ, RZ, 0, 0 ;  /* 0x00000000ff747435 */ /* 0x000fc600000001ff */
[----:B------:R-:W-:Y:S02]  /*3580*/  @!P4 IADD3.X R5, R120, R117, RZ, P0, !PT ;  /* 0x000000757805c210 */ /* 0x000fe400007fe4ff */
[----:B------:R-:W-:Y:S02]  /*3590*/  IADD3 R117, R123, 0x118, RZ ;  /* 0x000001187b757810 */ /* 0x000fe40007ffe0ff */
[----:B------:R-:W-:Y:S01]  /*35a0*/  LOP3.LUT P0, RZ, R0, 0x10, RZ, 0xc0, !PT ;  /* 0x0000001000ff7812 */ /* 0x000fe2000780c0ff */
[----:B------:R0:W-:Y:S01]  /*35b0*/  @!P4 STL.64 [R1+0x248], R4 ;  /* 0x000248040100c387 */ /* 0x0001e20000100a00 */
[----:B------:R-:W-:Y:S02]  /*35c0*/  SHF.R.S32.HI R118, RZ, 0x1f, R117 ;  /* 0x0000001fff767819 */ /* 0x000fe40000011475 */
[----:B------:R-:W-:Y:S01]  /*35d0*/  ISETP.GE.U32.AND P4, PT, R117, UR18, PT ;  /* 0x0000001275007c0c */ /* 0x000fe2000bf86070 */
[----:B------:R1:W2:Y:S03]  /*35e0*/  @!P3 LDG.E R116, desc[UR10][R98.64] ;  /* 0x0000000a6274b981 */ /* 0x0002a6000c1e1900 */
[----:B------:R-:W-:-:S02]  /*35f0*/  ISETP.GE.OR.EX P5, PT, R118, UR19, P1, P4 ;  /* 0x0000001376007c0c */ /* 0x000fc40008fa6740 */
[----:B-1----:R-:W-:-:S06]  /*3600*/  MOV R98, RZ ;  /* 0x000000ff00627202 */ /* 0x002fcc0000000f00 */
[----:B------:R1:W3:Y:S05]  /*3610*/  @!P3 LDG.E R98, desc[UR10][R110.64] ;  /* 0x0000000a6e62b981 */ /* 0x0002ea000c1e1900 */
[----:B-1----:R-:W1:Y:S01]  /*3620*/  @!P5 LDC.64 R110, c[0x0][0x288] ;  /* 0x0000a200ff6edb82 */ /* 0x002e620000000a00 */
[----:B------:R-:W-:Y:S01]  /*3630*/  @!P5 MOV R119, R65 ;  /* 0x000000410077d202 */ /* 0x000fe20000000f00 */
[----:B-1----:R-:W-:Y:S01]  /*3640*/  @!P5 IMAD R99, R118, R110, RZ ;  /* 0x0000006e7663d224 */ /* 0x002fe200078e02ff */
[----:B------:R-:W-:-:S03]  /*3650*/  @!P5 MOV R118, R66 ;  /* 0x000000420076d202 */ /* 0x000fc60000000f00 */
[C---:B------:R-:W-:Y:S02]  /*3660*/  @!P5 IMAD R99, R117.reuse, R111, R99 ;  /* 0x0000006f7563d224 */ /* 0x040fe400078e0263 */
[----:B------:R-:W-:Y:S02]  /*3670*/  @!P5 IMAD.WIDE.U32 R118, R117, R110, R118 ;  /* 0x0000006e7576d225 */ /* 0x000fe400078e0076 */
[----:B------:R-:W0:Y:S03]  /*3680*/  @!P5 LDC.64 R110, c[0x0][0x230] ;  /* 0x00008c00ff6edb82 */ /* 0x000e260000000a00 */
[----:B------:R-:W-:-:S04]  /*3690*/  @!P5 IADD3 R99, R119, R99, RZ ;  /* 0x000000637763d210 */ /* 0x000fc80007ffe0ff */
[C---:B------:R-:W-:Y:S02]  /*36a0*/  @!P5 SHF.L.U64.HI R99, R118.reuse, 0x1, R99 ;  /* 0x000000017663d819 */ /* 0x040fe40000010263 */
[----:B------:R-:W-:-:S04]  /*36b0*/  @!P5 SHF.L.U32 R118, R118, 0x1, RZ ;  /* 0x000000017676d819 */ /* 0x000fc800000006ff */
[----:B0-----:R-:W-:-:S04]  /*36c0*/  @!P5 IADD3 R4, P3, R118, R110, RZ ;  /* 0x0000006e7604d210 */ /* 0x001fc80007f7e0ff */
[----:B------:R-:W-:Y:S02]  /*36d0*/  @!P5 IADD3.X R5, R99, R111, RZ, P3, !PT ;  /* 0x0000006f6305d210 */ /* 0x000fe40001ffe4ff */
[----:B------:R-:W0:Y:S03]  /*36e0*/  @!P5 LDC.64 R110, c[0x0][0x228] ;  /* 0x00008a00ff6edb82 */ /* 0x000e260000000a00 */
[----:B------:R0:W-:Y:S02]  /*36f0*/  @!P5 STL.64 [R1+0x268], R4 ;  /* 0x000268040100d387 */ /* 0x0001e40000100a00 */
[----:B0-----:R-:W-:-:S04]  /*3700*/  @!P5 IADD3 R4, P4, R118, R110, RZ ;  /* 0x0000006e7604d210 */ /* 0x001fc80007f9e0ff */
[----:B------:R-:W-:Y:S01]  /*3710*/  @!P5 IADD3.X R5, R99, R111, RZ, P4, !PT ;  /* 0x0000006f6305d210 */ /* 0x000fe200027fe4ff */
[----:B------:R-:W-:-:S10]  /*3720*/  HFMA2.MMA R99, -RZ, RZ, 0, 0 ;  /* 0x00000000ff637435 */ /* 0x000fd400000001ff */
[----:B------:R0:W4:Y:S02]  /*3730*/  @!P2 LDG.E R99, desc[UR10][R100.64] ;  /* 0x0000000a6463a981 */ /* 0x000124000c1e1900 */
[----:B0-----:R-:W-:Y:S02]  /*3740*/  CS2R R100, SRZ ;  /* 0x0000000000647805 */ /* 0x001fe4000001ff00 */
[----:B------:R-:W-:-:S04]  /*3750*/  LOP3.LUT R0, R0, 0x7fffffff, RZ, 0xc0, !PT ;  /* 0x7fffffff00007812 */ /* 0x000fc800078ec0ff */
[----:B------:R0:W3:Y:S01]  /*3760*/  @!P2 LDG.E R100, desc[UR10][R102.64] ;  /* 0x0000000a6664a981 */ /* 0x0000e2000c1e1900 */
[----:B------:R-:W-:-:S03]  /*3770*/  @P5 LOP3.LUT R0, R0, 0x80000000, RZ, 0xfc, !PT ;  /* 0x8000000000005812 */ /* 0x000fc600078efcff */
[----:B------:R1:W3:Y:S01]  /*3780*/  @!P0 LDG.E R101, desc[UR10][R104.64] ;  /* 0x0000000a68658981 */ /* 0x0002e2000c1e1900 */
[----:B0-----:R-:W-:-:S04]  /*3790*/  IADD3 R103, R123, 0x120, RZ ;  /* 0x000001207b677810 */ /* 0x001fc80007ffe0ff */
[----:B------:R-:W-:Y:S02]  /*37a0*/  SHF.R.S32.HI R110, RZ, 0x1f, R103 ;  /* 0x0000001fff6e7819 */ /* 0x000fe40000011467 */
[----:B------:R-:W-:-:S04]  /*37b0*/  ISETP.GE.U32.AND P4, PT, R103, UR18, PT ;  /* 0x0000001267007c0c */ /* 0x000fc8000bf86070 */
[----:B------:R-:W-:-:S13]  /*37c0*/  ISETP.GE.OR.EX P5, PT, R110, UR19, P1, P4 ;  /* 0x000000136e007c0c */ /* 0x000fda0008fa6740 */
[----:B-1----:R-:W0:Y:S01]  /*37d0*/  @!P5 LDC.64 R104, c[0x0][0x288] ;  /* 0x0000a200ff68db82 */ /* 0x002e220000000a00 */
[----:B------:R-:W-:Y:S02]  /*37e0*/  MOV R102, RZ ;  /* 0x000000ff00667202 */ /* 0x000fe40000000f00 */
[----:B------:R-:W-:-:S04]  /*37f0*/  @!P5 MOV R111, R65 ;  /* 0x00000041006fd202 */ /* 0x000fc80000000f00 */
[----:B------:R0:W3:Y:S02]  /*3800*/  @!P0 LDG.E R102, desc[UR10][R112.64] ;  /* 0x0000000a70668981 */ /* 0x0000e4000c1e1900 */
[----:B0-----:R-:W-:Y:S01]  /*3810*/  @!P5 IMAD R112, R110, R104, RZ ;  /* 0x000000686e70d224 */ /* 0x001fe200078e02ff */
        /* <DEDUP_REMOVED lines=9> */
[----:B------:R-:W0:Y:S01]  /*38b0*/  @!P5 LDC.64 R104, c[0x0][0x228] ;  /* 0x00008a00ff68db82 */ /* 0x000e220000000a00 */
[C---:B------:R-:W-:Y:S02]  /*38c0*/  LOP3.LUT P3, RZ, R0.reuse, 0x8, RZ, 0xc0, !PT ;  /* 0x0000000800ff7812 */ /* 0x040fe4000786c0ff */
[----:B------:R-:W-:Y:S02]  /*38d0*/  LOP3.LUT P2, RZ, R0, 0x4, RZ, 0xc0, !PT ;  /* 0x0000000400ff7812 */ /* 0x000fe4000784c0ff */
[----:B0-----:R-:W-:-:S04]  /*38e0*/  @!P5 IADD3 R120, P4, R110, R104, RZ ;  /* 0x000000686e78d210 */ /* 0x001fc80007f9e0ff */
[----:B------:R-:W-:Y:S02]  /*38f0*/  @!P5 IADD3.X R121, R103, R105, RZ, P4, !PT ;  /* 0x000000696779d210 */ /* 0x000fe400027fe4ff */
[----:B------:R-:W-:-:S06]  /*3900*/  CS2R R104, SRZ ;  /* 0x0000000000687805 */ /* 0x000fcc000001ff00 */
[----:B------:R0:W2:Y:S04]  /*3910*/  @!P3 LDG.E R104, desc[UR10][R106.64] ;  /* 0x0000000a6a68b981 */ /* 0x0000a8000c1e1900 */
[----:B------:R-:W2:Y:S01]  /*3920*/  @!P2 LDG.E R105, desc[UR10][R114.64] ;  /* 0x0000000a7269a981 */ /* 0x000ea2000c1e1900 */
[----:B------:R-:W-:Y:S01]  /*3930*/  HFMA2.MMA R103, -RZ, RZ, 0, 0 ;  /* 0x00000000ff677435 */ /* 0x000fe200000001ff */
[----:B0-----:R-:W-:-:S09]  /*3940*/  IADD3 R107, R123, 0x128, RZ ;  /* 0x000001287b6b7810 */ /* 0x001fd20007ffe0ff */
[----:B------:R0:W3:Y:S01]  /*3950*/  @!P3 LDG.E R103, desc[UR10][R108.64] ;  /* 0x0000000a6c67b981 */ /* 0x0000e2000c1e1900 */
[----:B------:R-:W-:Y:S02]  /*3960*/  ISETP.GE.U32.AND P3, PT, R107, UR18, PT ;  /* 0x000000126b007c0c */ /* 0x000fe4000bf66070 */
[----:B0-----:R-:W-:-:S04]  /*3970*/  SHF.R.S32.HI R108, RZ, 0x1f, R107 ;  /* 0x0000001fff6c7819 */ /* 0x001fc8000001146b */
[----:B------:R-:W-:Y:S02]  /*3980*/  ISETP.GE.OR.EX P3, PT, R108, UR19, P1, P3 ;  /* 0x000000136c007c0c */ /* 0x000fe40008f66730 */
[----:B------:R-:W-:-:S06]  /*3990*/  MOV R106, RZ ;  /* 0x000000ff006a7202 */ /* 0x000fcc0000000f00 */
[----:B------:R0:W3:Y:S05]  /*39a0*/  @!P2 LDG.E R106, desc[UR10][R96.64] ;  /* 0x0000000a606aa981 */ /* 0x0000ea000c1e1900 */
[----:B0-----:R-:W0:Y:S01]  /*39b0*/  @!P3 LDC.64 R96, c[0x0][0x288] ;  /* 0x0000a200ff60bb82 */ /* 0x001e220000000a00 */
[----:B------:R-:W-:Y:S01]  /*39c0*/  @!P3 MOV R109, R65 ;  /* 0x00000041006db202 */ /* 0x000fe20000000f00 */
        /* <DEDUP_REMOVED lines=11> */
[----:B------:R-:W-:-:S04]  /*3a80*/  LOP3.LUT R0, R0, 0xbfffffff, RZ, 0xc0, !PT ;  /* 0xbfffffff00007812 */ /* 0x000fc800078ec0ff */
[----:B------:R-:W-:-:S04]  /*3a90*/  @P5 LOP3.LUT R0, R0, 0x40000000, RZ, 0xfc, !PT ;  /* 0x4000000000005812 */ /* 0x000fc800078efcff */
[C---:B------:R-:W-:Y:S02]  /*3aa0*/  LOP3.LUT P0, RZ, R0.reuse, 0x2, RZ, 0xc0, !PT ;  /* 0x0000000200ff7812 */ /* 0x040fe4000780c0ff */
[----:B------:R-:W-:Y:S02]  /*3ab0*/  LOP3.LUT P4, RZ, R0, 0x1, RZ, 0xc0, !PT ;  /* 0x0000000100ff7812 */ /* 0x000fe4000788c0ff */
[----:B0-----:R-:W-:Y:S01]  /*3ac0*/  @!P3 IADD3 R108, P2, R108, R96, RZ ;  /* 0x000000606c6cb210 */ /* 0x001fe20007f5e0ff */
[----:B------:R-:W-:-:S10]  /*3ad0*/  HFMA2.MMA R96, -RZ, RZ, 0, 0 ;  /* 0x00000000ff607435 */ /* 0x000fd400000001ff */
[----:B------:R0:W3:Y:S02]  /*3ae0*/  @!P0 LDG.E R96, desc[UR10][R90.64] ;  /* 0x0000000a5a608981 */ /* 0x0000e4000c1e1900 */
[----:B0-----:R-:W-:-:S06]  /*3af0*/  CS2R R90, SRZ ;  /* 0x00000000005a7805 */ /* 0x001fcc000001ff00 */
[----:B------:R0:W3:Y:S01]  /*3b00*/  @!P4 LDG.E R91, desc[UR10][R92.64] ;  /* 0x0000000a5c5bc981 */ /* 0x0000e2000c1e1900 */
[----:B------:R-:W-:-:S03]  /*3b10*/  @!P3 IADD3.X R109, R107, R97, RZ, P2, !PT ;  /* 0x000000616b6db210 */ /* 0x000fc600017fe4ff */
[----:B------:R1:W3:Y:S01]  /*3b20*/  @!P0 LDG.E R90, desc[UR10][R94.64] ;  /* 0x0000000a5e5a8981 */ /* 0x0002e2000c1e1900 */
[----:B0-----:R-:W-:-:S06]  /*3b30*/  MOV R92, RZ ;  /* 0x000000ff005c7202 */ /* 0x001fcc0000000f00 */
[----:B------:R0:W4:Y:S01]  /*3b40*/  @!P4 LDG.E R92, desc[UR10][R88.64] ;  /* 0x0000000a585cc981 */ /* 0x000122000c1e1900 */
[----:B------:R-:W-:-:S04]  /*3b50*/  IADD3 R97, R123, 0x130, RZ ;  /* 0x000001307b617810 */ /* 0x000fc80007ffe0ff */
[----:B-1----:R-:W-:Y:S02]  /*3b60*/  SHF.R.S32.HI R94, RZ, 0x1f, R97 ;  /* 0x0000001fff5e7819 */ /* 0x002fe40000011461 */
[----:B------:R-:W-:-:S04]  /*3b70*/  ISETP.GE.U32.AND P0, PT, R97, UR18, PT ;  /* 0x0000001261007c0c */ /* 0x000fc8000bf06070 */
[----:B------:R-:W-:-:S13]  /*3b80*/  ISETP.GE.OR.EX P0, PT, R94, UR19, P1, P0 ;  /* 0x000000135e007c0c */ /* 0x000fda0008f06700 */
[----:B0-----:R-:W0:Y:S01]  /*3b90*/  @!P0 LDC.64 R88, c[0x0][0x288] ;  /* 0x0000a200ff588b82 */ /* 0x001e220000000a00 */
[----:B------:R-:W-:Y:S01]  /*3ba0*/  @!P0 MOV R95, R65 ;  /* 0x00000041005f8202 */ /* 0x000fe20000000f00 */
[----:B------:R1:W-:Y:S01]  /*3bb0*/  @!P5 STL.64 [R1+0x240], R120 ;  /* 0x000240780100d387 */ /* 0x0003e20000100a00 */
[----:B0-----:R-:W-:-:S04]  /*3bc0*/  @!P0 IMAD R94, R94, R88, RZ ;  /* 0x000000585e5e8224 */ /* 0x001fc800078e02ff */
[----:B------:R-:W-:Y:S01]  /*3bd0*/  @!P0 IMAD R89, R97, R89, R94 ;  /* 0x0000005961598224 */ /* 0x000fe200078e025e */
[----:B------:R-:W-:-:S05]  /*3be0*/  @!P0 MOV R94, R66 ;  /* 0x00000042005e8202 */ /* 0x000fca0000000f00 */
[----:B------:R-:W-:Y:S01]  /*3bf0*/  @!P0 IMAD.WIDE.U32 R94, R97, R88, R94 ;  /* 0x00000058615e8225 */ /* 0x000fe200078e005e */
[----:B-1----:R-:W-:Y:S02]  /*3c00*/  MOV R120, R124 ;  /* 0x0000007c00787202 */ /* 0x002fe40000000f00 */
[----:B------:R-:W-:Y:S02]  /*3c10*/  MOV R121, R125 ;  /* 0x0000007d00797202 */ /* 0x000fe40000000f00 */
[----:B------:R-:W-:Y:S01]  /*3c20*/  @!P0 IADD3 R89, R95, R89, RZ ;  /* 0x000000595f598210 */ /* 0x000fe20007ffe0ff */
[----:B------:R-:W0:Y:S03]  /*3c30*/  @!P0 LDC.64 R124, c[0x0][0x230] ;  /* 0x00008c00ff7c8b82 */ /* 0x000e260000000a00 */
[----:B------:R-:W-:-:S05]  /*3c40*/  @!P0 SHF.L.U64.HI R93, R94, 0x1, R89 ;  /* 0x000000015e5d8819 */ /* 0x000fca0000010259 */
[----:B------:R-:W1:Y:S01]  /*3c50*/  @!P0 LDC.64 R88, c[0x0][0x228] ;  /* 0x00008a00ff588b82 */ /* 0x000e620000000a00 */
[----:B------:R-:W-:Y:S02]  /*3c60*/  @!P0 SHF.L.U32 R94, R94, 0x1, RZ ;  /* 0x000000015e5e8819 */ /* 0x000fe400000006ff */
[----:B------:R-:W-:-:S04]  /*3c70*/  LOP3.LUT R3, R3, 0xfffffff7, RZ, 0xc0, !PT ;  /* 0xfffffff703037812 */ /* 0x000fc800078ec0ff */
[----:B------:R-:W-:-:S04]  /*3c80*/  @P3 LOP3.LUT R3, R3, 0x8, RZ, 0xfc, !PT ;  /* 0x0000000803033812 */ /* 0x000fc800078efcff */
[----:B------:R-:W-:Y:S02]  /*3c90*/  LOP3.LUT R3, R3, 0xfffffffb, RZ, 0xc0, !PT ;  /* 0xfffffffb03037812 */ /* 0x000fe400078ec0ff */
[----:B0-----:R-:W-:-:S04]  /*3ca0*/  @!P0 IADD3 R124, P4, R94, R124, RZ ;  /* 0x0000007c5e7c8210 */ /* 0x001fc80007f9e0ff */
[----:B------:R-:W-:Y:S02]  /*3cb0*/  @!P0 IADD3.X R125, R93, R125, RZ, P4, !PT ;  /* 0x0000007d5d7d8210 */ /* 0x000fe400027fe4ff */
[----:B------:R-:W-:Y:S01]  /*3cc0*/  @P0 LOP3.LUT R3, R3, 0x4, RZ, 0xfc, !PT ;  /* 0x0000000403030812 */ /* 0x000fe200078efcff */
[----:B--2---:R1:W-:Y:S02]  /*3cd0*/  STL.64 [R1+0x448], R104 ;  /* 0x0004486801007387 */ /* 0x0043e40000100a00 */
[----:B-1----:R-:W-:-:S04]  /*3ce0*/  @!P0 IADD3 R104, P4, R94, R88, RZ ;  /* 0x000000585e688210 */ /* 0x002fc80007f9e0ff */
[----:B------:R-:W-:Y:S02]  /*3cf0*/  @!P0 IADD3.X R105, R93, R89, RZ, P4, !PT ;  /* 0x000000595d698210 */ /* 0x000fe400027fe4ff */
[----:B------:R-:W-:Y:S01]  /*3d00*/  LOP3.LUT P0, RZ, R2, 0x2, RZ, 0xc0, !PT ;  /* 0x0000000202ff7812 */ /* 0x000fe2000780c0ff */
[----:B------:R-:W-:-:S12]  /*3d10*/  HFMA2.MMA R88, -RZ, RZ, 0, 0 ;  /* 0x00000000ff587435 */ /* 0x000fd800000001ff */
[----:B------:R0:W2:Y:S01]  /*3d20*/  @!P0 LDG.E R88, desc[UR10][R86.64] ;  /* 0x0000000a56588981 */ /* 0x0000a2000c1e1900 */
[----:B------:R-:W-:Y:S02]  /*3d30*/  LOP3.LUT P2, RZ, R2, 0x4, RZ, 0xc0, !PT ;  /* 0x0000000402ff7812 */ /* 0x000fe4000784c0ff */
[----:B0-----:R-:W-:-:S06]  /*3d40*/  MOV R86, RZ ;  /* 0x000000ff00567202 */ /* 0x001fcc0000000f00 */
[----:B------:R0:W3:Y:S02]  /*3d50*/  @!P0 LDG.E R86, desc[UR10][R84.64] ;  /* 0x0000000a54568981 */ /* 0x0000e4000c1e1900 */
[----:B0-----:R-:W-:Y:S01]  /*3d60*/  IADD3 R85, R123, 0x138, RZ ;  /* 0x000001387b557810 */ /* 0x001fe20007ffe0ff */
[----:B------:R-:W-:-:S03]  /*3d70*/  HFMA2.MMA R84, -RZ, RZ, 0, 0 ;  /* 0x00000000ff547435 */ /* 0x000fc600000001ff */
[----:B------:R-:W-:Y:S02]  /*3d80*/  SHF.R.S32.HI R87, RZ, 0x1f, R85 ;  /* 0x0000001fff577819 */ /* 0x000fe40000011455 */
[----:B------:R-:W-:-:S04]  /*3d90*/  ISETP.GE.U32.AND P4, PT, R85, UR18, PT ;  /* 0x0000001255007c0c */ /* 0x000fc8000bf86070 */
[----:B------:R-:W-:Y:S01]  /*3da0*/  ISETP.GE.OR.EX P4, PT, R87, UR19, P1, P4 ;  /* 0x0000001357007c0c */ /* 0x000fe20008f86740 */
[----:B------:R0:W3:Y:S02]  /*3db0*/  @!P2 LDG.E R84, desc[UR10][R82.64] ;  /* 0x0000000a5254a981 */ /* 0x0000e4000c1e1900 */
[----:B0-----:R-:W-:-:S06]  /*3dc0*/  MOV R82, RZ ;  /* 0x000000ff00527202 */ /* 0x001fcc0000000f00 */
[----:B------:R0:W3:Y:S04]  /*3dd0*/  @!P2 LDG.E R82, desc[UR10][R80.64] ;  /* 0x0000000a5052a981 */ /* 0x0000e8000c1e1900 */
[----:B0-----:R-:W0:Y:S01]  /*3de0*/  @!P4 LDC.64 R80, c[0x0][0x288] ;  /* 0x0000a200ff50cb82 */ /* 0x001e220000000a00 */
[----:B------:R-:W-:Y:S02]  /*3df0*/  @!P4 MOV R94, R66 ;  /* 0x00000042005ec202 */ /* 0x000fe40000000f00 */
[----:B------:R-:W-:Y:S01]  /*3e00*/  @!P4 MOV R95, R65 ;  /* 0x00000041005fc202 */ /* 0x000fe20000000f00 */
[-C--:B0-----:R-:W-:Y:S02]  /*3e10*/  @!P4 IMAD R83, R87, R80.reuse, RZ ;  /* 0x000000505753c224 */ /* 0x081fe400078e02ff */
[----:B------:R-:W-:-:S04]  /*3e20*/  @!P4 IMAD.WIDE.U32 R94, R85, R80, R94 ;  /* 0x00000050555ec225 */ /* 0x000fc800078e005e */
[----:B------:R-:W-:Y:S02]  /*3e30*/  @!P4 IMAD R83, R85, R81, R83 ;  /* 0x000000515553c224 */ /* 0x000fe400078e0253 */
[----:B------:R-:W0:Y:S03]  /*3e40*/  @!P4 LDC.64 R80, c[0x0][0x230] ;  /* 0x00008c00ff50cb82 */ /* 0x000e260000000a00 */
[----:B------:R-:W-:Y:S02]  /*3e50*/  @!P4 IADD3 R83, R95, R83, RZ ;  /* 0x000000535f53c210 */ /* 0x000fe40007ffe0ff */
[----:B------:R-:W-:Y:S02]  /*3e60*/  LOP3.LUT R3, R3, 0xdfffffff, RZ, 0xc0, !PT ;  /* 0xdfffffff03037812 */ /* 0x000fe400078ec0ff */
[C---:B------:R-:W-:Y:S02]  /*3e70*/  @!P4 SHF.L.U64.HI R83, R94.reuse, 0x1, R83 ;  /* 0x000000015e53c819 */ /* 0x040fe40000010253 */
[----:B------:R-:W-:-:S02]  /*3e80*/  @!P4 SHF.L.U32 R94, R94, 0x1, RZ ;  /* 0x000000015e5ec819 */ /* 0x000fc400000006ff */
[----:B------:R-:W-:Y:S02]  /*3e90*/  @P0 LOP3.LUT R3, R3, 0x20000000, RZ, 0xfc, !PT ;  /* 0x2000000003030812 */ /* 0x000fe400078efcff */
[----:B0-----:R-:W-:-:S04]  /*3ea0*/  @!P4 IADD3 R110, P0, R94, R80, RZ ;  /* 0x000000505e6ec210 */ /* 0x001fc80007f1e0ff */
[----:B------:R-:W-:Y:S02]  /*3eb0*/  @!P4 IADD3.X R111, R83, R81, RZ, P0, !PT ;  /* 0x00000051536fc210 */ /* 0x000fe400007fe4ff */
[----:B------:R-:W0:Y:S01]  /*3ec0*/  @!P4 LDC.64 R80, c[0x0][0x228] ;  /* 0x00008a00ff50cb82 */ /* 0x000e220000000a00 */
[----:B------:R-:W-:Y:S01]  /*3ed0*/  LOP3.LUT R3, R3, 0xfffffffd, RZ, 0xc0, !PT ;  /* 0xfffffffd03037812 */ /* 0x000fe200078ec0ff */
[----:B------:R-:W-:Y:S01]  /*3ee0*/  @!P3 STL.64 [R1+0x238], R112 ;  /* 0x000238700100b387 */ /* 0x000fe20000100a00 */
[C---:B------:R-:W-:Y:S02]  /*3ef0*/  LOP3.LUT P3, RZ, R2.reuse, 0x8, RZ, 0xc0, !PT ;  /* 0x0000000802ff7812 */ /* 0x040fe4000786c0ff */
[----:B------:R-:W-:Y:S01]  /*3f00*/  @P4 LOP3.LUT R3, R3, 0x2, RZ, 0xfc, !PT ;  /* 0x0000000203034812 */ /* 0x000fe200078efcff */
[----:B------:R-:W-:Y:S01]  /*3f10*/  @!P4 STL.64 [R1+0x218], R110 ;  /* 0x0002186e0100c387 */ /* 0x000fe20000100a00 */
[----:B------:R-:W-:-:S03]  /*3f20*/  LOP3.LUT P5, RZ, R2, 0x10, RZ, 0xc0, !PT ;  /* 0x0000001002ff7812 */ /* 0x000fc600078ac0ff */
[----:B----4-:R1:W-:Y:S02]  /*3f30*/  STL.64 [R1+0x440], R92 ;  /* 0x0004405c01007387 */ /* 0x0103e40000100a00 */
[----:B-1----:R-:W-:Y:S02]  /*3f40*/  MOV R92, R4 ;  /* 0x00000004005c7202 */ /* 0x002fe40000000f00 */
[----:B0-----:R-:W-:Y:S02]  /*3f50*/  @!P4 IADD3 R4, P0, R94, R80, RZ ;  /* 0x000000505e04c210 */ /* 0x001fe40007f1e0ff */
[----:B------:R-:W-:Y:S02]  /*3f60*/  MOV R93, R5 ;  /* 0x00000005005d7202 */ /* 0x000fe40000000f00 */
[----:B------:R-:W-:Y:S02]  /*3f70*/  @!P4 IADD3.X R5, R83, R81, RZ, P0, !PT ;  /* 0x000000515305c210 */ /* 0x000fe400007fe4ff */
[----:B------:R-:W-:Y:S01]  /*3f80*/  LOP3.LUT P4, RZ, R2, 0x1, RZ, 0xc0, !PT ;  /* 0x0000000102ff7812 */ /* 0x000fe2000788c0ff */
[----:B------:R-:W-:-:S10]  /*3f90*/  HFMA2.MMA R2, -RZ, RZ, 0, 0 ;  /* 0x00000000ff027435 */ /* 0x000fd400000001ff */
[----:B------:R0:W4:Y:S02]  /*3fa0*/  @!P3 LDG.E R2, desc[UR10][R78.64] ;  /* 0x0000000a4e02b981 */ /* 0x000124000c1e1900 */
[----:B0-----:R-:W-:Y:S02]  /*3fb0*/  MOV R78, RZ ;  /* 0x000000ff004e7202 */ /* 0x001fe40000000f00 */
[----:B------:R-:W-:-:S04]  /*3fc0*/  LOP3.LUT R3, R3, 0xf7ffffff, RZ, 0xc0, !PT ;  /* 0xf7ffffff03037812 */ /* 0x000fc800078ec0ff */
[----:B------:R0:W4:Y:S01]  /*3fd0*/  @!P3 LDG.E R78, desc[UR10][R76.64] ;  /* 0x0000000a4c4eb981 */ /* 0x000122000c1e1900 */
[----:B------:R-:W-:Y:S02]  /*3fe0*/  @P2 LOP3.LUT R3, R3, 0x8000000, RZ, 0xfc, !PT ;  /* 0x0800000003032812 */ /* 0x000fe400078efcff */
[----:B0-----:R-:W-:Y:S01]  /*3ff0*/  IADD3 R77, R123, 0x140, RZ ;  /* 0x000001407b4d7810 */ /* 0x001fe20007ffe0ff */
[----:B------:R-:W-:-:S03]  /*4000*/  HFMA2.MMA R76, -RZ, RZ, 0, 0 ;  /* 0x00000000ff4c7435 */ /* 0x000fc600000001ff */
[----:B------:R-:W-:Y:S02]  /*4010*/  SHF.R.S32.HI R79, RZ, 0x1f, R77 ;  /* 0x0000001fff4f7819 */ /* 0x000fe4000001144d */
[----:B------:R-:W-:-:S04]  /*4020*/  ISETP.GE.U32.AND P0, PT, R77, UR18, PT ;  /* 0x000000124d007c0c */ /* 0x000fc8000bf06070 */
[----:B------:R-:W-:Y:S01]  /*4030*/  ISETP.GE.OR.EX P2, PT, R79, UR19, P1, P0 ;  /* 0x000000134f007c0c */ /* 0x000fe20008f46700 */
[----:B------:R0:W4:Y:S02]  /*4040*/  @!P4 LDG.E R76, desc[UR10][R74.64] ;  /* 0x0000000a4a4cc981 */ /* 0x000124000c1e1900 */
[----:B0-----:R-:W-:-:S10]  /*4050*/  MOV R74, RZ ;  /* 0x000000ff004a7202 */ /* 0x001fd40000000f00 */
[----:B------:R-:W0:Y:S01]  /*4060*/  @!P2 LDC.64 R112, c[0x0][0x230] ;  /* 0x00008c00ff70ab82 */ /* 0x000e220000000a00 */
[----:B------:R1:W4:Y:S07]  /*4070*/  @!P4 LDG.E R74, desc[UR10][R72.64] ;  /* 0x0000000a484ac981 */ /* 0x00032e000c1e1900 */
[----:B-1----:R-:W1:Y:S01]  /*4080*/  @!P2 LDC.64 R72, c[0x0][0x288] ;  /* 0x0000a200ff48ab82 */ /* 0x002e620000000a00 */
[----:B------:R2:W-:Y:S01]  /*4090*/  STL.64 [R1+0x3c0], R94 ;  /* 0x0003c05e01007387 */ /* 0x0005e20000100a00 */
[----:B------:R-:W-:-:S02]  /*40a0*/  @!P2 MOV R80, R66 ;  /* 0x000000420050a202 */ /* 0x000fc40000000f00 */
[----:B------:R-:W-:Y:S02]  /*40b0*/  @!P2 MOV R81, R65 ;  /* 0x000000410051a202 */ /* 0x000fe40000000f00 */
[----:B--2---:R-:W-:Y:S02]  /*40c0*/  MOV R94, R104 ;  /* 0x00000068005e7202 */ /* 0x004fe40000000f00 */
[----:B------:R-:W-:Y:S02]  /*40d0*/  MOV R95, R105 ;  /* 0x00000069005f7202 */ /* 0x000fe40000000f00 */
[----:B------:R-:W-:Y:S02]  /*40e0*/  MOV R104, R120 ;  /* 0x0000007800687202 */ /* 0x000fe40000000f00 */
[----:B------:R-:W-:Y:S02]  /*40f0*/  MOV R105, R121 ;  /* 0x0000007900697202 */ /* 0x000fe40000000f00 */
[----:B------:R-:W2:Y:S01]  /*4100*/  @!P2 LDC.64 R120, c[0x0][0x228] ;  /* 0x00008a00ff78ab82 */ /* 0x000ea20000000a00 */
[----:B-1----:R-:W-:-:S02]  /*4110*/  @!P2 IMAD R79, R79, R72, RZ ;  /* 0x000000484f4fa224 */ /* 0x002fc400078e02ff */
[----:B------:R-:W-:-:S04]  /*4120*/  @!P2 IMAD.WIDE.U32 R80, R77, R72, R80 ;  /* 0x000000484d50a225 */ /* 0x000fc800078e0050 */
[----:B------:R-:W-:-:S05]  /*4130*/  @!P2 IMAD R73, R77, R73, R79 ;  /* 0x000000494d49a224 */ /* 0x000fca00078e024f */
[----:B------:R-:W-:-:S04]  /*4140*/  @!P2 IADD3 R72, R81, R73, RZ ;  /* 0x000000495148a210 */ /* 0x000fc80007ffe0ff */
[C---:B------:R-:W-:Y:S02]  /*4150*/  @!P2 SHF.L.U64.HI R72, R80.reuse, 0x1, R72 ;  /* 0x000000015048a819 */ /* 0x040fe40000010248 */
[----:B------:R-:W-:-:S04]  /*4160*/  @!P2 SHF.L.U32 R80, R80, 0x1, RZ ;  /* 0x000000015050a819 */ /* 0x000fc800000006ff */
[----:B0-----:R-:W-:Y:S02]  /*4170*/  @!P2 IADD3 R112, P0, R80, R112, RZ ;  /* 0x000000705070a210 */ /* 0x001fe40007f1e0ff */
[----:B------:R-:W-:Y:S02]  /*4180*/  LOP3.LUT R3, R3, 0xefffffff, RZ, 0xc0, !PT ;  /* 0xefffffff03037812 */ /* 0x000fe400078ec0ff */
[----:B------:R-:W-:Y:S02]  /*4190*/  @!P2 IADD3.X R113, R72, R113, RZ, P0, !PT ;  /* 0x000000714871a210 */ /* 0x000fe400007fe4ff */
[----:B--2---:R-:W-:Y:S02]  /*41a0*/  @!P2 IADD3 R120, P0, R80, R120, RZ ;  /* 0x000000785078a210 */ /* 0x004fe40007f1e0ff */
[----:B------:R-:W-:Y:S02]  /*41b0*/  @P3 LOP3.LUT R3, R3, 0x10000000, RZ, 0xfc, !PT ;  /* 0x1000000003033812 */ /* 0x000fe400078efcff */
[----:B------:R-:W-:Y:S01]  /*41c0*/  @!P2 IADD3.X R121, R72, R121, RZ, P0, !PT ;  /* 0x000000794879a210 */ /* 0x000fe200007fe4ff */
[----:B------:R-:W-:Y:S01]  /*41d0*/  HFMA2.MMA R72, -RZ, RZ, 0, 0 ;  /* 0x00000000ff487435 */ /* 0x000fe200000001ff */
[----:B------:R-:W-:-:S04]  /*41e0*/  LOP3.LUT R3, R3, 0xffffffbf, RZ, 0xc0, !PT ;  /* 0xffffffbf03037812 */ /* 0x000fc800078ec0ff */
[----:B------:R-:W-:-:S04]  /*41f0*/  @P2 LOP3.LUT R3, R3, 0x40, RZ, 0xfc, !PT ;  /* 0x0000004003032812 */ /* 0x000fc800078efcff */
[----:B------:R-:W-:Y:S01]  /*4200*/  LOP3.LUT R3, R3, 0xfbffffff, RZ, 0xc0, !PT ;  /* 0xfbffffff03037812 */ /* 0x000fe200078ec0ff */
[----:B------:R0:W2:Y:S01]  /*4210*/  @!P5 LDG.E R72, desc[UR10][R68.64] ;  /* 0x0000000a4448d981 */ /* 0x0000a2000c1e1900 */
[----:B------:R-:W-:Y:S02]  /*4220*/  IADD3 R73, R123, 0x148, RZ ;  /* 0x000001487b497810 */ /* 0x000fe40007ffe0ff */
[----:B------:R-:W-:Y:S02]  /*4230*/  @P4 LOP3.LUT R3, R3, 0x4000000, RZ, 0xfc, !PT ;  /* 0x0400000003034812 */ /* 0x000fe400078efcff */
[----:B0-----:R-:W-:Y:S02]  /*4240*/  CS2R R68, SRZ ;  /* 0x0000000000447805 */ /* 0x001fe4000001ff00 */
[----:B------:R-:W-:Y:S02]  /*4250*/  LOP3.LUT R3, R3, 0xbfffffff, RZ, 0xc0, !PT ;  /* 0xbfffffff03037812 */ /* 0x000fe400078ec0ff */
[----:B------:R-:W-:-:S02]  /*4260*/  ISETP.GE.U32.AND P0, PT, R73, UR18, PT ;  /* 0x0000001249007c0c */ /* 0x000fc4000bf06070 */
[----:B------:R0:W4:Y:S01]  /*4270*/  @!P5 LDG.E R68, desc[UR10][R70.64] ;  /* 0x0000000a4644d981 */ /* 0x000122000c1e1900 */
[----:B------:R-:W-:-:S03]  /*4280*/  @P5 LOP3.LUT R3, R3, 0x40000000, RZ, 0xfc, !PT ;  /* 0x4000000003035812 */ /* 0x000fc600078efcff */
[----:B------:R1:W4:Y:S01]  /*4290*/  @!P6 LDG.E R69, desc[UR10][R62.64] ;  /* 0x0000000a3e45e981 */ /* 0x000322000c1e1900 */
[----:B0-----:R-:W-:-:S04]  /*42a0*/  SHF.R.S32.HI R70, RZ, 0x1f, R73 ;  /* 0x0000001fff467819 */ /* 0x001fc80000011449 */
[----:B------:R-:W-:Y:S02]  /*42b0*/  ISETP.GE.OR.EX P5, PT, R70, UR19, P1, P0 ;  /* 0x0000001346007c0c */ /* 0x000fe40008fa6700 */
[----:B-1----:R-:W-:-:S06]  /*42c0*/  MOV R62, RZ ;  /* 0x000000ff003e7202 */ /* 0x002fcc0000000f00 */
[----:B------:R0:W2:Y:S04]  /*42d0*/  @!P6 LDG.E R62, desc[UR10][R60.64] ;  /* 0x0000000a3c3ee981 */ /* 0x0000a8000c1e1900 */
[----:B------:R1:W-:Y:S01]  /*42e0*/  STL.64 [R1+0x438], R88 ;  /* 0x0004385801007387 */ /* 0x0003e20000100a00 */
[----:B------:R-:W3:Y:S08]  /*42f0*/  @!P5 LDC.64 R114, c[0x0][0x228] ;  /* 0x00008a00ff72db82 */ /* 0x000ef00000000a00 */
[----:B0-----:R-:W0:Y:S01]  /*4300*/  @!P5 LDC.64 R60, c[0x0][0x288] ;  /* 0x0000a200ff3cdb82 */ /* 0x001e220000000a00 */
[----:B-1----:R-:W-:-:S02]  /*4310*/  MOV R88, R118 ;  /* 0x0000007600587202 */ /* 0x002fc40000000f00 */
[----:B------:R-:W-:-:S05]  /*4320*/  MOV R89, R119 ;  /* 0x0000007700597202 */ /* 0x000fca0000000f00 */
[----:B------:R-:W1:Y:S01]  /*4330*/  @!P5 LDC.64 R118, c[0x0][0x230] ;  /* 0x00008c00ff76db82 */ /* 0x000e620000000a00 */
[----:B------:R-:W-:Y:S01]  /*4340*/  @!P5 MOV R71, R65 ;  /* 0x000000410047d202 */ /* 0x000fe20000000f00 */
[----:B0-----:R-:W-:-:S04]  /*4350*/  @!P5 IMAD R70, R70, R60, RZ ;  /* 0x0000003c4646d224 */ /* 0x001fc800078e02ff */
[----:B------:R-:W-:Y:S01]  /*4360*/  @!P5 IMAD R61, R73, R61, R70 ;  /* 0x0000003d493dd224 */ /* 0x000fe200078e0246 */
[----:B------:R-:W-:-:S05]  /*4370*/  @!P5 MOV R70, R66 ;  /* 0x000000420046d202 */ /* 0x000fca0000000f00 */
[----:B------:R-:W-:-:S05]  /*4380*/  @!P5 IMAD.WIDE.U32 R70, R73, R60, R70 ;  /* 0x0000003c4946d225 */ /* 0x000fca00078e0046 */
[----:B------:R-:W-:-:S04]  /*4390*/  @!P5 IADD3 R60, R71, R61, RZ ;  /* 0x0000003d473cd210 */ /* 0x000fc80007ffe0ff */
[C---:B------:R-:W-:Y:S02]  /*43a0*/  @!P5 SHF.L.U64.HI R60, R70.reuse, 0x1, R60 ;  /* 0x00000001463cd819 */ /* 0x040fe4000001023c */
[----:B------:R-:W-:Y:S02]  /*43b0*/  @!P5 SHF.L.U32 R70, R70, 0x1, RZ ;  /* 0x000000014646d819 */ /* 0x000fe400000006ff */
[----:B------:R-:W-:Y:S02]  /*43c0*/  LOP3.LUT P2, RZ, R0, 0x200, RZ, 0xc0, !PT ;  /* 0x0000020000ff7812 */ /* 0x000fe4000784c0ff */
[C---:B-1----:R-:W-:Y:S02]  /*43d0*/  @!P5 IADD3 R118, P0, R70.reuse, R118, RZ ;  /* 0x000000764676d210 */ /* 0x042fe40007f1e0ff */
[----:B---3--:R-:W-:Y:S02]  /*43e0*/  @!P5 IADD3 R114, P4, R70, R114, RZ ;  /* 0x000000724672d210 */ /* 0x008fe40007f9e0ff */
[----:B------:R-:W-:-:S02]  /*43f0*/  @!P5 IADD3.X R119, R60, R119, RZ, P0, !PT ;  /* 0x000000773c77d210 */ /* 0x000fc400007fe4ff */
[----:B------:R-:W-:Y:S01]  /*4400*/  @!P5 IADD3.X R115, R60, R115, RZ, P4, !PT ;  /* 0x000000733c73d210 */ /* 0x000fe200027fe4ff */
[----:B------:R-:W-:Y:S01]  /*4410*/  HFMA2.MMA R60, -RZ, RZ, 0, 0 ;  /* 0x00000000ff3c7435 */ /* 0x000fe200000001ff */
[----:B------:R-:W-:-:S09]  /*4420*/  LOP3.LUT R3, R3, 0xffffffdf, RZ, 0xc0, !PT ;  /* 0xffffffdf03037812 */ /* 0x000fd200078ec0ff */
[----:B------:R0:W3:Y:S01]  /*4430*/  @!P2 LDG.E R60, desc[UR10][R58.64] ;  /* 0x0000000a3a3ca981 */ /* 0x0000e2000c1e1900 */
[----:B------:R-:W-:Y:S02]  /*4440*/  LOP3.LUT P3, RZ, R0, 0x100, RZ, 0xc0, !PT ;  /* 0x0000010000ff7812 */ /* 0x000fe4000786c0ff */
[----:B------:R-:W-:Y:S02]  /*4450*/  @P5 LOP3.LUT R3, R3, 0x20, RZ, 0xfc, !PT ;  /* 0x0000002003035812 */ /* 0x000fe400078efcff */
[----:B0-----:R-:W-:-:S04]  /*4460*/  IADD3 R59, R123, 0x150, RZ ;  /* 0x000001507b3b7810 */ /* 0x001fc80007ffe0ff */
[----:B------:R-:W-:Y:S02]  /*4470*/  SHF.R.S32.HI R61, RZ, 0x1f, R59 ;  /* 0x0000001fff3d7819 */ /* 0x000fe4000001143b */
[----:B------:R-:W-:Y:S02]  /*4480*/  ISETP.GE.U32.AND P4, PT, R59, UR18, PT ;  /* 0x000000123b007c0c */ /* 0x000fe4000bf86070 */
[----:B------:R-:W-:Y:S02]  /*4490*/  MOV R58, RZ ;  /* 0x000000ff003a7202 */ /* 0x000fe40000000f00 */
[----:B------:R-:W-:-:S04]  /*44a0*/  ISETP.GE.OR.EX P5, PT, R61, UR19, P1, P4 ;  /* 0x000000133d007c0c */ /* 0x000fc80008fa6740 */
[----:B------:R0:W3:Y:S09]  /*44b0*/  @!P2 LDG.E R58, desc[UR10][R54.64] ;  /* 0x0000000a363aa981 */ /* 0x0000f2000c1e1900 */
[----:B------:R-:W1:Y:S01]  /*44c0*/  @!P5 LDC.64 R110, c[0x0][0x230] ;  /* 0x00008c00ff6edb82 */ /* 0x000e620000000a00 */
[----:B0-----:R-:W-:-:S06]  /*44d0*/  CS2R R54, SRZ ;  /* 0x0000000000367805 */ /* 0x001fcc000001ff00 */
[----:B------:R0:W3:Y:S04]  /*44e0*/  @!P3 LDG.E R55, desc[UR10][R52.64] ;  /* 0x0000000a3437b981 */ /* 0x0000e8000c1e1900 */
[----:B------:R0:W3:Y:S02]  /*44f0*/  @!P3 LDG.E R54, desc[UR10][R56.64] ;  /* 0x0000000a3836b981 */ /* 0x0000e4000c1e1900 */
[----:B0-----:R-:W0:Y:S01]  /*4500*/  @!P5 LDC.64 R52, c[0x0][0x288] ;  /* 0x0000a200ff34db82 */ /* 0x001e220000000a00 */
[----:B------:R-:W-:Y:S02]  /*4510*/  @!P5 MOV R56, R66 ;  /* 0x000000420038d202 */ /* 0x000fe40000000f00 */
[----:B------:R-:W-:Y:S01]  /*4520*/  @!P5 MOV R57, R65 ;  /* 0x000000410039d202 */ /* 0x000fe20000000f00 */
[----:B0-----:R-:W-:-:S02]  /*4530*/  @!P5 IMAD R61, R61, R52, RZ ;  /* 0x000000343d3dd224 */ /* 0x001fc400078e02ff */
[----:B------:R-:W-:-:S04]  /*4540*/  @!P5 IMAD.WIDE.U32 R56, R59, R52, R56 ;  /* 0x000000343b38d225 */ /* 0x000fc800078e0038 */
[----:B------:R-:W-:-:S05]  /*4550*/  @!P5 IMAD R53, R59, R53, R61 ;  /* 0x000000353b35d224 */ /* 0x000fca00078e023d */
[----:B------:R-:W-:Y:S02]  /*4560*/  @!P5 IADD3 R52, R57, R53, RZ ;  /* 0x000000353934d210 */ /* 0x000fe40007ffe0ff */
[C---:B------:R-:W-:Y:S02]  /*4570*/  @!P5 SHF.L.U32 R53, R56.reuse, 0x1, RZ ;  /* 0x000000013835d819 */ /* 0x040fe400000006ff */
[----:B------:R-:W-:Y:S02]  /*4580*/  @!P5 SHF.L.U64.HI R52, R56, 0x1, R52 ;  /* 0x000000013834d819 */ /* 0x000fe40000010234 */
[----:B------:R-:W0:Y:S01]  /*4590*/  @!P5 LDC.64 R56, c[0x0][0x228] ;  /* 0x00008a00ff38db82 */ /* 0x000e220000000a00 */
[----:B-1----:R-:W-:Y:S02]  /*45a0*/  @!P5 IADD3 R110, P3, R53, R110, RZ ;  /* 0x0000006e356ed210 */ /* 0x002fe40007f7e0ff */
[----:B------:R-:W-:Y:S02]  /*45b0*/  LOP3.LUT P0, RZ, R0, 0x80, RZ, 0xc0, !PT ;  /* 0x0000008000ff7812 */ /* 0x000fe4000780c0ff */
[----:B------:R-:W-:-:S02]  /*45c0*/  @!P5 IADD3.X R111, R52, R111, RZ, P3, !PT ;  /* 0x0000006f346fd210 */ /* 0x000fc40001ffe4ff */
[----:B------:R-:W-:Y:S02]  /*45d0*/  LOP3.LUT R3, R3, 0x7fffffff, RZ, 0xc0, !PT ;  /* 0x7fffffff03037812 */ /* 0x000fe400078ec0ff */
[----:B0-----:R-:W-:-:S04]  /*45e0*/  @!P5 IADD3 R56, P4, R53, R56, RZ ;  /* 0x000000383538d210 */ /* 0x001fc80007f9e0ff */
[----:B------:R-:W-:Y:S01]  /*45f0*/  @!P5 IADD3.X R57, R52, R57, RZ, P4, !PT ;  /* 0x000000393439d210 */ /* 0x000fe200027fe4ff */
[----:B------:R-:W-:Y:S01]  /*4600*/  HFMA2.MMA R52, -RZ, RZ, 0, 0 ;  /* 0x00000000ff347435 */ /* 0x000fe200000001ff */
[----:B------:R-:W-:-:S04]  /*4610*/  @P6 LOP3.LUT R3, R3, 0x80000000, RZ, 0xfc, !PT ;  /* 0x8000000003036812 */ /* 0x000fc800078efcff */
[----:B------:R-:W-:-:S05]  /*4620*/  LOP3.LUT R3, R3, 0xffffffef, RZ, 0xc0, !PT ;  /* 0xffffffef03037812 */ /* 0x000fca00078ec0ff */
        /* <DEDUP_REMOVED lines=8> */
[----:B------:R0:W3:Y:S02]  /*46b0*/  @!P0 LDG.E R48, desc[UR10][R46.64] ;  /* 0x0000000a2e308981 */ /* 0x0000e4000c1e1900 */
[----:B0-----:R-:W-:-:S06]  /*46c0*/  CS2R R46, SRZ ;  /* 0x00000000002e7805 */ /* 0x001fcc000001ff00 */
[----:B------:R0:W3:Y:S04]  /*46d0*/  @!P2 LDG.E R47, desc[UR10][R44.64] ;  /* 0x0000000a2c2fa981 */ /* 0x0000e8000c1e1900 */
[----:B------:R1:W3:Y:S01]  /*46e0*/  @!P2 LDG.E R46, desc[UR10][R50.64] ;  /* 0x0000000a322ea981 */ /* 0x0002e2000c1e1900 */
[----:B0-----:R-:W0:Y:S01]  /*46f0*/  @!P5 LDC.64 R44, c[0x0][0x288] ;  /* 0x0000a200ff2cdb82 */ /* 0x001e220000000a00 */
[----:B-1----:R-:W-:Y:S02]  /*4700*/  @!P5 MOV R50, R66 ;  /* 0x000000420032d202 */ /* 0x002fe40000000f00 */
[----:B------:R-:W-:Y:S01]  /*4710*/  @!P5 MOV R51, R65 ;  /* 0x000000410033d202 */ /* 0x000fe20000000f00 */
[----:B------:R1:W-:Y:S01]  /*4720*/  STL.64 [R1+0x3a0], R124 ;  /* 0x0003a07c01007387 */ /* 0x0003e20000100a00 */
[----:B0-----:R-:W-:-:S02]  /*4730*/  @!P5 IMAD R53, R53, R44, RZ ;  /* 0x0000002c3535d224 */ /* 0x001fc400078e02ff */
[----:B------:R-:W-:-:S04]  /*4740*/  @!P5 IMAD.WIDE.U32 R50, R49, R44, R50 ;  /* 0x0000002c3132d225 */ /* 0x000fc800078e0032 */
[----:B------:R-:W-:Y:S01]  /*4750*/  @!P5 IMAD R45, R49, R45, R53 ;  /* 0x0000002d312dd224 */ /* 0x000fe200078e0235 */
[----:B-1----:R-:W-:-:S04]  /*4760*/  MOV R124, R108 ;  /* 0x0000006c007c7202 */ /* 0x002fc80000000f00 */
[----:B------:R-:W-:Y:S02]  /*4770*/  @!P5 IADD3 R44, R51, R45, RZ ;  /* 0x0000002d332cd210 */ /* 0x000fe40007ffe0ff */
[----:B------:R-:W-:Y:S02]  /*4780*/  MOV R125, R109 ;  /* 0x0000006d007d7202 */ /* 0x000fe40000000f00 */
[C---:B------:R-:W-:Y:S01]  /*4790*/  @!P5 SHF.L.U64.HI R44, R50.reuse, 0x1, R44 ;  /* 0x00000001322cd819 */ /* 0x040fe2000001022c */
[----:B------:R-:W0:Y:S01]  /*47a0*/  @!P5 LDC.64 R108, c[0x0][0x230] ;  /* 0x00008c00ff6cdb82 */ /* 0x000e220000000a00 */
[----:B------:R-:W-:-:S07]  /*47b0*/  @!P5 SHF.L.U32 R45, R50, 0x1, RZ ;  /* 0x00000001322dd819 */ /* 0x000fce00000006ff */
[----:B------:R-:W1:Y:S01]  /*47c0*/  @!P5 LDC.64 R50, c[0x0][0x228] ;  /* 0x00008a00ff32db82 */ /* 0x000e620000000a00 */
[----:B------:R-:W-:Y:S02]  /*47d0*/  LOP3.LUT P3, RZ, R0, 0x800, RZ, 0xc0, !PT ;  /* 0x0000080000ff7812 */ /* 0x000fe4000786c0ff */
[----:B0-----:R-:W-:-:S04]  /*47e0*/  @!P5 IADD3 R108, P2, R45, R108, RZ ;  /* 0x0000006c2d6cd210 */ /* 0x001fc80007f5e0ff */
[----:B------:R-:W-:Y:S02]  /*47f0*/  @!P5 IADD3.X R109, R44, R109, RZ, P2, !PT ;  /* 0x0000006d2c6dd210 */ /* 0x000fe400017fe4ff */
[----:B-1----:R-:W-:-:S04]  /*4800*/  @!P5 IADD3 R50, P4, R45, R50, RZ ;  /* 0x000000322d32d210 */ /* 0x002fc80007f9e0ff */
[----:B------:R-:W-:Y:S01]  /*4810*/  @!P5 IADD3.X R51, R44, R51, RZ, P4, !PT ;  /* 0x000000332c33d210 */ /* 0x000fe200027fe4ff */
[----:B------:R-:W-:-:S10]  /*4820*/  HFMA2.MMA R44, -RZ, RZ, 0, 0 ;  /* 0x00000000ff2c7435 */ /* 0x000fd400000001ff */
[----:B------:R0:W3:Y:S02]  /*4830*/  @!P3 LDG.E R44, desc[UR10][R40.64] ;  /* 0x0000000a282cb981 */ /* 0x0000e4000c1e1900 */
[----:B0-----:R-:W-:Y:S02]  /*4840*/  CS2R R40, SRZ ;  /* 0x0000000000287805 */ /* 0x001fe4000001ff00 */
[----:B------:R-:W-:-:S04]  /*4850*/  LOP3.LUT R3, R3, 0xfffffbff, RZ, 0xc0, !PT ;  /* 0xfffffbff03037812 */ /* 0x000fc800078ec0ff */
[----:B------:R0:W3:Y:S01]  /*4860*/  @!P3 LDG.E R40, desc[UR10][R42.64] ;  /* 0x0000000a2a28b981 */ /* 0x0000e2000c1e1900 */
[----:B------:R-:W-:Y:S02]  /*4870*/  LOP3.LUT P0, RZ, R0, 0x400, RZ, 0xc0, !PT ;  /* 0x0000040000ff7812 */ /* 0x000fe4000780c0ff */
[----:B------:R-:W-:Y:S02]  /*4880*/  @P5 LOP3.LUT R3, R3, 0x400, RZ, 0xfc, !PT ;  /* 0x0000040003035812 */ /* 0x000fe400078efcff */
[----:B0-----:R-:W-:-:S04]  /*4890*/  IADD3 R43, R123, 0x160, RZ ;  /* 0x000001607b2b7810 */ /* 0x001fc80007ffe0ff */
[----:B------:R-:W-:Y:S01]  /*48a0*/  SHF.R.S32.HI R45, RZ, 0x1f, R43 ;  /* 0x0000001fff2d7819 */ /* 0x000fe2000001142b */
[----:B------:R-:W-:Y:S01]  /*48b0*/  STL.64 [R1+0x3b8], R112 ;  /* 0x0003b87001007387 */ /* 0x000fe20000100a00 */
[----:B------:R-:W-:Y:S02]  /*48c0*/  ISETP.GE.U32.AND P4, PT, R43, UR18, PT ;  /* 0x000000122b007c0c */ /* 0x000fe4000bf86070 */
[----:B------:R-:W-:Y:S01]  /*48d0*/  MOV R42, RZ ;  /* 0x000000ff002a7202 */ /* 0x000fe20000000f00 */
[----:B------:R0:W-:Y:S01]  /*48e0*/  STL.64 [R1+0x3f0], R112 ;  /* 0x0003f07001007387 */ /* 0x0001e20000100a00 */
[----:B------:R-:W-:-:S03]  /*48f0*/  ISETP.GE.OR.EX P5, PT, R45, UR19, P1, P4 ;  /* 0x000000132d007c0c */ /* 0x000fc60008fa6740 */
[----:B------:R-:W3:Y:S04]  /*4900*/  @!P0 LDG.E R41, desc[UR10][R38.64] ;  /* 0x0000000a26298981 */ /* 0x000ee8000c1e1900 */
[----:B------:R1:W3:Y:S04]  /*4910*/  @!P0 LDG.E R42, desc[UR10][R36.64] ;  /* 0x0000000a242a8981 */ /* 0x0002e8000c1e1900 */
[----:B0-----:R-:W4:Y:S02]  /*4920*/  LDL.LU.64 R112, [R1+0x250] ;  /* 0x0002500001707983 */ /* 0x001f240000300a00 */
[----:B-1----:R-:W0:Y:S01]  /*4930*/  @!P5 LDC.64 R36, c[0x0][0x288] ;  /* 0x0000a200ff24db82 */ /* 0x002e220000000a00 */
[----:B------:R-:W-:-:S02]  /*4940*/  @!P5 MOV R38, R66 ;  /* 0x000000420026d202 */ /* 0x000fc40000000f00 */
[----:B------:R-:W-:Y:S01]  /*4950*/  @!P5 MOV R39, R65 ;  /* 0x000000410027d202 */ /* 0x000fe20000000f00 */
[-C--:B0-----:R-:W-:Y:S02]  /*4960*/  @!P5 IMAD R45, R45, R36.reuse, RZ ;  /* 0x000000242d2dd224 */ /* 0x081fe400078e02ff */
[----:B------:R-:W-:-:S04]  /*4970*/  @!P5 IMAD.WIDE.U32 R38, R43, R36, R38 ;  /* 0x000000242b26d225 */ /* 0x000fc800078e0026 */
[----:B------:R-:W-:Y:S02]  /*4980*/  @!P5 IMAD R45, R43, R37, R45 ;  /* 0x000000252b2dd224 */ /* 0x000fe400078e022d */
[----:B------:R-:W0:Y:S03]  /*4990*/  @!P5 LDC.64 R36, c[0x0][0x230] ;  /* 0x00008c00ff24db82 */ /* 0x000e260000000a00 */
[----:B------:R-:W-:Y:S02]  /*49a0*/  @!P5 IADD3 R43, R39, R45, RZ ;  /* 0x0000002d272bd210 */ /* 0x000fe40007ffe0ff */
[C---:B------:R-:W-:Y:S02]  /*49b0*/  @!P5 SHF.L.U32 R45, R38.reuse, 0x1, RZ ;  /* 0x00000001262dd819 */ /* 0x040fe400000006ff */
[----:B------:R-:W-:Y:S02]  /*49c0*/  @!P5 SHF.L.U64.HI R43, R38, 0x1, R43 ;  /* 0x00000001262bd819 */ /* 0x000fe4000001022b */
[----:B------:R-:W1:Y:S01]  /*49d0*/  @!P5 LDC.64 R38, c[0x0][0x228] ;  /* 0x00008a00ff26db82 */ /* 0x000e620000000a00 */
[----:B------:R-:W-:-:S02]  /*49e0*/  LOP3.LUT P2, RZ, R0, 0x8000, RZ, 0xc0, !PT ;  /* 0x0000800000ff7812 */ /* 0x000fc4000784c0ff */
[----:B0-----:R-:W-:-:S04]  /*49f0*/  @!P5 IADD3 R36, P0, R45, R36, RZ ;  /* 0x000000242d24d210 */ /* 0x001fc80007f1e0ff */
[----:B------:R-:W-:Y:S02]  /*4a00*/  @!P5 IADD3.X R37, R43, R37, RZ, P0, !PT ;  /* 0x000000252b25d210 */ /* 0x000fe400007fe4ff */
[----:B-1----:R-:W-:-:S04]  /*4a10*/  @!P5 IADD3 R38, P4, R45, R38, RZ ;  /* 0x000000262d26d210 */ /* 0x002fc80007f9e0ff */
[----:B------:R-:W-:Y:S01]  /*4a20*/  @!P5 IADD3.X R39, R43, R39, RZ, P4, !PT ;  /* 0x000000272b27d210 */ /* 0x000fe200027fe4ff */
[----:B------:R-:W-:Y:S01]  /*4a30*/  HFMA2.MMA R43, -RZ, RZ, 0, 0 ;  /* 0x00000000ff2b7435 */ /* 0x000fe200000001ff */
[----:B------:R-:W-:Y:S02]  /*4a40*/  LOP3.LUT P3, RZ, R0, 0x4000, RZ, 0xc0, !PT ;  /* 0x0000400000ff7812 */ /* 0x000fe4000786c0ff */
[----:B------:R-:W-:-:S07]  /*4a50*/  IADD3 R45, R123, 0x168, RZ ;  /* 0x000001687b2d7810 */ /* 0x000fce0007ffe0ff */
[----:B------:R0:W3:Y:S01]  /*4a60*/  @!P2 LDG.E R43, desc[UR10][R34.64] ;  /* 0x0000000a222ba981 */ /* 0x0000e2000c1e1900 */
[----:B------:R-:W-:Y:S02]  /*4a70*/  ISETP.GE.U32.AND P4, PT, R45, UR18, PT ;  /* 0x000000122d007c0c */ /* 0x000fe4000bf86070 */
[----:B0-----:R-:W-:-:S06]  /*4a80*/  CS2R R34, SRZ ;  /* 0x0000000000227805 */ /* 0x001fcc000001ff00 */
[----:B------:R0:W3:Y:S04]  /*4a90*/  @!P2 LDG.E R34, desc[UR10][R30.64] ;  /* 0x0000000a1e22a981 */ /* 0x0000e8000c1e1900 */
[----:B------:R1:W3:Y:S01]  /*4aa0*/  @!P3 LDG.E R35, desc[UR10][R32.64] ;  /* 0x0000000a2023b981 */ /* 0x0002e2000c1e1900 */
[----:B0-----:R-:W-:-:S04]  /*4ab0*/  SHF.R.S32.HI R30, RZ, 0x1f, R45 ;  /* 0x0000001fff1e7819 */ /* 0x001fc8000001142d */
[----:B------:R-:W-:Y:S02]  /*4ac0*/  ISETP.GE.OR.EX P4, PT, R30, UR19, P1, P4 ;  /* 0x000000131e007c0c */ /* 0x000fe40008f86740 */
[----:B-1----:R-:W-:-:S06]  /*4ad0*/  MOV R32, RZ ;  /* 0x000000ff00207202 */ /* 0x002fcc0000000f00 */
        /* <DEDUP_REMOVED lines=8> */
[----:B------:R-:W-:Y:S02]  /*4b60*/  @!P4 IADD3 R33, R31, R33, RZ ;  /* 0x000000211f21c210 */ /* 0x000fe40007ffe0ff */
[C---:B------:R-:W-:Y:S02]  /*4b70*/  @!P4 SHF.L.U32 R45, R30.reuse, 0x1, RZ ;  /* 0x000000011e2dc819 */ /* 0x040fe400000006ff */
[----:B------:R-:W-:-:S02]  /*4b80*/  @!P4 SHF.L.U64.HI R33, R30, 0x1, R33 ;  /* 0x000000011e21c819 */ /* 0x000fc40000010221 */
[----:B------:R-:W1:Y:S01]  /*4b90*/  @!P4 LDC.64 R30, c[0x0][0x228] ;  /* 0x00008a00ff1ecb82 */ /* 0x000e620000000a00 */
[----:B------:R-:W-:Y:S02]  /*4ba0*/  LOP3.LUT P0, RZ, R0, 0x2000, RZ, 0xc0, !PT ;  /* 0x0000200000ff7812 */ /* 0x000fe4000780c0ff */
[----:B0-----:R-:W-:-:S04]  /*4bb0*/  @!P4 IADD3 R28, P3, R45, R28, RZ ;  /* 0x0000001c2d1cc210 */ /* 0x001fc80007f7e0ff */
[----:B------:R-:W-:Y:S02]  /*4bc0*/  @!P4 IADD3.X R29, R33, R29, RZ, P3, !PT ;  /* 0x0000001d211dc210 */ /* 0x000fe40001ffe4ff */
[----:B-1----:R-:W-:-:S04]  /*4bd0*/  @!P4 IADD3 R30, P3, R45, R30, RZ ;  /* 0x0000001e2d1ec210 */ /* 0x002fc80007f7e0ff */
[----:B------:R-:W-:Y:S01]  /*4be0*/  @!P4 IADD3.X R31, R33, R31, RZ, P3, !PT ;  /* 0x0000001f211fc210 */ /* 0x000fe20001ffe4ff */
[----:B------:R-:W-:Y:S01]  /*4bf0*/  HFMA2.MMA R33, -RZ, RZ, 0, 0 ;  /* 0x00000000ff217435 */ /* 0x000fe200000001ff */
[----:B------:R-:W-:-:S09]  /*4c00*/  LOP3.LUT P2, RZ, R0, 0x40000, RZ, 0xc0, !PT ;  /* 0x0004000000ff7812 */ /* 0x000fd2000784c0ff */
[----:B------:R0:W3:Y:S02]  /*4c10*/  @!P0 LDG.E R33, desc[UR10][R26.64] ;  /* 0x0000000a1a218981 */ /* 0x0000e4000c1e1900 */
        /* <DEDUP_REMOVED lines=20> */
[----:B------:R-:W-:-:S04]  /*4d60*/  LOP3.LUT R3, R3, 0xfffffdff, RZ, 0xc0, !PT ;  /* 0xfffffdff03037812 */ /* 0x000fc800078ec0ff */
[----:B------:R-:W-:-:S04]  /*4d70*/  @P5 LOP3.LUT R3, R3, 0x200, RZ, 0xfc, !PT ;  /* 0x0000020003035812 */ /* 0x000fc800078efcff */
[----:B------:R-:W-:Y:S02]  /*4d80*/  LOP3.LUT R3, R3, 0xfffffeff, RZ, 0xc0, !PT ;  /* 0xfffffeff03037812 */ /* 0x000fe400078ec0ff */
[----:B0-----:R-:W-:Y:S02]  /*4d90*/  @!P3 IADD3 R20, P2, R45, R20, RZ ;  /* 0x000000142d14b210 */ /* 0x001fe40007f5e0ff */
[----:B------:R-:W-:Y:S02]  /*4da0*/  @P4 LOP3.LUT R3, R3, 0x100, RZ, 0xfc, !PT ;  /* 0x0000010003034812 */ /* 0x000fe400078efcff */
[----:B------:R-:W-:Y:S02]  /*4db0*/  @!P3 IADD3.X R21, R27, R21, RZ, P2, !PT ;  /* 0x000000151b15b210 */ /* 0x000fe400017fe4ff */
[----:B------:R-:W-:Y:S02]  /*4dc0*/  LOP3.LUT P4, RZ, R0, 0x20000, RZ, 0xc0, !PT ;  /* 0x0002000000ff7812 */ /* 0x000fe4000788c0ff */
[----:B-1----:R-:W-:-:S04]  /*4dd0*/  @!P3 IADD3 R22, P2, R45, R22, RZ ;  /* 0x000000162d16b210 */ /* 0x002fc80007f5e0ff */
[----:B------:R-:W-:Y:S01]  /*4de0*/  @!P3 IADD3.X R23, R27, R23, RZ, P2, !PT ;  /* 0x000000171b17b210 */ /* 0x000fe200017fe4ff */
[----:B------:R-:W-:Y:S01]  /*4df0*/  HFMA2.MMA R27, -RZ, RZ, 0, 0 ;  /* 0x00000000ff1b7435 */ /* 0x000fe200000001ff */
[----:B------:R-:W-:-:S09]  /*4e00*/  LOP3.LUT P0, RZ, R0, 0x10000, RZ, 0xc0, !PT ;  /* 0x0001000000ff7812 */ /* 0x000fd2000780c0ff */
[----:B------:R0:W3:Y:S02]  /*4e10*/  @!P4 LDG.E R27, desc[UR10][R18.64] ;  /* 0x0000000a121bc981 */ /* 0x0000e4000c1e1900 */
[----:B0-----:R-:W-:-:S06]  /*4e20*/  CS2R R18, SRZ ;  /* 0x0000000000127805 */ /* 0x001fcc000001ff00 */
[----:B------:R0:W3:Y:S01]  /*4e30*/  @!P0 LDG.E R19, desc[UR10][R16.64] ;  /* 0x0000000a10138981 */ /* 0x0000e2000c1e1900 */
[----:B------:R-:W-:Y:S02]  /*4e40*/  MOV R53, RZ ;  /* 0x000000ff00357202 */ /* 0x000fe40000000f00 */
[----:B------:R-:W-:Y:S01]  /*4e50*/  LOP3.LUT P5, RZ, R0, 0x20, RZ, 0xc0, !PT ;  /* 0x0000002000ff7812 */ /* 0x000fe200078ac0ff */
[----:B------:R-:W-:Y:S01]  /*4e60*/  HFMA2.MMA R49, -RZ, RZ, 0, 0 ;  /* 0x00000000ff317435 */ /* 0x000fe200000001ff */
[----:B------:R-:W-:Y:S01]  /*4e70*/  IADD3 R45, R123, 0x178, RZ ;  /* 0x000001787b2d7810 */ /* 0x000fe20007ffe0ff */
[----:B------:R1:W3:Y:S01]  /*4e80*/  @!P4 LDG.E R18, desc[UR10][R14.64] ;  /* 0x0000000a0e12c981 */ /* 0x0002e2000c1e1900 */
[----:B0-----:R-:W-:-:S06]  /*4e90*/  MOV R16, RZ ;  /* 0x000000ff00107202 */ /* 0x001fcc0000000f00 */
[----:B------:R-:W3:Y:S01]  /*4ea0*/  @!P0 LDG.E R16, desc[UR10][R12.64] ;  /* 0x0000000a0c108981 */ /* 0x000ee2000c1e1900 */
[----:B------:R-:W-:-:S13]  /*4eb0*/  LOP3.LUT P0, RZ, R0, 0x200000, RZ, 0xc0, !PT ;  /* 0x0020000000ff7812 */ /* 0x000fda000780c0ff */
[----:B----4-:R-:W4:Y:S01]  /*4ec0*/  @!P0 LDG.E R53, desc[UR10][R112.64] ;  /* 0x0000000a70358981 */ /* 0x010f22000c1e1900 */
[----:B-1----:R-:W-:Y:S02]  /*4ed0*/  SHF.R.S32.HI R14, RZ, 0x1f, R45 ;  /* 0x0000001fff0e7819 */ /* 0x002fe4000001142d */
[----:B------:R-:W-:Y:S01]  /*4ee0*/  ISETP.GE.U32.AND P4, PT, R45, UR18, PT ;  /* 0x000000122d007c0c */ /* 0x000fe2000bf86070 */
[----:B------:R0:W-:Y:S04]  /*4ef0*/  STL.64 [R1+0x390], R4 ;  /* 0x0003900401007387 */ /* 0x0001e80000100a00 */
[----:B------:R1:W4:Y:S04]  /*4f00*/  @!P0 LDG.E R49, desc[UR10][R6.64] ;  /* 0x0000000a06318981 */ /* 0x000328000c1e1900 */
[----:B------:R-:W2:Y:S01]  /*4f10*/  LDL.LU.64 R112, [R1+0x2b8] ;  /* 0x0002b80001707983 */ /* 0x000ea20000300a00 */
[----:B------:R-:W-:-:S02]  /*4f20*/  ISETP.GE.OR.EX P6, PT, R14, UR19, P1, P4 ;  /* 0x000000130e007c0c */ /* 0x000fc40008fc6740 */
[----:B0-----:R-:W-:Y:S02]  /*4f30*/  PRMT R5, RZ, 0x7610, R5 ;  /* 0x00007610ff057816 */ /* 0x001fe40000000005 */
[----:B------:R-:W-:Y:S02]  /*4f40*/  PRMT R4, RZ, 0x7610, R4 ;  /* 0x00007610ff047816 */ /* 0x000fe40000000004 */
[----:B-1----:R-:W-:Y:S02]  /*4f50*/  @!P5 SHF.R.U32.HI R6, RZ, 0x10, R99 ;  /* 0x00000010ff06d819 */ /* 0x002fe40000011663 */
[----:B------:R-:W-:Y:S02]  /*4f60*/  @!P5 PRMT R5, R99, 0x7610, R5 ;  /* 0x000076106305d816 */ /* 0x000fe40000000005 */
[----:B------:R-:W-:-:S03]  /*4f70*/  @!P5 PRMT R4, R6, 0x7610, R4 ;  /* 0x000076100604d816 */ /* 0x000fc60000000004 */
[----:B------:R-:W0:Y:S01]  /*4f80*/  @!P6 LDC.64 R12, c[0x0][0x288] ;  /* 0x0000a200ff0ceb82 */ /* 0x000e220000000a00 */
[----:B------:R1:W-:Y:S04]  /*4f90*/  STL.S16 [R1+0x2e8], R5 ;  /* 0x0002e80501007387 */ /* 0x0003e80000100600 */
[----:B------:R1:W-:Y:S02]  /*4fa0*/  STL.S16 [R1+0x2ea], R4 ;  /* 0x0002ea0401007387 */ /* 0x0003e40000100600 */
[----:B-1----:R-:W-:Y:S02]  /*4fb0*/  MOV R5, R95 ;  /* 0x0000005f00057202 */ /* 0x002fe40000000f00 */
[----:B------:R-:W-:Y:S02]  /*4fc0*/  MOV R95, R105 ;  /* 0x00000069005f7202 */ /* 0x000fe40000000f00 */
[----:B------:R-:W-:-:S02]  /*4fd0*/  MOV R4, R94 ;  /* 0x0000005e00047202 */ /* 0x000fc40000000f00 */
[----:B------:R-:W-:Y:S02]  /*4fe0*/  MOV R94, R104 ;  /* 0x00000068005e7202 */ /* 0x000fe40000000f00 */
[----:B------:R-:W3:Y:S01]  /*4ff0*/  LDL.LU.64 R104, [R1+0x2d8] ;  /* 0x0002d80001687983 */ /* 0x000ee20000300a00 */
        /* <DEDUP_REMOVED lines=10> */
[----:B------:R-:W-:Y:S02]  /*50a0*/  LOP3.LUT R3, R3, 0xffffefff, RZ, 0xc0, !PT ;  /* 0xffffefff03037812 */ /* 0x000fe400078ec0ff */
[C---:B------:R-:W-:Y:S02]  /*50b0*/  LOP3.LUT P2, RZ, R0.reuse, 0x40, RZ, 0xc0, !PT ;  /* 0x0000004000ff7812 */ /* 0x040fe4000784c0ff */
[----:B------:R-:W-:Y:S02]  /*50c0*/  @P3 LOP3.LUT R3, R3, 0x1000, RZ, 0xfc, !PT ;  /* 0x0000100003033812 */ /* 0x000fe400078efcff */
[----:B------:R-:W-:Y:S02]  /*50d0*/  LOP3.LUT P3, RZ, R0, 0x400000, RZ, 0xc0, !PT ;  /* 0x0040000000ff7812 */ /* 0x000fe4000786c0ff */
[----:B0-----:R-:W-:-:S04]  /*50e0*/  @!P6 IADD3 R12, P4, R45, R12, RZ ;  /* 0x0000000c2d0ce210 */ /* 0x001fc80007f9e0ff */
[----:B------:R-:W-:Y:S02]  /*50f0*/  @!P6 IADD3.X R13, R17, R13, RZ, P4, !PT ;  /* 0x0000000d110de210 */ /* 0x000fe400027fe4ff */
[----:B-1----:R-:W-:-:S04]  /*5100*/  @!P6 IADD3 R14, P4, R45, R14, RZ ;  /* 0x0000000e2d0ee210 */ /* 0x002fc80007f9e0ff */
[----:B------:R-:W-:Y:S01]  /*5110*/  @!P6 IADD3.X R15, R17, R15, RZ, P4, !PT ;  /* 0x0000000f110fe210 */ /* 0x000fe200027fe4ff */
[----:B------:R-:W-:Y:S01]  /*5120*/  HFMA2.MMA R17, -RZ, RZ, 0, 0 ;  /* 0x00000000ff117435 */ /* 0x000fe200000001ff */
[----:B------:R0:W-:Y:S01]  /*5130*/  STL.64 [R1+0x3d0], R120 ;  /* 0x0003d07801007387 */ /* 0x0001e20000100a00 */
[----:B------:R-:W-:-:S08]  /*5140*/  PRMT R45, RZ, 0x7610, R45 ;  /* 0x00007610ff2d7816 */ /* 0x000fd0000000002d */
[----:B------:R1:W4:Y:S01]  /*5150*/  @!P3 LDG.E R17, desc[UR10][R8.64] ;  /* 0x0000000a0811b981 */ /* 0x000322000c1e1900 */
[----:B0-----:R-:W-:Y:S02]  /*5160*/  PRMT R121, RZ, 0x7610, R121 ;  /* 0x00007610ff797816 */ /* 0x001fe40000000079 */
[----:B-1----:R-:W-:-:S04]  /*5170*/  @!P2 SHF.R.U32.HI R8, RZ, 0x10, R116 ;  /* 0x00000010ff08a819 */ /* 0x002fc80000011674 */
[----:B------:R-:W-:Y:S02]  /*5180*/  @!P2 PRMT R121, R8, 0x7610, R121 ;  /* 0x000076100879a816 */ /* 0x000fe40000000079 */
[----:B------:R-:W-:-:S04]  /*5190*/  @!P2 SHF.R.U32.HI R8, RZ, 0x10, R98 ;  /* 0x00000010ff08a819 */ /* 0x000fc80000011662 */
[----:B------:R-:W-:Y:S02]  /*51a0*/  @!P2 PRMT R45, R8, 0x7610, R45 ;  /* 0x00007610082da816 */ /* 0x000fe4000000002d */
[----:B------:R-:W-:-:S03]  /*51b0*/  PRMT R59, RZ, 0x7610, R59 ;  /* 0x00007610ff3b7816 */ /* 0x000fc6000000003b */
[----:B------:R0:W-:Y:S01]  /*51c0*/  STL.S16 [R1+0x2f0], R45 ;  /* 0x0002f02d01007387 */ /* 0x0001e20000100600 */
[----:B------:R-:W-:Y:S02]  /*51d0*/  @!P5 PRMT R59, R100, 0x7610, R59 ;  /* 0x00007610643bd816 */ /* 0x000fe4000000003b */
[----:B0-----:R-:W-:-:S03]  /*51e0*/  MOV R45, RZ ;  /* 0x000000ff002d7202 */ /* 0x001fc60000000f00 */
[----:B------:R0:W-:Y:S04]  /*51f0*/  STL.S16 [R1+0x2e4], R59 ;  /* 0x0002e43b01007387 */ /* 0x0001e80000100600 */
[----:B------:R1:W4:Y:S01]  /*5200*/  @!P3 LDG.E R45, desc[UR10][R10.64] ;  /* 0x0000000a0a2db981 */ /* 0x000322000c1e1900 */
[----:B------:R-:W-:Y:S01]  /*5210*/  LOP3.LUT P3, RZ, R0, 0x100000, RZ, 0xc0, !PT ;  /* 0x0010000000ff7812 */ /* 0x000fe2000786c0ff */
[----:B0-----:R-:W-:Y:S01]  /*5220*/  HFMA2.MMA R59, -RZ, RZ, 0, 0 ;  /* 0x00000000ff3b7435 */ /* 0x001fe200000001ff */
[----:B------:R-:W-:Y:S02]  /*5230*/  LOP3.LUT R3, R3, 0xfffff7ff, RZ, 0xc0, !PT ;  /* 0xfffff7ff03037812 */ /* 0x000fe400078ec0ff */
[----:B-1----:R-:W-:-:S04]  /*5240*/  IADD3 R10, R123, 0x180, RZ ;  /* 0x000001807b0a7810 */ /* 0x002fc80007ffe0ff */
[----:B------:R-:W-:Y:S02]  /*5250*/  SHF.R.S32.HI R11, RZ, 0x1f, R10 ;  /* 0x0000001fff0b7819 */ /* 0x000fe4000001140a */
[----:B------:R-:W-:Y:S02]  /*5260*/  ISETP.GE.U32.AND P0, PT, R10, UR18, PT ;  /* 0x000000120a007c0c */ /* 0x000fe4000bf06070 */
[----:B------:R-:W-:Y:S02]  /*5270*/  @P6 LOP3.LUT R3, R3, 0x800, RZ, 0xfc, !PT ;  /* 0x0000080003036812 */ /* 0x000fe400078efcff */
[----:B------:R-:W-:Y:S02]  /*5280*/  ISETP.GE.OR.EX P6, PT, R11, UR19, P1, P0 ;  /* 0x000000130b007c0c */ /* 0x000fe40008fc6700 */
[----:B------:R-:W-:Y:S02]  /*5290*/  PRMT R7, RZ, 0x7610, R7 ;  /* 0x00007610ff077816 */ /* 0x000fe40000000007 */
[----:B------:R-:W-:-:S04]  /*52a0*/  @!P5 SHF.R.U32.HI R6, RZ, 0x10, R100 ;  /* 0x00000010ff06d819 */ /* 0x000fc80000011664 */
[----:B------:R-:W-:-:S05]  /*52b0*/  @!P5 PRMT R7, R6, 0x7610, R7 ;  /* 0x000076100607d816 */ /* 0x000fca0000000007 */
[----:B------:R0:W-:Y:S02]  /*52c0*/  STL.S16 [R1+0x2e6], R7 ;  /* 0x0002e60701007387 */ /* 0x0001e40000100600 */
[----:B0-----:R-:W0:Y:S01]  /*52d0*/  @!P6 LDC.64 R6, c[0x0][0x288] ;  /* 0x0000a200ff06eb82 */ /* 0x001e220000000a00 */
[----:B------:R-:W-:Y:S02]  /*52e0*/  PRMT R9, RZ, 0x7610, R9 ;  /* 0x00007610ff097816 */ /* 0x000fe40000000009 */
[----:B------:R-:W-:Y:S02]  /*52f0*/  PRMT R8, RZ, 0x7610, R8 ;  /* 0x00007610ff087816 */ /* 0x000fe40000000008 */
[----:B------:R-:W-:Y:S02]  /*5300*/  @!P2 PRMT R9, R116, 0x7610, R9 ;  /* 0x000076107409a816 */ /* 0x000fe40000000009 */
[----:B------:R-:W-:-:S03]  /*5310*/  @!P2 PRMT R8, R98, 0x7610, R8 ;  /* 0x000076106208a816 */ /* 0x000fc60000000008 */
[----:B------:R1:W-:Y:S04]  /*5320*/  STL.S16 [R1+0x2ec], R9 ;  /* 0x0002ec0901007387 */ /* 0x0003e80000100600 */
[----:B--2---:R-:W2:Y:S04]  /*5330*/  @!P3 LDG.E R59, desc[UR10][R112.64] ;  /* 0x0000000a703bb981 */ /* 0x004ea8000c1e1900 */
[----:B------:R-:W4:Y:S01]  /*5340*/  LDL.LU.64 R112, [R1+0x280] ;  /* 0x0002800001707983 */ /* 0x000f220000300a00 */
[----:B-1----:R-:W-:Y:S01]  /*5350*/  @!P6 MOV R9, R65 ;  /* 0x000000410009e202 */ /* 0x002fe20000000f00 */
[----:B0-----:R-:W-:-:S02]  /*5360*/  @!P6 IMAD R11, R11, R6, RZ ;  /* 0x000000060b0be224 */ /* 0x001fc400078e02ff */
[----:B------:R0:W-:Y:S02]  /*5370*/  STL.S16 [R1+0x2ee], R8 ;  /* 0x0002ee0801007387 */ /* 0x0001e40000100600 */
[----:B------:R-:W-:Y:S01]  /*5380*/  @!P6 IMAD R7, R10, R7, R11 ;  /* 0x000000070a07e224 */ /* 0x000fe200078e020b */
[----:B0-----:R-:W-:-:S05]  /*5390*/  @!P6 MOV R8, R66 ;  /* 0x000000420008e202 */ /* 0x001fca0000000f00 */
[----:B------:R-:W-:-:S05]  /*53a0*/  @!P6 IMAD.WIDE.U32 R8, R10, R6, R8 ;  /* 0x000000060a08e225 */ /* 0x000fca00078e0008 */
[----:B------:R-:W-:-:S04]  /*53b0*/  @!P6 IADD3 R7, R9, R7, RZ ;  /* 0x000000070907e210 */ /* 0x000fc80007ffe0ff */
[C---:B------:R-:W-:Y:S02]  /*53c0*/  @!P6 SHF.L.U64.HI R10, R8.reuse, 0x1, R7 ;  /* 0x00000001080ae819 */ /* 0x040fe40000010207 */
[----:B------:R-:W0:Y:S01]  /*53d0*/  @!P6 LDC.64 R6, c[0x0][0x230] ;  /* 0x00008c00ff06eb82 */ /* 0x000e220000000a00 */
[----:B------:R-:W-:-:S07]  /*53e0*/  @!P6 SHF.L.U32 R11, R8, 0x1, RZ ;  /* 0x00000001080be819 */ /* 0x000fce00000006ff */
[----:B------:R-:W1:Y:S01]  /*53f0*/  @!P6 LDC.64 R8, c[0x0][0x228] ;  /* 0x00008a00ff08eb82 */ /* 0x000e620000000a00 */
[----:B------:R-:W-:Y:S02]  /*5400*/  LOP3.LUT P4, RZ, R0, 0x10, RZ, 0xc0, !PT ;  /* 0x0000001000ff7812 */ /* 0x000fe4000788c0ff */
[----:B------:R-:W-:Y:S02]  /*5410*/  PRMT R122, RZ, 0x7610, R122 ;  /* 0x00007610ff7a7816 */ /* 0x000fe4000000007a */
[----:B0-----:R-:W-:-:S04]  /*5420*/  @!P6 IADD3 R6, P0, R11, R6, RZ ;  /* 0x000000060b06e210 */ /* 0x001fc80007f1e0ff */
[----:B------:R-:W-:Y:S02]  /*5430*/  @!P6 IADD3.X R7, R10, R7, RZ, P0, !PT ;  /* 0x000000070a07e210 */ /* 0x000fe400007fe4ff */
[----:B-1----:R-:W-:-:S04]  /*5440*/  @!P6 IADD3 R8, P0, R11, R8, RZ ;  /* 0x000000080b08e210 */ /* 0x002fc80007f1e0ff */
[----:B------:R-:W-:Y:S02]  /*5450*/  @!P6 IADD3.X R9, R10, R9, RZ, P0, !PT ;  /* 0x000000090a09e210 */ /* 0x000fe400007fe4ff */
[----:B------:R-:W-:-:S04]  /*5460*/  @!P4 SHF.R.U32.HI R10, RZ, 0x10, R101 ;  /* 0x00000010ff0ac819 */ /* 0x000fc80000011665 */
[----:B------:R-:W-:Y:S02]  /*5470*/  @!P4 PRMT R122, R10, 0x7610, R122 ;  /* 0x000076100a7ac816 */ /* 0x000fe4000000007a */
[----:B------:R-:W-:-:S03]  /*5480*/  PRMT R63, RZ, 0x7610, R63 ;  /* 0x00007610ff3f7816 */ /* 0x000fc6000000003f */
[----:B------:R0:W-:Y:S01]  /*5490*/  STL.S16 [R1+0x2f6], R122 ;  /* 0x0002f67a01007387 */ /* 0x0001e20000100600 */
[----:B------:R-:W-:-:S03]  /*54a0*/  @!P4 PRMT R63, R102, 0x7610, R63 ;  /* 0x00007610663fc816 */ /* 0x000fc6000000003f */
[----:B0-----:R-:W2:Y:S04]  /*54b0*/  LDL.LU R122, [R1+0x454] ;  /* 0x00045400017a7983 */ /* 0x001ea80000300800 */
[----:B------:R0:W-:Y:S02]  /*54c0*/  STL.S16 [R1+0x2be], R63 ;  /* 0x0002be3f01007387 */ /* 0x0001e40000100600 */
[----:B0-----:R-:W-:-:S06]  /*54d0*/  MOV R63, RZ ;  /* 0x000000ff003f7202 */ /* 0x001fcc0000000f00 */
[----:B---3--:R-:W3:Y:S04]  /*54e0*/  @!P3 LDG.E R63, desc[UR10][R104.64] ;  /* 0x0000000a683fb981 */ /* 0x008ee8000c1e1900 */
[----:B------:R-:W3:Y:S04]  /*54f0*/  LDL.LU.64 R104, [R1+0x448] ;  /* 0x0004480001687983 */ /* 0x000ee80000300a00 */
[----:B------:R0:W-:Y:S04]  /*5500*/  STL.S16 [R1+0x2f2], R121 ;  /* 0x0002f27901007387 */ /* 0x0001e80000100600 */
[----:B0-----:R-:W3:Y:S01]  /*5510*/  LDL.LU.64 R120, [R1+0x298] ;  /* 0x0002980001787983 */ /* 0x001ee20000300a00 */
[----:B------:R-:W-:-:S02]  /*5520*/  LOP3.LUT P2, RZ, R0, 0x8, RZ, 0xc0, !PT ;  /* 0x0000000800ff7812 */ /* 0x000fc4000784c0ff */
[----:B------:R-:W-:Y:S02]  /*5530*/  PRMT R73, RZ, 0x7610, R73 ;  /* 0x00007610ff497816 */ /* 0x000fe40000000049 */
[----:B------:R-:W-:-:S09]  /*5540*/  LOP3.LUT P0, RZ, R0, 0x2000000, RZ, 0xc0, !PT ;  /* 0x0200000000ff7812 */ /* 0x000fd2000780c0ff */
[----:B------:R-:W-:-:S05]  /*5550*/  @!P2 PRMT R73, R103, 0x7610, R73 ;  /* 0x000076106749a816 */ /* 0x000fca0000000049 */
[----:B------:R0:W-:Y:S02]  /*5560*/  STL.S16 [R1+0x2ba], R73 ;  /* 0x0002ba4901007387 */ /* 0x0001e40000100600 */
[----:B0-----:R-:W-:-:S06]  /*5570*/  MOV R73, RZ ;  /* 0x000000ff00497202 */ /* 0x001fcc0000000f00 */
[----:B----4-:R0:W4:Y:S02]  /*5580*/  @!P0 LDG.E R73, desc[UR10][R112.64] ;  /* 0x0000000a70498981 */ /* 0x010124000c1e1900 */
[----:B0-----:R-:W-:Y:S02]  /*5590*/  MOV R112, R94 ;  /* 0x0000005e00707202 */ /* 0x001fe40000000f00 */
[----:B------:R-:W-:Y:S02]  /*55a0*/  MOV R113, R95 ;  /* 0x0000005f00717202 */ /* 0x000fe40000000f00 */
[----:B------:R-:W-:Y:S02]  /*55b0*/  MOV R94, R88 ;  /* 0x00000058005e7202 */ /* 0x000fe40000000f00 */
[----:B------:R-:W-:Y:S02]  /*55c0*/  MOV R95, R89 ;  /* 0x00000059005f7202 */ /* 0x000fe40000000f00 */
[----:B------:R-:W4:Y:S01]  /*55d0*/  LDL.LU.64 R88, [R1+0x2b0] ;  /* 0x0002b00001587983 */ /* 0x000f220000300a00 */
[----:B------:R-:W-:-:S02]  /*55e0*/  @!P4 SHF.R.U32.HI R10, RZ, 0x10, R102 ;  /* 0x00000010ff0ac819 */ /* 0x000fc40000011666 */
[----:B------:R-:W-:Y:S02]  /*55f0*/  PRMT R61, RZ, 0x7610, R61 ;  /* 0x00007610ff3d7816 */ /* 0x000fe4000000003d */
[----:B------:R-:W-:Y:S02]  /*5600*/  PRMT R77, RZ, 0x7610, R77 ;  /* 0x00007610ff4d7816 */ /* 0x000fe4000000004d */
[----:B------:R-:W-:Y:S02]  /*5610*/  PRMT R75, RZ, 0x7610, R75 ;  /* 0x00007610ff4b7816 */ /* 0x000fe4000000004b */
[----:B------:R-:W-:Y:S02]  /*5620*/  LOP3.LUT P5, RZ, R0, 0x4, RZ, 0xc0, !PT ;  /* 0x0000000400ff7812 */ /* 0x000fe400078ac0ff */
[----:B------:R-:W-:Y:S02]  /*5630*/  LOP3.LUT R3, R3, 0xffffff7f, RZ, 0xc0, !PT ;  /* 0xffffff7f03037812 */ /* 0x000fe400078ec0ff */
[----:B------:R-:W-:-:S02]  /*5640*/  PRMT R70, RZ, 0x7610, R70 ;  /* 0x00007610ff467816 */ /* 0x000fc40000000046 */
[----:B------:R-:W-:Y:S02]  /*5650*/  @P6 LOP3.LUT R3, R3, 0x80, RZ, 0xfc, !PT ;  /* 0x0000008003036812 */ /* 0x000fe400078efcff */
[----:B------:R-:W-:Y:S02]  /*5660*/  PRMT R11, RZ, 0x7610, R11 ;  /* 0x00007610ff0b7816 */ /* 0x000fe4000000000b */
[----:B--2---:R-:W-:-:S04]  /*5670*/  PRMT R122, RZ, 0x7610, R122 ;  /* 0x00007610ff7a7816 */ /* 0x004fc8000000007a */
[----:B------:R-:W-:Y:S02]  /*5680*/  @!P4 PRMT R122, R10, 0x7610, R122 ;  /* 0x000076100a7ac816 */ /* 0x000fe4000000007a */
[----:B------:R-:W-:-:S04]  /*5690*/  PRMT R10, RZ, 0x7610, R10 ;  /* 0x00007610ff0a7816 */ /* 0x000fc8000000000a */
[----:B------:R-:W-:-:S05]  /*56a0*/  @!P4 PRMT R10, R101, 0x7610, R10 ;  /* 0x00007610650ac816 */ /* 0x000fca000000000a */
[----:B------:R0:W-:Y:S02]  /*56b0*/  STL.S16 [R1+0x2bc], R10 ;  /* 0x0002bc0a01007387 */ /* 0x0001e40000100600 */
[----:B0-----:R-:W-:Y:S02]  /*56c0*/  @!P2 SHF.R.U32.HI R10, RZ, 0x10, R103 ;  /* 0x00000010ff0aa819 */ /* 0x001fe40000011667 */
[----:B---3--:R-:W-:Y:S02]  /*56d0*/  @!P2 PRMT R61, R104, 0x7610, R61 ;  /* 0x00007610683da816 */ /* 0x008fe4000000003d */
[----:B------:R-:W-:Y:S02]  /*56e0*/  @!P2 PRMT R77, R10, 0x7610, R77 ;  /* 0x000076100a4da816 */ /* 0x000fe4000000004d */
[----:B------:R-:W-:Y:S01]  /*56f0*/  @!P2 SHF.R.U32.HI R10, RZ, 0x10, R104 ;  /* 0x00000010ff0aa819 */ /* 0x000fe20000011668 */
[----:B------:R0:W-:Y:S03]  /*5700*/  STL.S16 [R1+0x2dc], R61 ;  /* 0x0002dc3d01007387 */ /* 0x0001e60000100600 */
[----:B------:R-:W-:Y:S01]  /*5710*/  @!P2 PRMT R75, R10, 0x7610, R75 ;  /* 0x000076100a4ba816 */ /* 0x000fe2000000004b */
[----:B0-----:R-:W-:-:S04]  /*5720*/  HFMA2.MMA R61, -RZ, RZ, 0, 0 ;  /* 0x00000000ff3d7435 */ /* 0x001fc800000001ff */
[----:B------:R0:W-:Y:S01]  /*5730*/  STL.S16 [R1+0x2de], R75 ;  /* 0x0002de4b01007387 */ /* 0x0001e20000100600 */
[----:B------:R-:W-:-:S03]  /*5740*/  @!P5 SHF.R.U32.HI R10, RZ, 0x10, R105 ;  /* 0x00000010ff0ad819 */ /* 0x000fc60000011669 */
[----:B------:R1:W-:Y:S04]  /*5750*/  STL.S16 [R1+0x2d8], R77 ;  /* 0x0002d84d01007387 */ /* 0x0003e80000100600 */
[----:B------:R2:W3:Y:S01]  /*5760*/  @!P0 LDG.E R61, desc[UR10][R120.64] ;  /* 0x0000000a783d8981 */ /* 0x0004e2000c1e1900 */
[----:B0-----:R-:W-:-:S04]  /*5770*/  IADD3 R75, R123, 0x188, RZ ;  /* 0x000001887b4b7810 */ /* 0x001fc80007ffe0ff */
[----:B-1----:R-:W-:Y:S02]  /*5780*/  SHF.R.S32.HI R77, RZ, 0x1f, R75 ;  /* 0x0000001fff4d7819 */ /* 0x002fe4000001144b */
[----:B------:R-:W-:Y:S02]  /*5790*/  ISETP.GE.U32.AND P0, PT, R75, UR18, PT ;  /* 0x000000124b007c0c */ /* 0x000fe4000bf06070 */
[----:B------:R-:W-:Y:S02]  /*57a0*/  @!P5 PRMT R70, R10, 0x7610, R70 ;  /* 0x000076100a46d816 */ /* 0x000fe40000000046 */
[----:B------:R-:W-:Y:S02]  /*57b0*/  ISETP.GE.OR.EX P6, PT, R77, UR19, P1, P0 ;  /* 0x000000134d007c0c */ /* 0x000fe40008fc6700 */
[----:B------:R-:W-:-:S04]  /*57c0*/  @!P5 SHF.R.U32.HI R10, RZ, 0x10, R106 ;  /* 0x00000010ff0ad819 */ /* 0x000fc8000001166a */
[----:B------:R-:W-:-:S05]  /*57d0*/  @!P5 PRMT R11, R10, 0x7610, R11 ;  /* 0x000076100a0bd816 */ /* 0x000fca000000000b */
[----:B------:R0:W-:Y:S02]  /*57e0*/  STL.S16 [R1+0x2fa], R11 ;  /* 0x0002fa0b01007387 */ /* 0x0001e40000100600 */
[----:B0-----:R-:W0:Y:S01]  /*57f0*/  @!P6 LDC.64 R10, c[0x0][0x288] ;  /* 0x0000a200ff0aeb82 */ /* 0x001e220000000a00 */
[----:B------:R-:W-:-:S04]  /*5800*/  PRMT R71, RZ, 0x7610, R71 ;  /* 0x00007610ff477816 */ /* 0x000fc80000000047 */
[----:B------:R-:W-:Y:S01]  /*5810*/  @!P5 PRMT R71, R105, 0x7610, R71 ;  /* 0x000076106947d816 */ /* 0x000fe20000000047 */
[----:B------:R1:W-:Y:S04]  /*5820*/  STL.S16 [R1+0x2f8], R70 ;  /* 0x0002f84601007387 */ /* 0x0003e80000100600 */
[----:B------:R2:W-:Y:S01]  /*5830*/  STL.S16 [R1+0x2da], R71 ;  /* 0x0002da4701007387 */ /* 0x0005e20000100600 */
[----:B-1----:R-:W-:Y:S02]  /*5840*/  @!P6 MOV R70, R66 ;  /* 0x000000420046e202 */ /* 0x002fe40000000f00 */
[----:B--2---:R-:W-:Y:S01]  /*5850*/  @!P6 MOV R71, R65 ;  /* 0x000000410047e202 */ /* 0x004fe20000000f00 */
[-C--:B0-----:R-:W-:Y:S02]  /*5860*/  @!P6 IMAD R77, R77, R10.reuse, RZ ;  /* 0x0000000a4d4de224 */ /* 0x081fe400078e02ff */
[----:B------:R-:W-:-:S04]  /*5870*/  @!P6 IMAD.WIDE.U32 R70, R75, R10, R70 ;  /* 0x0000000a4b46e225 */ /* 0x000fc800078e0046 */
[----:B------:R-:W-:-:S05]  /*5880*/  @!P6 IMAD R11, R75, R11, R77 ;  /* 0x0000000b4b0be224 */ /* 0x000fca00078e024d */
[----:B------:R-:W-:-:S04]  /*5890*/  @!P6 IADD3 R11, R71, R11, RZ ;  /* 0x0000000b470be210 */ /* 0x000fc80007ffe0ff */
[C---:B------:R-:W-:Y:S02]  /*58a0*/  @!P6 SHF.L.U64.HI R75, R70.reuse, 0x1, R11 ;  /* 0x00000001464be819 */ /* 0x040fe4000001020b */
[----:B------:R-:W0:Y:S01]  /*58b0*/  @!P6 LDC.64 R10, c[0x0][0x230] ;  /* 0x00008c00ff0aeb82 */ /* 0x000e220000000a00 */
[----:B------:R-:W-:-:S07]  /*58c0*/  @!P6 SHF.L.U32 R77, R70, 0x1, RZ ;  /* 0x00000001464de819 */ /* 0x000fce00000006ff */
[----:B------:R-:W1:Y:S01]  /*58d0*/  @!P6 LDC.64 R70, c[0x0][0x228] ;  /* 0x00008a00ff46eb82 */ /* 0x000e620000000a00 */
[----:B------:R-:W-:Y:S02]  /*58e0*/  MOV R120, R92 ;  /* 0x0000005c00787202 */ /* 0x000fe40000000f00 */
[----:B------:R-:W-:Y:S02]  /*58f0*/  MOV R121, R93 ;  /* 0x0000005d00797202 */ /* 0x000fe40000000f00 */
[----:B------:R-:W2:Y:S01]  /*5900*/  LDL.LU.64 R92, [R1+0x2d0] ;  /* 0x0002d000015c7983 */ /* 0x000ea20000300a00 */
[----:B------:R-:W-:Y:S02]  /*5910*/  LOP3.LUT P4, RZ, R0, 0x1000000, RZ, 0xc0, !PT ;  /* 0x0100000000ff7812 */ /* 0x000fe4000788c0ff */
[----:B0-----:R-:W-:-:S04]  /*5920*/  @!P6 IADD3 R10, P2, R77, R10, RZ ;  /* 0x0000000a4d0ae210 */ /* 0x001fc80007f5e0ff */
[----:B------:R-:W-:Y:S02]  /*5930*/  @!P6 IADD3.X R11, R75, R11, RZ, P2, !PT ;  /* 0x0000000b4b0be210 */ /* 0x000fe400017fe4ff */
[----:B-1----:R-:W-:-:S04]  /*5940*/  @!P6 IADD3 R70, P2, R77, R70, RZ ;  /* 0x000000464d46e210 */ /* 0x002fc80007f5e0ff */
[----:B------:R-:W-:Y:S01]  /*5950*/  @!P6 IADD3.X R71, R75, R71, RZ, P2, !PT ;  /* 0x000000474b47e210 */ /* 0x000fe200017fe4ff */
[----:B------:R-:W-:-:S10]  /*5960*/  HFMA2.MMA R75, -RZ, RZ, 0, 0 ;  /* 0x00000000ff4b7435 */ /* 0x000fd400000001ff */
[----:B----4-:R-:W4:Y:S04]  /*5970*/  @!P4 LDG.E R75, desc[UR10][R88.64] ;  /* 0x0000000a584bc981 */ /* 0x010f28000c1e1900 */
[----:B------:R-:W3:Y:S01]  /*5980*/  LDL.LU.64 R88, [R1+0x290] ;  /* 0x0002900001587983 */ /* 0x000ee20000300a00 */
[----:B------:R-:W-:Y:S02]  /*5990*/  LOP3.LUT P0, RZ, R0, 0x2, RZ, 0xc0, !PT ;  /* 0x0000000200ff7812 */ /* 0x000fe4000780c0ff */
[----:B------:R-:W-:-:S11]  /*59a0*/  PRMT R83, RZ, 0x7610, R83 ;  /* 0x00007610ff537816 */ /* 0x000fd60000000053 */
[----:B------:R-:W-:-:S05]  /*59b0*/  @!P0 PRMT R83, R90, 0x7610, R83 ;  /* 0x000076105a538816 */ /* 0x000fca0000000053 */
[----:B------:R0:W-:Y:S01]  /*59c0*/  STL.S16 [R1+0x29a], R83 ;  /* 0x00029a5301007387 */ /* 0x0001e20000100600 */
[C---:B------:R-:W-:Y:S02]  /*59d0*/  LOP3.LUT P3, RZ, R0.reuse, 0x1, RZ, 0xc0, !PT ;  /* 0x0000000100ff7812 */ /* 0x040fe4000786c0ff */
[----:B------:R-:W-:Y:S02]  /*59e0*/  LOP3.LUT R0, R0, 0xdfffffff, RZ, 0xc0, !PT ;  /* 0xdfffffff00007812 */ /* 0x000fe400078ec0ff */
[----:B0-----:R-:W-:Y:S02]  /*59f0*/  MOV R83, RZ ;  /* 0x000000ff00537202 */ /* 0x001fe40000000f00 */
[----:B------:R-:W-:Y:S02]  /*5a00*/  PRMT R87, RZ, 0x7610, R87 ;  /* 0x00007610ff577816 */ /* 0x000fe40000000057 */
[----:B------:R-:W-:Y:S02]  /*5a10*/  @P6 LOP3.LUT R0, R0, 0x20000000, RZ, 0xfc, !PT ;  /* 0x2000000000006812 */ /* 0x000fe400078efcff */
[----:B------:R-:W-:Y:S01]  /*5a20*/  @!P0 PRMT R87, R96, 0x7610, R87 ;  /* 0x0000761060578816 */ /* 0x000fe20000000057 */
[----:B------:R-:W-:Y:S01]  /*5a30*/  STL.64 [R1+0x3e8], R118 ;  /* 0x0003e87601007387 */ /* 0x000fe20000100a00 */
[----:B------:R-:W-:-:S02]  /*5a40*/  LOP3.LUT P2, RZ, R0, 0x800000, RZ, 0xc0, !PT ;  /* 0x0080000000ff7812 */ /* 0x000fc4000784c0ff */
[----:B------:R-:W-:Y:S01]  /*5a50*/  @!P0 SHF.R.U32.HI R77, RZ, 0x10, R96 ;  /* 0x00000010ff4d8819 */ /* 0x000fe20000011660 */
[----:B------:R0:W-:Y:S04]  /*5a60*/  STL.64 [R1+0x428], R118 ;  /* 0x0004287601007387 */ /* 0x0001e80000100a00 */
[----:B------:R1:W-:Y:S01]  /*5a70*/  STL.S16 [R1+0x298], R87 ;  /* 0x0002985701007387 */ /* 0x0003e20000100600 */
[----:B0-----:R-:W-:Y:S02]  /*5a80*/  PRMT R119, RZ, 0x7610, R119 ;  /* 0x00007610ff777816 */ /* 0x001fe40000000077 */
[----:B------:R-:W-:Y:S01]  /*5a90*/  PRMT R118, RZ, 0x7610, R118 ;  /* 0x00007610ff767816 */ /* 0x000fe20000000076 */
[----:B-1----:R-:W-:Y:S01]  /*5aa0*/  HFMA2.MMA R87, -RZ, RZ, 0, 0 ;  /* 0x00000000ff577435 */ /* 0x002fe200000001ff */
[----:B------:R-:W-:-:S02]  /*5ab0*/  @!P5 PRMT R119, R106, 0x7610, R119 ;  /* 0x000076106a77d816 */ /* 0x000fc40000000077 */
[----:B------:R-:W-:-:S03]  /*5ac0*/  @!P0 PRMT R118, R77, 0x7610, R118 ;  /* 0x000076104d768816 */ /* 0x000fc60000000076 */
[----:B------:R-:W-:Y:S04]  /*5ad0*/  STL.S16 [R1+0x2b8], R119 ;  /* 0x0002b87701007387 */ /* 0x000fe80000100600 */
[----:B------:R0:W-:Y:S04]  /*5ae0*/  STL.S16 [R1+0x29e], R118 ;  /* 0x00029e7601007387 */ /* 0x0001e80000100600 */
[----:B0-----:R-:W4:Y:S04]  /*5af0*/  LDL.LU.64 R118, [R1+0x278] ;  /* 0x0002780001767983 */ /* 0x001f280000300a00 */
[----:B------:R0:W-:Y:S04]  /*5b00*/  STL.S16 [R1+0x2f4], R122 ;  /* 0x0002f47a01007387 */ /* 0x0001e80000100600 */
[----:B0-----:R-:W4:Y:S04]  /*5b10*/  LDL.LU R122, [R1+0x450] ;  /* 0x00045000017a7983 */ /* 0x001f280000300800 */
[----:B--2---:R-:W2:Y:S04]  /*5b20*/  @!P4 LDG.E R83, desc[UR10][R92.64] ;  /* 0x0000000a5c53c981 */ /* 0x004ea8000c1e1900 */
[----:B------:R-:W2:Y:S04]  /*5b30*/  LDL.LU.64 R92, [R1+0x440] ;  /* 0x00044000015c7983 */ /* 0x000ea80000300a00 */
[----:B---3--:R0:W3:Y:S04]  /*5b40*/  @!P2 LDG.E R87, desc[UR10][R88.64] ;  /* 0x0000000a5857a981 */ /* 0x0080e8000c1e1900 */
[----:B------:R-:W0:Y:S01]  /*5b50*/  LDL.LU.64 R88, [R1+0x438] ;  /* 0x0004380001587983 */ /* 0x000e220000300a00 */
[----:B------:R-:W-:-:S03]  /*5b60*/  @!P0 SHF.R.U32.HI R77, RZ, 0x10, R90 ;  /* 0x00000010ff4d8819 */ /* 0x000fc6000001165a */
[----:B------:R1:W-:Y:S01]  /*5b70*/  STL.64 [R1+0x400], R114 ;  /* 0x0004007201007387 */ /* 0x0003e20000100a00 */
[----:B------:R-:W-:Y:S02]  /*5b80*/  PRMT R85, RZ, 0x7610, R85 ;  /* 0x00007610ff557816 */ /* 0x000fe40000000055 */
[----:B-1----:R-:W-:-:S04]  /*5b90*/  PRMT R115, RZ, 0x7610, R115 ;  /* 0x00007610ff737816 */ /* 0x002fc80000000073 */
[----:B------:R-:W-:Y:S02]  /*5ba0*/  @!P0 PRMT R115, R77, 0x7610, R115 ;  /* 0x000076104d738816 */ /* 0x000fe40000000073 */
[----:B------:R-:W-:Y:S02]  /*5bb0*/  @!P3 SHF.R.U32.HI R77, RZ, 0x10, R91 ;  /* 0x00000010ff4db819 */ /* 0x000fe4000001165b */
[----:B------:R-:W-:Y:S02]  /*5bc0*/  PRMT R80, RZ, 0x7610, R80 ;  /* 0x00007610ff507816 */ /* 0x000fe40000000050 */
[----:B------:R-:W-:Y:S02]  /*5bd0*/  @!P3 PRMT R85, R77, 0x7610, R85 ;  /* 0x000076104d55b816 */ /* 0x000fe40000000055 */
[----:B------:R-:W-:Y:S02]  /*5be0*/  LOP3.LUT P0, RZ, R3, 0x20000000, RZ, 0xc0, !PT ;  /* 0x2000000003ff7812 */ /* 0x000fe4000780c0ff */
[----:B------:R-:W-:Y:S01]  /*5bf0*/  PRMT R79, RZ, 0x7610, R79 ;  /* 0x00007610ff4f7816 */ /* 0x000fe2000000004f */
[----:B------:R1:W-:Y:S03]  /*5c00*/  STL.S16 [R1+0x2b2], R85 ;  /* 0x0002b25501007387 */ /* 0x0003e60000100600 */
[----:B------:R-:W-:-:S02]  /*5c10*/  @!P3 PRMT R79, R91, 0x7610, R79 ;  /* 0x000076105b4fb816 */ /* 0x000fc4000000004f */
[----:B-1----:R-:W-:-:S03]  /*5c20*/  MOV R85, RZ ;  /* 0x000000ff00557202 */ /* 0x002fc60000000f00 */
[----:B------:R-:W-:Y:S01]  /*5c30*/  STL.S16 [R1+0x29c], R79 ;  /* 0x00029c4f01007387 */ /* 0x000fe20000100600 */
[----:B------:R-:W-:-:S03]  /*5c40*/  PRMT R81, RZ, 0x7610, R81 ;  /* 0x00007610ff517816 */ /* 0x000fc60000000051 */
[----:B----4-:R-:W4:Y:S01]  /*5c50*/  @!P2 LDG.E R85, desc[UR10][R118.64] ;  /* 0x0000000a7655a981 */ /* 0x010f22000c1e1900 */
[----:B------:R-:W-:-:S03]  /*5c60*/  PRMT R114, RZ, 0x7610, R114 ;  /* 0x00007610ff727816 */ /* 0x000fc60000000072 */
[----:B------:R-:W-:Y:S04]  /*5c70*/  STL.64 [R1+0x410], R68 ;  /* 0x0004104401007387 */ /* 0x000fe80000100a00 */
[----:B------:R-:W-:Y:S01]  /*5c80*/  STL [R1+0x418], R68 ;  /* 0x0004184401007387 */ /* 0x000fe20000100800 */
[----:B------:R-:W-:Y:S02]  /*5c90*/  PRMT R122, RZ, 0x7610, R122 ;  /* 0x00007610ff7a7816 */ /* 0x000fe4000000007a */
[----:B0-----:R-:W-:Y:S01]  /*5ca0*/  PRMT R89, RZ, 0x7610, R89 ;  /* 0x00007610ff597816 */ /* 0x001fe20000000059 */
[----:B------:R-:W-:Y:S01]  /*5cb0*/  STL [R1+0x2c], R88 ;  /* 0x00002c5801007387 */ /* 0x000fe20000100800 */
[----:B--2---:R-:W-:-:S03]  /*5cc0*/  @!P3 SHF.R.U32.HI R77, RZ, 0x10, R92 ;  /* 0x00000010ff4db819 */ /* 0x004fc6000001165c */
[----:B------:R-:W-:Y:S01]  /*5cd0*/  STL.S16 [R1+0x2b0], R115 ;  /* 0x0002b07301007387 */ /* 0x000fe20000100600 */
[----:B------:R-:W-:Y:S02]  /*5ce0*/  @!P3 PRMT R80, R77, 0x7610, R80 ;  /* 0x000076104d50b816 */ /* 0x000fe40000000050 */
[----:B------:R-:W-:Y:S01]  /*5cf0*/  PRMT R77, RZ, 0x7610, R77 ;  /* 0x00007610ff4d7816 */ /* 0x000fe2000000004d */
[----:B------:R-:W-:Y:S03]  /*5d00*/  STL [R1+0x130], R82 ;  /* 0x0001305201007387 */ /* 0x000fe60000100800 */
[----:B------:R-:W-:Y:S01]  /*5d10*/  @!P3 PRMT R77, R92, 0x7610, R77 ;  /* 0x000076105c4db816 */ /* 0x000fe2000000004d */
[----:B------:R-:W2:Y:S04]  /*5d20*/  LDL.LU.64 R118, [R1+0x2c8] ;  /* 0x0002c80001767983 */ /* 0x000ea80000300a00 */
[----:B------:R0:W-:Y:S04]  /*5d30*/  STL.S16 [R1+0x2b4], R77 ;  /* 0x0002b44d01007387 */ /* 0x0001e80000100600 */
[----:B------:R1:W-:Y:S01]  /*5d40*/  STL.S16 [R1+0x2b6], R80 ;  /* 0x0002b65001007387 */ /* 0x0003e20000100600 */
[----:B0-----:R-:W-:-:S04]  /*5d50*/  IADD3 R77, R123, 0x190, RZ ;  /* 0x000001907b4d7810 */ /* 0x001fc80007ffe0ff */
[----:B------:R-:W-:Y:S02]  /*5d60*/  SHF.R.S32.HI R79, RZ, 0x1f, R77 ;  /* 0x0000001fff4f7819 */ /* 0x000fe4000001144d */
[----:B------:R-:W-:Y:S02]  /*5d70*/  ISETP.GE.U32.AND P2, PT, R77, UR18, PT ;  /* 0x000000124d007c0c */ /* 0x000fe4000bf46070 */
[----:B-1----:R-:W-:Y:S02]  /*5d80*/  @!P0 SHF.R.U32.HI R80, RZ, 0x10, R88 ;  /* 0x00000010ff508819 */ /* 0x002fe40000011658 */
[----:B------:R-:W-:Y:S02]  /*5d90*/  ISETP.GE.OR.EX P3, PT, R79, UR19, P1, P2 ;  /* 0x000000134f007c0c */ /* 0x000fe40008f66720 */
[----:B------:R-:W-:Y:S02]  /*5da0*/  @!P0 PRMT R89, R80, 0x7610, R89 ;  /* 0x0000761050598816 */ /* 0x000fe40000000059 */
[----:B------:R-:W-:-:S04]  /*5db0*/  @!P0 SHF.R.U32.HI R80, RZ, 0x10, R86 ;  /* 0x00000010ff508819 */ /* 0x000fc80000011656 */
[----:B------:R-:W-:-:S05]  /*5dc0*/  @!P0 PRMT R81, R80, 0x7610, R81 ;  /* 0x0000761050518816 */ /* 0x000fca0000000051 */
[----:B------:R0:W-:Y:S02]  /*5dd0*/  STL.S16 [R1+0x294], R81 ;  /* 0x0002945101007387 */ /* 0x0001e40000100600 */
[----:B0-----:R-:W0:Y:S01]  /*5de0*/  @!P3 LDC.64 R80, c[0x0][0x288] ;  /* 0x0000a200ff50bb82 */ /* 0x001e220000000a00 */
[----:B------:R-:W-:Y:S01]  /*5df0*/  @!P0 PRMT R114, R88, 0x7610, R114 ;  /* 0x0000761058728816 */ /* 0x000fe20000000072 */
[----:B------:R1:W-:Y:S01]  /*5e00*/  STL.S16 [R1+0x292], R89 ;  /* 0x0002925901007387 */ /* 0x0003e20000100600 */
[----:B------:R-:W-:Y:S02]  /*5e10*/  @!P3 MOV R88, R66 ;  /* 0x000000420058b202 */ /* 0x000fe40000000f00 */
[----:B-1----:R-:W-:Y:S01]  /*5e20*/  @!P3 MOV R89, R65 ;  /* 0x000000410059b202 */ /* 0x002fe20000000f00 */
        /* <DEDUP_REMOVED lines=8> */
[----:B0-----:R-:W-:-:S04]  /*5eb0*/  @!P3 IADD3 R80, P2, R79, R80, RZ ;  /* 0x000000504f50b210 */ /* 0x001fc80007f5e0ff */
[----:B------:R-:W-:Y:S02]  /*5ec0*/  @!P3 IADD3.X R81, R77, R81, RZ, P2, !PT ;  /* 0x000000514d51b210 */ /* 0x000fe400017fe4ff */
[----:B-1----:R-:W-:-:S04]  /*5ed0*/  @!P3 IADD3 R88, P2, R79, R88, RZ ;  /* 0x000000584f58b210 */ /* 0x002fc80007f5e0ff */
[----:B------:R-:W-:Y:S02]  /*5ee0*/  @!P3 IADD3.X R89, R77, R89, RZ, P2, !PT ;  /* 0x000000594d59b210 */ /* 0x000fe400017fe4ff */
[----:B------:R-:W-:Y:S02]  /*5ef0*/  LOP3.LUT P2, RZ, R3, 0x8000000, RZ, 0xc0, !PT ;  /* 0x0800000003ff7812 */ /* 0x000fe4000784c0ff */
[----:B------:R-:W-:-:S11]  /*5f00*/  PRMT R68, RZ, 0x7610, R68 ;  /* 0x00007610ff447816 */ /* 0x000fd60000000044 */
[----:B------:R-:W-:-:S04]  /*5f10*/  @!P2 SHF.R.U32.HI R77, RZ, 0x10, R84 ;  /* 0x00000010ff4da819 */ /* 0x000fc80000011654 */
[----:B------:R-:W-:Y:S02]  /*5f20*/  @!P2 PRMT R68, R77, 0x7610, R68 ;  /* 0x000076104d44a816 */ /* 0x000fe40000000044 */
[----:B------:R-:W-:-:S04]  /*5f30*/  @!P2 SHF.R.U32.HI R77, RZ, 0x10, R82 ;  /* 0x00000010ff4da819 */ /* 0x000fc80000011652 */
[----:B------:R-:W-:-:S05]  /*5f40*/  @!P2 PRMT R122, R77, 0x7610, R122 ;  /* 0x000076104d7aa816 */ /* 0x000fca000000007a */
[----:B------:R0:W-:Y:S04]  /*5f50*/  STL.S16 [R1+0x286], R122 ;  /* 0x0002867a01007387 */ /* 0x0001e80000100600 */
[----:B0-----:R-:W3:Y:S01]  /*5f60*/  LDL.LU R122, [R1+0x434] ;  /* 0x00043400017a7983 */ /* 0x001ee20000300800 */
[----:B------:R-:W-:-:S04]  /*5f70*/  PRMT R69, RZ, 0x7610, R69 ;  /* 0x00007610ff457816 */ /* 0x000fc80000000045 */
[----:B------:R-:W-:Y:S01]  /*5f80*/  @!P0 PRMT R69, R86, 0x7610, R69 ;  /* 0x0000761056458816 */ /* 0x000fe20000000045 */
[----:B------:R-:W-:Y:S04]  /*5f90*/  STL.S16 [R1+0x284], R68 ;  /* 0x0002844401007387 */ /* 0x000fe80000100600 */
[----:B------:R0:W-:Y:S04]  /*5fa0*/  STL.S16 [R1+0x282], R69 ;  /* 0x0002824501007387 */ /* 0x0001e80000100600 */
[----:B0-----:R-:W4:Y:S04]  /*5fb0*/  LDL.LU.64 R68, [R1+0x288] ;  /* 0x0002880001447983 */ /* 0x001f280000300a00 */
[----:B------:R0:W-:Y:S04]  /*5fc0*/  STL.S16 [R1+0x290], R114 ;  /* 0x0002907201007387 */ /* 0x0001e80000100600 */
[----:B0-----:R-:W2:Y:S01]  /*5fd0*/  LDL.LU.64 R114, [R1+0x2a8] ;  /* 0x0002a80001727983 */ /* 0x001ea20000300a00 */
[----:B------:R-:W-:-:S02]  /*5fe0*/  LOP3.LUT P4, RZ, R0, 0x10000000, RZ, 0xc0, !PT ;  /* 0x1000000000ff7812 */ /* 0x000fc4000788c0ff */
[----:B------:R-:W-:Y:S02]  /*5ff0*/  LOP3.LUT R0, R0, 0xfff7ffff, RZ, 0xc0, !PT ;  /* 0xfff7ffff00007812 */ /* 0x000fe400078ec0ff */
[----:B------:R-:W-:Y:S02]  /*6000*/  PRMT R77, RZ, 0x7610, R77 ;  /* 0x00007610ff4d7816 */ /* 0x000fe4000000004d */
[----:B------:R-:W-:Y:S02]  /*6010*/  @P3 LOP3.LUT R0, R0, 0x80000, RZ, 0xfc, !PT ;  /* 0x0008000000003812 */ /* 0x000fe400078efcff */
[----:B------:R-:W-:Y:S02]  /*6020*/  @!P2 PRMT R77, R82, 0x7610, R77 ;  /* 0x00007610524da816 */ /* 0x000fe4000000004d */
[----:B------:R-:W-:Y:S01]  /*6030*/  LOP3.LUT P0, RZ, R0, 0x8000000, RZ, 0xc0, !PT ;  /* 0x0800000000ff7812 */ /* 0x000fe2000780c0ff */
[----:B------:R-:W-:Y:S01]  /*6040*/  HFMA2.MMA R82, -RZ, RZ, 0, 0 ;  /* 0x00000000ff527435 */ /* 0x000fe200000001ff */
[----:B---3--:R-:W-:-:S04]  /*6050*/  PRMT R122, RZ, 0x7610, R122 ;  /* 0x00007610ff7a7816 */ /* 0x008fc8000000007a */
[----:B------:R-:W-:-:S05]  /*6060*/  @!P2 PRMT R122, R84, 0x7610, R122 ;  /* 0x00007610547aa816 */ /* 0x000fca000000007a */
[----:B------:R0:W-:Y:S04]  /*6070*/  STL.S16 [R1+0x27c], R122 ;  /* 0x00027c7a01007387 */ /* 0x0001e80000100600 */
[----:B0-----:R-:W3:Y:S04]  /*6080*/  LDL.LU R122, [R1+0x430] ;  /* 0x00043000017a7983 */ /* 0x001ee80000300800 */
[----:B----4-:R0:W4:Y:S04]  /*6090*/  @!P0 LDG.E R82, desc[UR10][R68.64] ;  /* 0x0000000a44528981 */ /* 0x010128000c1e1900 */
[----:B------:R-:W0:Y:S01]  /*60a0*/  LDL.LU R68, [R1+0x418] ;  /* 0x0004180001447983 */ /* 0x000e220000300800 */
[----:B------:R-:W-:-:S03]  /*60b0*/  LOP3.LUT P3, RZ, R3, 0x10000000, RZ, 0xc0, !PT ;  /* 0x1000000003ff7812 */ /* 0x000fc6000786c0ff */
[----:B------:R1:W-:Y:S04]  /*60c0*/  STL.S16 [R1+0x27e], R77 ;  /* 0x00027e4d01007387 */ /* 0x0003e80000100600 */
[----:B------:R2:W-:Y:S06]  /*60d0*/  STL [R1+0x12c], R86 ;  /* 0x00012c5601007387 */ /* 0x0005ec0000100800 */
[----:B-1----:R-:W-:Y:S01]  /*60e0*/  @!P3 SHF.R.U32.HI R77, RZ, 0x10, R2 ;  /* 0x00000010ff4db819 */ /* 0x002fe20000011602 */
[----:B--2---:R-:W-:-:S10]  /*60f0*/  HFMA2.MMA R86, -RZ, RZ, 0, 0 ;  /* 0x00000000ff567435 */ /* 0x004fd400000001ff */
[----:B------:R-:W2:Y:S04]  /*6100*/  @!P4 LDG.E R86, desc[UR10][R114.64] ;  /* 0x0000000a7256c981 */ /* 0x000ea8000c1e1900 */
[----:B------:R-:W4:Y:S04]  /*6110*/  LDL.LU.64 R114, [R1+0x270] ;  /* 0x0002700001727983 */ /* 0x000f280000300a00 */
[----:B------:R1:W-:Y:S02]  /*6120*/  STL [R1+0x30], R84 ;  /* 0x0000305401007387 */ /* 0x0003e40000100800 */
[----:B-1----:R-:W-:-:S06]  /*6130*/  MOV R84, RZ ;  /* 0x000000ff00547202 */ /* 0x002fcc0000000f00 */
[----:B------:R1:W2:Y:S01]  /*6140*/  @!P4 LDG.E R84, desc[UR10][R118.64] ;  /* 0x0000000a7654c981 */ /* 0x0002a2000c1e1900 */
[----:B------:R-:W-:-:S03]  /*6150*/  LOP3.LUT P4, RZ, R3, 0x4000000, RZ, 0xc0, !PT ;  /* 0x0400000003ff7812 */ /* 0x000fc6000788c0ff */
[----:B------:R-:W-:Y:S04]  /*6160*/  STL [R1+0x128], R92 ;  /* 0x0001285c01007387 */ /* 0x000fe80000100800 */
[----:B------:R-:W-:Y:S04]  /*6170*/  STL [R1+0x124], R90 ;  /* 0x0001245a01007387 */ /* 0x000fe80000100800 */
[----:B------:R-:W-:Y:S01]  /*6180*/  STL [R1+0x34], R2 ;  /* 0x0000340201007387 */ /* 0x000fe20000100800 */
[----:B---3--:R-:W-:-:S03]  /*6190*/  PRMT R122, RZ, 0x7610, R122 ;  /* 0x00007610ff7a7816 */ /* 0x008fc6000000007a */
[----:B------:R-:W-:Y:S01]  /*61a0*/  STL [R1+0x38], R76 ;  /* 0x0000384c01007387 */ /* 0x000fe20000100800 */
[----:B------:R-:W-:-:S03]  /*61b0*/  @!P3 PRMT R122, R77, 0x7610, R122 ;  /* 0x000076104d7ab816 */ /* 0x000fc6000000007a */
[----:B------:R-:W-:Y:S04]  /*61c0*/  STL [R1+0x134], R78 ;  /* 0x0001344e01007387 */ /* 0x000fe80000100800 */
[----:B------:R3:W-:Y:S01]  /*61d0*/  STL.S16 [R1+0x296], R122 ;  /* 0x0002967a01007387 */ /* 0x0007e20000100600 */
[----:B------:R-:W-:-:S03]  /*61e0*/  PRMT R79, RZ, 0x7610, R79 ;  /* 0x00007610ff4f7816 */ /* 0x000fc6000000004f */
[----:B------:R-:W1:Y:S04]  /*61f0*/  LDL.LU.64 R118, [R1+0x428] ;  /* 0x0004280001767983 */ /* 0x000e680000300a00 */
[----:B---3--:R-:W3:Y:S01]  /*6200*/  LDL.LU R122, [R1+0x420] ;  /* 0x00042000017a7983 */ /* 0x008ee20000300800 */
[----:B0-----:R-:W-:-:S04]  /*6210*/  PRMT R68, RZ, 0x7610, R68 ;  /* 0x00007610ff447816 */ /* 0x001fc80000000044 */
[----:B------:R-:W-:-:S05]  /*6220*/  @!P4 PRMT R68, R76, 0x7610, R68 ;  /* 0x000076104c44c816 */ /* 0x000fca0000000044 */
[----:B------:R0:W-:Y:S04]  /*6230*/  STL.S16 [R1+0x288], R68 ;  /* 0x0002884401007387 */ /* 0x0001e80000100600 */
[----:B0-----:R-:W2:Y:S01]  /*6240*/  LDL.LU.64 R68, [R1+0x2a0] ;  /* 0x0002a00001447983 */ /* 0x001ea20000300a00 */
[----:B------:R-:W-:-:S04]  /*6250*/  PRMT R92, RZ, 0x7610, R92 ;  /* 0x00007610ff5c7816 */ /* 0x000fc8000000005c */
[----:B------:R-:W-:Y:S02]  /*6260*/  @!P3 PRMT R92, R2, 0x7610, R92 ;  /* 0x00007610025cb816 */ /* 0x000fe4000000005c */
[----:B------:R-:W-:-:S03]  /*6270*/  PRMT R90, RZ, 0x7610, R90 ;  /* 0x00007610ff5a7816 */ /* 0x000fc6000000005a */
[----:B------:R0:W-:Y:S01]  /*6280*/  STL.S16 [R1+0x280], R92 ;  /* 0x0002805c01007387 */ /* 0x0001e20000100600 */
[----:B------:R-:W-:Y:S02]  /*6290*/  @!P3 PRMT R90, R78, 0x7610, R90 ;  /* 0x000076104e5ab816 */ /* 0x000fe4000000005a */
[----:B------:R-:W-:Y:S02]  /*62a0*/  IADD3 R2, R123, 0x198, RZ ;  /* 0x000001987b027810 */ /* 0x000fe40007ffe0ff */
[----:B------:R-:W-:Y:S02]  /*62b0*/  @!P3 SHF.R.U32.HI R77, RZ, 0x10, R78 ;  /* 0x00000010ff4db819 */ /* 0x000fe4000001164e */
[----:B0-----:R-:W-:Y:S01]  /*62c0*/  MOV R92, RZ ;  /* 0x000000ff005c7202 */ /* 0x001fe20000000f00 */
[----:B------:R0:W-:Y:S05]  /*62d0*/  STL.S16 [R1+0x2a8], R90 ;  /* 0x0002a85a01007387 */ /* 0x0001ea0000100600 */
[----:B----4-:R-:W4:Y:S01]  /*62e0*/  @!P0 LDG.E R92, desc[UR10][R114.64] ;  /* 0x0000000a725c8981 */ /* 0x010f22000c1e1900 */
[----:B------:R-:W-:-:S02]  /*62f0*/  ISETP.GE.U32.AND P0, PT, R2, UR18, PT ;  /* 0x0000001202007c0c */ /* 0x000fc4000bf06070 */
[----:B0-----:R-:W-:-:S04]  /*6300*/  SHF.R.S32.HI R90, RZ, 0x1f, R2 ;  /* 0x0000001fff5a7819 */ /* 0x001fc80000011402 */
[----:B------:R-:W-:Y:S01]  /*6310*/  ISETP.GE.OR.EX P2, PT, R90, UR19, P1, P0 ;  /* 0x000000135a007c0c */ /* 0x000fe20008f46700 */
[----:B------:R-:W-:Y:S01]  /*6320*/  STL [R1+0x138], R74 ;  /* 0x0001384a01007387 */ /* 0x000fe20000100800 */
[C---:B------:R-:W-:Y:S02]  /*6330*/  LOP3.LUT P5, RZ, R3.reuse, 0x40000000, RZ, 0xc0, !PT ;  /* 0x4000000003ff7812 */ /* 0x040fe400078ac0ff */
[----:B------:R-:W-:Y:S01]  /*6340*/  LOP3.LUT P6, RZ, R3, 0x80000000, RZ, 0xc0, !PT ;  /* 0x8000000003ff7812 */ /* 0x000fe200078cc0ff */
[----:B------:R-:W4:Y:S08]  /*6350*/  LDL.LU.64 R114, [R1+0x2c0] ;  /* 0x0002c00001727983 */ /* 0x000f300000300a00 */
[----:B------:R-:W-:-:S02]  /*6360*/  @!P2 MOV R78, R66 ;  /* 0x00000042004ea202 */ /* 0x000fc40000000f00 */
[----:B---3--:R-:W-:-:S04]  /*6370*/  PRMT R122, RZ, 0x7610, R122 ;  /* 0x00007610ff7a7816 */ /* 0x008fc8000000007a */
[----:B------:R-:W-:Y:S02]  /*6380*/  @!P3 PRMT R122, R77, 0x7610, R122 ;  /* 0x000076104d7ab816 */ /* 0x000fe4000000007a */
[----:B------:R-:W-:Y:S02]  /*6390*/  @!P4 SHF.R.U32.HI R77, RZ, 0x10, R76 ;  /* 0x00000010ff4dc819 */ /* 0x000fe4000001164c */
[----:B------:R-:W-:Y:S02]  /*63a0*/  @!P4 SHF.R.U32.HI R76, RZ, 0x10, R74 ;  /* 0x00000010ff4cc819 */ /* 0x000fe4000001164a */
[----:B------:R-:W-:Y:S02]  /*63b0*/  @!P4 PRMT R79, R77, 0x7610, R79 ;  /* 0x000076104d4fc816 */ /* 0x000fe4000000004f */
[----:B------:R-:W-:-:S04]  /*63c0*/  PRMT R77, RZ, 0x7610, R77 ;  /* 0x00007610ff4d7816 */ /* 0x000fc8000000004d */
[----:B------:R-:W-:-:S05]  /*63d0*/  @!P4 PRMT R77, R76, 0x7610, R77 ;  /* 0x000076104c4dc816 */ /* 0x000fca000000004d */
[----:B------:R0:W-:Y:S02]  /*63e0*/  STL.S16 [R1+0x28c], R77 ;  /* 0x00028c4d01007387 */ /* 0x0001e40000100600 */
[----:B0-----:R-:W0:Y:S02]  /*63f0*/  @!P2 LDC.64 R76, c[0x0][0x288] ;  /* 0x0000a200ff4cab82 */ /* 0x001e240000000a00 */
[----:B------:R3:W-:Y:S02]  /*6400*/  STL.S16 [R1+0x28a], R79 ;  /* 0x00028a4f01007387 */ /* 0x0007e40000100600 */
[----:B---3--:R-:W-:Y:S01]  /*6410*/  @!P2 MOV R79, R65 ;  /* 0x00000041004fa202 */ /* 0x008fe20000000f00 */
[-C--:B0-----:R-:W-:Y:S02]  /*6420*/  @!P2 IMAD R90, R90, R76.reuse, RZ ;  /* 0x0000004c5a5aa224 */ /* 0x081fe400078e02ff */
[----:B------:R-:W-:-:S04]  /*6430*/  @!P2 IMAD.WIDE.U32 R78, R2, R76, R78 ;  /* 0x0000004c024ea225 */ /* 0x000fc800078e004e */
[----:B------:R-:W-:-:S05]  /*6440*/  @!P2 IMAD R77, R2, R77, R90 ;  /* 0x0000004d024da224 */ /* 0x000fca00078e025a */
[----:B------:R-:W-:Y:S02]  /*6450*/  @!P2 IADD3 R2, R79, R77, RZ ;  /* 0x0000004d4f02a210 */ /* 0x000fe40007ffe0ff */
[----:B------:R-:W0:Y:S01]  /*6460*/  @!P2 LDC.64 R76, c[0x0][0x230] ;  /* 0x00008c00ff4cab82 */ /* 0x000e220000000a00 */
[C---:B------:R-:W-:Y:S02]  /*6470*/  @!P2 SHF.L.U32 R90, R78.reuse, 0x1, RZ ;  /* 0x000000014e5aa819 */ /* 0x040fe400000006ff */
[----:B------:R-:W-:-:S05]  /*6480*/  @!P2 SHF.L.U64.HI R2, R78, 0x1, R2 ;  /* 0x000000014e02a819 */ /* 0x000fca0000010202 */
[----:B------:R-:W3:Y:S01]  /*6490*/  @!P2 LDC.64 R78, c[0x0][0x228] ;  /* 0x00008a00ff4eab82 */ /* 0x000ee20000000a00 */
[----:B------:R-:W-:Y:S02]  /*64a0*/  LOP3.LUT P3, RZ, R0, 0x4000000, RZ, 0xc0, !PT ;  /* 0x0400000000ff7812 */ /* 0x000fe4000786c0ff */
[----:B0-----:R-:W-:-:S04]  /*64b0*/  @!P2 IADD3 R76, P0, R90, R76, RZ ;  /* 0x0000004c5a4ca210 */ /* 0x001fc80007f1e0ff */
[----:B------:R-:W-:Y:S02]  /*64c0*/  @!P2 IADD3.X R77, R2, R77, RZ, P0, !PT ;  /* 0x0000004d024da210 */ /* 0x000fe400007fe4ff */
[----:B---3--:R-:W-:-:S04]  /*64d0*/  @!P2 IADD3 R78, P0, R90, R78, RZ ;  /* 0x0000004e5a4ea210 */ /* 0x008fc80007f1e0ff */
[----:B------:R-:W-:Y:S01]  /*64e0*/  @!P2 IADD3.X R79, R2, R79, RZ, P0, !PT ;  /* 0x0000004f024fa210 */ /* 0x000fe200007fe4ff */
[----:B------:R-:W-:Y:S01]  /*64f0*/  HFMA2.MMA R2, -RZ, RZ, 0, 0 ;  /* 0x00000000ff027435 */ /* 0x000fe200000001ff */
[----:B------:R0:W-:Y:S09]  /*6500*/  STL.S16 [R1+0x2aa], R122 ;  /* 0x0002aa7a01007387 */ /* 0x0001f20000100600 */
[----:B--2---:R2:W3:Y:S04]  /*6510*/  @!P3 LDG.E R2, desc[UR10][R68.64] ;  /* 0x0000000a4402b981 */ /* 0x0044e8000c1e1900 */
[----:B0-----:R-:W4:Y:S04]  /*6520*/  LDL.LU R122, [R1+0x41c] ;  /* 0x00041c00017a7983 */ /* 0x001f280000300800 */
[----:B------:R-:W2:Y:S01]  /*6530*/  LDL.LU.64 R68, [R1+0x410] ;  /* 0x0004100001447983 */ /* 0x000ea20000300a00 */
[----:B-1----:R-:W-:-:S02]  /*6540*/  PRMT R119, RZ, 0x7610, R119 ;  /* 0x00007610ff777816 */ /* 0x002fc40000000077 */
[----:B------:R-:W-:Y:S02]  /*6550*/  PRMT R118, RZ, 0x7610, R118 ;  /* 0x00007610ff767816 */ /* 0x000fe40000000076 */
[----:B------:R-:W-:Y:S02]  /*6560*/  @!P4 PRMT R119, R74, 0x7610, R119 ;  /* 0x000076104a77c816 */ /* 0x000fe40000000077 */
[----:B------:R-:W-:-:S04]  /*6570*/  @!P5 SHF.R.U32.HI R74, RZ, 0x10, R72 ;  /* 0x00000010ff4ad819 */ /* 0x000fc80000011648 */
[----:B------:R-:W-:Y:S02]  /*6580*/  @!P5 PRMT R118, R74, 0x7610, R118 ;  /* 0x000076104a76d816 */ /* 0x000fe40000000076 */
[----:B----4-:R-:W-:Y:S02]  /*6590*/  PRMT R122, RZ, 0x7610, R122 ;  /* 0x00007610ff7a7816 */ /* 0x010fe4000000007a */
[----:B--2---:R-:W-:-:S04]  /*65a0*/  @!P5 SHF.R.U32.HI R74, RZ, 0x10, R68 ;  /* 0x00000010ff4ad819 */ /* 0x004fc80000011644 */
[----:B------:R-:W-:-:S05]  /*65b0*/  @!P5 PRMT R122, R74, 0x7610, R122 ;  /* 0x000076104a7ad816 */ /* 0x000fca000000007a */
[----:B------:R0:W-:Y:S04]  /*65c0*/  STL.S16 [R1+0x27a], R122 ;  /* 0x00027a7a01007387 */ /* 0x0001e80000100600 */
[----:B0-----:R-:W2:Y:S02]  /*65d0*/  LDL.LU R122, [R1+0x40c] ;  /* 0x00040c00017a7983 */ /* 0x001ea40000300800 */
[----:B--2---:R-:W-:-:S04]  /*65e0*/  PRMT R122, RZ, 0x7610, R122 ;  /* 0x00007610ff7a7816 */ /* 0x004fc8000000007a */
[----:B------:R-:W-:-:S05]  /*65f0*/  @!P5 PRMT R122, R72, 0x7610, R122 ;  /* 0x00007610487ad816 */ /* 0x000fca000000007a */
[----:B------:R0:W-:Y:S04]  /*6600*/  STL.S16 [R1+0x270], R122 ;  /* 0x0002707a01007387 */ /* 0x0001e80000100600 */
[----:B0-----:R-:W2:Y:S01]  /*6610*/  LDL.LU R122, [R1+0x408] ;  /* 0x00040800017a7983 */ /* 0x001ea20000300800 */
[----:B------:R-:W-:-:S04]  /*6620*/  PRMT R74, RZ, 0x7610, R74 ;  /* 0x00007610ff4a7816 */ /* 0x000fc8000000004a */
[----:B------:R-:W-:-:S05]  /*6630*/  @!P5 PRMT R74, R68, 0x7610, R74 ;  /* 0x00007610444ad816 */ /* 0x000fca000000004a */
[----:B------:R0:W-:Y:S02]  /*6640*/  STL.S16 [R1+0x272], R74 ;  /* 0x0002724a01007387 */ /* 0x0001e40000100600 */
[----:B0-----:R-:W-:Y:S02]  /*6650*/  @!P6 SHF.R.U32.HI R74, RZ, 0x10, R69 ;  /* 0x00000010ff4ae819 */ /* 0x001fe40000011645 */
[----:B--2---:R-:W-:-:S04]  /*6660*/  PRMT R122, RZ, 0x7610, R122 ;  /* 0x00007610ff7a7816 */ /* 0x004fc8000000007a */
[----:B------:R-:W-:-:S05]  /*6670*/  @!P6 PRMT R122, R74, 0x7610, R122 ;  /* 0x000076104a7ae816 */ /* 0x000fca000000007a */
[----:B------:R0:W-:Y:S04]  /*6680*/  STL.S16 [R1+0x28e], R122 ;  /* 0x00028e7a01007387 */ /* 0x0001e80000100600 */
[----:B0-----:R-:W2:Y:S01]  /*6690*/  LDL.LU R122, [R1+0x3fc] ;  /* 0x0003fc00017a7983 */ /* 0x001ea20000300800 */
[----:B------:R-:W-:Y:S02]  /*66a0*/  LOP3.LUT R0, R0, 0xffffffbf, RZ, 0xc0, !PT ;  /* 0xffffffbf00007812 */ /* 0x000fe400078ec0ff */
[----:B------:R-:W-:Y:S02]  /*66b0*/  @!P6 SHF.R.U32.HI R74, RZ, 0x10, R62 ;  /* 0x00000010ff4ae819 */ /* 0x000fe4000001163e */
[----:B------:R-:W-:Y:S02]  /*66c0*/  @P2 LOP3.LUT R0, R0, 0x40, RZ, 0xfc, !PT ;  /* 0x0000004000002812 */ /* 0x000fe400078efcff */
[----:B------:R-:W-:Y:S01]  /*66d0*/  LOP3.LUT P2, RZ, R3, 0x1, RZ, 0xc0, !PT ;  /* 0x0000000103ff7812 */ /* 0x000fe2000784c0ff */
[----:B------:R-:W-:Y:S04]  /*66e0*/  STL.S16 [R1+0x276], R119 ;  /* 0x0002767701007387 */ /* 0x000fe80000100600 */
[----:B------:R0:W-:Y:S04]  /*66f0*/  STL.S16 [R1+0x278], R118 ;  /* 0x0002787601007387 */ /* 0x0001e80000100600 */
[----:B0-----:R-:W4:Y:S01]  /*6700*/  LDL.LU.64 R118, [R1+0x248] ;  /* 0x0002480001767983 */ /* 0x001f220000300a00 */
[----:B--2---:R-:W-:-:S04]  /*6710*/  PRMT R122, RZ, 0x7610, R122 ;  /* 0x00007610ff7a7816 */ /* 0x004fc8000000007a */
[----:B------:R-:W-:Y:S01]  /*6720*/  @!P6 PRMT R122, R74, 0x7610, R122 ;  /* 0x000076104a7ae816 */ /* 0x000fe2000000007a */
[----:B------:R-:W-:-:S10]  /*6730*/  HFMA2.MMA R74, -RZ, RZ, 0, 0 ;  /* 0x00000000ff4a7435 */ /* 0x000fd400000001ff */
[----:B------:R0:W2:Y:S04]  /*6740*/  @!P2 LDG.E R74, desc[UR10][R112.64] ;  /* 0x0000000a704aa981 */ /* 0x0000a8000c1e1900 */
[----:B------:R-:W0:Y:S04]  /*6750*/  LDL.LU.64 R112, [R1+0x3f0] ;  /* 0x0003f00001707983 */ /* 0x000e280000300a00 */
[----:B------:R1:W-:Y:S04]  /*6760*/  STL.S16 [R1+0x2a2], R122 ;  /* 0x0002a27a01007387 */ /* 0x0003e80000100600 */
[----:B-1----:R-:W3:Y:S01]  /*6770*/  LDL.LU R122, [R1+0x3f8] ;  /* 0x0003f800017a7983 */ /* 0x002ee20000300800 */
[----:B------:R-:W-:-:S02]  /*6780*/  PRMT R93, RZ, 0x7610, R93 ;  /* 0x00007610ff5d7816 */ /* 0x000fc4000000005d */
[----:B------:R-:W-:Y:S02]  /*6790*/  PRMT R90, RZ, 0x7610, R90 ;  /* 0x00007610ff5a7816 */ /* 0x000fe4000000005a */
[----:B------:R-:W-:Y:S02]  /*67a0*/  @!P6 PRMT R93, R69, 0x7610, R93 ;  /* 0x00007610455de816 */ /* 0x000fe4000000005d */
[----:B------:R-:W-:Y:S02]  /*67b0*/  @!P6 PRMT R90, R62, 0x7610, R90 ;  /* 0x000076103e5ae816 */ /* 0x000fe4000000005a */
[----:B------:R-:W-:Y:S01]  /*67c0*/  LOP3.LUT P6, RZ, R0, 0x200, RZ, 0xc0, !PT ;  /* 0x0000020000ff7812 */ /* 0x000fe200078cc0ff */
[----:B------:R1:W-:Y:S04]  /*67d0*/  STL [R1+0x140], R62 ;  /* 0x0001403e01007387 */ /* 0x0003e80000100800 */
[----:B------:R4:W-:Y:S01]  /*67e0*/  STL.S16 [R1+0x2a0], R90 ;  /* 0x0002a05a01007387 */ /* 0x0009e20000100600 */
[----:B-1----:R-:W-:-:S04]  /*67f0*/  IADD3 R62, R123, 0x1a0, RZ ;  /* 0x000001a07b3e7810 */ /* 0x002fc80007ffe0ff */
[----:B----4-:R-:W-:Y:S02]  /*6800*/  SHF.R.S32.HI R90, RZ, 0x1f, R62 ;  /* 0x0000001fff5a7819 */ /* 0x010fe4000001143e */
[----:B------:R-:W-:Y:S01]  /*6810*/  ISETP.GE.U32.AND P0, PT, R62, UR18, PT ;  /* 0x000000123e007c0c */ /* 0x000fe2000bf06070 */
[----:B------:R1:W-:Y:S03]  /*6820*/  STL [R1+0x13c], R68 ;  /* 0x00013c4401007387 */ /* 0x0003e60000100800 */
[----:B------:R-:W-:Y:S01]  /*6830*/  ISETP.GE.OR.EX P5, PT, R90, UR19, P1, P0 ;  /* 0x000000135a007c0c */ /* 0x000fe20008fa6700 */
[----:B------:R4:W-:Y:S04]  /*6840*/  STL [R1+0x40], R69 ;  /* 0x0000404501007387 */ /* 0x0009e80000100800 */
[----:B------:R-:W-:Y:S01]  /*6850*/  STL [R1+0x44], R60 ;  /* 0x0000443c01007387 */ /* 0x000fe20000100800 */
[----:B-1----:R-:W-:-:S02]  /*6860*/  @!P6 SHF.R.U32.HI R68, RZ, 0x10, R60 ;  /* 0x00000010ff44e819 */ /* 0x002fc4000001163c */
[----:B----4-:R-:W-:Y:S01]  /*6870*/  PRMT R69, RZ, 0x7610, R69 ;  /* 0x00007610ff457816 */ /* 0x010fe20000000045 */
[----:B------:R1:W-:Y:S02]  /*6880*/  STL [R1+0x28], R91 ;  /* 0x0000285b01007387 */ /* 0x0003e40000100800 */
[----:B-1----:R-:W-:-:S04]  /*6890*/  PRMT R91, RZ, 0x7610, R91 ;  /* 0x00007610ff5b7816 */ /* 0x002fc8000000005b */
[----:B------:R-:W-:-:S05]  /*68a0*/  @!P6 PRMT R91, R68, 0x7610, R91 ;  /* 0x00007610445be816 */ /* 0x000fca000000005b */
[----:B------:R1:W-:Y:S02]  /*68b0*/  STL.S16 [R1+0x264], R91 ;  /* 0x0002645b01007387 */ /* 0x0003e40000100600 */
[----:B-1----:R-:W-:Y:S02]  /*68c0*/  @!P5 MOV R91, R65 ;  /* 0x00000041005bd202 */ /* 0x002fe40000000f00 */
[----:B------:R1:W-:Y:S01]  /*68d0*/  STL [R1+0x3c], R72 ;  /* 0x00003c4801007387 */ /* 0x0003e20000100800 */
[----:B------:R-:W-:-:S03]  /*68e0*/  LOP3.LUT R3, R3, 0xfeffffff, RZ, 0xc0, !PT ;  /* 0xfeffffff03037812 */ /* 0x000fc600078ec0ff */
[----:B------:R4:W-:Y:S01]  /*68f0*/  STL.S16 [R1+0x274], R93 ;  /* 0x0002745d01007387 */ /* 0x0009e20000100600 */
[----:B-1----:R-:W-:Y:S02]  /*6900*/  MOV R72, RZ ;  /* 0x000000ff00487202 */ /* 0x002fe40000000f00 */
[----:B----4-:R-:W-:-:S04]  /*6910*/  MOV R93, RZ ;  /* 0x000000ff005d7202 */ /* 0x010fc80000000f00 */
[----:B------:R-:W4:Y:S01]  /*6920*/  @!P3 LDG.E R72, desc[UR10][R114.64] ;  /* 0x0000000a7248b981 */ /* 0x000f22000c1e1900 */
[----:B------:R-:W-:Y:S02]  /*6930*/  @P3 LOP3.LUT R3, R3, 0x1000000, RZ, 0xfc, !PT ;  /* 0x0100000003033812 */ /* 0x000fe400078efcff */
[C---:B------:R-:W-:Y:S01]  /*6940*/  LOP3.LUT P3, RZ, R0.reuse, 0x80000000, RZ, 0xc0, !PT ;  /* 0x8000000000ff7812 */ /* 0x040fe2000786c0ff */
[----:B------:R-:W2:Y:S01]  /*6950*/  @!P2 LDG.E R93, desc[UR10][R118.64] ;  /* 0x0000000a765da981 */ /* 0x000ea2000c1e1900 */
[C---:B------:R-:W-:Y:S02]  /*6960*/  LOP3.LUT P4, RZ, R0.reuse, 0x80, RZ, 0xc0, !PT ;  /* 0x0000008000ff7812 */ /* 0x040fe4000788c0ff */
[C---:B------:R-:W-:Y:S02]  /*6970*/  LOP3.LUT P2, RZ, R0.reuse, 0x40000000, RZ, 0xc0, !PT ;  /* 0x4000000000ff7812 */ /* 0x040fe4000784c0ff */
[----:B------:R-:W-:Y:S01]  /*6980*/  LOP3.LUT R0, R0, 0xffffffdf, RZ, 0xc0, !PT ;  /* 0xffffffdf00007812 */ /* 0x000fe200078ec0ff */
[----:B------:R-:W-:Y:S03]  /*6990*/  STL [R1+0x48], R54 ;  /* 0x0000483601007387 */ /* 0x000fe60000100800 */
[----:B------:R-:W-:Y:S01]  /*69a0*/  @P5 LOP3.LUT R0, R0, 0x20, RZ, 0xfc, !PT ;  /* 0x0000002000005812 */ /* 0x000fe200078efcff */
[----:B------:R-:W-:Y:S04]  /*69b0*/  STL [R1+0x24], R96 ;  /* 0x0000246001007387 */ /* 0x000fe80000100800 */
[----:B------:R-:W4:Y:S04]  /*69c0*/  LDL.LU.64 R118, [R1+0x268] ;  /* 0x0002680001767983 */ /* 0x000f280000300a00 */
[----:B------:R-:W-:Y:S01]  /*69d0*/  STL [R1+0x14c], R48 ;  /* 0x00014c3001007387 */ /* 0x000fe20000100800 */
[----:B0-----:R-:W-:-:S03]  /*69e0*/  PRMT R113, RZ, 0x7610, R113 ;  /* 0x00007610ff717816 */ /* 0x001fc60000000071 */
[----:B------:R-:W-:Y:S01]  /*69f0*/  STL [R1+0x4c], R52 ;  /* 0x00004c3401007387 */ /* 0x000fe20000100800 */
[----:B------:R-:W-:-:S03]  /*6a00*/  @!P6 PRMT R113, R60, 0x7610, R113 ;  /* 0x000076103c71e816 */ /* 0x000fc60000000071 */
[----:B------:R-:W-:Y:S01]  /*6a10*/  STL [R1+0x148], R55 ;  /* 0x0001483701007387 */ /* 0x000fe20000100800 */
[----:B------:R-:W-:Y:S02]  /*6a20*/  @!P6 SHF.R.U32.HI R60, RZ, 0x10, R58 ;  /* 0x00000010ff3ce819 */ /* 0x000fe4000001163a */
[----:B------:R-:W-:Y:S01]  /*6a30*/  PRMT R112, RZ, 0x7610, R112 ;  /* 0x00007610ff707816 */ /* 0x000fe20000000070 */
[----:B------:R-:W-:Y:S01]  /*6a40*/  STL [R1+0x50], R46 ;  /* 0x0000502e01007387 */ /* 0x000fe20000100800 */
[----:B------:R-:W-:-:S03]  /*6a50*/  @!P6 PRMT R69, R60, 0x7610, R69 ;  /* 0x000076103c45e816 */ /* 0x000fc60000000045 */
[----:B------:R-:W-:Y:S04]  /*6a60*/  STL [R1+0x144], R58 ;  /* 0x0001443a01007387 */ /* 0x000fe80000100800 */
[----:B------:R0:W-:Y:S01]  /*6a70*/  STL.S16 [R1+0x266], R69 ;  /* 0x0002664501007387 */ /* 0x0001e20000100600 */
[----:B---3--:R-:W-:-:S03]  /*6a80*/  PRMT R122, RZ, 0x7610, R122 ;  /* 0x00007610ff7a7816 */ /* 0x008fc6000000007a */
[----:B------:R-:W-:Y:S04]  /*6a90*/  STL [R1+0x150], R47 ;  /* 0x0001502f01007387 */ /* 0x000fe80000100800 */
[----:B------:R-:W-:Y:S01]  /*6aa0*/  STL [R1+0x54], R44 ;  /* 0x0000542c01007387 */ /* 0x000fe20000100800 */
[----:B0-----:R-:W0:Y:S01]  /*6ab0*/  @!P5 LDC.64 R68, c[0x0][0x288] ;  /* 0x0000a200ff44db82 */ /* 0x001e220000000a00 */
[----:B------:R-:W-:Y:S02]  /*6ac0*/  PRMT R97, RZ, 0x7610, R97 ;  /* 0x00007610ff617816 */ /* 0x000fe40000000061 */
[----:B------:R-:W-:Y:S04]  /*6ad0*/  STL [R1+0x154], R40 ;  /* 0x0001542801007387 */ /* 0x000fe80000100800 */
[----:B------:R-:W-:Y:S04]  /*6ae0*/  STL [R1+0x58], R41 ;  /* 0x0000582901007387 */ /* 0x000fe80000100800 */
[----:B------:R-:W-:Y:S04]  /*6af0*/  STL [R1+0x158], R42 ;  /* 0x0001582a01007387 */ /* 0x000fe80000100800 */
[----:B------:R-:W-:Y:S04]  /*6b00*/  STL [R1+0x5c], R43 ;  /* 0x00005c2b01007387 */ /* 0x000fe80000100800 */
[----:B------:R-:W3:Y:S01]  /*6b10*/  LDL.LU.64 R114, [R1+0x400] ;  /* 0x0004000001727983 */ /* 0x000ee20000300a00 */
        /* <DEDUP_REMOVED lines=9> */
[----:B0-----:R-:W-:-:S04]  /*6bb0*/  @!P5 IADD3 R68, P0, R62, R68, RZ ;  /* 0x000000443e44d210 */ /* 0x001fc80007f1e0ff */
[----:B------:R-:W-:Y:S02]  /*6bc0*/  @!P5 IADD3.X R69, R60, R69, RZ, P0, !PT ;  /* 0x000000453c45d210 */ /* 0x000fe400007fe4ff */
[----:B-1----:R-:W-:-:S04]  /*6bd0*/  @!P5 IADD3 R90, P0, R62, R90, RZ ;  /* 0x0000005a3e5ad210 */ /* 0x002fc80007f1e0ff */
[----:B------:R-:W-:Y:S02]  /*6be0*/  @!P5 IADD3.X R91, R60, R91, RZ, P0, !PT ;  /* 0x0000005b3c5bd210 */ /* 0x000fe400007fe4ff */
[----:B------:R-:W-:-:S13]  /*6bf0*/  LOP3.LUT P0, RZ, R0, 0x100, RZ, 0xc0, !PT ;  /* 0x0000010000ff7812 */ /* 0x000fda000780c0ff */
[----:B------:R-:W-:-:S04]  /*6c00*/  @!P0 SHF.R.U32.HI R60, RZ, 0x10, R54 ;  /* 0x00000010ff3c8819 */ /* 0x000fc80000011636 */
[----:B------:R-:W-:-:S05]  /*6c10*/  @!P0 PRMT R122, R60, 0x7610, R122 ;  /* 0x000076103c7a8816 */ /* 0x000fca000000007a */
[----:B------:R0:W-:Y:S04]  /*6c20*/  STL.S16 [R1+0x256], R122 ;  /* 0x0002567a01007387 */ /* 0x0001e80000100600 */
[----:B0-----:R-:W2:Y:S01]  /*6c30*/  LDL.LU R122, [R1+0x3e0] ;  /* 0x0003e000017a7983 */ /* 0x001ea20000300800 */
[----:B------:R-:W-:Y:S02]  /*6c40*/  @!P0 SHF.R.U32.HI R60, RZ, 0x10, R55 ;  /* 0x00000010ff3c8819 */ /* 0x000fe40000011637 */
[----:B--2---:R-:W-:-:S04]  /*6c50*/  PRMT R122, RZ, 0x7610, R122 ;  /* 0x00007610ff7a7816 */ /* 0x004fc8000000007a */
[----:B------:R-:W-:-:S05]  /*6c60*/  @!P0 PRMT R122, R60, 0x7610, R122 ;  /* 0x000076103c7a8816 */ /* 0x000fca000000007a */
[----:B------:R0:W-:Y:S04]  /*6c70*/  STL.S16 [R1+0x260], R122 ;  /* 0x0002607a01007387 */ /* 0x0001e80000100600 */
[----:B0-----:R-:W2:Y:S02]  /*6c80*/  LDL.LU R122, [R1+0x3dc] ;  /* 0x0003dc00017a7983 */ /* 0x001ea40000300800 */
[----:B--2---:R-:W-:-:S04]  /*6c90*/  PRMT R122, RZ, 0x7610, R122 ;  /* 0x00007610ff7a7816 */ /* 0x004fc8000000007a */
[----:B------:R-:W-:-:S05]  /*6ca0*/  @!P0 PRMT R122, R54, 0x7610, R122 ;  /* 0x00007610367a8816 */ /* 0x000fca000000007a */
[----:B------:R0:W-:Y:S04]  /*6cb0*/  STL.S16 [R1+0x250], R122 ;  /* 0x0002507a01007387 */ /* 0x0001e80000100600 */
[----:B0-----:R-:W2:Y:S01]  /*6cc0*/  LDL.LU R122, [R1+0x3d8] ;  /* 0x0003d800017a7983 */ /* 0x001ea20000300800 */
[----:B------:R-:W-:Y:S02]  /*6cd0*/  @!P4 SHF.R.U32.HI R54, RZ, 0x10, R52 ;  /* 0x00000010ff36c819 */ /* 0x000fe40000011634 */
[----:B------:R-:W-:Y:S02]  /*6ce0*/  PRMT R96, RZ, 0x7610, R96 ;  /* 0x00007610ff607816 */ /* 0x000fe40000000060 */
[----:B--2---:R-:W-:-:S04]  /*6cf0*/  PRMT R122, RZ, 0x7610, R122 ;  /* 0x00007610ff7a7816 */ /* 0x004fc8000000007a */
[----:B------:R-:W-:Y:S02]  /*6d00*/  @!P4 PRMT R122, R54, 0x7610, R122 ;  /* 0x00007610367ac816 */ /* 0x000fe4000000007a */
[----:B------:R-:W-:-:S04]  /*6d10*/  @!P4 SHF.R.U32.HI R54, RZ, 0x10, R48 ;  /* 0x00000010ff36c819 */ /* 0x000fc80000011630 */
[----:B------:R-:W-:-:S05]  /*6d20*/  @!P4 PRMT R96, R54, 0x7610, R96 ;  /* 0x000076103660c816 */ /* 0x000fca0000000060 */
[----:B------:R0:W-:Y:S02]  /*6d30*/  STL.S16 [R1+0x25e], R96 ;  /* 0x00025e6001007387 */ /* 0x0001e40000100600 */
[----:B0-----:R-:W-:-:S10]  /*6d40*/  HFMA2.MMA R96, -RZ, RZ, 0, 0 ;  /* 0x00000000ff607435 */ /* 0x001fd400000001ff */
[----:B------:R0:W2:Y:S04]  /*6d50*/  @!P2 LDG.E R96, desc[UR10][R94.64] ;  /* 0x0000000a5e60a981 */ /* 0x0000a8000c1e1900 */
[----:B------:R-:W0:Y:S04]  /*6d60*/  LDL.LU.64 R94, [R1+0x3c0] ;  /* 0x0003c000015e7983 */ /* 0x000e280000300a00 */
[----:B------:R1:W-:Y:S04]  /*6d70*/  STL.S16 [R1+0x25a], R122 ;  /* 0x00025a7a01007387 */ /* 0x0003e80000100600 */
[----:B-1----:R-:W3:Y:S01]  /*6d80*/  LDL.LU R122, [R1+0x3c8] ;  /* 0x0003c800017a7983 */ /* 0x002ee20000300800 */
[----:B------:R-:W-:-:S02]  /*6d90*/  PRMT R54, RZ, 0x7610, R54 ;  /* 0x00007610ff367816 */ /* 0x000fc40000000036 */
[----:B------:R-:W-:Y:S02]  /*6da0*/  @!P6 PRMT R112, R58, 0x7610, R112 ;  /* 0x000076103a70e816 */ /* 0x000fe40000000070 */
[----:B------:R-:W-:Y:S02]  /*6db0*/  LOP3.LUT P6, RZ, R0, 0x1000, RZ, 0xc0, !PT ;  /* 0x0000100000ff7812 */ /* 0x000fe400078cc0ff */
[----:B------:R-:W-:Y:S02]  /*6dc0*/  PRMT R60, RZ, 0x7610, R60 ;  /* 0x00007610ff3c7816 */ /* 0x000fe4000000003c */
[----:B------:R-:W-:Y:S02]  /*6dd0*/  PRMT R62, RZ, 0x7610, R62 ;  /* 0x00007610ff3e7816 */ /* 0x000fe4000000003e */
[----:B------:R-:W-:Y:S02]  /*6de0*/  @!P4 PRMT R54, R48, 0x7610, R54 ;  /* 0x000076103036c816 */ /* 0x000fe40000000036 */
[----:B------:R-:W-:-:S02]  /*6df0*/  IADD3 R48, R123, 0x1a8, RZ ;  /* 0x000001a87b307810 */ /* 0x000fc40007ffe0ff */
[----:B------:R-:W-:Y:S02]  /*6e00*/  LOP3.LUT R3, R3, 0xff7fffff, RZ, 0xc0, !PT ;  /* 0xff7fffff03037812 */ /* 0x000fe400078ec0ff */
[----:B------:R-:W-:Y:S02]  /*6e10*/  @!P0 PRMT R60, R55, 0x7610, R60 ;  /* 0x00007610373c8816 */ /* 0x000fe4000000003c */
[----:B------:R-:W-:Y:S02]  /*6e20*/  @!P4 PRMT R62, R52, 0x7610, R62 ;  /* 0x00007610343ec816 */ /* 0x000fe4000000003e */
[----:B------:R-:W-:Y:S02]  /*6e30*/  SHF.R.S32.HI R52, RZ, 0x1f, R48 ;  /* 0x0000001fff347819 */ /* 0x000fe40000011430 */
[----:B------:R-:W-:Y:S02]  /*6e40*/  ISETP.GE.U32.AND P0, PT, R48, UR18, PT ;  /* 0x0000001230007c0c */ /* 0x000fe4000bf06070 */
[----:B------:R-:W-:Y:S01]  /*6e50*/  @P5 LOP3.LUT R3, R3, 0x800000, RZ, 0xfc, !PT ;  /* 0x0080000003035812 */ /* 0x000fe200078efcff */
[----:B------:R1:W-:Y:S01]  /*6e60*/  STL.S16 [R1+0x25c], R54 ;  /* 0x00025c3601007387 */ /* 0x0003e20000100600 */
[----:B------:R-:W-:-:S02]  /*6e70*/  ISETP.GE.OR.EX P5, PT, R52, UR19, P1, P0 ;  /* 0x0000001334007c0c */ /* 0x000fc40008fa6700 */
[----:B------:R-:W-:Y:S02]  /*6e80*/  PRMT R55, RZ, 0x7610, R55 ;  /* 0x00007610ff377816 */ /* 0x000fe40000000037 */
[----:B-1----:R-:W-:Y:S01]  /*6e90*/  @!P6 SHF.R.U32.HI R54, RZ, 0x10, R46 ;  /* 0x00000010ff36e819 */ /* 0x002fe2000001162e */
[----:B------:R-:W-:Y:S01]  /*6ea0*/  HFMA2.MMA R58, -RZ, RZ, 0, 0 ;  /* 0x00000000ff3a7435 */ /* 0x000fe200000001ff */
[----:B------:R1:W-:Y:S09]  /*6eb0*/  STL.S16 [R1+0x252], R60 ;  /* 0x0002523c01007387 */ /* 0x0003f20000100600 */
[----:B----4-:R-:W4:Y:S01]  /*6ec0*/  @!P3 LDG.E R58, desc[UR10][R118.64] ;  /* 0x0000000a763ab981 */ /* 0x010f22000c1e1900 */
[----:B-1----:R-:W-:-:S06]  /*6ed0*/  MOV R60, RZ ;  /* 0x000000ff003c7202 */ /* 0x002fcc0000000f00 */
[----:B------:R-:W2:Y:S01]  /*6ee0*/  @!P3 LDG.E R60, desc[UR10][R120.64] ;  /* 0x0000000a783cb981 */ /* 0x000ea2000c1e1900 */
[----:B------:R-:W-:-:S03]  /*6ef0*/  LOP3.LUT P3, RZ, R0, 0x800, RZ, 0xc0, !PT ;  /* 0x0000080000ff7812 */ /* 0x000fc6000786c0ff */
[----:B------:R-:W-:Y:S04]  /*6f00*/  STL.S16 [R1+0x262], R113 ;  /* 0x0002627101007387 */ /* 0x000fe80000100600 */
[----:B------:R1:W-:Y:S01]  /*6f10*/  STL.S16 [R1+0x24e], R112 ;  /* 0x00024e7001007387 */ /* 0x0003e20000100600 */
[----:B0-----:R-:W-:-:S03]  /*6f20*/  PRMT R95, RZ, 0x7610, R95 ;  /* 0x00007610ff5f7816 */ /* 0x001fc6000000005f */
[----:B-1----:R-:W4:Y:S01]  /*6f30*/  LDL.LU.64 R112, [R1+0x240] ;  /* 0x0002400001707983 */ /* 0x002f220000300a00 */
[----:B------:R-:W-:Y:S02]  /*6f40*/  @!P6 PRMT R95, R46, 0x7610, R95 ;  /* 0x000076102e5fe816 */ /* 0x000fe4000000005f */
[----:B------:R-:W-:Y:S02]  /*6f50*/  PRMT R94, RZ, 0x7610, R94 ;  /* 0x00007610ff5e7816 */ /* 0x000fe4000000005e */
[----:B---3--:R-:W-:Y:S01]  /*6f60*/  PRMT R122, RZ, 0x7610, R122 ;  /* 0x00007610ff7a7816 */ /* 0x008fe2000000007a */
[----:B------:R-:W-:Y:S01]  /*6f70*/  STL.S16 [R1+0x254], R62 ;  /* 0x0002543e01007387 */ /* 0x000fe20000100600 */
[----:B------:R-:W-:Y:S02]  /*6f80*/  @!P6 SHF.R.U32.HI R46, RZ, 0x10, R47 ;  /* 0x00000010ff2ee819 */ /* 0x000fe4000001162f */
[----:B------:R-:W-:Y:S01]  /*6f90*/  LOP3.LUT P4, RZ, R3, 0x8, RZ, 0xc0, !PT ;  /* 0x0000000803ff7812 */ /* 0x000fe2000788c0ff */
[----:B------:R-:W3:Y:S01]  /*6fa0*/  LDL.LU.64 R120, [R1+0x3d0] ;  /* 0x0003d00001787983 */ /* 0x000ee20000300a00 */
[----:B------:R-:W-:-:S02]  /*6fb0*/  @!P6 PRMT R55, R46, 0x7610, R55 ;  /* 0x000076102e37e816 */ /* 0x000fc40000000037 */
[----:B------:R-:W-:Y:S01]  /*6fc0*/  @!P6 PRMT R94, R54, 0x7610, R94 ;  /* 0x00007610365ee816 */ /* 0x000fe2000000005e */
[----:B------:R-:W2:Y:S04]  /*6fd0*/  LDL.LU.64 R118, [R1+0x3e8] ;  /* 0x0003e80001767983 */ /* 0x000ea80000300a00 */
[----:B------:R0:W-:Y:S02]  /*6fe0*/  STL.S16 [R1+0x26a], R55 ;  /* 0x00026a3701007387 */ /* 0x0001e40000100600 */
[----:B0-----:R-:W0:Y:S02]  /*6ff0*/  @!P5 LDC.64 R54, c[0x0][0x288] ;  /* 0x0000a200ff36db82 */ /* 0x001e240000000a00 */
[----:B------:R1:W-:Y:S04]  /*7000*/  STL.S16 [R1+0x258], R95 ;  /* 0x0002585f01007387 */ /* 0x0003e80000100600 */
[----:B------:R1:W-:Y:S02]  /*7010*/  STL.S16 [R1+0x268], R94 ;  /* 0x0002685e01007387 */ /* 0x0003e40000100600 */
[----:B-1----:R-:W-:-:S02]  /*7020*/  @!P5 MOV R95, R65 ;  /* 0x00000041005fd202 */ /* 0x002fc40000000f00 */
[----:B------:R-:W-:Y:S01]  /*7030*/  @!P5 MOV R94, R66 ;  /* 0x00000042005ed202 */ /* 0x000fe20000000f00 */
[----:B0-----:R-:W-:-:S04]  /*7040*/  @!P5 IMAD R46, R52, R54, RZ ;  /* 0x00000036342ed224 */ /* 0x001fc800078e02ff */
        /* <DEDUP_REMOVED lines=11> */
[----:B------:R-:W-:-:S04]  /*7100*/  PRMT R46, RZ, 0x7610, R46 ;  /* 0x00007610ff2e7816 */ /* 0x000fc8000000002e */
[----:B------:R-:W-:Y:S02]  /*7110*/  @!P6 PRMT R46, R47, 0x7610, R46 ;  /* 0x000076102f2ee816 */ /* 0x000fe4000000002e */
[----:B------:R-:W-:-:S04]  /*7120*/  @!P3 SHF.R.U32.HI R47, RZ, 0x10, R44 ;  /* 0x00000010ff2fb819 */ /* 0x000fc8000001162c */
[----:B------:R-:W-:-:S05]  /*7130*/  @!P3 PRMT R122, R47, 0x7610, R122 ;  /* 0x000076102f7ab816 */ /* 0x000fca000000007a */
[----:B------:R0:W-:Y:S04]  /*7140*/  STL.S16 [R1+0x246], R122 ;  /* 0x0002467a01007387 */ /* 0x0001e80000100600 */
[----:B0-----:R-:W4:Y:S01]  /*7150*/  LDL.LU R122, [R1+0x3b0] ;  /* 0x0003b000017a7983 */ /* 0x001f220000300800 */
[----:B------:R-:W-:Y:S02]  /*7160*/  @!P3 SHF.R.U32.HI R47, RZ, 0x10, R40 ;  /* 0x00000010ff2fb819 */ /* 0x000fe40000011628 */
[----:B----4-:R-:W-:-:S04]  /*7170*/  PRMT R122, RZ, 0x7610, R122 ;  /* 0x00007610ff7a7816 */ /* 0x010fc8000000007a */
[----:B------:R-:W-:-:S05]  /*7180*/  @!P3 PRMT R122, R47, 0x7610, R122 ;  /* 0x000076102f7ab816 */ /* 0x000fca000000007a */
[----:B------:R0:W-:Y:S04]  /*7190*/  STL.S16 [R1+0x24c], R122 ;  /* 0x00024c7a01007387 */ /* 0x0001e80000100600 */
[----:B0-----:R-:W4:Y:S01]  /*71a0*/  LDL.LU R122, [R1+0x3ac] ;  /* 0x0003ac00017a7983 */ /* 0x001f220000300800 */
[----:B------:R-:W-:-:S06]  /*71b0*/  MOV R62, RZ ;  /* 0x000000ff003e7202 */ /* 0x000fcc0000000f00 */
[----:B------:R-:W2:Y:S01]  /*71c0*/  @!P2 LDG.E R62, desc[UR10][R112.64] ;  /* 0x0000000a703ea981 */ /* 0x000ea2000c1e1900 */
[C---:B------:R-:W-:Y:S02]  /*71d0*/  LOP3.LUT P2, RZ, R0.reuse, 0x400, RZ, 0xc0, !PT ;  /* 0x0000040000ff7812 */ /* 0x040fe4000784c0ff */
[----:B------:R-:W-:Y:S02]  /*71e0*/  LOP3.LUT R0, R0, 0xffffffef, RZ, 0xc0, !PT ;  /* 0xffffffef00007812 */ /* 0x000fe400078ec0ff */
[----:B------:R-:W-:Y:S01]  /*71f0*/  PRMT R48, RZ, 0x7610, R48 ;  /* 0x00007610ff307816 */ /* 0x000fe20000000030 */
[----:B------:R-:W3:Y:S01]  /*7200*/  LDL.LU.64 R112, [R1+0x238] ;  /* 0x0002380001707983 */ /* 0x000ee20000300a00 */
[----:B------:R-:W-:Y:S02]  /*7210*/  @P5 LOP3.LUT R0, R0, 0x10, RZ, 0xfc, !PT ;  /* 0x0000001000005812 */ /* 0x000fe400078efcff */
[----:B------:R-:W-:-:S05]  /*7220*/  LOP3.LUT P5, RZ, R3, 0x4, RZ, 0xc0, !PT ;  /* 0x0000000403ff7812 */ /* 0x000fca00078ac0ff */
[----:B------:R-:W-:-:S05]  /*7230*/  @!P2 PRMT R48, R42, 0x7610, R48 ;  /* 0x000076102a30a816 */ /* 0x000fca0000000030 */
[----:B------:R0:W-:Y:S02]  /*7240*/  STL.S16 [R1+0x26e], R48 ;  /* 0x00026e3001007387 */ /* 0x0001e40000100600 */
[----:B0-----:R-:W-:-:S06]  /*7250*/  MOV R48, RZ ;  /* 0x000000ff00307202 */ /* 0x001fcc0000000f00 */
[----:B------:R-:W2:Y:S04]  /*7260*/  @!P5 LDG.E R48, desc[UR10][R4.64] ;  /* 0x0000000a0430d981 */ /* 0x000ea8000c1e1900 */
[----:B------:R-:W2:Y:S01]  /*7270*/  LDL.LU.64 R4, [R1+0x218] ;  /* 0x0002180001047983 */ /* 0x000ea20000300a00 */
[----:B----4-:R-:W-:-:S04]  /*7280*/  PRMT R122, RZ, 0x7610, R122 ;  /* 0x00007610ff7a7816 */ /* 0x010fc8000000007a */
[----:B------:R-:W-:-:S05]  /*7290*/  @!P3 PRMT R122, R44, 0x7610, R122 ;  /* 0x000076102c7ab816 */ /* 0x000fca000000007a */
[----:B------:R0:W-:Y:S04]  /*72a0*/  STL.S16 [R1+0x244], R122 ;  /* 0x0002447a01007387 */ /* 0x0001e80000100600 */
[----:B0-----:R-:W4:Y:S01]  /*72b0*/  LDL.LU R122, [R1+0x3a8] ;  /* 0x0003a800017a7983 */ /* 0x001f220000300800 */
[----:B------:R-:W-:-:S06]  /*72c0*/  MOV R44, RZ ;  /* 0x000000ff002c7202 */ /* 0x000fcc0000000f00 */
[----:B------:R-:W2:Y:S04]  /*72d0*/  @!P4 LDG.E R44, desc[UR10][R124.64] ;  /* 0x0000000a7c2cc981 */ /* 0x000ea8000c1e1900 */
[----:B------:R-:W2:Y:S01]  /*72e0*/  LDL.LU.64 R124, [R1+0x3a0] ;  /* 0x0003a000017c7983 */ /* 0x000ea20000300a00 */
[----:B------:R-:W-:-:S04]  /*72f0*/  PRMT R47, RZ, 0x7610, R47 ;  /* 0x00007610ff2f7816 */ /* 0x000fc8000000002f */
[----:B------:R-:W-:-:S05]  /*7300*/  @!P3 PRMT R47, R40, 0x7610, R47 ;  /* 0x00007610282fb816 */ /* 0x000fca000000002f */
[----:B------:R0:W-:Y:S02]  /*7310*/  STL.S16 [R1+0x248], R47 ;  /* 0x0002482f01007387 */ /* 0x0001e40000100600 */
[----:B0-----:R-:W-:Y:S02]  /*7320*/  @!P2 SHF.R.U32.HI R47, RZ, 0x10, R41 ;  /* 0x00000010ff2fa819 */ /* 0x001fe40000011629 */
[C---:B------:R-:W-:Y:S02]  /*7330*/  LOP3.LUT P3, RZ, R3.reuse, 0x2, RZ, 0xc0, !PT ;  /* 0x0000000203ff7812 */ /* 0x040fe4000786c0ff */
[----:B------:R-:W-:Y:S02]  /*7340*/  LOP3.LUT R3, R3, 0xfdffffff, RZ, 0xc0, !PT ;  /* 0xfdffffff03037812 */ /* 0x000fe400078ec0ff */
[----:B------:R-:W-:Y:S02]  /*7350*/  PRMT R52, RZ, 0x7610, R52 ;  /* 0x00007610ff347816 */ /* 0x000fe40000000034 */
[----:B------:R-:W-:-:S02]  /*7360*/  @P5 LOP3.LUT R3, R3, 0x2000000, RZ, 0xfc, !PT ;  /* 0x0200000003035812 */ /* 0x000fc400078efcff */
[----:B------:R-:W-:-:S05]  /*7370*/  @!P2 PRMT R52, R41, 0x7610, R52 ;  /* 0x000076102934a816 */ /* 0x000fca0000000034 */
[----:B------:R0:W-:Y:S02]  /*7380*/  STL.S16 [R1+0x24a], R52 ;  /* 0x00024a3401007387 */ /* 0x0001e40000100600 */
[----:B0-----:R-:W-:-:S04]  /*7390*/  IADD3 R52, R123, 0x1b0, RZ ;  /* 0x000001b07b347810 */ /* 0x001fc80007ffe0ff */
[----:B------:R-:W-:Y:S02]  /*73a0*/  ISETP.GE.U32.AND P0, PT, R52, UR18, PT ;  /* 0x0000001234007c0c */ /* 0x000fe4000bf06070 */
[----:B------:R-:W-:Y:S01]  /*73b0*/  PRMT R41, RZ, 0x7610, R41 ;  /* 0x00007610ff297816 */ /* 0x000fe20000000029 */
[----:B------:R0:W-:Y:S02]  /*73c0*/  STL.S16 [R1+0x242], R46 ;  /* 0x0002422e01007387 */ /* 0x0001e40000100600 */
[----:B0-----:R-:W-:-:S10]  /*73d0*/  HFMA2.MMA R46, -RZ, RZ, 0, 0 ;  /* 0x00000000ff2e7435 */ /* 0x001fd400000001ff */
[----:B---3--:R-:W3:Y:S04]  /*73e0*/  @!P4 LDG.E R46, desc[UR10][R112.64] ;  /* 0x0000000a702ec981 */ /* 0x008ee8000c1e1900 */
[----:B------:R-:W3:Y:S01]  /*73f0*/  LDL.LU.64 R112, [R1+0x3b8] ;  /* 0x0003b80001707983 */ /* 0x000ee20000300a00 */
[----:B----4-:R-:W-:-:S04]  /*7400*/  PRMT R122, RZ, 0x7610, R122 ;  /* 0x00007610ff7a7816 */ /* 0x010fc8000000007a */
[----:B------:R-:W-:Y:S02]  /*7410*/  @!P2 PRMT R122, R47, 0x7610, R122 ;  /* 0x000076102f7aa816 */ /* 0x000fe4000000007a */
[----:B------:R-:W-:-:S04]  /*7420*/  @!P2 SHF.R.U32.HI R47, RZ, 0x10, R42 ;  /* 0x00000010ff2fa819 */ /* 0x000fc8000001162a */
[----:B------:R-:W-:Y:S01]  /*7430*/  @!P2 PRMT R97, R47, 0x7610, R97 ;  /* 0x000076102f61a816 */ /* 0x000fe20000000061 */
[----:B------:R-:W-:-:S10]  /*7440*/  HFMA2.MMA R47, -RZ, RZ, 0, 0 ;  /* 0x00000000ff2f7435 */ /* 0x000fd400000001ff */
[----:B--2---:R0:W2:Y:S01]  /*7450*/  @!P5 LDG.E R47, desc[UR10][R124.64] ;  /* 0x0000000a7c2fd981 */ /* 0x0040a2000c1e1900 */
[----:B------:R-:W-:-:S03]  /*7460*/  LOP3.LUT P5, RZ, R0, 0x8000, RZ, 0xc0, !PT ;  /* 0x0000800000ff7812 */ /* 0x000fc600078ac0ff */
[----:B------:R1:W-:Y:S01]  /*7470*/  STL.S16 [R1+0x2a4], R97 ;  /* 0x0002a46101007387 */ /* 0x0003e20000100600 */
[----:B0-----:R-:W-:Y:S02]  /*7480*/  PRMT R125, R125, 0x5410, RZ ;  /* 0x000054107d7d7816 */ /* 0x001fe400000000ff */
[----:B-1----:R-:W-:-:S07]  /*7490*/  SHF.R.S32.HI R97, RZ, 0x1f, R52 ;  /* 0x0000001fff617819 */ /* 0x002fce0000011434 */
[----:B------:R-:W-:Y:S02]  /*74a0*/  @!P5 SHF.R.U32.HI R40, RZ, 0x10, R43 ;  /* 0x00000010ff28d819 */ /* 0x000fe4000001162b */
[----:B------:R-:W-:Y:S02]  /*74b0*/  ISETP.GE.OR.EX P2, PT, R97, UR19, P1, P0 ;  /* 0x0000001361007c0c */ /* 0x000fe40008f46700 */
[----:B------:R-:W-:Y:S02]  /*74c0*/  @!P5 PRMT R125, R125, 0x5410, R40 ;  /* 0x000054107d7dd816 */ /* 0x000fe40000000028 */
[----:B------:R-:W-:-:S04]  /*74d0*/  @!P5 SHF.R.U32.HI R40, RZ, 0x10, R34 ;  /* 0x00000010ff28d819 */ /* 0x000fc80000011622 */
[----:B------:R-:W-:-:S05]  /*74e0*/  @!P5 PRMT R41, R40, 0x7610, R41 ;  /* 0x000076102829d816 */ /* 0x000fca0000000029 */
[----:B------:R0:W-:Y:S02]  /*74f0*/  STL.S16 [R1+0x220], R41 ;  /* 0x0002202901007387 */ /* 0x0001e40000100600 */
[----:B0-----:R-:W0:Y:S01]  /*7500*/  @!P2 LDC.64 R40, c[0x0][0x288] ;  /* 0x0000a200ff28ab82 */ /* 0x001e220000000a00 */
[----:B------:R-:W-:Y:S02]  /*7510*/  PRMT R124, R124, 0x5410, RZ ;  /* 0x000054107c7c7816 */ /* 0x000fe400000000ff */
[----:B------:R-:W-:Y:S02]  /*7520*/  @!P2 MOV R42, R66 ;  /* 0x00000042002aa202 */ /* 0x000fe40000000f00 */
[----:B------:R-:W-:Y:S02]  /*7530*/  @!P5 PRMT R124, R124, 0x5410, R43 ;  /* 0x000054107c7cd816 */ /* 0x000fe4000000002b */
[----:B------:R-:W-:Y:S01]  /*7540*/  @!P2 MOV R43, R65 ;  /* 0x00000041002ba202 */ /* 0x000fe20000000f00 */
[----:B------:R1:W-:Y:S04]  /*7550*/  STL.S16 [R1+0x26c], R122 ;  /* 0x00026c7a01007387 */ /* 0x0003e80000100600 */
[----:B-1----:R-:W4:Y:S01]  /*7560*/  LDL.LU R122, [R1+0x398] ;  /* 0x00039800017a7983 */ /* 0x002f220000300800 */
[----:B0-----:R-:W-:-:S02]  /*7570*/  @!P2 IMAD R97, R97, R40, RZ ;  /* 0x000000286161a224 */ /* 0x001fc400078e02ff */
[----:B------:R-:W-:-:S04]  /*7580*/  @!P2 IMAD.WIDE.U32 R42, R52, R40, R42 ;  /* 0x00000028342aa225 */ /* 0x000fc800078e002a */
[----:B------:R-:W-:-:S05]  /*7590*/  @!P2 IMAD R41, R52, R41, R97 ;  /* 0x000000293429a224 */ /* 0x000fca00078e0261 */
[----:B------:R-:W-:-:S04]  /*75a0*/  @!P2 IADD3 R41, R43, R41, RZ ;  /* 0x000000292b29a210 */ /* 0x000fc80007ffe0ff */
[C---:B------:R-:W-:Y:S02]  /*75b0*/  @!P2 SHF.L.U64.HI R52, R42.reuse, 0x1, R41 ;  /* 0x000000012a34a819 */ /* 0x040fe40000010229 */
[----:B------:R-:W0:Y:S01]  /*75c0*/  @!P2 LDC.64 R40, c[0x0][0x230] ;  /* 0x00008c00ff28ab82 */ /* 0x000e220000000a00 */
[----:B------:R-:W-:-:S07]  /*75d0*/  @!P2 SHF.L.U32 R97, R42, 0x1, RZ ;  /* 0x000000012a61a819 */ /* 0x000fce00000006ff */
[----:B------:R-:W1:Y:S01]  /*75e0*/  @!P2 LDC.64 R42, c[0x0][0x228] ;  /* 0x00008a00ff2aab82 */ /* 0x000e620000000a00 */
[----:B0-----:R-:W-:-:S04]  /*75f0*/  @!P2 IADD3 R40, P0, R97, R40, RZ ;  /* 0x000000286128a210 */ /* 0x001fc80007f1e0ff */
[----:B------:R-:W-:Y:S02]  /*7600*/  @!P2 IADD3.X R41, R52, R41, RZ, P0, !PT ;  /* 0x000000293429a210 */ /* 0x000fe400007fe4ff */
[----:B-1----:R-:W-:-:S04]  /*7610*/  @!P2 IADD3 R42, P0, R97, R42, RZ ;  /* 0x0000002a612aa210 */ /* 0x002fc80007f1e0ff */
[----:B------:R-:W-:Y:S01]  /*7620*/  @!P2 IADD3.X R43, R52, R43, RZ, P0, !PT ;  /* 0x0000002b342ba210 */ /* 0x000fe200007fe4ff */
[----:B------:R-:W-:-:S10]  /*7630*/  HFMA2.MMA R52, -RZ, RZ, 0, 0 ;  /* 0x00000000ff347435 */ /* 0x000fd400000001ff */
[----:B------:R-:W2:Y:S04]  /*7640*/  @!P3 LDG.E R52, desc[UR10][R4.64] ;  /* 0x0000000a0434b981 */ /* 0x000ea8000c1e1900 */
[----:B------:R-:W2:Y:S01]  /*7650*/  LDL.LU.64 R4, [R1+0x390] ;  /* 0x0003900001047983 */ /* 0x000ea20000300a00 */
[----:B------:R-:W-:-:S03]  /*7660*/  LOP3.LUT P6, RZ, R0, 0x4000, RZ, 0xc0, !PT ;  /* 0x0000400000ff7812 */ /* 0x000fc600078cc0ff */
[----:B------:R0:W-:Y:S01]  /*7670*/  STL [R1+0x10], R116 ;  /* 0x0000107401007387 */ /* 0x0001e20000100800 */
[----:B------:R-:W-:Y:S02]  /*7680*/  LOP3.LUT P4, RZ, R0, 0x2000, RZ, 0xc0, !PT ;  /* 0x0000200000ff7812 */ /* 0x000fe4000788c0ff */
[----:B------:R-:W-:Y:S01]  /*7690*/  PRMT R117, R117, 0x5410, RZ ;  /* 0x0000541075757816 */ /* 0x000fe200000000ff */
[----:B------:R1:W-:Y:S01]  /*76a0*/  STL [R1+0x15c], R34 ;  /* 0x00015c2201007387 */ /* 0x0003e20000100800 */
[----:B0-----:R-:W-:-:S04]  /*76b0*/  PRMT R116, RZ, 0x7610, R116 ;  /* 0x00007610ff747816 */ /* 0x001fc80000000074 */
[----:B------:R-:W-:Y:S02]  /*76c0*/  @!P5 PRMT R116, R34, 0x7610, R116 ;  /* 0x000076102274d816 */ /* 0x000fe40000000074 */
[----:B-1----:R-:W-:Y:S02]  /*76d0*/  @!P6 SHF.R.U32.HI R34, RZ, 0x10, R35 ;  /* 0x00000010ff22e819 */ /* 0x002fe40000011623 */
[----:B------:R-:W-:Y:S02]  /*76e0*/  PRMT R124, RZ, 0x7610, R124 ;  /* 0x00007610ff7c7816 */ /* 0x000fe4000000007c */
[----:B------:R-:W-:Y:S02]  /*76f0*/  @!P6 PRMT R117, R117, 0x5410, R34 ;  /* 0x000054107575e816 */ /* 0x000fe40000000022 */
[----:B------:R-:W-:Y:S02]  /*7700*/  @!P6 SHF.R.U32.HI R34, RZ, 0x10, R32 ;  /* 0x00000010ff22e819 */ /* 0x000fe40000011620 */
[----:B------:R-:W-:Y:S01]  /*7710*/  PRMT R116, R116, 0x5410, RZ ;  /* 0x0000541074747816 */ /* 0x000fe200000000ff */
[----:B------:R0:W-:Y:S01]  /*7720*/  STL [R1+0x14], R99 ;  /* 0x0000146301007387 */ /* 0x0001e20000100800 */
[----:B------:R-:W-:-:S02]  /*7730*/  @!P6 PRMT R124, R34, 0x7610, R124 ;  /* 0x00007610227ce816 */ /* 0x000fc4000000007c */
[----:B------:R-:W-:Y:S01]  /*7740*/  LOP3.LUT R0, R0, 0xfffffff7, RZ, 0xc0, !PT ;  /* 0xfffffff700007812 */ /* 0x000fe200078ec0ff */
[----:B------:R1:W-:Y:S01]  /*7750*/  STL [R1+0x60], R35 ;  /* 0x0000602301007387 */ /* 0x0003e20000100800 */
[----:B------:R-:W-:Y:S02]  /*7760*/  @!P6 PRMT R116, R116, 0x5410, R35 ;  /* 0x000054107474e816 */ /* 0x000fe40000000023 */
[----:B------:R-:W-:Y:S02]  /*7770*/  @!P4 SHF.R.U32.HI R34, RZ, 0x10, R33 ;  /* 0x00000010ff22c819 */ /* 0x000fe40000011621 */
[----:B0-----:R-:W-:Y:S01]  /*7780*/  PRMT R99, RZ, 0x7610, R99 ;  /* 0x00007610ff637816 */ /* 0x001fe20000000063 */
[----:B------:R0:W-:Y:S01]  /*7790*/  STL [R1+0x110], R98 ;  /* 0x0001106201007387 */ /* 0x0001e20000100800 */
[----:B-1----:R-:W-:-:S03]  /*77a0*/  PRMT R35, RZ, 0x7610, R35 ;  /* 0x00007610ff237816 */ /* 0x002fc60000000023 */
[----:B------:R1:W-:Y:S01]  /*77b0*/  STL [R1+0x164], R26 ;  /* 0x0001641a01007387 */ /* 0x0003e20000100800 */
[----:B------:R-:W-:Y:S02]  /*77c0*/  @P2 LOP3.LUT R0, R0, 0x8, RZ, 0xfc, !PT ;  /* 0x0000000800002812 */ /* 0x000fe400078efcff */
[----:B------:R-:W-:Y:S02]  /*77d0*/  @!P4 PRMT R99, R34, 0x7610, R99 ;  /* 0x000076102263c816 */ /* 0x000fe40000000063 */
[----:B------:R-:W-:Y:S02]  /*77e0*/  @!P4 SHF.R.U32.HI R34, RZ, 0x10, R26 ;  /* 0x00000010ff22c819 */ /* 0x000fe4000001161a */
[----:B0-----:R-:W-:Y:S02]  /*77f0*/  PRMT R98, RZ, 0x7610, R98 ;  /* 0x00007610ff627816 */ /* 0x001fe40000000062 */
[----:B------:R-:W-:Y:S02]  /*7800*/  @!P4 PRMT R35, R26, 0x7610, R35 ;  /* 0x000076101a23c816 */ /* 0x000fe40000000023 */
[----:B-1----:R-:W-:-:S02]  /*7810*/  IADD3 R26, R123, 0x1b8, RZ ;  /* 0x000001b87b1a7810 */ /* 0x002fc40007ffe0ff */
[----:B------:R-:W-:Y:S02]  /*7820*/  LOP3.LUT P2, RZ, R3, 0x40, RZ, 0xc0, !PT ;  /* 0x0000004003ff7812 */ /* 0x000fe4000784c0ff */
[----:B------:R-:W-:Y:S02]  /*7830*/  LOP3.LUT P5, RZ, R0, 0x40000, RZ, 0xc0, !PT ;  /* 0x0004000000ff7812 */ /* 0x000fe400078ac0ff */
[----:B------:R-:W-:Y:S02]  /*7840*/  @!P4 PRMT R98, R34, 0x7610, R98 ;  /* 0x000076102262c816 */ /* 0x000fe40000000062 */
[----:B------:R-:W-:Y:S02]  /*7850*/  SHF.R.S32.HI R34, RZ, 0x1f, R26 ;  /* 0x0000001fff227819 */ /* 0x000fe4000001141a */
[----:B------:R-:W-:Y:S01]  /*7860*/  ISETP.GE.U32.AND P0, PT, R26, UR18, PT ;  /* 0x000000121a007c0c */ /* 0x000fe2000bf06070 */
[----:B------:R-:W-:Y:S04]  /*7870*/  STL.S16 [R1+0x210], R99 ;  /* 0x0002106301007387 */ /* 0x000fe80000100600 */
[----:B------:R0:W-:Y:S04]  /*7880*/  STL.S16 [R1+0x214], R98 ;  /* 0x0002146201007387 */ /* 0x0001e80000100600 */
[----:B------:R-:W-:Y:S01]  /*7890*/  STL [R1+0x160], R32 ;  /* 0x0001602001007387 */ /* 0x000fe20000100800 */
[----:B0-----:R-:W-:-:S03]  /*78a0*/  CS2R R98, SRZ ;  /* 0x0000000000627805 */ /* 0x001fc6000001ff00 */
[----:B------:R-:W-:Y:S04]  /*78b0*/  STL [R1+0x64], R33 ;  /* 0x0000642101007387 */ /* 0x000fe80000100800 */
[----:B------:R0:W2:Y:S04]  /*78c0*/  @!P2 LDG.E R99, desc[UR10][R120.64] ;  /* 0x0000000a7863a981 */ /* 0x0000a8000c1e1900 */
[----:B---3--:R1:W3:Y:S01]  /*78d0*/  @!P2 LDG.E R98, desc[UR10][R112.64] ;  /* 0x0000000a7062a981 */ /* 0x0082e2000c1e1900 */
[----:B0-----:R-:W-:Y:S02]  /*78e0*/  PRMT R120, R120, 0x5410, RZ ;  /* 0x0000541078787816 */ /* 0x001fe400000000ff */
[----:B-1----:R-:W-:Y:S01]  /*78f0*/  PRMT R113, R113, 0x5410, RZ ;  /* 0x0000541071717816 */ /* 0x002fe200000000ff */
[----:B------:R-:W-:Y:S01]  /*7900*/  STL [R1+0x68], R24 ;  /* 0x0000681801007387 */ /* 0x000fe20000100800 */
[----:B------:R-:W-:-:S02]  /*7910*/  PRMT R121, RZ, 0x7610, R121 ;  /* 0x00007610ff797816 */ /* 0x000fc40000000079 */
[----:B------:R-:W-:Y:S01]  /*7920*/  @!P5 PRMT R113, R113, 0x5410, R24 ;  /* 0x000054107171d816 */ /* 0x000fe20000000018 */
[----:B------:R-:W-:Y:S01]  /*7930*/  STL.S16 [R1+0x212], R35 ;  /* 0x0002122301007387 */ /* 0x000fe20000100600 */
[----:B------:R-:W-:-:S03]  /*7940*/  MOV R97, RZ ;  /* 0x000000ff00617202 */ /* 0x000fc60000000f00 */
[----:B------:R0:W-:Y:S01]  /*7950*/  STL [R1+0x120], R106 ;  /* 0x0001206a01007387 */ /* 0x0001e20000100800 */
[----:B------:R-:W-:-:S03]  /*7960*/  PRMT R107, RZ, 0x7610, R107 ;  /* 0x00007610ff6b7816 */ /* 0x000fc6000000006b */
[----:B------:R1:W-:Y:S01]  /*7970*/  STL [R1+0x168], R25 ;  /* 0x0001681901007387 */ /* 0x0003e20000100800 */
[----:B0-----:R-:W-:-:S04]  /*7980*/  PRMT R106, RZ, 0x7610, R106 ;  /* 0x00007610ff6a7816 */ /* 0x001fc8000000006a */
[----:B------:R-:W-:Y:S02]  /*7990*/  @!P5 PRMT R106, R25, 0x7610, R106 ;  /* 0x00007610196ad816 */ /* 0x000fe4000000006a */
[----:B------:R-:W-:Y:S02]  /*79a0*/  LOP3.LUT P2, RZ, R0, 0x10000, RZ, 0xc0, !PT ;  /* 0x0001000000ff7812 */ /* 0x000fe4000784c0ff */
[----:B------:R-:W-:Y:S02]  /*79b0*/  PRMT R113, RZ, 0x7610, R113 ;  /* 0x00007610ff717816 */ /* 0x000fe40000000071 */
[----:B------:R-:W-:Y:S02]  /*79c0*/  PRMT R106, R106, 0x5410, RZ ;  /* 0x000054106a6a7816 */ /* 0x000fe400000000ff */
[----:B----4-:R-:W-:-:S04]  /*79d0*/  PRMT R122, RZ, 0x7610, R122 ;  /* 0x00007610ff7a7816 */ /* 0x010fc8000000007a */
[----:B------:R-:W-:Y:S02]  /*79e0*/  @!P6 PRMT R122, R32, 0x7610, R122 ;  /* 0x00007610207ae816 */ /* 0x000fe4000000007a */
[----:B------:R-:W-:Y:S02]  /*79f0*/  ISETP.GE.OR.EX P6, PT, R34, UR19, P1, P0 ;  /* 0x0000001322007c0c */ /* 0x000fe40008fc6700 */
[----:B------:R-:W-:Y:S02]  /*7a00*/  @!P5 SHF.R.U32.HI R32, RZ, 0x10, R24 ;  /* 0x00000010ff20d819 */ /* 0x000fe40000011618 */
[----:B------:R-:W-:Y:S02]  /*7a10*/  PRMT R122, R122, 0x5410, RZ ;  /* 0x000054107a7a7816 */ /* 0x000fe400000000ff */
[----:B------:R-:W-:Y:S02]  /*7a20*/  @!P5 PRMT R120, R120, 0x5410, R32 ;  /* 0x000054107878d816 */ /* 0x000fe40000000020 */
[----:B------:R-:W-:-:S05]  /*7a30*/  @!P4 PRMT R122, R122, 0x5410, R33 ;  /* 0x000054107a7ac816 */ /* 0x000fca0000000021 */
[----:B------:R-:W0:Y:S01]  /*7a40*/  @!P6 LDC.64 R32, c[0x0][0x288] ;  /* 0x0000a200ff20eb82 */ /* 0x000e220000000a00 */
[----:B------:R-:W-:Y:S02]  /*7a50*/  @!P5 SHF.R.U32.HI R24, RZ, 0x10, R25 ;  /* 0x00000010ff18d819 */ /* 0x000fe40000011619 */
[----:B------:R-:W-:Y:S02]  /*7a60*/  @!P6 MOV R35, R65 ;  /* 0x000000410023e202 */ /* 0x000fe40000000f00 */
[----:B------:R-:W-:Y:S01]  /*7a70*/  @!P5 PRMT R121, R24, 0x7610, R121 ;  /* 0x000076101879d816 */ /* 0x000fe20000000079 */
        /* <DEDUP_REMOVED lines=8> */
[----:B------:R-:W4:Y:S01]  /*7b00*/  @!P6 LDC.64 R34, c[0x0][0x228] ;  /* 0x00008a00ff22eb82 */ /* 0x000f220000000a00 */
[----:B------:R-:W-:Y:S01]  /*7b10*/  LOP3.LUT P4, RZ, R3, 0x20, RZ, 0xc0, !PT ;  /* 0x0000002003ff7812 */ /* 0x000fe2000788c0ff */
[----:B--2---:R-:W2:Y:S01]  /*7b20*/  @!P3 LDG.E R97, desc[UR10][R4.64] ;  /* 0x0000000a0461b981 */ /* 0x004ea2000c1e1900 */
[----:B------:R-:W-:Y:S02]  /*7b30*/  LOP3.LUT P3, RZ, R0, 0x20000, RZ, 0xc0, !PT ;  /* 0x0002000000ff7812 */ /* 0x000fe4000786c0ff */
[----:B0-----:R-:W-:Y:S01]  /*7b40*/  @!P6 IADD3 R32, P0, R26, R32, RZ ;  /* 0x000000201a20e210 */ /* 0x001fe20007f1e0ff */
[----:B------:R0:W-:Y:S01]  /*7b50*/  STL [R1+0x6c], R27 ;  /* 0x00006c1b01007387 */ /* 0x0001e20000100800 */
[----:B------:R-:W-:-:S03]  /*7b60*/  PRMT R112, R112, 0x5410, RZ ;  /* 0x0000541070707816 */ /* 0x000fc600000000ff */
[----:B------:R0:W-:Y:S04]  /*7b70*/  STL [R1+0x170], R16 ;  /* 0x0001701001007387 */ /* 0x0001e80000100800 */
[----:B------:R0:W-:Y:S02]  /*7b80*/  STL [R1+0x74], R17 ;  /* 0x0000741101007387 */ /* 0x0001e40000100800 */
[----:B-1----:R-:W-:Y:S02]  /*7b90*/  @!P3 SHF.R.U32.HI R25, RZ, 0x10, R27 ;  /* 0x00000010ff19b819 */ /* 0x002fe4000001161b */
[----:B------:R1:W-:Y:S02]  /*7ba0*/  STL [R1+0x16c], R18 ;  /* 0x00016c1201007387 */ /* 0x0003e40000100800 */
[----:B------:R-:W-:-:S02]  /*7bb0*/  @!P3 PRMT R107, R25, 0x7610, R107 ;  /* 0x00007610196bb816 */ /* 0x000fc4000000006b */
[----:B------:R-:W-:Y:S01]  /*7bc0*/  @!P3 SHF.R.U32.HI R25, RZ, 0x10, R18 ;  /* 0x00000010ff19b819 */ /* 0x000fe20000011612 */
[----:B------:R1:W-:Y:S03]  /*7bd0*/  STL [R1+0x70], R19 ;  /* 0x0000701301007387 */ /* 0x0003e60000100800 */
[----:B------:R-:W-:Y:S01]  /*7be0*/  @!P3 PRMT R113, R25, 0x7610, R113 ;  /* 0x000076101971b816 */ /* 0x000fe20000000071 */
[----:B------:R3:W-:Y:S01]  /*7bf0*/  STL [R1+0x18], R101 ;  /* 0x0000186501007387 */ /* 0x0007e20000100800 */
[----:B------:R-:W-:Y:S02]  /*7c00*/  MOV R25, RZ ;  /* 0x000000ff00197202 */ /* 0x000fe40000000f00 */
[----:B------:R-:W-:Y:S01]  /*7c10*/  @!P6 IADD3.X R33, R24, R33, RZ, P0, !PT ;  /* 0x000000211821e210 */ /* 0x000fe200007fe4ff */
[----:B------:R3:W-:Y:S01]  /*7c20*/  STL [R1+0x114], R100 ;  /* 0x0001146401007387 */ /* 0x0007e20000100800 */
[----:B------:R-:W-:-:S02]  /*7c30*/  LOP3.LUT R0, R0, 0xfffffffb, RZ, 0xc0, !PT ;  /* 0xfffffffb00007812 */ /* 0x000fc400078ec0ff */
[----:B----4-:R-:W-:Y:S01]  /*7c40*/  @!P6 IADD3 R34, P0, R26, R34, RZ ;  /* 0x000000221a22e210 */ /* 0x010fe20007f1e0ff */
[----:B------:R4:W2:Y:S01]  /*7c50*/  @!P4 LDG.E R25, desc[UR10][R114.64] ;  /* 0x0000000a7219c981 */ /* 0x0008a2000c1e1900 */
[----:B------:R-:W-:Y:S02]  /*7c60*/  @!P2 SHF.R.U32.HI R26, RZ, 0x10, R19 ;  /* 0x00000010ff1aa819 */ /* 0x000fe40000011613 */
[----:B------:R-:W-:Y:S01]  /*7c70*/  @P6 LOP3.LUT R0, R0, 0x4, RZ, 0xfc, !PT ;  /* 0x0000000400006812 */ /* 0x000fe200078efcff */
[----:B------:R3:W-:Y:S01]  /*7c80*/  STL [R1+0x174], R45 ;  /* 0x0001742d01007387 */ /* 0x0007e20000100800 */
[----:B------:R-:W-:Y:S02]  /*7c90*/  @!P6 IADD3.X R35, R24, R35, RZ, P0, !PT ;  /* 0x000000231823e210 */ /* 0x000fe400007fe4ff */
[----:B------:R-:W-:Y:S01]  /*7ca0*/  LOP3.LUT P6, RZ, R3, 0x10, RZ, 0xc0, !PT ;  /* 0x0000001003ff7812 */ /* 0x000fe200078cc0ff */
[----:B------:R3:W-:Y:S01]  /*7cb0*/  STL [R1+0x78], R49 ;  /* 0x0000783101007387 */ /* 0x0007e20000100800 */
[----:B----4-:R-:W-:-:S02]  /*7cc0*/  PRMT R114, R114, 0x5410, RZ ;  /* 0x0000541072727816 */ /* 0x010fc400000000ff */
[----:B------:R-:W-:Y:S01]  /*7cd0*/  PRMT R115, R115, 0x5410, RZ ;  /* 0x0000541073737816 */ /* 0x000fe200000000ff */
[----:B------:R4:W-:Y:S01]  /*7ce0*/  STL [R1+0x20], R105 ;  /* 0x0000206901007387 */ /* 0x0009e20000100800 */
[----:B------:R-:W-:Y:S02]  /*7cf0*/  @!P2 PRMT R114, R114, 0x5410, R26 ;  /* 0x000054107272a816 */ /* 0x000fe4000000001a */
[----:B------:R-:W-:Y:S01]  /*7d00*/  @!P2 SHF.R.U32.HI R26, RZ, 0x10, R16 ;  /* 0x00000010ff1aa819 */ /* 0x000fe20000011610 */
[----:B------:R4:W-:Y:S01]  /*7d10*/  STL [R1+0x178], R53 ;  /* 0x0001783501007387 */ /* 0x0009e20000100800 */
[----:B------:R-:W-:Y:S02]  /*7d20*/  PRMT R107, R107, 0x5410, RZ ;  /* 0x000054106b6b7816 */ /* 0x000fe400000000ff */
[----:B------:R-:W-:Y:S01]  /*7d30*/  @!P3 PRMT R106, R106, 0x5410, R27 ;  /* 0x000054106a6ab816 */ /* 0x000fe2000000001b */
[----:B------:R4:W-:Y:S01]  /*7d40*/  STL [R1+0x80], R61 ;  /* 0x0000803d01007387 */ /* 0x0009e20000100800 */
[----:B------:R-:W-:-:S02]  /*7d50*/  @!P2 PRMT R115, R115, 0x5410, R26 ;  /* 0x000054107373a816 */ /* 0x000fc4000000001a */
[----:B0-----:R-:W-:Y:S02]  /*7d60*/  CS2R R26, SRZ ;  /* 0x00000000001a7805 */ /* 0x001fe4000001ff00 */
[----:B------:R-:W-:Y:S01]  /*7d70*/  @!P3 PRMT R107, R107, 0x5410, R18 ;  /* 0x000054106b6bb816 */ /* 0x000fe20000000012 */
[----:B------:R0:W-:Y:S01]  /*7d80*/  STL [R1+0x11c], R104 ;  /* 0x00011c6801007387 */ /* 0x0001e20000100800 */
[----:B------:R-:W-:-:S03]  /*7d90*/  LOP3.LUT P3, RZ, R0, 0x400000, RZ, 0xc0, !PT ;  /* 0x0040000000ff7812 */ /* 0x000fc6000786c0ff */
[----:B------:R1:W2:Y:S01]  /*7da0*/  @!P6 LDG.E R27, desc[UR10][R56.64] ;  /* 0x0000000a381be981 */ /* 0x0002a2000c1e1900 */
[----:B------:R-:W-:-:S03]  /*7db0*/  PRMT R115, RZ, 0x7610, R115 ;  /* 0x00007610ff737816 */ /* 0x000fc60000000073 */
[----:B------:R4:W2:Y:S01]  /*7dc0*/  @!P6 LDG.E R26, desc[UR10][R110.64] ;  /* 0x0000000a6e1ae981 */ /* 0x0008a2000c1e1900 */
[----:B------:R-:W-:-:S03]  /*7dd0*/  LOP3.LUT P5, RZ, R3, 0x2000000, RZ, 0xc0, !PT ;  /* 0x0200000003ff7812 */ /* 0x000fc600078ac0ff */
[----:B------:R0:W-:Y:S01]  /*7de0*/  STL [R1+0x118], R102 ;  /* 0x0001186601007387 */ /* 0x0001e20000100800 */
[----:B-1----:R-:W-:-:S03]  /*7df0*/  IADD3 R56, R123, 0x1c0, RZ ;  /* 0x000001c07b387810 */ /* 0x002fc60007ffe0ff */
[----:B------:R1:W-:Y:S01]  /*7e00*/  STL [R1+0x1c], R103 ;  /* 0x00001c6701007387 */ /* 0x0003e20000100800 */
[----:B------:R-:W-:Y:S02]  /*7e10*/  SHF.R.S32.HI R57, RZ, 0x1f, R56 ;  /* 0x0000001fff397819 */ /* 0x000fe40000011438 */
[----:B------:R-:W-:Y:S01]  /*7e20*/  ISETP.GE.U32.AND P0, PT, R56, UR18, PT ;  /* 0x0000001238007c0c */ /* 0x000fe2000bf06070 */
[----:B------:R1:W-:Y:S01]  /*7e30*/  STL [R1+0x84], R75 ;  /* 0x0000844b01007387 */ /* 0x0003e20000100800 */
[----:B----4-:R-:W-:Y:S02]  /*7e40*/  PRMT R110, RZ, 0x5410, RZ ;  /* 0x00005410ff6e7816 */ /* 0x010fe400000000ff */
[----:B------:R-:W-:Y:S01]  /*7e50*/  @!P2 PRMT R112, R112, 0x5410, R19 ;  /* 0x000054107070a816 */ /* 0x000fe20000000013 */
[----:B------:R4:W-:Y:S01]  /*7e60*/  STL [R1+0x88], R87 ;  /* 0x0000885701007387 */ /* 0x0009e20000100800 */
[----:B------:R-:W-:Y:S02]  /*7e70*/  @!P2 PRMT R115, R16, 0x7610, R115 ;  /* 0x000076101073a816 */ /* 0x000fe40000000073 */
[----:B------:R-:W-:Y:S01]  /*7e80*/  ISETP.GE.OR.EX P2, PT, R57, UR19, P1, P0 ;  /* 0x0000001339007c0c */ /* 0x000fe20008f46700 */
[----:B------:R-:W-:Y:S01]  /*7e90*/  STL [R1+0x188], R85 ;  /* 0x0001885501007387 */ /* 0x000fe20000100800 */
[----:B------:R-:W-:-:S02]  /*7ea0*/  @!P3 SHF.R.U32.HI R16, RZ, 0x10, R17 ;  /* 0x00000010ff10b819 */ /* 0x000fc40000011611 */
[----:B------:R-:W-:Y:S01]  /*7eb0*/  @!P3 PRMT R110, R17, 0x7610, R110 ;  /* 0x00007610116eb816 */ /* 0x000fe2000000006e */
[----:B------:R-:W-:Y:S01]  /*7ec0*/  STL [R1+0x18c], R84 ;  /* 0x00018c5401007387 */ /* 0x000fe20000100800 */
[----:B------:R-:W-:Y:S02]  /*7ed0*/  PRMT R111, R111, 0x5410, RZ ;  /* 0x000054106f6f7816 */ /* 0x000fe400000000ff */
[----:B------:R-:W-:Y:S01]  /*7ee0*/  @!P3 PRMT R110, R110, 0x5410, R16 ;  /* 0x000054106e6eb816 */ /* 0x000fe20000000010 */
[----:B------:R-:W-:Y:S01]  /*7ef0*/  STL [R1+0x184], R83 ;  /* 0x0001845301007387 */ /* 0x000fe20000100800 */
[----:B------:R-:W-:Y:S02]  /*7f00*/  @!P3 SHF.R.U32.HI R16, RZ, 0x10, R45 ;  /* 0x00000010ff10b819 */ /* 0x000fe4000001162d */
[----:B------:R-:W-:Y:S01]  /*7f10*/  PRMT R121, R121, 0x5410, RZ ;  /* 0x0000541079797816 */ /* 0x000fe200000000ff */
[----:B------:R-:W-:Y:S01]  /*7f20*/  STL [R1+0x94], R2 ;  /* 0x0000940201007387 */ /* 0x000fe20000100800 */
[----:B------:R-:W-:-:S02]  /*7f30*/  @!P3 PRMT R111, R111, 0x5410, R16 ;  /* 0x000054106f6fb816 */ /* 0x000fc40000000010 */
[----:B------:R-:W0:Y:S01]  /*7f40*/  @!P2 LDC.64 R16, c[0x0][0x288] ;  /* 0x0000a200ff10ab82 */ /* 0x000e220000000a00 */
[----:B------:R-:W-:Y:S01]  /*7f50*/  @!P2 MOV R18, R66 ;  /* 0x000000420012a202 */ /* 0x000fe20000000f00 */
[----:B------:R-:W-:Y:S01]  /*7f60*/  STL [R1+0x180], R73 ;  /* 0x0001804901007387 */ /* 0x000fe20000100800 */
[----:B------:R-:W-:Y:S02]  /*7f70*/  @!P2 MOV R19, R65 ;  /* 0x000000410013a202 */ /* 0x000fe40000000f00 */
[----:B------:R-:W-:Y:S01]  /*7f80*/  PRMT R125, RZ, 0x7610, R125 ;  /* 0x00007610ff7d7816 */ /* 0x000fe2000000007d */
[----:B------:R-:W-:Y:S04]  /*7f90*/  STL [R1+0x194], R72 ;  /* 0x0001944801007387 */ /* 0x000fe80000100800 */
[----:B------:R-:W-:Y:S04]  /*7fa0*/  STL [R1+0x190], R92 ;  /* 0x0001905c01007387 */ /* 0x000fe80000100800 */
[----:B------:R-:W-:Y:S01]  /*7fb0*/  STL [R1+0x98], R74 ;  /* 0x0000984a01007387 */ /* 0x000fe20000100800 */
[----:B------:R-:W-:-:S02]  /*7fc0*/  PRMT R120, RZ, 0x7610, R120 ;  /* 0x00007610ff787816 */ /* 0x000fc40000000078 */
[----:B------:R-:W-:Y:S01]  /*7fd0*/  PRMT R117, RZ, 0x7610, R117 ;  /* 0x00007610ff757816 */ /* 0x000fe20000000075 */
[----:B------:R-:W-:Y:S04]  /*7fe0*/  STL [R1+0x198], R93 ;  /* 0x0001985d01007387 */ /* 0x000fe80000100800 */
[----:B------:R-:W-:Y:S01]  /*7ff0*/  STL [R1+0x9c], R58 ;  /* 0x00009c3a01007387 */ /* 0x000fe20000100800 */
[-C--:B0-----:R-:W-:Y:S02]  /*8000*/  @!P2 IMAD R57, R57, R16.reuse, RZ ;  /* 0x000000103939a224 */ /* 0x081fe400078e02ff */
[C---:B------:R-:W-:Y:S01]  /*8010*/  @!P2 IMAD.WIDE.U32 R18, R56.reuse, R16, R18 ;  /* 0x000000103812a225 */ /* 0x040fe200078e0012 */
[----:B------:R-:W-:Y:S03]  /*8020*/  STL [R1+0x7c], R59 ;  /* 0x00007c3b01007387 */ /* 0x000fe60000100800 */
[----:B------:R-:W-:Y:S01]  /*8030*/  @!P2 IMAD R17, R56, R17, R57 ;  /* 0x000000113811a224 */ /* 0x000fe200078e0239 */
[----:B------:R-:W-:Y:S04]  /*8040*/  STL [R1+0xa0], R96 ;  /* 0x0000a06001007387 */ /* 0x000fe80000100800 */
[----:B------:R-:W-:Y:S01]  /*8050*/  @!P2 IADD3 R17, R19, R17, RZ ;  /* 0x000000111311a210 */ /* 0x000fe20007ffe0ff */
[----:B------:R-:W2:Y:S03]  /*8060*/  LDL.LU.64 R4, [R1+0x388] ;  /* 0x0003880001047983 */ /* 0x000ea60000300a00 */
[----:B------:R-:W-:-:S02]  /*8070*/  @!P2 SHF.L.U64.HI R56, R18, 0x1, R17 ;  /* 0x000000011238a819 */ /* 0x000fc40000010211 */
[----:B------:R-:W0:Y:S01]  /*8080*/  @!P2 LDC.64 R16, c[0x0][0x230] ;  /* 0x00008c00ff10ab82 */ /* 0x000e220000000a00 */
[----:B------:R-:W-:-:S07]  /*8090*/  @!P2 SHF.L.U32 R57, R18, 0x1, RZ ;  /* 0x000000011239a819 */ /* 0x000fce00000006ff */
[----:B------:R-:W1:Y:S01]  /*80a0*/  @!P2 LDC.64 R18, c[0x0][0x228] ;  /* 0x00008a00ff12ab82 */ /* 0x000e620000000a00 */
[----:B------:R-:W-:-:S10]  /*80b0*/  HFMA2.MMA R24, -RZ, RZ, 0, 0 ;  /* 0x00000000ff187435 */ /* 0x000fd400000001ff */
[----:B------:R-:W2:Y:S01]  /*80c0*/  @!P4 LDG.E R24, desc[UR10][R118.64] ;  /* 0x0000000a7618c981 */ /* 0x000ea2000c1e1900 */
[C---:B------:R-:W-:Y:S02]  /*80d0*/  LOP3.LUT P4, RZ, R0.reuse, 0x100000, RZ, 0xc0, !PT ;  /* 0x0010000000ff7812 */ /* 0x040fe4000788c0ff */
[----:B------:R-:W-:Y:S02]  /*80e0*/  LOP3.LUT R0, R0, 0xfffffffd, RZ, 0xc0, !PT ;  /* 0xfffffffd00007812 */ /* 0x000fe400078ec0ff */
[C---:B0-----:R-:W-:Y:S02]  /*80f0*/  @!P2 IADD3 R16, P0, R57.reuse, R16, RZ ;  /* 0x000000103910a210 */ /* 0x041fe40007f1e0ff */
[----:B------:R-:W-:Y:S02]  /*8100*/  @P2 LOP3.LUT R0, R0, 0x2, RZ, 0xfc, !PT ;  /* 0x0000000200002812 */ /* 0x000fe400078efcff */
[----:B------:R-:W-:Y:S02]  /*8110*/  @!P2 IADD3.X R17, R56, R17, RZ, P0, !PT ;  /* 0x000000113811a210 */ /* 0x000fe400007fe4ff */
[----:B-1----:R-:W-:-:S04]  /*8120*/  @!P2 IADD3 R18, P0, R57, R18, RZ ;  /* 0x000000123912a210 */ /* 0x002fc80007f1e0ff */
[----:B------:R-:W-:Y:S02]  /*8130*/  @!P2 IADD3.X R19, R56, R19, RZ, P0, !PT ;  /* 0x000000133813a210 */ /* 0x000fe400007fe4ff */
[----:B------:R-:W-:Y:S02]  /*8140*/  LOP3.LUT P0, RZ, R0, 0x200000, RZ, 0xc0, !PT ;  /* 0x0020000000ff7812 */ /* 0x000fe4000780c0ff */
[----:B------:R-:W-:Y:S02]  /*8150*/  LOP3.LUT R3, R3, 0xffbfffff, RZ, 0xc0, !PT ;  /* 0xffbfffff03037812 */ /* 0x000fe400078ec0ff */
[----:B---3--:R-:W-:Y:S02]  /*8160*/  PRMT R101, R101, 0x5410, RZ ;  /* 0x0000541065657816 */ /* 0x008fe400000000ff */
[----:B------:R-:W-:Y:S02]  /*8170*/  @P6 LOP3.LUT R3, R3, 0x400000, RZ, 0xfc, !PT ;  /* 0x0040000003036812 */ /* 0x000fe400078efcff */
[----:B------:R-:W-:-:S05]  /*8180*/  PRMT R100, RZ, 0x7610, R100 ;  /* 0x00007610ff647816 */ /* 0x000fca0000000064 */
[----:B------:R-:W-:Y:S02]  /*8190*/  @!P0 SHF.R.U32.HI R56, RZ, 0x10, R49 ;  /* 0x00000010ff388819 */ /* 0x000fe40000011631 */
[----:B------:R-:W-:Y:S02]  /*81a0*/  LOP3.LUT P6, RZ, R3, 0x400, RZ, 0xc0, !PT ;  /* 0x0000040003ff7812 */ /* 0x000fe400078cc0ff */
[----:B------:R-:W-:Y:S02]  /*81b0*/  @!P0 PRMT R101, R101, 0x5410, R56 ;  /* 0x0000541065658816 */ /* 0x000fe40000000038 */
[----:B------:R-:W-:Y:S01]  /*81c0*/  @!P3 PRMT R100, R45, 0x7610, R100 ;  /* 0x000076102d64b816 */ /* 0x000fe20000000064 */
[----:B------:R-:W-:Y:S01]  /*81d0*/  HFMA2.MMA R45, -RZ, RZ, 0, 0 ;  /* 0x00000000ff2d7435 */ /* 0x000fe200000001ff */
[----:B------:R-:W-:-:S04]  /*81e0*/  PRMT R101, RZ, 0x7610, R101 ;  /* 0x00007610ff657816 */ /* 0x000fc80000000065 */
[----:B------:R-:W-:Y:S02]  /*81f0*/  @!P0 PRMT R101, R49, 0x7610, R101 ;  /* 0x0000761031658816 */ /* 0x000fe40000000065 */
[----:B------:R-:W-:-:S03]  /*8200*/  MOV R49, RZ ;  /* 0x000000ff00317202 */ /* 0x000fc60000000f00 */
[----:B------:R0:W3:Y:S04]  /*8210*/  @!P6 LDG.E R45, desc[UR10][R108.64] ;  /* 0x0000000a6c2de981 */ /* 0x0000e8000c1e1900 */
[----:B------:R1:W3:Y:S01]  /*8220*/  @!P6 LDG.E R49, desc[UR10][R50.64] ;  /* 0x0000000a3231e981 */ /* 0x0002e2000c1e1900 */
[----:B------:R-:W-:Y:S02]  /*8230*/  LOP3.LUT P2, RZ, R3, 0x200, RZ, 0xc0, !PT ;  /* 0x0000020003ff7812 */ /* 0x000fe4000784c0ff */
[----:B0-----:R-:W-:Y:S02]  /*8240*/  PRMT R108, R108, 0x5410, RZ ;  /* 0x000054106c6c7816 */ /* 0x001fe400000000ff */
[----:B-1----:R-:W-:Y:S02]  /*8250*/  @!P4 SHF.R.U32.HI R50, RZ, 0x10, R59 ;  /* 0x00000010ff32c819 */ /* 0x002fe4000001163b */
[----:B------:R-:W-:-:S02]  /*8260*/  PRMT R100, R100, 0x5410, RZ ;  /* 0x0000541064647816 */ /* 0x000fc400000000ff */
[----:B------:R-:W-:Y:S02]  /*8270*/  @!P4 PRMT R108, R108, 0x5410, R50 ;  /* 0x000054106c6cc816 */ /* 0x000fe40000000032 */
[----:B------:R-:W-:Y:S02]  /*8280*/  PRMT R109, R109, 0x5410, RZ ;  /* 0x000054106d6d7816 */ /* 0x000fe400000000ff */
[----:B------:R-:W-:Y:S02]  /*8290*/  @!P4 SHF.R.U32.HI R50, RZ, 0x10, R63 ;  /* 0x00000010ff32c819 */ /* 0x000fe4000001163f */
[----:B------:R-:W-:Y:S02]  /*82a0*/  LOP3.LUT P3, RZ, R0, 0x2000000, RZ, 0xc0, !PT ;  /* 0x0200000000ff7812 */ /* 0x000fe4000786c0ff */
[----:B------:R-:W-:Y:S02]  /*82b0*/  PRMT R105, R105, 0x5410, RZ ;  /* 0x0000541069697816 */ /* 0x000fe400000000ff */
[----:B------:R-:W-:-:S02]  /*82c0*/  @!P0 SHF.R.U32.HI R56, RZ, 0x10, R53 ;  /* 0x00000010ff388819 */ /* 0x000fc40000011635 */
[----:B------:R-:W-:Y:S02]  /*82d0*/  @!P0 PRMT R100, R100, 0x5410, R53 ;  /* 0x0000541064648816 */ /* 0x000fe40000000035 */
[----:B------:R-:W-:Y:S02]  /*82e0*/  @!P4 PRMT R109, R109, 0x5410, R50 ;  /* 0x000054106d6dc816 */ /* 0x000fe40000000032 */
[----:B------:R-:W-:Y:S02]  /*82f0*/  CS2R R50, SRZ ;  /* 0x0000000000327805 */ /* 0x000fe4000001ff00 */
[----:B------:R-:W-:Y:S02]  /*8300*/  IADD3 R53, R123, 0x1c8, RZ ;  /* 0x000001c87b357810 */ /* 0x000fe40007ffe0ff */
[----:B------:R-:W-:Y:S02]  /*8310*/  @!P0 PRMT R105, R105, 0x5410, R56 ;  /* 0x0000541069698816 */ /* 0x000fe40000000038 */
[----:B------:R-:W-:Y:S01]  /*8320*/  SHF.R.S32.HI R56, RZ, 0x1f, R53 ;  /* 0x0000001fff387819 */ /* 0x000fe20000011435 */
[----:B------:R0:W3:Y:S01]  /*8330*/  @!P2 LDG.E R50, desc[UR10][R36.64] ;  /* 0x0000000a2432a981 */ /* 0x0000e2000c1e1900 */
[----:B------:R-:W-:-:S03]  /*8340*/  ISETP.GE.U32.AND P0, PT, R53, UR18, PT ;  /* 0x0000001235007c0c */ /* 0x000fc6000bf06070 */
[----:B------:R1:W3:Y:S01]  /*8350*/  @!P2 LDG.E R51, desc[UR10][R38.64] ;  /* 0x0000000a2633a981 */ /* 0x0002e2000c1e1900 */
[----:B------:R-:W-:Y:S02]  /*8360*/  ISETP.GE.OR.EX P2, PT, R56, UR19, P1, P0 ;  /* 0x0000001338007c0c */ /* 0x000fe40008f46700 */
[----:B------:R-:W-:Y:S02]  /*8370*/  PRMT R118, R118, 0x5410, RZ ;  /* 0x0000541076767816 */ /* 0x000fe400000000ff */
[----:B0-----:R-:W-:Y:S02]  /*8380*/  @!P3 SHF.R.U32.HI R36, RZ, 0x10, R61 ;  /* 0x00000010ff24b819 */ /* 0x001fe4000001163d */
[----:B------:R-:W-:Y:S02]  /*8390*/  PRMT R119, RZ, 0x7610, R119 ;  /* 0x00007610ff777816 */ /* 0x000fe40000000077 */
[----:B------:R-:W-:Y:S02]  /*83a0*/  @!P3 PRMT R118, R118, 0x5410, R36 ;  /* 0x000054107676b816 */ /* 0x000fe40000000024 */
[----:B------:R-:W-:-:S04]  /*83b0*/  @!P3 SHF.R.U32.HI R36, RZ, 0x10, R73 ;  /* 0x00000010ff24b819 */ /* 0x000fc80000011649 */
[----:B------:R-:W-:Y:S02]  /*83c0*/  @!P3 PRMT R119, R36, 0x7610, R119 ;  /* 0x000076102477b816 */ /* 0x000fe40000000077 */
[----:B------:R-:W0:Y:S01]  /*83d0*/  @!P2 LDC.64 R36, c[0x0][0x288] ;  /* 0x0000a200ff24ab82 */ /* 0x000e220000000a00 */
[----:B-1----:R-:W-:Y:S02]  /*83e0*/  @!P2 MOV R38, R66 ;  /* 0x000000420026a202 */ /* 0x002fe40000000f00 */
[----:B------:R-:W-:Y:S01]  /*83f0*/  @!P2 MOV R39, R65 ;  /* 0x000000410027a202 */ /* 0x000fe20000000f00 */
        /* <DEDUP_REMOVED lines=8> */
[----:B------:R-:W-:Y:S02]  /*8480*/  PRMT R105, RZ, 0x7610, R105 ;  /* 0x00007610ff697816 */ /* 0x000fe40000000069 */
[----:B------:R-:W-:Y:S02]  /*8490*/  PRMT R109, RZ, 0x7610, R109 ;  /* 0x00007610ff6d7816 */ /* 0x000fe4000000006d */
[----:B------:R-:W-:Y:S02]  /*84a0*/  @!P4 PRMT R105, R59, 0x7610, R105 ;  /* 0x000076103b69c816 */ /* 0x000fe40000000069 */
[----:B------:R-:W-:Y:S02]  /*84b0*/  @!P4 PRMT R109, R63, 0x7610, R109 ;  /* 0x000076103f6dc816 */ /* 0x000fe4000000006d */
[----:B------:R-:W-:Y:S02]  /*84c0*/  LOP3.LUT P6, RZ, R3, 0x100, RZ, 0xc0, !PT ;  /* 0x0000010003ff7812 */ /* 0x000fe400078cc0ff */
[----:B0-----:R-:W-:-:S04]  /*84d0*/  @!P2 IADD3 R36, P0, R56, R36, RZ ;  /* 0x000000243824a210 */ /* 0x001fc80007f1e0ff */
[C---:B------:R-:W-:Y:S02]  /*84e0*/  @!P2 IADD3.X R37, R53.reuse, R37, RZ, P0, !PT ;  /* 0x000000253525a210 */ /* 0x040fe400007fe4ff */
[----:B-1----:R-:W-:Y:S02]  /*84f0*/  @!P2 IADD3 R38, P0, R56, R38, RZ ;  /* 0x000000263826a210 */ /* 0x002fe40007f1e0ff */
[C---:B------:R-:W-:Y:S02]  /*8500*/  LOP3.LUT P4, RZ, R0.reuse, 0x800000, RZ, 0xc0, !PT ;  /* 0x0080000000ff7812 */ /* 0x040fe4000788c0ff */
[----:B------:R-:W-:Y:S01]  /*8510*/  @!P2 IADD3.X R39, R53, R39, RZ, P0, !PT ;  /* 0x000000273527a210 */ /* 0x000fe200007fe4ff */
[----:B------:R-:W-:Y:S01]  /*8520*/  HFMA2.MMA R53, -RZ, RZ, 0, 0 ;  /* 0x00000000ff357435 */ /* 0x000fe200000001ff */
[----:B------:R-:W-:Y:S02]  /*8530*/  LOP3.LUT R0, R0, 0xfffffffe, RZ, 0xc0, !PT ;  /* 0xfffffffe00007812 */ /* 0x000fe400078ec0ff */
[----:B------:R-:W-:-:S02]  /*8540*/  PRMT R108, RZ, 0x7610, R108 ;  /* 0x00007610ff6c7816 */ /* 0x000fc4000000006c */
[----:B------:R-:W-:-:S05]  /*8550*/  PRMT R119, R119, 0x5410, RZ ;  /* 0x0000541077777816 */ /* 0x000fca00000000ff */
[----:B------:R0:W3:Y:S01]  /*8560*/  @!P6 LDG.E R53, desc[UR10][R28.64] ;  /* 0x0000000a1c35e981 */ /* 0x0000e2000c1e1900 */
[----:B------:R-:W-:Y:S02]  /*8570*/  @P2 LOP3.LUT R0, R0, 0x1, RZ, 0xfc, !PT ;  /* 0x0000000100002812 */ /* 0x000fe400078efcff */
[----:B------:R-:W-:Y:S02]  /*8580*/  @!P3 PRMT R108, R61, 0x7610, R108 ;  /* 0x000076103d6cb816 */ /* 0x000fe4000000006c */
[----:B------:R-:W-:Y:S02]  /*8590*/  PRMT R61, RZ, 0x7610, R61 ;  /* 0x00007610ff3d7816 */ /* 0x000fe4000000003d */
[----:B0-----:R-:W-:-:S04]  /*85a0*/  @!P4 SHF.R.U32.HI R29, RZ, 0x10, R87 ;  /* 0x00000010ff1dc819 */ /* 0x001fc80000011657 */
[----:B------:R-:W-:Y:S02]  /*85b0*/  @!P4 PRMT R119, R119, 0x5410, R29 ;  /* 0x000054107777c816 */ /* 0x000fe4000000001d */
[----:B------:R-:W-:Y:S02]  /*85c0*/  @!P4 SHF.R.U32.HI R29, RZ, 0x10, R85 ;  /* 0x00000010ff1dc819 */ /* 0x000fe40000011655 */
[----:B------:R-:W-:Y:S02]  /*85d0*/  LOP3.LUT P0, RZ, R0, 0x1000000, RZ, 0xc0, !PT ;  /* 0x0100000000ff7812 */ /* 0x000fe4000780c0ff */
[----:B------:R-:W-:Y:S02]  /*85e0*/  LOP3.LUT P2, RZ, R3, 0x1000, RZ, 0xc0, !PT ;  /* 0x0000100003ff7812 */ /* 0x000fe4000784c0ff */
[----:B------:R-:W-:Y:S01]  /*85f0*/  @!P4 PRMT R61, R29, 0x7610, R61 ;  /* 0x000076101d3dc816 */ /* 0x000fe2000000003d */
[----:B------:R-:W-:Y:S01]  /*8600*/  HFMA2.MMA R29, -RZ, RZ, 0, 0 ;  /* 0x00000000ff1d7435 */ /* 0x000fe200000001ff */
[----:B------:R-:W-:-:S02]  /*8610*/  PRMT R104, RZ, 0x7610, R104 ;  /* 0x00007610ff687816 */ /* 0x000fc40000000068 */
[----:B------:R-:W-:Y:S02]  /*8620*/  PRMT R102, R102, 0x5410, RZ ;  /* 0x0000541066667816 */ /* 0x000fe400000000ff */
[----:B------:R-:W-:Y:S02]  /*8630*/  @!P3 PRMT R104, R73, 0x7610, R104 ;  /* 0x000076104968b816 */ /* 0x000fe40000000068 */
[----:B------:R-:W-:Y:S02]  /*8640*/  LOP3.LUT P3, RZ, R0, 0x10000000, RZ, 0xc0, !PT ;  /* 0x1000000000ff7812 */ /* 0x000fe4000786c0ff */
[----:B------:R-:W-:Y:S01]  /*8650*/  @!P0 SHF.R.U32.HI R28, RZ, 0x10, R75 ;  /* 0x00000010ff1c8819 */ /* 0x000fe2000001164b */
[----:B------:R0:W3:Y:S01]  /*8660*/  @!P2 LDG.E R29, desc[UR10][R20.64] ;  /* 0x0000000a141da981 */ /* 0x0000e2000c1e1900 */
[----:B------:R-:W-:Y:S02]  /*8670*/  PRMT R103, RZ, 0x5410, RZ ;  /* 0x00005410ff677816 */ /* 0x000fe400000000ff */
[----:B------:R-:W-:-:S02]  /*8680*/  @!P0 PRMT R102, R102, 0x5410, R28 ;  /* 0x0000541066668816 */ /* 0x000fc4000000001c */
[----:B0-----:R-:W-:Y:S02]  /*8690*/  MOV R20, RZ ;  /* 0x000000ff00147202 */ /* 0x001fe40000000f00 */
[----:B------:R-:W-:Y:S02]  /*86a0*/  IADD3 R21, R123, 0x1d0, RZ ;  /* 0x000001d07b157810 */ /* 0x000fe40007ffe0ff */
[----:B------:R-:W-:Y:S02]  /*86b0*/  PRMT R102, RZ, 0x7610, R102 ;  /* 0x00007610ff667816 */ /* 0x000fe40000000066 */
[----:B------:R0:W3:Y:S01]  /*86c0*/  @!P2 LDG.E R20, desc[UR10][R22.64] ;  /* 0x0000000a1614a981 */ /* 0x0000e2000c1e1900 */
[----:B------:R-:W-:Y:S02]  /*86d0*/  @!P0 SHF.R.U32.HI R28, RZ, 0x10, R83 ;  /* 0x00000010ff1c8819 */ /* 0x000fe40000011653 */
[----:B------:R-:W-:Y:S02]  /*86e0*/  @!P0 PRMT R103, R75, 0x7610, R103 ;  /* 0x000076104b678816 */ /* 0x000fe40000000067 */
[----:B------:R-:W-:-:S02]  /*86f0*/  SHF.R.S32.HI R56, RZ, 0x1f, R21 ;  /* 0x0000001fff387819 */ /* 0x000fc40000011415 */
[----:B------:R-:W-:Y:S02]  /*8700*/  ISETP.GE.U32.AND P2, PT, R21, UR18, PT ;  /* 0x0000001215007c0c */ /* 0x000fe4000bf46070 */
[----:B------:R-:W-:Y:S02]  /*8710*/  PRMT R75, RZ, 0x7610, R75 ;  /* 0x00007610ff4b7816 */ /* 0x000fe4000000004b */
[----:B------:R-:W-:Y:S02]  /*8720*/  @!P0 PRMT R102, R28, 0x7610, R102 ;  /* 0x000076101c668816 */ /* 0x000fe40000000066 */
[----:B------:R-:W-:Y:S02]  /*8730*/  ISETP.GE.OR.EX P2, PT, R56, UR19, P1, P2 ;  /* 0x0000001338007c0c */ /* 0x000fe40008f46720 */
[----:B------:R-:W-:Y:S02]  /*8740*/  MOV R28, RZ ;  /* 0x000000ff001c7202 */ /* 0x000fe40000000f00 */
[----:B------:R-:W-:-:S02]  /*8750*/  @!P4 PRMT R75, R87, 0x7610, R75 ;  /* 0x00007610574bc816 */ /* 0x000fc4000000004b */
[----:B----4-:R-:W-:Y:S02]  /*8760*/  PRMT R87, R87, 0x5410, RZ ;  /* 0x0000541057577816 */ /* 0x010fe400000000ff */
[----:B0-----:R-:W-:Y:S01]  /*8770*/  @!P3 SHF.R.U32.HI R22, RZ, 0x10, R86 ;  /* 0x00000010ff16b819 */ /* 0x001fe20000011656 */
[----:B------:R0:W4:Y:S03]  /*8780*/  @!P6 LDG.E R28, desc[UR10][R30.64] ;  /* 0x0000000a1e1ce981 */ /* 0x000126000c1e1900 */
[----:B------:R-:W-:Y:S02]  /*8790*/  @!P3 PRMT R87, R87, 0x5410, R22 ;  /* 0x000054105757b816 */ /* 0x000fe40000000016 */
[----:B------:R-:W-:Y:S02]  /*87a0*/  @!P3 SHF.R.U32.HI R22, RZ, 0x10, R84 ;  /* 0x00000010ff16b819 */ /* 0x000fe40000011654 */
[----:B0-----:R-:W-:-:S04]  /*87b0*/  PRMT R30, RZ, 0x7610, R30 ;  /* 0x00007610ff1e7816 */ /* 0x001fc8000000001e */
[----:B------:R-:W-:Y:S02]  /*87c0*/  @!P3 PRMT R30, R22, 0x7610, R30 ;  /* 0x00007610161eb816 */ /* 0x000fe4000000001e */
[----:B------:R-:W0:Y:S01]  /*87d0*/  @!P2 LDC.64 R22, c[0x0][0x288] ;  /* 0x0000a200ff16ab82 */ /* 0x000e220000000a00 */
[----:B------:R-:W-:Y:S02]  /*87e0*/  @!P2 MOV R31, R65 ;  /* 0x00000041001fa202 */ /* 0x000fe40000000f00 */
[----:B------:R1:W-:Y:S02]  /*87f0*/  STL.S16 [R1+0x218], R30 ;  /* 0x0002181e01007387 */ /* 0x0003e40000100600 */
[----:B-1----:R-:W-:Y:S01]  /*8800*/  @!P2 MOV R30, R66 ;  /* 0x00000042001ea202 */ /* 0x002fe20000000f00 */
[----:B0-----:R-:W-:-:S04]  /*8810*/  @!P2 IMAD R56, R56, R22, RZ ;  /* 0x000000163838a224 */ /* 0x001fc800078e02ff */
[----:B------:R-:W-:-:S04]  /*8820*/  @!P2 IMAD.WIDE.U32 R30, R21, R22, R30 ;  /* 0x00000016151ea225 */ /* 0x000fc800078e001e */
[----:B------:R-:W-:-:S05]  /*8830*/  @!P2 IMAD R23, R21, R23, R56 ;  /* 0x000000171517a224 */ /* 0x000fca00078e0238 */
[----:B------:R-:W-:Y:S02]  /*8840*/  @!P2 IADD3 R21, R31, R23, RZ ;  /* 0x000000171f15a210 */ /* 0x000fe40007ffe0ff */
[----:B------:R-:W0:Y:S01]  /*8850*/  @!P2 LDC.64 R22, c[0x0][0x230] ;  /* 0x00008c00ff16ab82 */ /* 0x000e220000000a00 */
[C---:B------:R-:W-:Y:S02]  /*8860*/  @!P2 SHF.L.U32 R56, R30.reuse, 0x1, RZ ;  /* 0x000000011e38a819 */ /* 0x040fe400000006ff */
[----:B------:R-:W-:-:S05]  /*8870*/  @!P2 SHF.L.U64.HI R21, R30, 0x1, R21 ;  /* 0x000000011e15a819 */ /* 0x000fca0000010215 */
[----:B------:R-:W1:Y:S01]  /*8880*/  @!P2 LDC.64 R30, c[0x0][0x228] ;  /* 0x00008a00ff1eab82 */ /* 0x000e620000000a00 */
[----:B------:R-:W-:Y:S02]  /*8890*/  @!P4 PRMT R121, R121, 0x5410, R85 ;  /* 0x000054107979c816 */ /* 0x000fe40000000055 */
[----:B------:R-:W-:Y:S02]  /*88a0*/  PRMT R85, R85, 0x5410, RZ ;  /* 0x0000541055557816 */ /* 0x000fe400000000ff */
[----:B------:R-:W-:Y:S02]  /*88b0*/  @!P0 PRMT R103, R103, 0x5410, R83 ;  /* 0x0000541067678816 */ /* 0x000fe40000000053 */
[----:B------:R-:W-:Y:S02]  /*88c0*/  LOP3.LUT P4, RZ, R3, 0x800, RZ, 0xc0, !PT ;  /* 0x0000080003ff7812 */ /* 0x000fe4000788c0ff */
[----:B------:R-:W-:Y:S02]  /*88d0*/  @!P3 PRMT R85, R85, 0x5410, R86 ;  /* 0x000054105555b816 */ /* 0x000fe40000000056 */
[----:B------:R-:W-:-:S02]  /*88e0*/  LOP3.LUT R3, R3, 0xfff7ffff, RZ, 0xc0, !PT ;  /* 0xfff7ffff03037812 */ /* 0x000fc400078ec0ff */
[----:B------:R-:W-:Y:S02]  /*88f0*/  PRMT R85, RZ, 0x7610, R85 ;  /* 0x00007610ff557816 */ /* 0x000fe40000000055 */
[----:B0-----:R-:W-:Y:S02]  /*8900*/  @!P2 IADD3 R22, P0, R56, R22, RZ ;  /* 0x000000163816a210 */ /* 0x001fe40007f1e0ff */
[----:B------:R-:W-:Y:S02]  /*8910*/  @P2 LOP3.LUT R3, R3, 0x80000, RZ, 0xfc, !PT ;  /* 0x0008000003032812 */ /* 0x000fe400078efcff */
[----:B------:R-:W-:Y:S02]  /*8920*/  @!P2 IADD3.X R23, R21, R23, RZ, P0, !PT ;  /* 0x000000171517a210 */ /* 0x000fe400007fe4ff */
[----:B------:R-:W-:Y:S02]  /*8930*/  @!P3 PRMT R85, R84, 0x7610, R85 ;  /* 0x000076105455b816 */ /* 0x000fe40000000055 */
[----:B-1----:R-:W-:-:S02]  /*8940*/  @!P2 IADD3 R30, P0, R56, R30, RZ ;  /* 0x0000001e381ea210 */ /* 0x002fc40007f1e0ff */
[----:B------:R-:W-:Y:S02]  /*8950*/  LOP3.LUT P3, RZ, R3, 0x1000000, RZ, 0xc0, !PT ;  /* 0x0100000003ff7812 */ /* 0x000fe4000786c0ff */
[----:B------:R-:W-:Y:S01]  /*8960*/  @!P2 IADD3.X R31, R21, R31, RZ, P0, !PT ;  /* 0x0000001f151fa210 */ /* 0x000fe200007fe4ff */
[----:B------:R-:W-:Y:S01]  /*8970*/  HFMA2.MMA R21, -RZ, RZ, 0, 0 ;  /* 0x00000000ff157435 */ /* 0x000fe200000001ff */
[----:B------:R-:W-:Y:S02]  /*8980*/  LOP3.LUT P6, RZ, R0, 0x8000000, RZ, 0xc0, !PT ;  /* 0x0800000000ff7812 */ /* 0x000fe400078cc0ff */
[----:B------:R-:W-:Y:S02]  /*8990*/  PRMT R57, RZ, 0x7610, R57 ;  /* 0x00007610ff397816 */ /* 0x000fe40000000039 */
[----:B------:R-:W-:-:S05]  /*89a0*/  PRMT R84, RZ, 0x7610, R84 ;  /* 0x00007610ff547816 */ /* 0x000fca0000000054 */
[----:B------:R0:W4:Y:S01]  /*89b0*/  @!P4 LDG.E R21, desc[UR10][R12.64] ;  /* 0x0000000a0c15c981 */ /* 0x000122000c1e1900 */
[----:B------:R-:W-:Y:S02]  /*89c0*/  PRMT R56, RZ, 0x7610, R56 ;  /* 0x00007610ff387816 */ /* 0x000fe40000000038 */
[----:B------:R-:W-:Y:S02]  /*89d0*/  PRMT R83, RZ, 0x5410, RZ ;  /* 0x00005410ff537816 */ /* 0x000fe400000000ff */
[----:B0-----:R-:W-:Y:S02]  /*89e0*/  @!P3 SHF.R.U32.HI R13, RZ, 0x10, R2 ;  /* 0x00000010ff0db819 */ /* 0x001fe40000011602 */
[----:B------:R-:W-:Y:S02]  /*89f0*/  @!P6 SHF.R.U32.HI R12, RZ, 0x10, R82 ;  /* 0x00000010ff0ce819 */ /* 0x000fe40000011652 */
[----:B------:R-:W-:Y:S02]  /*8a00*/  @!P3 PRMT R57, R13, 0x7610, R57 ;  /* 0x000076100d39b816 */ /* 0x000fe40000000039 */
[----:B------:R-:W-:-:S02]  /*8a10*/  @!P3 SHF.R.U32.HI R13, RZ, 0x10, R72 ;  /* 0x00000010ff0db819 */ /* 0x000fc40000011648 */
[----:B------:R-:W-:Y:S02]  /*8a20*/  LOP3.LUT P2, RZ, R3, 0x80, RZ, 0xc0, !PT ;  /* 0x0000008003ff7812 */ /* 0x000fe4000784c0ff */
[----:B------:R-:W-:Y:S02]  /*8a30*/  @!P6 PRMT R84, R12, 0x7610, R84 ;  /* 0x000076100c54e816 */ /* 0x000fe40000000054 */
[----:B------:R-:W-:Y:S02]  /*8a40*/  @!P6 SHF.R.U32.HI R12, RZ, 0x10, R92 ;  /* 0x00000010ff0ce819 */ /* 0x000fe4000001165c */
[----:B------:R-:W-:Y:S01]  /*8a50*/  @!P3 PRMT R56, R13, 0x7610, R56 ;  /* 0x000076100d38b816 */ /* 0x000fe20000000038 */
[----:B------:R-:W-:Y:S01]  /*8a60*/  HFMA2.MMA R13, -RZ, RZ, 0, 0 ;  /* 0x00000000ff0d7435 */ /* 0x000fe200000001ff */
[----:B------:R-:W-:Y:S02]  /*8a70*/  @!P6 PRMT R83, R83, 0x5410, R82 ;  /* 0x000054105353e816 */ /* 0x000fe40000000052 */
[----:B------:R-:W-:-:S02]  /*8a80*/  @!P6 PRMT R125, R12, 0x7610, R125 ;  /* 0x000076100c7de816 */ /* 0x000fc4000000007d */
[----:B------:R-:W-:Y:S02]  /*8a90*/  @!P6 PRMT R83, R92, 0x7610, R83 ;  /* 0x000076105c53e816 */ /* 0x000fe40000000053 */
[----:B------:R-:W-:Y:S02]  /*8aa0*/  MOV R12, RZ ;  /* 0x000000ff000c7202 */ /* 0x000fe40000000f00 */
[----:B------:R-:W-:Y:S01]  /*8ab0*/  LOP3.LUT P6, RZ, R3, 0x1, RZ, 0xc0, !PT ;  /* 0x0000000103ff7812 */ /* 0x000fe200078cc0ff */
[----:B------:R0:W4:Y:S01]  /*8ac0*/  @!P2 LDG.E R13, desc[UR10][R6.64] ;  /* 0x0000000a060da981 */ /* 0x000122000c1e1900 */
[----:B------:R-:W-:-:S03]  /*8ad0*/  PRMT R75, R75, 0x5410, RZ ;  /* 0x000054104b4b7816 */ /* 0x000fc600000000ff */
[----:B------:R1:W4:Y:S01]  /*8ae0*/  @!P4 LDG.E R12, desc[UR10][R14.64] ;  /* 0x0000000a0e0cc981 */ /* 0x000322000c1e1900 */
[----:B------:R-:W-:Y:S02]  /*8af0*/  @!P3 PRMT R75, R75, 0x5410, R2 ;  /* 0x000054104b4bb816 */ /* 0x000fe40000000002 */
[----:B------:R-:W-:Y:S02]  /*8b00*/  IADD3 R2, R123, 0x1d8, RZ ;  /* 0x000001d87b027810 */ /* 0x000fe40007ffe0ff */
[----:B0-----:R-:W-:Y:S02]  /*8b10*/  MOV R6, RZ ;  /* 0x000000ff00067202 */ /* 0x001fe40000000f00 */
[----:B-1----:R-:W-:Y:S02]  /*8b20*/  PRMT R15, RZ, 0x7610, R15 ;  /* 0x00007610ff0f7816 */ /* 0x002fe4000000000f */
[----:B------:R-:W-:Y:S02]  /*8b30*/  SHF.R.S32.HI R7, RZ, 0x1f, R2 ;  /* 0x0000001fff077819 */ /* 0x000fe40000011402 */
[----:B------:R0:W4:Y:S01]  /*8b40*/  @!P2 LDG.E R6, desc[UR10][R8.64] ;  /* 0x0000000a0806a981 */ /* 0x000122000c1e1900 */
[----:B------:R-:W-:-:S02]  /*8b50*/  @!P3 PRMT R15, R72, 0x7610, R15 ;  /* 0x00007610480fb816 */ /* 0x000fc4000000000f */
[----:B------:R-:W-:Y:S02]  /*8b60*/  ISETP.GE.U32.AND P3, PT, R2, UR18, PT ;  /* 0x0000001202007c0c */ /* 0x000fe4000bf66070 */
[----:B------:R-:W-:Y:S02]  /*8b70*/  PRMT R14, RZ, 0x7610, R14 ;  /* 0x00007610ff0e7816 */ /* 0x000fe4000000000e */
[----:B------:R-:W-:Y:S02]  /*8b80*/  ISETP.GE.OR.EX P3, PT, R7, UR19, P1, P3 ;  /* 0x0000001307007c0c */ /* 0x000fe40008f66730 */
[----:B0-----:R-:W-:Y:S02]  /*8b90*/  @!P6 SHF.R.U32.HI R8, RZ, 0x10, R74 ;  /* 0x00000010ff08e819 */ /* 0x001fe4000001164a */
[----:B------:R-:W-:Y:S02]  /*8ba0*/  PRMT R9, RZ, 0x7610, R9 ;  /* 0x00007610ff097816 */ /* 0x000fe40000000009 */
[----:B------:R-:W-:-:S02]  /*8bb0*/  @!P6 PRMT R14, R8, 0x7610, R14 ;  /* 0x00007610080ee816 */ /* 0x000fc4000000000e */
[----:B------:R-:W-:-:S04]  /*8bc0*/  @!P6 SHF.R.U32.HI R8, RZ, 0x10, R93 ;  /* 0x00000010ff08e819 */ /* 0x000fc8000001165d */
[----:B------:R-:W-:Y:S01]  /*8bd0*/  @!P6 PRMT R9, R8, 0x7610, R9 ;  /* 0x000076100809e816 */ /* 0x000fe20000000009 */
[----:B------:R-:W-:Y:S01]  /*8be0*/  STL.S16 [R1+0x21a], R57 ;  /* 0x00021a3901007387 */ /* 0x000fe20000100600 */
[----:B------:R-:W0:Y:S03]  /*8bf0*/  @!P3 LDC.64 R72, c[0x0][0x228] ;  /* 0x00008a00ff48bb82 */ /* 0x000e260000000a00 */
[----:B------:R1:W-:Y:S05]  /*8c00*/  STL.S16 [R1+0x224], R9 ;  /* 0x0002240901007387 */ /* 0x0003ea0000100600 */
[----:B-1----:R-:W1:Y:S01]  /*8c10*/  @!P3 LDC.64 R8, c[0x0][0x288] ;  /* 0x0000a200ff08bb82 */ /* 0x002e620000000a00 */
[----:B------:R2:W-:Y:S04]  /*8c20*/  STL.S16 [R1+0x21e], R56 ;  /* 0x00021e3801007387 */ /* 0x0005e80000100600 */
[----:B------:R2:W-:Y:S03]  /*8c30*/  STL.S16 [R1+0x21c], R15 ;  /* 0x00021c0f01007387 */ /* 0x0005e60000100600 */
[----:B--2---:R-:W2:Y:S01]  /*8c40*/  @!P3 LDC.64 R56, c[0x0][0x230] ;  /* 0x00008c00ff38bb82 */ /* 0x004ea20000000a00 */
[----:B------:R0:W-:Y:S01]  /*8c50*/  STL.S16 [R1+0x222], R14 ;  /* 0x0002220e01007387 */ /* 0x0001e20000100600 */
[----:B------:R-:W-:-:S02]  /*8c60*/  @!P3 MOV R15, R65 ;  /* 0x00000041000fb202 */ /* 0x000fc40000000f00 */
[----:B0-----:R-:W-:Y:S01]  /*8c70*/  @!P3 MOV R14, R66 ;  /* 0x00000042000eb202 */ /* 0x001fe20000000f00 */
[----:B-1----:R-:W-:-:S04]  /*8c80*/  @!P3 IMAD R7, R7, R8, RZ ;  /* 0x000000080707b224 */ /* 0x002fc800078e02ff */
[----:B------:R-:W-:-:S04]  /*8c90*/  @!P3 IMAD.WIDE.U32 R14, R2, R8, R14 ;  /* 0x00000008020eb225 */ /* 0x000fc800078e000e */
[----:B------:R-:W-:-:S05]  /*8ca0*/  @!P3 IMAD R7, R2, R9, R7 ;  /* 0x000000090207b224 */ /* 0x000fca00078e0207 */
[----:B------:R-:W-:Y:S02]  /*8cb0*/  @!P3 IADD3 R2, R15, R7, RZ ;  /* 0x000000070f02b210 */ /* 0x000fe40007ffe0ff */
[----:B------:R-:W-:Y:S02]  /*8cc0*/  LOP3.LUT R3, R3, 0xffefffff, RZ, 0xc0, !PT ;  /* 0xffefffff03037812 */ /* 0x000fe400078ec0ff */
[C---:B------:R-:W-:Y:S02]  /*8cd0*/  @!P3 SHF.L.U64.HI R2, R14.reuse, 0x1, R2 ;  /* 0x000000010e02b819 */ /* 0x040fe40000010202 */
[----:B------:R-:W-:Y:S02]  /*8ce0*/  @!P3 SHF.L.U32 R14, R14, 0x1, RZ ;  /* 0x000000010e0eb819 */ /* 0x000fe400000006ff */
[----:B------:R-:W-:Y:S02]  /*8cf0*/  @P2 LOP3.LUT R3, R3, 0x100000, RZ, 0xfc, !PT ;  /* 0x0010000003032812 */ /* 0x000fe400078efcff */
[----:B--2---:R-:W-:-:S02]  /*8d00*/  @!P3 IADD3 R56, P0, R14, R56, RZ ;  /* 0x000000380e38b210 */ /* 0x004fc40007f1e0ff */
[----:B------:R-:W-:Y:S02]  /*8d10*/  LOP3.LUT R3, R3, 0xffdfffff, RZ, 0xc0, !PT ;  /* 0xffdfffff03037812 */ /* 0x000fe400078ec0ff */
[----:B------:R-:W-:Y:S02]  /*8d20*/  @!P3 IADD3.X R57, R2, R57, RZ, P0, !PT ;  /* 0x000000390239b210 */ /* 0x000fe400007fe4ff */
[----:B------:R-:W-:Y:S02]  /*8d30*/  @!P3 IADD3 R72, P0, R14, R72, RZ ;  /* 0x000000480e48b210 */ /* 0x000fe40007f1e0ff */
[----:B------:R-:W-:Y:S02]  /*8d40*/  @P3 LOP3.LUT R3, R3, 0x200000, RZ, 0xfc, !PT ;  /* 0x0020000003033812 */ /* 0x000fe400078efcff */
[----:B------:R-:W-:Y:S02]  /*8d50*/  @!P3 IADD3.X R73, R2, R73, RZ, P0, !PT ;  /* 0x000000490249b210 */ /* 0x000fe400007fe4ff */
[----:B------:R-:W-:-:S02]  /*8d60*/  LOP3.LUT P3, RZ, R0, 0x80000000, RZ, 0xc0, !PT ;  /* 0x8000000000ff7812 */ /* 0x000fc4000786c0ff */
[----:B------:R-:W-:Y:S02]  /*8d70*/  PRMT R92, R92, 0x5410, RZ ;  /* 0x000054105c5c7816 */ /* 0x000fe400000000ff */
[----:B------:R-:W-:Y:S01]  /*8d80*/  LOP3.LUT P0, RZ, R0, 0x20000000, RZ, 0xc0, !PT ;  /* 0x2000000000ff7812 */ /* 0x000fe2000780c0ff */
[----:B------:R-:W-:Y:S01]  /*8d90*/  HFMA2.MMA R2, -RZ, RZ, 0, 0 ;  /* 0x00000000ff027435 */ /* 0x000fe200000001ff */
[----:B------:R-:W-:Y:S02]  /*8da0*/  @!P6 PRMT R92, R92, 0x5410, R74 ;  /* 0x000054105c5ce816 */ /* 0x000fe4000000004a */
[----:B------:R-:W-:Y:S02]  /*8db0*/  LOP3.LUT P2, RZ, R0, 0x40000000, RZ, 0xc0, !PT ;  /* 0x4000000000ff7812 */ /* 0x000fe4000784c0ff */
[----:B------:R-:W-:-:S03]  /*8dc0*/  PRMT R74, R74, 0x5410, RZ ;  /* 0x000054104a4a7816 */ /* 0x000fc600000000ff */
[----:B------:R-:W-:Y:S02]  /*8dd0*/  @!P3 SHF.R.U32.HI R7, RZ, 0x10, R58 ;  /* 0x00000010ff07b819 */ /* 0x000fe4000001163a */
[----:B------:R-:W-:Y:S02]  /*8de0*/  LOP3.LUT P4, RZ, R0, 0x80000, RZ, 0xc0, !PT ;  /* 0x0008000000ff7812 */ /* 0x000fe4000788c0ff */
[----:B------:R-:W-:Y:S01]  /*8df0*/  @!P3 PRMT R74, R74, 0x5410, R7 ;  /* 0x000054104a4ab816 */ /* 0x000fe20000000007 */
[----:B------:R0:W2:Y:S01]  /*8e00*/  @!P0 LDG.E R2, desc[UR10][R10.64] ;  /* 0x0000000a0a028981 */ /* 0x0000a2000c1e1900 */
[----:B------:R-:W-:Y:S02]  /*8e10*/  @!P6 PRMT R120, R93, 0x7610, R120 ;  /* 0x000076105d78e816 */ /* 0x000fe40000000078 */
[----:B------:R-:W-:Y:S02]  /*8e20*/  PRMT R74, RZ, 0x7610, R74 ;  /* 0x00007610ff4a7816 */ /* 0x000fe4000000004a */
[----:B------:R-:W-:-:S02]  /*8e30*/  LOP3.LUT P6, RZ, R3, 0x8, RZ, 0xc0, !PT ;  /* 0x0000000803ff7812 */ /* 0x000fc400078cc0ff */
[----:B------:R-:W-:Y:S02]  /*8e40*/  @!P3 SHF.R.U32.HI R7, RZ, 0x10, R60 ;  /* 0x00000010ff07b819 */ /* 0x000fe4000001163c */
[----:B0-----:R-:W-:Y:S02]  /*8e50*/  CS2R R10, SRZ ;  /* 0x00000000000a7805 */ /* 0x001fe4000001ff00 */
[----:B------:R-:W-:Y:S02]  /*8e60*/  @!P3 PRMT R74, R58, 0x7610, R74 ;  /* 0x000076103a4ab816 */ /* 0x000fe4000000004a */
[----:B------:R-:W-:Y:S02]  /*8e70*/  PRMT R93, RZ, 0x7610, R93 ;  /* 0x00007610ff5d7816 */ /* 0x000fe4000000005d */
[----:B------:R-:W-:Y:S01]  /*8e80*/  @!P2 SHF.R.U32.HI R8, RZ, 0x10, R96 ;  /* 0x00000010ff08a819 */ /* 0x000fe20000011660 */
[----:B------:R-:W2:Y:S01]  /*8e90*/  @!P4 LDG.E R10, desc[UR10][R80.64] ;  /* 0x0000000a500ac981 */ /* 0x000ea2000c1e1900 */
[----:B------:R-:W-:-:S02]  /*8ea0*/  IADD3 R58, R123, 0x1e0, RZ ;  /* 0x000001e07b3a7810 */ /* 0x000fc40007ffe0ff */
[----:B------:R-:W-:Y:S01]  /*8eb0*/  @!P3 PRMT R117, R7, 0x7610, R117 ;  /* 0x000076100775b816 */ /* 0x000fe20000000075 */
[----:B------:R0:W2:Y:S01]  /*8ec0*/  @!P4 LDG.E R11, desc[UR10][R88.64] ;  /* 0x0000000a580bc981 */ /* 0x0000a2000c1e1900 */
[----:B------:R-:W-:Y:S02]  /*8ed0*/  MOV R7, RZ ;  /* 0x000000ff00077202 */ /* 0x000fe40000000f00 */
[----:B------:R-:W-:Y:S02]  /*8ee0*/  @!P2 PRMT R93, R8, 0x7610, R93 ;  /* 0x00007610085da816 */ /* 0x000fe4000000005d */
[----:B------:R-:W-:Y:S02]  /*8ef0*/  SHF.R.S32.HI R14, RZ, 0x1f, R58 ;  /* 0x0000001fff0e7819 */ /* 0x000fe4000001143a */
[----:B------:R-:W-:Y:S01]  /*8f00*/  ISETP.GE.U32.AND P4, PT, R58, UR18, PT ;  /* 0x000000123a007c0c */ /* 0x000fe2000bf86070 */
[----:B------:R1:W2:Y:S01]  /*8f10*/  @!P0 LDG.E R7, desc[UR10][R70.64] ;  /* 0x0000000a46078981 */ /* 0x0002a2000c1e1900 */
[----:B------:R-:W-:-:S02]  /*8f20*/  PRMT R59, RZ, 0x7610, R59 ;  /* 0x00007610ff3b7816 */ /* 0x000fc4000000003b */
[----:B------:R-:W-:Y:S02]  /*8f30*/  @!P2 SHF.R.U32.HI R8, RZ, 0x10, R62 ;  /* 0x00000010ff08a819 */ /* 0x000fe4000001163e */
[----:B------:R-:W-:Y:S02]  /*8f40*/  ISETP.GE.OR.EX P4, PT, R14, UR19, P1, P4 ;  /* 0x000000130e007c0c */ /* 0x000fe40008f86740 */
[----:B------:R-:W-:Y:S02]  /*8f50*/  @!P2 PRMT R59, R8, 0x7610, R59 ;  /* 0x00007610083ba816 */ /* 0x000fe4000000003b */
[----:B0-----:R-:W-:Y:S02]  /*8f60*/  PRMT R88, R88, 0x5410, RZ ;  /* 0x0000541058587816 */ /* 0x001fe400000000ff */
[----:B------:R-:W-:Y:S02]  /*8f70*/  @!P6 SHF.R.U32.HI R8, RZ, 0x10, R46 ;  /* 0x00000010ff08e819 */ /* 0x000fe4000001162e */
[----:B-1----:R-:W-:-:S02]  /*8f80*/  PRMT R70, RZ, 0x7610, R70 ;  /* 0x00007610ff467816 */ /* 0x002fc40000000046 */
[----:B------:R-:W-:Y:S02]  /*8f90*/  @!P6 PRMT R88, R88, 0x5410, R8 ;  /* 0x000054105858e816 */ /* 0x000fe40000000008 */
[----:B------:R-:W-:Y:S02]  /*8fa0*/  @!P2 PRMT R70, R96, 0x7610, R70 ;  /* 0x000076106046a816 */ /* 0x000fe40000000046 */
[----:B------:R-:W-:Y:S02]  /*8fb0*/  @!P6 SHF.R.U32.HI R8, RZ, 0x10, R44 ;  /* 0x00000010ff08e819 */ /* 0x000fe4000001162c */
[----:B------:R-:W-:-:S04]  /*8fc0*/  PRMT R96, RZ, 0x7610, R96 ;  /* 0x00007610ff607816 */ /* 0x000fc80000000060 */
[----:B------:R-:W-:Y:S02]  /*8fd0*/  @!P6 PRMT R96, R8, 0x7610, R96 ;  /* 0x000076100860e816 */ /* 0x000fe40000000060 */
[----:B------:R-:W0:Y:S01]  /*8fe0*/  @!P4 LDC.64 R8, c[0x0][0x288] ;  /* 0x0000a200ff08cb82 */ /* 0x000e220000000a00 */
[----:B------:R-:W-:Y:S01]  /*8ff0*/  PRMT R80, R80, 0x5410, RZ ;  /* 0x0000541050507816 */ /* 0x000fe200000000ff */
[----:B------:R0:W-:Y:S01]  /*9000*/  STL [R1+0xa4], R46 ;  /* 0x0000a42e01007387 */ /* 0x0001e20000100800 */
[----:B------:R-:W-:Y:S02]  /*9010*/  @!P4 MOV R15, R65 ;  /* 0x00000041000fc202 */ /* 0x000fe40000000f00 */
[----:B------:R-:W-:Y:S01]  /*9020*/  @!P6 PRMT R80, R80, 0x5410, R46 ;  /* 0x000054105050e816 */ /* 0x000fe2000000002e */
[----:B------:R1:W-:Y:S01]  /*9030*/  STL.S16 [R1+0x2a6], R59 ;  /* 0x0002a63b01007387 */ /* 0x0003e20000100600 */
[----:B------:R-:W-:-:S03]  /*9040*/  PRMT R118, RZ, 0x7610, R118 ;  /* 0x00007610ff767816 */ /* 0x000fc60000000076 */
[----:B------:R-:W-:Y:S01]  /*9050*/  STL.S16 [R1+0x216], R61 ;  /* 0x0002163d01007387 */ /* 0x000fe20000100600 */
[----:B------:R-:W-:Y:S01]  /*9060*/  @!P3 PRMT R118, R60, 0x7610, R118 ;  /* 0x000076103c76b816 */ /* 0x000fe20000000076 */
[----:B0-----:R-:W-:Y:S01]  /*9070*/  @!P4 IMAD R46, R14, R8, RZ ;  /* 0x000000080e2ec224 */ /* 0x001fe200078e02ff */
[----:B------:R-:W-:-:S03]  /*9080*/  @!P4 MOV R14, R66 ;  /* 0x00000042000ec202 */ /* 0x000fc60000000f00 */
[C---:B------:R-:W-:Y:S02]  /*9090*/  @!P4 IMAD R9, R58.reuse, R9, R46 ;  /* 0x000000093a09c224 */ /* 0x040fe400078e022e */
[----:B------:R-:W-:Y:S02]  /*90a0*/  @!P4 IMAD.WIDE.U32 R14, R58, R8, R14 ;  /* 0x000000083a0ec225 */ /* 0x000fe400078e000e */
[----:B-1----:R-:W0:Y:S01]  /*90b0*/  @!P4 LDC.64 R58, c[0x0][0x230] ;  /* 0x00008c00ff3acb82 */ /* 0x002e220000000a00 */
[----:B------:R1:W-:Y:S07]  /*90c0*/  STL [R1+0x19c], R60 ;  /* 0x00019c3c01007387 */ /* 0x0003ee0000100800 */
[----:B-1----:R-:W1:Y:S01]  /*90d0*/  @!P4 LDC.64 R60, c[0x0][0x228] ;  /* 0x00008a00ff3ccb82 */ /* 0x002e620000000a00 */
[----:B------:R-:W-:-:S04]  /*90e0*/  @!P4 IADD3 R8, R15, R9, RZ ;  /* 0x000000090f08c210 */ /* 0x000fc80007ffe0ff */
[C---:B------:R-:W-:Y:S02]  /*90f0*/  @!P4 SHF.L.U64.HI R8, R14.reuse, 0x1, R8 ;  /* 0x000000010e08c819 */ /* 0x040fe40000010208 */
[----:B------:R-:W-:-:S04]  /*9100*/  @!P4 SHF.L.U32 R14, R14, 0x1, RZ ;  /* 0x000000010e0ec819 */ /* 0x000fc800000006ff */
[----:B0-----:R-:W-:-:S04]  /*9110*/  @!P4 IADD3 R58, P0, R14, R58, RZ ;  /* 0x0000003a0e3ac210 */ /* 0x001fc80007f1e0ff */
[----:B------:R-:W-:Y:S02]  /*9120*/  @!P4 IADD3.X R59, R8, R59, RZ, P0, !PT ;  /* 0x0000003b083bc210 */ /* 0x000fe400007fe4ff */
[----:B------:R-:W-:Y:S02]  /*9130*/  PRMT R93, R93, 0x5410, RZ ;  /* 0x000054105d5d7816 */ /* 0x000fe400000000ff */
[----:B-1----:R-:W-:Y:S02]  /*9140*/  @!P4 IADD3 R60, P0, R14, R60, RZ ;  /* 0x0000003c0e3cc210 */ /* 0x002fe40007f1e0ff */
[----:B------:R-:W-:Y:S02]  /*9150*/  PRMT R71, R71, 0x5410, RZ ;  /* 0x0000541047477816 */ /* 0x000fe400000000ff */
[----:B------:R-:W-:Y:S02]  /*9160*/  @!P4 IADD3.X R61, R8, R61, RZ, P0, !PT ;  /* 0x0000003d083dc210 */ /* 0x000fe400007fe4ff */
[----:B------:R-:W-:-:S02]  /*9170*/  @!P5 SHF.R.U32.HI R8, RZ, 0x10, R47 ;  /* 0x00000010ff08d819 */ /* 0x000fc4000001162f */
[----:B------:R-:W-:Y:S02]  /*9180*/  @!P2 PRMT R93, R93, 0x5410, R62 ;  /* 0x000054105d5da816 */ /* 0x000fe4000000003e */
[----:B------:R-:W-:Y:S02]  /*9190*/  LOP3.LUT P2, RZ, R3, 0x2, RZ, 0xc0, !PT ;  /* 0x0000000203ff7812 */ /* 0x000fe4000784c0ff */
[----:B------:R-:W-:Y:S02]  /*91a0*/  @!P5 PRMT R71, R71, 0x5410, R8 ;  /* 0x000054104747d816 */ /* 0x000fe40000000008 */
[----:B------:R-:W-:Y:S02]  /*91b0*/  LOP3.LUT R3, R3, 0xfffbffff, RZ, 0xc0, !PT ;  /* 0xfffbffff03037812 */ /* 0x000fe400078ec0ff */
[----:B------:R-:W-:Y:S02]  /*91c0*/  PRMT R111, RZ, 0x7610, R111 ;  /* 0x00007610ff6f7816 */ /* 0x000fe4000000006f */
[----:B------:R-:W-:-:S02]  /*91d0*/  @!P5 SHF.R.U32.HI R8, RZ, 0x10, R48 ;  /* 0x00000010ff08d819 */ /* 0x000fc40000011630 */
[----:B------:R-:W-:Y:S02]  /*91e0*/  PRMT R71, RZ, 0x7610, R71 ;  /* 0x00007610ff477816 */ /* 0x000fe40000000047 */
[----:B------:R-:W-:Y:S02]  /*91f0*/  PRMT R112, RZ, 0x7610, R112 ;  /* 0x00007610ff707816 */ /* 0x000fe40000000070 */
[----:B------:R-:W-:Y:S02]  /*9200*/  @P4 LOP3.LUT R3, R3, 0x40000, RZ, 0xfc, !PT ;  /* 0x0004000003034812 */ /* 0x000fe400078efcff */
[----:B------:R-:W-:Y:S02]  /*9210*/  @!P5 PRMT R111, R8, 0x7610, R111 ;  /* 0x00007610086fd816 */ /* 0x000fe4000000006f */
[----:B------:R-:W-:Y:S02]  /*9220*/  @!P5 PRMT R71, R47, 0x7610, R71 ;  /* 0x000076102f47d816 */ /* 0x000fe40000000047 */
[----:B------:R-:W-:-:S02]  /*9230*/  @!P5 PRMT R112, R48, 0x7610, R112 ;  /* 0x000076103070d816 */ /* 0x000fc40000000070 */
[C---:B------:R-:W-:Y:S02]  /*9240*/  LOP3.LUT P5, RZ, R3.reuse, 0x800000, RZ, 0xc0, !PT ;  /* 0x0080000003ff7812 */ /* 0x040fe400078ac0ff */
[----:B------:R-:W-:Y:S01]  /*9250*/  PRMT R114, RZ, 0x7610, R114 ;  /* 0x00007610ff727816 */ /* 0x000fe20000000072 */
[----:B------:R0:W-:Y:S01]  /*9260*/  STL [R1+0xa8], R47 ;  /* 0x0000a82f01007387 */ /* 0x0001e20000100800 */
[----:B------:R-:W-:Y:S02]  /*9270*/  PRMT R70, R70, 0x5410, RZ ;  /* 0x0000541046467816 */ /* 0x000fe400000000ff */
[----:B------:R-:W-:Y:S01]  /*9280*/  @!P6 PRMT R114, R44, 0x7610, R114 ;  /* 0x000076102c72e816 */ /* 0x000fe20000000072 */
[----:B------:R1:W-:Y:S01]  /*9290*/  STL [R1+0x1a8], R48 ;  /* 0x0001a83001007387 */ /* 0x0003e20000100800 */
[----:B------:R-:W-:Y:S02]  /*92a0*/  LOP3.LUT P6, RZ, R3, 0x40, RZ, 0xc0, !PT ;  /* 0x0000004003ff7812 */ /* 0x000fe400078cc0ff */
[----:B------:R-:W-:Y:S01]  /*92b0*/  @!P2 SHF.R.U32.HI R8, RZ, 0x10, R52 ;  /* 0x00000010ff08a819 */ /* 0x000fe20000011634 */
[----:B------:R3:W-:Y:S01]  /*92c0*/  STL [R1+0x17c], R63 ;  /* 0x00017c3f01007387 */ /* 0x0007e20000100800 */
[----:B0-----:R-:W-:-:S02]  /*92d0*/  CS2R R46, SRZ ;  /* 0x00000000002e7805 */ /* 0x001fc4000001ff00 */
[----:B------:R-:W-:Y:S01]  /*92e0*/  @!P2 PRMT R70, R70, 0x5410, R52 ;  /* 0x000054104646a816 */ /* 0x000fe20000000034 */
[----:B------:R0:W-:Y:S01]  /*92f0*/  STL [R1+0xac], R52 ;  /* 0x0000ac3401007387 */ /* 0x0001e20000100800 */
[----:B-1----:R-:W-:-:S03]  /*9300*/  MOV R48, RZ ;  /* 0x000000ff00307202 */ /* 0x002fc60000000f00 */
[----:B------:R1:W-:Y:S01]  /*9310*/  STL [R1+0x1a0], R62 ;  /* 0x0001a03e01007387 */ /* 0x0003e20000100800 */
[----:B---3--:R-:W-:-:S03]  /*9320*/  PRMT R63, RZ, 0x7610, R63 ;  /* 0x00007610ff3f7816 */ /* 0x008fc6000000003f */
[----:B------:R3:W2:Y:S01]  /*9330*/  @!P5 LDG.E R47, desc[UR10][R68.64] ;  /* 0x0000000a442fd981 */ /* 0x0006a2000c1e1900 */
[----:B0-----:R-:W-:-:S03]  /*9340*/  IADD3 R52, R123, 0x1e8, RZ ;  /* 0x000001e87b347810 */ /* 0x001fc60007ffe0ff */
[----:B------:R-:W2:Y:S01]  /*9350*/  @!P5 LDG.E R48, desc[UR10][R90.64] ;  /* 0x0000000a5a30d981 */ /* 0x000ea2000c1e1900 */
[----:B------:R-:W-:Y:S02]  /*9360*/  @!P2 PRMT R63, R8, 0x7610, R63 ;  /* 0x00007610083fa816 */ /* 0x000fe4000000003f */
[----:B-1----:R-:W-:Y:S02]  /*9370*/  SHF.R.S32.HI R62, RZ, 0x1f, R52 ;  /* 0x0000001fff3e7819 */ /* 0x002fe40000011434 */
[----:B------:R-:W-:Y:S02]  /*9380*/  ISETP.GE.U32.AND P5, PT, R52, UR18, PT ;  /* 0x0000001234007c0c */ /* 0x000fe4000bfa6070 */
[----:B------:R-:W-:Y:S02]  /*9390*/  PRMT R14, RZ, 0x7610, R14 ;  /* 0x00007610ff0e7816 */ /* 0x000fe4000000000e */
[----:B------:R-:W-:Y:S02]  /*93a0*/  @!P2 SHF.R.U32.HI R8, RZ, 0x10, R97 ;  /* 0x00000010ff08a819 */ /* 0x000fe40000011661 */
[----:B------:R-:W-:Y:S01]  /*93b0*/  PRMT R9, RZ, 0x7610, R9 ;  /* 0x00007610ff097816 */ /* 0x000fe20000000009 */
[----:B------:R0:W-:Y:S01]  /*93c0*/  STL [R1+0x1ac], R97 ;  /* 0x0001ac6101007387 */ /* 0x0001e20000100800 */
[----:B------:R-:W-:-:S02]  /*93d0*/  ISETP.GE.OR.EX P5, PT, R62, UR19, P1, P5 ;  /* 0x000000133e007c0c */ /* 0x000fc40008fa6750 */
[----:B------:R-:W-:Y:S02]  /*93e0*/  @!P2 PRMT R14, R8, 0x7610, R14 ;  /* 0x00007610080ea816 */ /* 0x000fe4000000000e */
[----:B------:R-:W-:Y:S02]  /*93f0*/  @!P2 PRMT R9, R97, 0x7610, R9 ;  /* 0x000076106109a816 */ /* 0x000fe40000000009 */
[--C-:B------:R-:W-:Y:S02]  /*9400*/  @!P6 SHF.R.U32.HI R8, RZ, 0x10, R98.reuse ;  /* 0x00000010ff08e819 */ /* 0x100fe40000011662 */
[----:B------:R-:W-:Y:S02]  /*9410*/  PRMT R96, R96, 0x5410, RZ ;  /* 0x0000541060607816 */ /* 0x000fe400000000ff */
[----:B0-----:R-:W-:Y:S01]  /*9420*/  PRMT R97, RZ, 0x7610, R97 ;  /* 0x00007610ff617816 */ /* 0x001fe20000000061 */
[----:B------:R0:W-:Y:S01]  /*9430*/  STL [R1+0xb0], R98 ;  /* 0x0000b06201007387 */ /* 0x0001e20000100800 */
[----:B------:R-:W-:Y:S01]  /*9440*/  @!P6 PRMT R96, R96, 0x5410, R98 ;  /* 0x000054106060e816 */ /* 0x000fe20000000062 */
[----:B---3--:R-:W1:Y:S01]  /*9450*/  @!P5 LDC.64 R68, c[0x0][0x230] ;  /* 0x00008c00ff44db82 */ /* 0x008e620000000a00 */
[----:B------:R-:W-:-:S02]  /*9460*/  @!P6 PRMT R97, R8, 0x7610, R97 ;  /* 0x000076100861e816 */ /* 0x000fc40000000061 */
[----:B------:R-:W-:Y:S01]  /*9470*/  @!P6 SHF.R.U32.HI R8, RZ, 0x10, R99 ;  /* 0x00000010ff08e819 */ /* 0x000fe20000011663 */
[----:B------:R3:W-:Y:S01]  /*9480*/  STL.S16 [R1+0x2ae], R9 ;  /* 0x0002ae0901007387 */ /* 0x0007e20000100600 */
[----:B0-----:R-:W-:-:S04]  /*9490*/  PRMT R98, RZ, 0x7610, R98 ;  /* 0x00007610ff627816 */ /* 0x001fc80000000062 */
[----:B------:R-:W-:Y:S02]  /*94a0*/  @!P6 PRMT R98, R8, 0x7610, R98 ;  /* 0x000076100862e816 */ /* 0x000fe40000000062 */
[----:B---3--:R-:W0:Y:S01]  /*94b0*/  @!P5 LDC.64 R8, c[0x0][0x288] ;  /* 0x0000a200ff08db82 */ /* 0x008e220000000a00 */
[----:B------:R-:W-:Y:S01]  /*94c0*/  STL.S16 [R1+0x2ac], R63 ;  /* 0x0002ac3f01007387 */ /* 0x000fe20000100600 */
[----:B------:R-:W-:-:S03]  /*94d0*/  @!P5 MOV R15, R65 ;  /* 0x00000041000fd202 */ /* 0x000fc60000000f00 */
[----:B------:R3:W-:Y:S02]  /*94e0*/  STL.S16 [R1+0x2c0], R14 ;  /* 0x0002c00e01007387 */ /* 0x0007e40000100600 */
[----:B---3--:R-:W-:Y:S01]  /*94f0*/  @!P5 MOV R14, R66 ;  /* 0x00000042000ed202 */ /* 0x008fe20000000f00 */
[----:B0-----:R-:W-:-:S04]  /*9500*/  @!P5 IMAD R62, R62, R8, RZ ;  /* 0x000000083e3ed224 */ /* 0x001fc800078e02ff */
[C---:B------:R-:W-:Y:S02]  /*9510*/  @!P5 IMAD R9, R52.reuse, R9, R62 ;  /* 0x000000093409d224 */ /* 0x040fe400078e023e */
[----:B------:R-:W0:Y:S01]  /*9520*/  @!P5 LDC.64 R62, c[0x0][0x228] ;  /* 0x00008a00ff3edb82 */ /* 0x000e220000000a00 */
[----:B------:R-:W-:-:S05]  /*9530*/  @!P5 IMAD.WIDE.U32 R14, R52, R8, R14 ;  /* 0x00000008340ed225 */ /* 0x000fca00078e000e */
[----:B------:R-:W-:Y:S02]  /*9540*/  @!P5 IADD3 R8, R15, R9, RZ ;  /* 0x000000090f08d210 */ /* 0x000fe40007ffe0ff */
[----:B------:R-:W-:Y:S02]  /*9550*/  LOP3.LUT P2, RZ, R0, 0x10, RZ, 0xc0, !PT ;  /* 0x0000001000ff7812 */ /* 0x000fe4000784c0ff */
[C---:B------:R-:W-:Y:S02]  /*9560*/  @!P5 SHF.L.U64.HI R8, R14.reuse, 0x1, R8 ;  /* 0x000000010e08d819 */ /* 0x040fe40000010208 */
[----:B------:R-:W-:Y:S02]  /*9570*/  @!P5 SHF.L.U32 R14, R14, 0x1, RZ ;  /* 0x000000010e0ed819 */ /* 0x000fe400000006ff */
[----:B------:R-:W-:Y:S01]  /*9580*/  LOP3.LUT P3, RZ, R3, 0x20, RZ, 0xc0, !PT ;  /* 0x0000002003ff7812 */ /* 0x000fe2000786c0ff */
[----:B------:R-:W-:Y:S01]  /*9590*/  HFMA2.MMA R52, -RZ, RZ, 0, 0 ;  /* 0x00000000ff347435 */ /* 0x000fe200000001ff */
[----:B-1----:R-:W-:-:S04]  /*95a0*/  @!P5 IADD3 R68, P0, R14, R68, RZ ;  /* 0x000000440e44d210 */ /* 0x002fc80007f1e0ff */
[----:B------:R-:W-:Y:S02]  /*95b0*/  @!P5 IADD3.X R69, R8, R69, RZ, P0, !PT ;  /* 0x000000450845d210 */ /* 0x000fe400007fe4ff */
[----:B0-----:R-:W-:-:S03]  /*95c0*/  @!P5 IADD3 R62, P0, R14, R62, RZ ;  /* 0x0000003e0e3ed210 */ /* 0x001fc60007f1e0ff */
[----:B------:R0:W3:Y:S01]  /*95d0*/  @!P2 LDG.E R52, desc[UR10][R54.64] ;  /* 0x0000000a3634a981 */ /* 0x0000e2000c1e1900 */
[----:B------:R-:W-:Y:S02]  /*95e0*/  LOP3.LUT R3, R3, 0xfffeffff, RZ, 0xc0, !PT ;  /* 0xfffeffff03037812 */ /* 0x000fe400078ec0ff */
[----:B------:R-:W-:Y:S02]  /*95f0*/  @!P5 IADD3.X R63, R8, R63, RZ, P0, !PT ;  /* 0x0000003f083fd210 */ /* 0x000fe400007fe4ff */
[----:B------:R-:W-:Y:S02]  /*9600*/  @!P3 SHF.R.U32.HI R8, RZ, 0x10, R24 ;  /* 0x00000010ff08b819 */ /* 0x000fe40000011618 */
[----:B------:R-:W-:Y:S02]  /*9610*/  PRMT R104, R104, 0x5410, RZ ;  /* 0x0000541068687816 */ /* 0x000fe400000000ff */
[----:B0-----:R-:W-:Y:S02]  /*9620*/  PRMT R55, R55, 0x5410, RZ ;  /* 0x0000541037377816 */ /* 0x001fe400000000ff */
[----:B------:R-:W-:-:S02]  /*9630*/  @P5 LOP3.LUT R3, R3, 0x10000, RZ, 0xfc, !PT ;  /* 0x0001000003035812 */ /* 0x000fc400078efcff */
[----:B------:R-:W-:Y:S02]  /*9640*/  @!P3 PRMT R55, R55, 0x5410, R8 ;  /* 0x000054103737b816 */ /* 0x000fe40000000008 */
[----:B------:R-:W-:Y:S02]  /*9650*/  @!P6 PRMT R104, R104, 0x5410, R99 ;  /* 0x000054106868e816 */ /* 0x000fe40000000063 */
[----:B------:R-:W-:Y:S02]  /*9660*/  LOP3.LUT P6, RZ, R3, 0x400000, RZ, 0xc0, !PT ;  /* 0x0040000003ff7812 */ /* 0x000fe400078cc0ff */
[----:B------:R-:W-:Y:S01]  /*9670*/  PRMT R55, RZ, 0x7610, R55 ;  /* 0x00007610ff377816 */ /* 0x000fe20000000037 */
[----:B------:R0:W-:Y:S03]  /*9680*/  STL [R1+0xb4], R24 ;  /* 0x0000b41801007387 */ /* 0x0001e60000100800 */
[----:B------:R-:W-:Y:S01]  /*9690*/  @!P3 PRMT R55, R24, 0x7610, R55 ;  /* 0x000076101837b816 */ /* 0x000fe20000000037 */
[----:B------:R1:W-:Y:S01]  /*96a0*/  STL [R1+0x1b0], R99 ;  /* 0x0001b06301007387 */ /* 0x0003e20000100800 */
[----:B------:R-:W-:-:S02]  /*96b0*/  @!P3 SHF.R.U32.HI R8, RZ, 0x10, R25 ;  /* 0x00000010ff08b819 */ /* 0x000fc40000011619 */
[----:B------:R-:W-:Y:S02]  /*96c0*/  PRMT R54, R54, 0x5410, RZ ;  /* 0x0000541036367816 */ /* 0x000fe400000000ff */
[----:B0-----:R-:W-:Y:S02]  /*96d0*/  MOV R24, RZ ;  /* 0x000000ff00187202 */ /* 0x001fe40000000f00 */
[----:B-1----:R-:W-:-:S04]  /*96e0*/  PRMT R99, RZ, 0x7610, R99 ;  /* 0x00007610ff637816 */ /* 0x002fc80000000063 */
[----:B------:R0:W3:Y:S01]  /*96f0*/  @!P2 LDG.E R24, desc[UR10][R94.64] ;  /* 0x0000000a5e18a981 */ /* 0x0000e2000c1e1900 */
[----:B------:R-:W-:Y:S02]  /*9700*/  @!P3 PRMT R54, R54, 0x5410, R25 ;  /* 0x000054103636b816 */ /* 0x000fe40000000019 */
[----:B------:R-:W-:Y:S02]  /*9710*/  @!P3 PRMT R99, R8, 0x7610, R99 ;  /* 0x000076100863b816 */ /* 0x000fe40000000063 */
[----:B------:R-:W-:Y:S02]  /*9720*/  @!P6 SHF.R.U32.HI R8, RZ, 0x10, R26 ;  /* 0x00000010ff08e819 */ /* 0x000fe4000001161a */
[----:B------:R-:W-:Y:S02]  /*9730*/  LOP3.LUT P3, RZ, R3, 0x400, RZ, 0xc0, !PT ;  /* 0x0000040003ff7812 */ /* 0x000fe4000786c0ff */
[----:B0-----:R-:W-:Y:S02]  /*9740*/  PRMT R94, RZ, 0x7610, R94 ;  /* 0x00007610ff5e7816 */ /* 0x001fe4000000005e */
[----:B------:R-:W-:-:S02]  /*9750*/  PRMT R54, RZ, 0x7610, R54 ;  /* 0x00007610ff367816 */ /* 0x000fc40000000036 */
[----:B------:R-:W-:Y:S01]  /*9760*/  @!P6 PRMT R94, R8, 0x7610, R94 ;  /* 0x00007610085ee816 */ /* 0x000fe2000000005e */
[----:B------:R0:W-:Y:S01]  /*9770*/  STL [R1+0xb8], R26 ;  /* 0x0000b81a01007387 */ /* 0x0001e20000100800 */
[----:B------:R-:W-:Y:S02]  /*9780*/  PRMT R95, RZ, 0x7610, R95 ;  /* 0x00007610ff5f7816 */ /* 0x000fe4000000005f */
[----:B------:R-:W-:Y:S02]  /*9790*/  @!P6 SHF.R.U32.HI R8, RZ, 0x10, R27 ;  /* 0x00000010ff08e819 */ /* 0x000fe4000001161b */
[----:B------:R-:W-:Y:S02]  /*97a0*/  PRMT R94, R94, 0x5410, RZ ;  /* 0x000054105e5e7816 */ /* 0x000fe400000000ff */
[----:B------:R-:W-:Y:S02]  /*97b0*/  @!P6 PRMT R54, R26, 0x7610, R54 ;  /* 0x000076101a36e816 */ /* 0x000fe40000000036 */
[----:B0-----:R-:W-:Y:S01]  /*97c0*/  IADD3 R26, R123, 0x1f0, RZ ;  /* 0x000001f07b1a7810 */ /* 0x001fe20007ffe0ff */
[----:B------:R0:W-:Y:S01]  /*97d0*/  STL [R1+0x1b8], R27 ;  /* 0x0001b81b01007387 */ /* 0x0001e20000100800 */
[----:B------:R-:W-:-:S02]  /*97e0*/  @!P6 PRMT R95, R8, 0x7610, R95 ;  /* 0x00007610085fe816 */ /* 0x000fc4000000005f */
[----:B------:R-:W-:Y:S02]  /*97f0*/  @!P6 PRMT R94, R94, 0x5410, R27 ;  /* 0x000054105e5ee816 */ /* 0x000fe4000000001b */
[----:B------:R-:W-:Y:S02]  /*9800*/  ISETP.GE.U32.AND P6, PT, R26, UR18, PT ;  /* 0x000000121a007c0c */ /* 0x000fe4000bfc6070 */
[----:B------:R-:W-:Y:S02]  /*9810*/  PRMT R15, RZ, 0x7610, R15 ;  /* 0x00007610ff0f7816 */ /* 0x000fe4000000000f */
[----:B0-----:R-:W-:Y:S02]  /*9820*/  SHF.R.S32.HI R27, RZ, 0x1f, R26 ;  /* 0x0000001fff1b7819 */ /* 0x001fe4000001141a */
[----:B------:R-:W-:Y:S02]  /*9830*/  @!P3 SHF.R.U32.HI R8, RZ, 0x10, R45 ;  /* 0x00000010ff08b819 */ /* 0x000fe4000001162d */
[----:B------:R-:W-:-:S02]  /*9840*/  ISETP.GE.OR.EX P6, PT, R27, UR19, P1, P6 ;  /* 0x000000131b007c0c */ /* 0x000fc40008fc6760 */
[----:B------:R-:W-:Y:S02]  /*9850*/  @!P3 PRMT R15, R8, 0x7610, R15 ;  /* 0x00007610080fb816 */ /* 0x000fe4000000000f */
[----:B------:R-:W-:Y:S02]  /*9860*/  PRMT R9, RZ, 0x7610, R9 ;  /* 0x00007610ff097816 */ /* 0x000fe40000000009 */
[----:B------:R-:W-:-:S04]  /*9870*/  @!P3 SHF.R.U32.HI R8, RZ, 0x10, R49 ;  /* 0x00000010ff08b819 */ /* 0x000fc80000011631 */
[----:B------:R-:W-:-:S05]  /*9880*/  @!P3 PRMT R9, R8, 0x7610, R9 ;  /* 0x000076100809b816 */ /* 0x000fca0000000009 */
[----:B------:R0:W-:Y:S02]  /*9890*/  STL.S16 [R1+0x2c6], R9 ;  /* 0x0002c60901007387 */ /* 0x0001e40000100600 */
[----:B0-----:R-:W0:Y:S01]  /*98a0*/  @!P6 LDC.64 R8, c[0x0][0x288] ;  /* 0x0000a200ff08eb82 */ /* 0x001e220000000a00 */
[----:B------:R-:W-:Y:S02]  /*98b0*/  LOP3.LUT P5, RZ, R0, 0x8, RZ, 0xc0, !PT ;  /* 0x0000000800ff7812 */ /* 0x000fe400078ac0ff */
[----:B------:R-:W-:Y:S01]  /*98c0*/  PRMT R14, RZ, 0x7610, R14 ;  /* 0x00007610ff0e7816 */ /* 0x000fe2000000000e */
[----:B------:R1:W-:Y:S03]  /*98d0*/  STL [R1+0x1b4], R25 ;  /* 0x0001b41901007387 */ /* 0x0003e60000100800 */
[----:B------:R-:W-:Y:S01]  /*98e0*/  @!P3 PRMT R14, R45, 0x7610, R14 ;  /* 0x000076102d0eb816 */ /* 0x000fe2000000000e */
[----:B------:R4:W-:Y:S01]  /*98f0*/  STL.S16 [R1+0x2c4], R15 ;  /* 0x0002c40f01007387 */ /* 0x0009e20000100600 */
[----:B-1----:R-:W-:-:S03]  /*9900*/  HFMA2.MMA R25, -RZ, RZ, 0, 0 ;  /* 0x00000000ff197435 */ /* 0x002fc600000001ff */
[----:B------:R1:W-:Y:S01]  /*9910*/  STL.S16 [R1+0x2c2], R14 ;  /* 0x0002c20e01007387 */ /* 0x0003e20000100600 */
[----:B----4-:R-:W-:Y:S01]  /*9920*/  @!P6 MOV R15, R65 ;  /* 0x00000041000fe202 */ /* 0x010fe20000000f00 */
[----:B0-----:R-:W-:Y:S01]  /*9930*/  @!P6 IMAD R27, R27, R8, RZ ;  /* 0x000000081b1be224 */ /* 0x001fe200078e02ff */
[----:B-1----:R-:W-:-:S04]  /*9940*/  @!P6 MOV R14, R66 ;  /* 0x00000042000ee202 */ /* 0x002fc80000000f00 */
[----:B------:R0:W4:Y:S01]  /*9950*/  @!P5 LDG.E R25, desc[UR10][R40.64] ;  /* 0x0000000a2819d981 */ /* 0x000122000c1e1900 */
[C---:B------:R-:W-:Y:S02]  /*9960*/  @!P6 IMAD R9, R26.reuse, R9, R27 ;  /* 0x000000091a09e224 */ /* 0x040fe400078e021b */
[----:B------:R-:W-:Y:S02]  /*9970*/  @!P6 IMAD.WIDE.U32 R14, R26, R8, R14 ;  /* 0x000000081a0ee225 */ /* 0x000fe400078e000e */
[----:B------:R-:W1:Y:S01]  /*9980*/  @!P6 LDC.64 R26, c[0x0][0x230] ;  /* 0x00008c00ff1aeb82 */ /* 0x000e620000000a00 */
[----:B0-----:R-:W-:-:S06]  /*9990*/  CS2R R40, SRZ ;  /* 0x0000000000287805 */ /* 0x001fcc000001ff00 */
[----:B------:R0:W4:Y:S02]  /*99a0*/  @!P5 LDG.E R40, desc[UR10][R42.64] ;  /* 0x0000000a2a28d981 */ /* 0x000124000c1e1900 */
[----:B0-----:R-:W0:Y:S01]  /*99b0*/  @!P6 LDC.64 R42, c[0x0][0x228] ;  /* 0x00008a00ff2aeb82 */ /* 0x001e220000000a00 */
[----:B------:R-:W-:-:S04]  /*99c0*/  @!P6 IADD3 R8, R15, R9, RZ ;  /* 0x000000090f08e210 */ /* 0x000fc80007ffe0ff */
[C---:B------:R-:W-:Y:S02]  /*99d0*/  @!P6 SHF.L.U64.HI R8, R14.reuse, 0x1, R8 ;  /* 0x000000010e08e819 */ /* 0x040fe40000010208 */
[----:B------:R-:W-:Y:S02]  /*99e0*/  @!P6 SHF.L.U32 R14, R14, 0x1, RZ ;  /* 0x000000010e0ee819 */ /* 0x000fe400000006ff */
[C---:B------:R-:W-:Y:S02]  /*99f0*/  LOP3.LUT P2, RZ, R3.reuse, 0x100, RZ, 0xc0, !PT ;  /* 0x0000010003ff7812 */ /* 0x040fe4000784c0ff */
[----:B-1----:R-:W-:Y:S02]  /*9a00*/  @!P6 IADD3 R26, P0, R14, R26, RZ ;  /* 0x0000001a0e1ae210 */ /* 0x002fe40007f1e0ff */
[----:B------:R-:W-:Y:S02]  /*9a10*/  LOP3.LUT R3, R3, 0xfffdffff, RZ, 0xc0, !PT ;  /* 0xfffdffff03037812 */ /* 0x000fe400078ec0ff */
[----:B------:R-:W-:-:S02]  /*9a20*/  @!P6 IADD3.X R27, R8, R27, RZ, P0, !PT ;  /* 0x0000001b081be210 */ /* 0x000fc400007fe4ff */
[----:B------:R-:W-:Y:S02]  /*9a30*/  @P5 LOP3.LUT R3, R3, 0x20000, RZ, 0xfc, !PT ;  /* 0x0002000003035812 */ /* 0x000fe400078efcff */
[----:B0-----:R-:W-:-:S04]  /*9a40*/  @!P6 IADD3 R42, P0, R14, R42, RZ ;  /* 0x0000002a0e2ae210 */ /* 0x001fc80007f1e0ff */
[----:B------:R-:W-:Y:S02]  /*9a50*/  @!P6 IADD3.X R43, R8, R43, RZ, P0, !PT ;  /* 0x0000002b082be210 */ /* 0x000fe400007fe4ff */
[----:B------:R-:W-:Y:S01]  /*9a60*/  LOP3.LUT P0, RZ, R3, 0x200, RZ, 0xc0, !PT ;  /* 0x0000020003ff7812 */ /* 0x000fe2000780c0ff */
[----:B------:R0:W-:Y:S01]  /*9a70*/  STL [R1+0xbc], R45 ;  /* 0x0000bc2d01007387 */ /* 0x0001e20000100800 */
[----:B------:R-:W-:Y:S02]  /*9a80*/  PRMT R87, RZ, 0x7610, R87 ;  /* 0x00007610ff577816 */ /* 0x000fe40000000057 */
[----:B0-----:R-:W-:-:S09]  /*9a90*/  PRMT R45, R45, 0x5410, RZ ;  /* 0x000054102d2d7816 */ /* 0x001fd200000000ff */
[----:B------:R-:W-:-:S04]  /*9aa0*/  @!P0 SHF.R.U32.HI R8, RZ, 0x10, R50 ;  /* 0x00000010ff088819 */ /* 0x000fc80000011632 */
[----:B------:R-:W-:Y:S02]  /*9ab0*/  @!P0 PRMT R45, R45, 0x5410, R8 ;  /* 0x000054102d2d8816 */ /* 0x000fe40000000008 */
[----:B------:R-:W-:Y:S02]  /*9ac0*/  @!P0 SHF.R.U32.HI R8, RZ, 0x10, R51 ;  /* 0x00000010ff088819 */ /* 0x000fe40000011633 */
[----:B------:R-:W-:Y:S02]  /*9ad0*/  PRMT R4, RZ, 0x7610, R4 ;  /* 0x00007610ff047816 */ /* 0x000fe40000000004 */
[----:B------:R-:W-:Y:S02]  /*9ae0*/  @!P0 PRMT R87, R8, 0x7610, R87 ;  /* 0x0000761008578816 */ /* 0x000fe40000000057 */
[----:B------:R-:W-:-:S04]  /*9af0*/  @!P2 SHF.R.U32.HI R8, RZ, 0x10, R53 ;  /* 0x00000010ff08a819 */ /* 0x000fc80000011635 */
[----:B------:R-:W-:-:S05]  /*9b00*/  @!P2 PRMT R4, R8, 0x7610, R4 ;  /* 0x000076100804a816 */ /* 0x000fca0000000004 */
[----:B------:R0:W-:Y:S04]  /*9b10*/  STL.S16 [R1+0x2ca], R4 ;  /* 0x0002ca0401007387 */ /* 0x0001e80000100600 */
[----:B0-----:R-:W2:Y:S01]  /*9b20*/  LDL.LU R4, [R1+0x384] ;  /* 0x0003840001047983 */ /* 0x001ea20000300800 */
[----:B------:R-:W-:Y:S02]  /*9b30*/  @!P2 SHF.R.U32.HI R8, RZ, 0x10, R28 ;  /* 0x00000010ff08a819 */ /* 0x000fe4000001161c */
[----:B------:R-:W-:Y:S02]  /*9b40*/  LOP3.LUT P5, RZ, R0, 0x4, RZ, 0xc0, !PT ;  /* 0x0000000400ff7812 */ /* 0x000fe400078ac0ff */
[----:B------:R-:W-:-:S04]  /*9b50*/  LOP3.LUT R3, R3, 0xffffbfff, RZ, 0xc0, !PT ;  /* 0xffffbfff03037812 */ /* 0x000fc800078ec0ff */
[----:B------:R-:W-:Y:S02]  /*9b60*/  @P6 LOP3.LUT R3, R3, 0x4000, RZ, 0xfc, !PT ;  /* 0x0000400003036812 */ /* 0x000fe400078efcff */
[----:B------:R-:W-:-:S05]  /*9b70*/  LOP3.LUT P6, RZ, R0, 0x2, RZ, 0xc0, !PT ;  /* 0x0000000200ff7812 */ /* 0x000fca00078cc0ff */
[----:B------:R0:W4:Y:S02]  /*9b80*/  @!P5 LDG.E R41, desc[UR10][R32.64] ;  /* 0x0000000a2029d981 */ /* 0x000124000c1e1900 */
[----:B0-----:R-:W-:-:S04]  /*9b90*/  PRMT R33, RZ, 0x7610, R33 ;  /* 0x00007610ff217816 */ /* 0x001fc80000000021 */
[----:B------:R-:W-:Y:S01]  /*9ba0*/  @!P2 PRMT R33, R28, 0x7610, R33 ;  /* 0x000076101c21a816 */ /* 0x000fe20000000021 */
[----:B------:R-:W-:-:S04]  /*9bb0*/  HFMA2.MMA R32, -RZ, RZ, 0, 0 ;  /* 0x00000000ff207435 */ /* 0x000fc800000001ff */
[----:B------:R0:W-:Y:S01]  /*9bc0*/  STL.S16 [R1+0x2cc], R33 ;  /* 0x0002cc2101007387 */ /* 0x0001e20000100600 */
[----:B------:R-:W-:-:S05]  /*9bd0*/  PRMT R92, RZ, 0x7610, R92 ;  /* 0x00007610ff5c7816 */ /* 0x000fca000000005c */
[----:B------:R-:W4:Y:S01]  /*9be0*/  @!P5 LDG.E R32, desc[UR10][R34.64] ;  /* 0x0000000a2220d981 */ /* 0x000f22000c1e1900 */
[----:B0-----:R-:W-:Y:S02]  /*9bf0*/  MOV R33, RZ ;  /* 0x000000ff00217202 */ /* 0x001fe40000000f00 */
[----:B------:R-:W-:-:S04]  /*9c00*/  @!P3 PRMT R92, R49, 0x7610, R92 ;  /* 0x00007610315cb816 */ /* 0x000fc8000000005c */
[----:B------:R0:W4:Y:S01]  /*9c10*/  @!P6 LDG.E R33, desc[UR10][R16.64] ;  /* 0x0000000a1021e981 */ /* 0x000122000c1e1900 */
[C---:B------:R-:W-:Y:S02]  /*9c20*/  LOP3.LUT P3, RZ, R3.reuse, 0x200000, RZ, 0xc0, !PT ;  /* 0x0020000003ff7812 */ /* 0x040fe4000786c0ff */
[C---:B------:R-:W-:Y:S02]  /*9c30*/  LOP3.LUT P5, RZ, R3.reuse, 0x800, RZ, 0xc0, !PT ;  /* 0x0000080003ff7812 */ /* 0x040fe400078ac0ff */
[----:B------:R-:W-:Y:S01]  /*9c40*/  LOP3.LUT R3, R3, 0xffff7fff, RZ, 0xc0, !PT ;  /* 0xffff7fff03037812 */ /* 0x000fe200078ec0ff */
[----:B0-----:R-:W-:-:S03]  /*9c50*/  HFMA2.MMA R16, -RZ, RZ, 0, 0 ;  /* 0x00000000ff107435 */ /* 0x001fc600000001ff */
[----:B------:R-:W-:Y:S01]  /*9c60*/  @P6 LOP3.LUT R3, R3, 0x8000, RZ, 0xfc, !PT ;  /* 0x0000800003036812 */ /* 0x000fe200078efcff */
[----:B------:R0:W-:Y:S01]  /*9c70*/  STL [R1+0x1bc], R49 ;  /* 0x0001bc3101007387 */ /* 0x0001e20000100800 */
[----:B------:R-:W-:-:S05]  /*9c80*/  PRMT R88, RZ, 0x7610, R88 ;  /* 0x00007610ff587816 */ /* 0x000fca0000000058 */
[----:B------:R1:W4:Y:S01]  /*9c90*/  @!P6 LDG.E R16, desc[UR10][R18.64] ;  /* 0x0000000a1210e981 */ /* 0x000322000c1e1900 */
[----:B------:R-:W-:Y:S02]  /*9ca0*/  LOP3.LUT P6, RZ, R3, 0x1000, RZ, 0xc0, !PT ;  /* 0x0000100003ff7812 */ /* 0x000fe400078cc0ff */
[----:B0-----:R-:W-:Y:S02]  /*9cb0*/  PRMT R49, RZ, 0x7610, R49 ;  /* 0x00007610ff317816 */ /* 0x001fe40000000031 */
[----:B------:R-:W-:Y:S02]  /*9cc0*/  IADD3 R17, R123, 0x1f8, RZ ;  /* 0x000001f87b117810 */ /* 0x000fe40007ffe0ff */
[----:B--2---:R-:W-:-:S04]  /*9cd0*/  PRMT R4, RZ, 0x7610, R4 ;  /* 0x00007610ff047816 */ /* 0x004fc80000000004 */
[----:B------:R-:W-:-:S05]  /*9ce0*/  @!P2 PRMT R4, R8, 0x7610, R4 ;  /* 0x000076100804a816 */ /* 0x000fca0000000004 */
[----:B------:R0:W-:Y:S04]  /*9cf0*/  STL.S16 [R1+0x2ce], R4 ;  /* 0x0002ce0401007387 */ /* 0x0001e80000100600 */
[----:B0-----:R-:W2:Y:S01]  /*9d00*/  LDL.LU R4, [R1+0x380] ;  /* 0x0003800001047983 */ /* 0x001ea20000300800 */
[----:B------:R-:W-:Y:S02]  /*9d10*/  @!P0 PRMT R49, R50, 0x7610, R49 ;  /* 0x0000761032318816 */ /* 0x000fe40000000031 */
[----:B------:R-:W-:Y:S02]  /*9d20*/  @!P0 PRMT R88, R51, 0x7610, R88 ;  /* 0x0000761033588816 */ /* 0x000fe40000000058 */
[----:B-1----:R-:W-:Y:S02]  /*9d30*/  SHF.R.S32.HI R18, RZ, 0x1f, R17 ;  /* 0x0000001fff127819 */ /* 0x002fe40000011411 */
[----:B------:R-:W-:-:S02]  /*9d40*/  ISETP.GE.U32.AND P0, PT, R17, UR18, PT ;  /* 0x0000001211007c0c */ /* 0x000fc4000bf06070 */
[----:B------:R-:W-:Y:S02]  /*9d50*/  PRMT R14, RZ, 0x7610, R14 ;  /* 0x00007610ff0e7816 */ /* 0x000fe4000000000e */
[----:B------:R-:W-:Y:S02]  /*9d60*/  @!P6 SHF.R.U32.HI R8, RZ, 0x10, R29 ;  /* 0x00000010ff08e819 */ /* 0x000fe4000001161d */
[----:B------:R-:W-:Y:S02]  /*9d70*/  ISETP.GE.OR.EX P0, PT, R18, UR19, P1, P0 ;  /* 0x0000001312007c0c */ /* 0x000fe40008f06700 */
[----:B------:R-:W-:Y:S02]  /*9d80*/  @!P6 PRMT R14, R8, 0x7610, R14 ;  /* 0x00007610080ee816 */ /* 0x000fe4000000000e */
[----:B------:R-:W-:Y:S02]  /*9d90*/  PRMT R9, RZ, 0x7610, R9 ;  /* 0x00007610ff097816 */ /* 0x000fe40000000009 */
        /* <DEDUP_REMOVED lines=9> */
[----:B---3--:R-:W-:Y:S01]  /*9e30*/  @!P0 MOV R15, R65 ;  /* 0x00000041000f8202 */ /* 0x008fe20000000f00 */
        /* <DEDUP_REMOVED lines=8> */
[----:B------:R-:W-:-:S04]  /*9ec0*/  PRMT R45, RZ, 0x7610, R45 ;  /* 0x00007610ff2d7816 */ /* 0x000fc8000000002d */
[----:B------:R-:W-:Y:S02]  /*9ed0*/  @!P2 PRMT R45, R53, 0x7610, R45 ;  /* 0x00007610352da816 */ /* 0x000fe4000000002d */
[----:B0-----:R-:W-:-:S04]  /*9ee0*/  @!P0 IADD3 R8, P2, R18, R8, RZ ;  /* 0x0000000812088210 */ /* 0x001fc80007f5e0ff */
[----:B------:R-:W-:Y:S02]  /*9ef0*/  @!P0 IADD3.X R9, R17, R9, RZ, P2, !PT ;  /* 0x0000000911098210 */ /* 0x000fe400017fe4ff */
[----:B-1----:R-:W-:Y:S02]  /*9f00*/  @!P0 IADD3 R14, P2, R18, R14, RZ ;  /* 0x0000000e120e8210 */ /* 0x002fe40007f5e0ff */
[----:B------:R-:W-:Y:S02]  /*9f10*/  @!P5 SHF.R.U32.HI R18, RZ, 0x10, R21 ;  /* 0x00000010ff12d819 */ /* 0x000fe40000011615 */
[----:B--2---:R-:W-:-:S04]  /*9f20*/  PRMT R4, RZ, 0x7610, R4 ;  /* 0x00007610ff047816 */ /* 0x004fc80000000004 */
[----:B------:R-:W-:-:S05]  /*9f30*/  @!P5 PRMT R4, R18, 0x7610, R4 ;  /* 0x000076101204d816 */ /* 0x000fca0000000004 */
[----:B------:R0:W-:Y:S04]  /*9f40*/  STL.S16 [R1+0x240], R4 ;  /* 0x0002400401007387 */ /* 0x0001e80000100600 */
[----:B0-----:R-:W2:Y:S01]  /*9f50*/  LDL.LU R4, [R1+0x37c] ;  /* 0x00037c0001047983 */ /* 0x001ea20000300800 */
[----:B------:R-:W-:Y:S02]  /*9f60*/  @!P5 SHF.R.U32.HI R18, RZ, 0x10, R12 ;  /* 0x00000010ff12d819 */ /* 0x000fe4000001160c */
[----:B------:R-:W-:-:S04]  /*9f70*/  LOP3.LUT R3, R3, 0xffffdfff, RZ, 0xc0, !PT ;  /* 0xffffdfff03037812 */ /* 0x000fc800078ec0ff */
[----:B------:R-:W-:Y:S02]  /*9f80*/  @P1 LOP3.LUT R3, R3, 0x2000, RZ, 0xfc, !PT ;  /* 0x0000200003031812 */ /* 0x000fe400078efcff */
[----:B--2---:R-:W-:-:S04]  /*9f90*/  PRMT R4, RZ, 0x7610, R4 ;  /* 0x00007610ff047816 */ /* 0x004fc80000000004 */
[----:B------:R-:W-:-:S05]  /*9fa0*/  @!P5 PRMT R4, R18, 0x7610, R4 ;  /* 0x000076101204d816 */ /* 0x000fca0000000004 */
[----:B------:R0:W-:Y:S04]  /*9fb0*/  STL.S16 [R1+0x23a], R4 ;  /* 0x00023a0401007387 */ /* 0x0001e80000100600 */
[----:B0-----:R-:W2:Y:S01]  /*9fc0*/  LDL.LU R4, [R1+0x378] ;  /* 0x0003780001047983 */ /* 0x001ea20000300800 */
[----:B------:R-:W-:Y:S02]  /*9fd0*/  @!P0 IADD3.X R15, R17, R15, RZ, P2, !PT ;  /* 0x0000000f110f8210 */ /* 0x000fe400017fe4ff */
[----:B------:R-:W-:Y:S02]  /*9fe0*/  LOP3.LUT P2, RZ, R3, 0x100000, RZ, 0xc0, !PT ;  /* 0x0010000003ff7812 */ /* 0x000fe4000784c0ff */
        /* <DEDUP_REMOVED lines=8> */
[----:B------:R-:W-:Y:S02]  /*a070*/  @!P2 SHF.R.U32.HI R19, RZ, 0x10, R6 ;  /* 0x00000010ff13a819 */ /* 0x000fe40000011606 */
[----:B--2---:R-:W-:-:S04]  /*a080*/  PRMT R4, RZ, 0x7610, R4 ;  /* 0x00007610ff047816 */ /* 0x004fc80000000004 */
[----:B------:R-:W-:-:S05]  /*a090*/  @!P2 PRMT R4, R19, 0x7610, R4 ;  /* 0x000076101304a816 */ /* 0x000fca0000000004 */
[----:B------:R0:W-:Y:S04]  /*a0a0*/  STL.S16 [R1+0x2d4], R4 ;  /* 0x0002d40401007387 */ /* 0x0001e80000100600 */
[----:B0-----:R-:W2:Y:S01]  /*a0b0*/  LDL.LU R4, [R1+0x370] ;  /* 0x0003700001047983 */ /* 0x001ea20000300800 */
[----:B------:R-:W-:-:S03]  /*a0c0*/  LOP3.LUT P4, RZ, R0, 0x40, RZ, 0xc0, !PT ;  /* 0x0000004000ff7812 */ /* 0x000fc6000788c0ff */
[----:B------:R0:W-:Y:S02]  /*a0d0*/  STL [R1+0x1a4], R44 ;  /* 0x0001a42c01007387 */ /* 0x0001e40000100800 */
[----:B0-----:R-:W-:-:S08]  /*a0e0*/  HFMA2.MMA R44, -RZ, RZ, 0, 0 ;  /* 0x00000000ff2c7435 */ /* 0x001fd000000001ff */
[----:B------:R0:W3:Y:S04]  /*a0f0*/  @!P4 LDG.E R46, desc[UR10][R78.64] ;  /* 0x0000000a4e2ec981 */ /* 0x0000e8000c1e1900 */
[----:B------:R1:W4:Y:S01]  /*a100*/  @!P4 LDG.E R44, desc[UR10][R76.64] ;  /* 0x0000000a4c2cc981 */ /* 0x000322000c1e1900 */
[----:B------:R-:W-:Y:S01]  /*a110*/  LOP3.LUT P1, RZ, R0, 0x1, RZ, 0xc0, !PT ;  /* 0x0000000100ff7812 */ /* 0x000fe2000782c0ff */
[----:B------:R-:W-:Y:S01]  /*a120*/  HFMA2.MMA R17, -RZ, RZ, 0, 0 ;  /* 0x00000000ff117435 */ /* 0x000fe200000001ff */
[----:B------:R-:W-:-:S04]  /*a130*/  PRMT R18, RZ, 0x7610, R18 ;  /* 0x00007610ff127816 */ /* 0x000fc80000000012 */
[----:B------:R-:W-:-:S05]  /*a140*/  @!P5 PRMT R18, R21, 0x7610, R18 ;  /* 0x000076101512d816 */ /* 0x000fca0000000012 */
[----:B------:R0:W-:Y:S04]  /*a150*/  STL.S16 [R1+0x23e], R18 ;  /* 0x00023e1201007387 */ /* 0x0001e80000100600 */
[----:B------:R-:W3:Y:S01]  /*a160*/  @!P1 LDG.E R17, desc[UR10][R36.64] ;  /* 0x0000000a24119981 */ /* 0x000ee2000c1e1900 */
[----:B0-----:R-:W-:-:S06]  /*a170*/  MOV R18, RZ ;  /* 0x000000ff00127202 */ /* 0x001fcc0000000f00 */
[----:B------:R-:W3:Y:S01]  /*a180*/  @!P1 LDG.E R18, desc[UR10][R38.64] ;  /* 0x0000000a26129981 */ /* 0x000ee2000c1e1900 */
[----:B--2---:R-:W-:-:S04]  /*a190*/  PRMT R4, RZ, 0x7610, R4 ;  /* 0x00007610ff047816 */ /* 0x004fc80000000004 */
[----:B------:R-:W-:-:S05]  /*a1a0*/  @!P2 PRMT R4, R13, 0x7610, R4 ;  /* 0x000076100d04a816 */ /* 0x000fca0000000004 */
[----:B------:R0:W-:Y:S04]  /*a1b0*/  STL.S16 [R1+0x236], R4 ;  /* 0x0002360401007387 */ /* 0x0001e80000100600 */
[----:B0-----:R-:W2:Y:S01]  /*a1c0*/  LDL.LU R4, [R1+0x36c] ;  /* 0x00036c0001047983 */ /* 0x001ea20000300800 */
[----:B------:R-:W-:-:S04]  /*a1d0*/  PRMT R80, RZ, 0x7610, R80 ;  /* 0x00007610ff507816 */ /* 0x000fc80000000050 */
[----:B------:R-:W-:Y:S02]  /*a1e0*/  @!P6 PRMT R80, R20, 0x7610, R80 ;  /* 0x000076101450e816 */ /* 0x000fe40000000050 */
[----:B------:R-:W-:Y:S02]  /*a1f0*/  LOP3.LUT P6, RZ, R0, 0x20000000, RZ, 0xc0, !PT ;  /* 0x2000000000ff7812 */ /* 0x000fe400078cc0ff */
[----:B------:R-:W-:-:S04]  /*a200*/  PRMT R19, RZ, 0x7610, R19 ;  /* 0x00007610ff137816 */ /* 0x000fc80000000013 */
[----:B------:R-:W-:-:S05]  /*a210*/  @!P2 PRMT R19, R6, 0x7610, R19 ;  /* 0x000076100613a816 */ /* 0x000fca0000000013 */
[----:B------:R0:W-:Y:S01]  /*a220*/  STL.S16 [R1+0x234], R19 ;  /* 0x0002341301007387 */ /* 0x0001e20000100600 */
[----:B------:R-:W-:Y:S02]  /*a230*/  PRMT R5, RZ, 0x7610, R5 ;  /* 0x00007610ff057816 */ /* 0x000fe40000000005 */
[----:B------:R-:W-:Y:S02]  /*a240*/  LOP3.LUT P5, RZ, R0, 0x80000, RZ, 0xc0, !PT ;  /* 0x0008000000ff7812 */ /* 0x000fe400078ac0ff */
[----:B0-----:R-:W-:Y:S02]  /*a250*/  @!P6 SHF.R.U32.HI R19, RZ, 0x10, R2 ;  /* 0x00000010ff13e819 */ /* 0x001fe40000011602 */
[----:B------:R-:W-:Y:S02]  /*a260*/  PRMT R91, RZ, 0x7610, R91 ;  /* 0x00007610ff5b7816 */ /* 0x000fe4000000005b */
[----:B------:R-:W-:Y:S02]  /*a270*/  PRMT R90, RZ, 0x7610, R90 ;  /* 0x00007610ff5a7816 */ /* 0x000fe4000000005a */
[----:B------:R-:W-:Y:S01]  /*a280*/  @!P6 PRMT R91, R7, 0x7610, R91 ;  /* 0x00007610075be816 */ /* 0x000fe2000000005b */
[----:B------:R0:W-:Y:S01]  /*a290*/  STL [R1+0x1c0], R51 ;  /* 0x0001c03301007387 */ /* 0x0001e20000100800 */
[----:B------:R-:W-:-:S03]  /*a2a0*/  PRMT R89, RZ, 0x7610, R89 ;  /* 0x00007610ff597816 */ /* 0x000fc60000000059 */
[----:B------:R1:W-:Y:S01]  /*a2b0*/  STL [R1+0x90], R82 ;  /* 0x0000905201007387 */ /* 0x0003e20000100800 */
[----:B------:R-:W-:Y:S02]  /*a2c0*/  PRMT R79, RZ, 0x7610, R79 ;  /* 0x00007610ff4f7816 */ /* 0x000fe4000000004f */
[----:B0-----:R-:W-:Y:S01]  /*a2d0*/  PRMT R51, R51, 0x5410, RZ ;  /* 0x0000541033337816 */ /* 0x001fe200000000ff */
[----:B------:R0:W-:Y:S01]  /*a2e0*/  STL [R1+0x8c], R86 ;  /* 0x00008c5601007387 */ /* 0x0001e20000100800 */
[----:B-1----:R-:W-:-:S03]  /*a2f0*/  PRMT R82, RZ, 0x7610, R82 ;  /* 0x00007610ff527816 */ /* 0x002fc60000000052 */
[----:B------:R-:W-:Y:S01]  /*a300*/  STL [R1+0xd4], R2 ;  /* 0x0000d40201007387 */ /* 0x000fe20000100800 */
[----:B------:R-:W-:Y:S02]  /*a310*/  @!P5 PRMT R51, R51, 0x5410, R11 ;  /* 0x000054103333d816 */ /* 0x000fe4000000000b */
[----:B0-----:R-:W-:Y:S02]  /*a320*/  PRMT R86, RZ, 0x7610, R86 ;  /* 0x00007610ff567816 */ /* 0x001fe40000000056 */
[----:B------:R-:W-:Y:S02]  /*a330*/  PRMT R81, RZ, 0x7610, R81 ;  /* 0x00007610ff517816 */ /* 0x000fe40000000051 */
[----:B------:R-:W-:Y:S02]  /*a340*/  @!P5 PRMT R86, R10, 0x7610, R86 ;  /* 0x000076100a56d816 */ /* 0x000fe40000000056 */
[----:B------:R-:W-:Y:S02]  /*a350*/  PRMT R51, RZ, 0x7610, R51 ;  /* 0x00007610ff337816 */ /* 0x000fe40000000033 */
[----:B------:R-:W-:-:S02]  /*a360*/  PRMT R49, R49, 0x5410, RZ ;  /* 0x0000541031317816 */ /* 0x000fc400000000ff */
[----:B------:R-:W-:Y:S02]  /*a370*/  PRMT R78, RZ, 0x7610, R78 ;  /* 0x00007610ff4e7816 */ /* 0x000fe4000000004e */
[----:B------:R-:W-:Y:S02]  /*a380*/  PRMT R77, RZ, 0x7610, R77 ;  /* 0x00007610ff4d7816 */ /* 0x000fe4000000004d */
[----:B------:R-:W-:Y:S02]  /*a390*/  PRMT R76, RZ, 0x7610, R76 ;  /* 0x00007610ff4c7816 */ /* 0x000fe4000000004c */
[----:B----4-:R-:W-:Y:S02]  /*a3a0*/  @!P4 PRMT R51, R44, 0x7610, R51 ;  /* 0x000076102c33c816 */ /* 0x010fe40000000033 */
[----:B---3--:R-:W-:Y:S01]  /*a3b0*/  @!P4 PRMT R49, R49, 0x5410, R46 ;  /* 0x000054103131c816 */ /* 0x008fe2000000002e */
[----:B------:R-:W-:Y:S04]  /*a3c0*/  STL [R1+0x1d4], R7 ;  /* 0x0001d40701007387 */ /* 0x000fe80000100800 */
[----:B------:R0:W-:Y:S02]  /*a3d0*/  STL [R1+0x1d0], R6 ;  /* 0x0001d00601007387 */ /* 0x0001e40000100800 */
[----:B0-----:R-:W-:-:S02]  /*a3e0*/  HFMA2.MMA R6, -RZ, RZ, 0, 0 ;  /* 0x00000000ff067435 */ /* 0x001fc400000001ff */
[----:B------:R0:W-:Y:S08]  /*a3f0*/  STL [R1+0xc4], R53 ;  /* 0x0000c43501007387 */ /* 0x0001f00000100800 */
[----:B------:R1:W3:Y:S01]  /*a400*/  @!P3 LDG.E R6, desc[UR10][R56.64] ;  /* 0x0000000a3806b981 */ /* 0x0002e2000c1e1900 */
[----:B0-----:R-:W-:Y:S02]  /*a410*/  PRMT R53, RZ, 0x7610, R53 ;  /* 0x00007610ff357816 */ /* 0x001fe40000000035 */
[----:B-1----:R-:W-:Y:S01]  /*a420*/  PRMT R57, RZ, 0x7610, R57 ;  /* 0x00007610ff397816 */ /* 0x002fe20000000039 */
[----:B------:R0:W-:Y:S01]  /*a430*/  STL [R1+0xc0], R50 ;  /* 0x0000c03201007387 */ /* 0x0001e20000100800 */
[----:B------:R-:W-:-:S03]  /*a440*/  PRMT R39, RZ, 0x7610, R39 ;  /* 0x00007610ff277816 */ /* 0x000fc60000000027 */
[----:B------:R-:W-:Y:S01]  /*a450*/  STL [R1+0x1d8], R11 ;  /* 0x0001d80b01007387 */ /* 0x000fe20000100800 */
[----:B0-----:R-:W-:Y:S02]  /*a460*/  PRMT R50, RZ, 0x7610, R50 ;  /* 0x00007610ff327816 */ /* 0x001fe40000000032 */
[----:B------:R-:W-:Y:S02]  /*a470*/  PRMT R38, RZ, 0x7610, R38 ;  /* 0x00007610ff267816 */ /* 0x000fe40000000026 */
[----:B------:R-:W-:Y:S01]  /*a480*/  LOP3.LUT P2, RZ, R3, 0x80000, RZ, 0xc0, !PT ;  /* 0x0008000003ff7812 */ /* 0x000fe2000784c0ff */
[----:B------:R0:W-:Y:S01]  /*a490*/  STL [R1+0x1cc], R12 ;  /* 0x0001cc0c01007387 */ /* 0x0001e20000100800 */
[----:B------:R-:W-:Y:S02]  /*a4a0*/  PRMT R37, RZ, 0x7610, R37 ;  /* 0x00007610ff257816 */ /* 0x000fe40000000025 */
[----:B------:R-:W-:Y:S01]  /*a4b0*/  PRMT R35, RZ, 0x7610, R35 ;  /* 0x00007610ff237816 */ /* 0x000fe20000000023 */
[----:B0-----:R-:W-:Y:S01]  /*a4c0*/  HFMA2.MMA R12, -RZ, RZ, 0, 0 ;  /* 0x00000000ff0c7435 */ /* 0x001fe200000001ff */
[----:B------:R0:W-:Y:S01]  /*a4d0*/  STL [R1+0x1c8], R20 ;  /* 0x0001c81401007387 */ /* 0x0001e20000100800 */
[----:B------:R-:W-:Y:S01]  /*a4e0*/  PRMT R56, RZ, 0x7610, R56 ;  /* 0x00007610ff387816 */ /* 0x000fe20000000038 */
[----:B------:R-:W-:Y:S01]  /*a4f0*/  UIMAD.WIDE UR8, UR5, 0x8, UR8 ;  /* 0x00000008050878a5 */ /* 0x000fe2000f8e0208 */
[----:B------:R-:W-:Y:S01]  /*a500*/  PRMT R36, RZ, 0x7610, R36 ;  /* 0x00007610ff247816 */ /* 0x000fe20000000024 */
[----:B------:R1:W-:Y:S01]  /*a510*/  STL [R1+0xcc], R21 ;  /* 0x0000cc1501007387 */ /* 0x0003e20000100800 */
[----:B------:R-:W-:-:S03]  /*a520*/  PRMT R34, RZ, 0x7610, R34 ;  /* 0x00007610ff227816 */ /* 0x000fc60000000022 */
[----:B------:R-:W-:Y:S01]  /*a530*/  STL [R1+0xd8], R10 ;  /* 0x0000d80a01007387 */ /* 0x000fe20000100800 */
[----:B0-----:R-:W-:-:S03]  /*a540*/  PRMT R20, RZ, 0x7610, R20 ;  /* 0x00007610ff147816 */ /* 0x001fc60000000014 */
[----:B------:R0:W4:Y:S01]  /*a550*/  @!P2 LDG.E R12, desc[UR10][R22.64] ;  /* 0x0000000a160ca981 */ /* 0x000122000c1e1900 */
[----:B-1----:R-:W-:-:S04]  /*a560*/  PRMT R21, RZ, 0x7610, R21 ;  /* 0x00007610ff157816 */ /* 0x002fc80000000015 */
[----:B------:R-:W-:Y:S02]  /*a570*/  @!P1 PRMT R21, R18, 0x7610, R21 ;  /* 0x0000761012159816 */ /* 0x000fe40000000015 */
[----:B0-----:R-:W-:-:S04]  /*a580*/  PRMT R22, RZ, 0x7610, R22 ;  /* 0x00007610ff167816 */ /* 0x001fc80000000016 */
[----:B------:R-:W-:Y:S02]  /*a590*/  @!P1 PRMT R22, R17, 0x7610, R22 ;  /* 0x0000761011169816 */ /* 0x000fe40000000016 */
[----:B--2---:R-:W-:-:S04]  /*a5a0*/  PRMT R4, RZ, 0x7610, R4 ;  /* 0x00007610ff047816 */ /* 0x004fc80000000004 */
[----:B------:R-:W-:Y:S02]  /*a5b0*/  @!P6 PRMT R4, R19, 0x7610, R4 ;  /* 0x000076101304e816 */ /* 0x000fe40000000004 */
[----:B------:R-:W-:-:S04]  /*a5c0*/  @!P6 SHF.R.U32.HI R19, RZ, 0x10, R7 ;  /* 0x00000010ff13e819 */ /* 0x000fc80000011607 */
[----:B------:R-:W-:Y:S02]  /*a5d0*/  @!P6 PRMT R5, R19, 0x7610, R5 ;  /* 0x000076101305e816 */ /* 0x000fe40000000005 */
[----:B------:R-:W-:-:S04]  /*a5e0*/  PRMT R19, RZ, 0x7610, R19 ;  /* 0x00007610ff137816 */ /* 0x000fc80000000013 */
[----:B------:R-:W-:Y:S02]  /*a5f0*/  @!P6 PRMT R19, R2, 0x7610, R19 ;  /* 0x000076100213e816 */ /* 0x000fe40000000013 */
[----:B------:R-:W-:-:S03]  /*a600*/  LOP3.LUT P6, RZ, R0, 0x20, RZ, 0xc0, !PT ;  /* 0x0000002000ff7812 */ /* 0x000fc600078cc0ff */
[----:B------:R0:W-:Y:S02]  /*a610*/  STL.S16 [R1+0x230], R19 ;  /* 0x0002301301007387 */ /* 0x0001e40000100600 */
[----:B0-----:R-:W-:-:S04]  /*a620*/  @!P5 SHF.R.U32.HI R19, RZ, 0x10, R10 ;  /* 0x00000010ff13d819 */ /* 0x001fc8000001160a */
[----:B------:R-:W-:Y:S02]  /*a630*/  @!P5 PRMT R90, R19, 0x7610, R90 ;  /* 0x00007610135ad816 */ /* 0x000fe4000000005a */
[----:B------:R-:W-:-:S04]  /*a640*/  @!P5 SHF.R.U32.HI R19, RZ, 0x10, R11 ;  /* 0x00000010ff13d819 */ /* 0x000fc8000001160b */
[----:B------:R-:W-:Y:S02]  /*a650*/  @!P5 PRMT R89, R19, 0x7610, R89 ;  /* 0x000076101359d816 */ /* 0x000fe40000000059 */
[----:B------:R-:W-:Y:S02]  /*a660*/  @!P4 SHF.R.U32.HI R19, RZ, 0x10, R44 ;  /* 0x00000010ff13c819 */ /* 0x000fe4000001162c */
[----:B------:R-:W-:Y:S02]  /*a670*/  @!P6 SHF.R.U32.HI R2, RZ, 0x10, R47 ;  /* 0x00000010ff02e819 */ /* 0x000fe4000001162f */
[----:B------:R-:W-:Y:S02]  /*a680*/  @!P4 PRMT R82, R19, 0x7610, R82 ;  /* 0x000076101352c816 */ /* 0x000fe40000000052 */
[----:B------:R-:W-:Y:S02]  /*a690*/  @!P4 SHF.R.U32.HI R19, RZ, 0x10, R46 ;  /* 0x00000010ff13c819 */ /* 0x000fe4000001162e */
[----:B------:R-:W-:-:S02]  /*a6a0*/  LOP3.LUT P5, RZ, R0, 0x10, RZ, 0xc0, !PT ;  /* 0x0000001000ff7812 */ /* 0x000fc400078ac0ff */
[----:B------:R-:W-:Y:S02]  /*a6b0*/  @!P6 PRMT R79, R2, 0x7610, R79 ;  /* 0x00007610024fe816 */ /* 0x000fe4000000004f */
[----:B------:R-:W-:Y:S02]  /*a6c0*/  @!P6 SHF.R.U32.HI R2, RZ, 0x10, R48 ;  /* 0x00000010ff02e819 */ /* 0x000fe40000011630 */
[----:B------:R-:W-:Y:S02]  /*a6d0*/  @!P4 PRMT R81, R19, 0x7610, R81 ;  /* 0x000076101351c816 */ /* 0x000fe40000000051 */
[----:B------:R-:W-:Y:S02]  /*a6e0*/  LOP3.LUT P4, RZ, R3, 0x40000, RZ, 0xc0, !PT ;  /* 0x0004000003ff7812 */ /* 0x000fe4000788c0ff */
[----:B------:R-:W-:Y:S02]  /*a6f0*/  @!P6 PRMT R78, R2, 0x7610, R78 ;  /* 0x00007610024ee816 */ /* 0x000fe4000000004e */
[----:B------:R-:W-:-:S02]  /*a700*/  @!P6 PRMT R77, R47, 0x7610, R77 ;  /* 0x000076102f4de816 */ /* 0x000fc4000000004d */
[----:B------:R-:W-:Y:S02]  /*a710*/  @!P6 PRMT R76, R48, 0x7610, R76 ;  /* 0x00007610304ce816 */ /* 0x000fe4000000004c */
[----:B------:R-:W-:Y:S02]  /*a720*/  MOV R19, RZ ;  /* 0x000000ff00137202 */ /* 0x000fe40000000f00 */
[----:B------:R-:W-:Y:S01]  /*a730*/  LOP3.LUT P6, RZ, R0, 0x4, RZ, 0xc0, !PT ;  /* 0x0000000400ff7812 */ /* 0x000fe200078cc0ff */
[----:B------:R-:W-:Y:S01]  /*a740*/  HFMA2.MMA R0, -RZ, RZ, 0, 0 ;  /* 0x00000000ff007435 */ /* 0x000fe200000001ff */
[----:B------:R-:W-:Y:S02]  /*a750*/  @!P5 SHF.R.U32.HI R2, RZ, 0x10, R52 ;  /* 0x00000010ff02d819 */ /* 0x000fe40000011634 */
[----:B------:R0:W2:Y:S01]  /*a760*/  @!P3 LDG.E R19, desc[UR10][R72.64] ;  /* 0x0000000a4813b981 */ /* 0x0000a2000c1e1900 */
[----:B------:R-:W-:-:S06]  /*a770*/  PRMT R7, RZ, 0x7610, R7 ;  /* 0x00007610ff077816 */ /* 0x000fcc0000000007 */
[----:B------:R1:W3:Y:S01]  /*a780*/  @!P4 LDG.E R0, desc[UR10][R58.64] ;  /* 0x0000000a3a00c981 */ /* 0x0002e2000c1e1900 */
[----:B0-----:R-:W-:Y:S02]  /*a790*/  PRMT R73, RZ, 0x7610, R73 ;  /* 0x00007610ff497816 */ /* 0x001fe40000000049 */
[----:B------:R-:W-:Y:S02]  /*a7a0*/  PRMT R72, RZ, 0x7610, R72 ;  /* 0x00007610ff487816 */ /* 0x000fe40000000048 */
[----:B------:R-:W-:Y:S02]  /*a7b0*/  @!P5 PRMT R73, R2, 0x7610, R73 ;  /* 0x000076100249d816 */ /* 0x000fe40000000049 */
[----:B------:R-:W-:Y:S02]  /*a7c0*/  @!P5 SHF.R.U32.HI R2, RZ, 0x10, R24 ;  /* 0x00000010ff02d819 */ /* 0x000fe40000011618 */
[----:B-1----:R-:W-:Y:S02]  /*a7d0*/  PRMT R59, RZ, 0x7610, R59 ;  /* 0x00007610ff3b7816 */ /* 0x002fe4000000003b */
[----:B------:R-:W-:-:S02]  /*a7e0*/  @!P5 PRMT R72, R2, 0x7610, R72 ;  /* 0x000076100248d816 */ /* 0x000fc40000000048 */
[----:B------:R-:W-:Y:S02]  /*a7f0*/  @!P5 PRMT R59, R52, 0x7610, R59 ;  /* 0x00007610343bd816 */ /* 0x000fe4000000003b */
[----:B------:R-:W-:Y:S02]  /*a800*/  @!P5 PRMT R7, R24, 0x7610, R7 ;  /* 0x000076101807d816 */ /* 0x000fe40000000007 */
[----:B------:R-:W-:Y:S02]  /*a810*/  LOP3.LUT P5, RZ, R3, 0x20000, RZ, 0xc0, !PT ;  /* 0x0002000003ff7812 */ /* 0x000fe400078ac0ff */
[----:B------:R-:W-:-:S11]  /*a820*/  PRMT R58, RZ, 0x7610, R58 ;  /* 0x00007610ff3a7816 */ /* 0x000fd6000000003a */
[----:B------:R-:W-:-:S04]  /*a830*/  @!P5 SHF.R.U32.HI R2, RZ, 0x10, R25 ;  /* 0x00000010ff02d819 */ /* 0x000fc80000011619 */
[----:B------:R-:W-:Y:S02]  /*a840*/  @!P5 PRMT R58, R2, 0x7610, R58 ;  /* 0x00007610023ad816 */ /* 0x000fe4000000003a */
[----:B------:R-:W-:-:S04]  /*a850*/  @!P5 SHF.R.U32.HI R2, RZ, 0x10, R40 ;  /* 0x00000010ff02d819 */ /* 0x000fc80000011628 */
[----:B------:R-:W-:Y:S02]  /*a860*/  @!P5 PRMT R57, R2, 0x7610, R57 ;  /* 0x000076100239d816 */ /* 0x000fe40000000039 */
[----:B------:R-:W-:Y:S02]  /*a870*/  @!P6 SHF.R.U32.HI R2, RZ, 0x10, R41 ;  /* 0x00000010ff02e819 */ /* 0x000fe40000011629 */
[----:B------:R-:W-:Y:S02]  /*a880*/  PRMT R11, RZ, 0x7610, R11 ;  /* 0x00007610ff0b7816 */ /* 0x000fe4000000000b */
[----:B------:R-:W-:Y:S02]  /*a890*/  @!P6 PRMT R53, R2, 0x7610, R53 ;  /* 0x000076100235e816 */ /* 0x000fe40000000035 */
[----:B------:R-:W-:Y:S02]  /*a8a0*/  @!P6 SHF.R.U32.HI R2, RZ, 0x10, R32 ;  /* 0x00000010ff02e819 */ /* 0x000fe40000011620 */
[----:B------:R-:W-:-:S02]  /*a8b0*/  @!P6 PRMT R39, R41, 0x7610, R39 ;  /* 0x000076102927e816 */ /* 0x000fc40000000027 */
[----:B------:R-:W-:Y:S02]  /*a8c0*/  @!P6 PRMT R50, R2, 0x7610, R50 ;  /* 0x000076100232e816 */ /* 0x000fe40000000032 */
[----:B------:R-:W-:Y:S02]  /*a8d0*/  @!P6 PRMT R11, R32, 0x7610, R11 ;  /* 0x00007610200be816 */ /* 0x000fe4000000000b */
[----:B------:R-:W-:-:S13]  /*a8e0*/  LOP3.LUT P6, RZ, R3, 0x8000, RZ, 0xc0, !PT ;  /* 0x0000800003ff7812 */ /* 0x000fda00078cc0ff */
        /* <DEDUP_REMOVED lines=11> */
[----:B------:R-:W-:Y:S02]  /*a9a0*/  @!P6 PRMT R20, R16, 0x7610, R20 ;  /* 0x000076101014e816 */ /* 0x000fe40000000014 */
[----:B------:R-:W-:Y:S02]  /*a9b0*/  @!P1 PRMT R34, R2, 0x7610, R34 ;  /* 0x0000761002229816 */ /* 0x000fe40000000022 */
[C---:B------:R-:W-:Y:S02]  /*a9c0*/  LOP3.LUT P5, RZ, R3.reuse, 0x10000, RZ, 0xc0, !PT ;  /* 0x0001000003ff7812 */ /* 0x040fe400078ac0ff */
[----:B------:R-:W-:-:S02]  /*a9d0*/  LOP3.LUT P6, RZ, R3, 0x4000, RZ, 0xc0, !PT ;  /* 0x0000400003ff7812 */ /* 0x000fc400078cc0ff */
[----:B------:R-:W-:Y:S02]  /*a9e0*/  LOP3.LUT P1, RZ, R3, 0x2000, RZ, 0xc0, !PT ;  /* 0x0000200003ff7812 */ /* 0x000fe4000782c0ff */
[----:B------:R-:W-:Y:S02]  /*a9f0*/  MOV R2, UR8 ;  /* 0x0000000800027c02 */ /* 0x000fe40008000f00 */
[----:B------:R-:W-:-:S06]  /*aa00*/  MOV R3, UR9 ;  /* 0x0000000900037c02 */ /* 0x000fcc0008000f00 */
[----:B------:R-:W2:Y:S04]  /*aa10*/  LDG.E.64 R2, desc[UR10][R2.64] ;  /* 0x0000000a02027981 */ /* 0x000ea8000c1e1b00 */
[----:B------:R0:W-:Y:S02]  /*aa20*/  STL [R1+0xd0], R13 ;  /* 0x0000d00d01007387 */ /* 0x0001e40000100800 */
[----:B0-----:R-:W-:-:S06]  /*aa30*/  MOV R13, RZ ;  /* 0x000000ff000d7202 */ /* 0x001fcc0000000f00 */
[----:B------:R-:W2:Y:S04]  /*aa40*/  @!P2 LDG.E R13, desc[UR10][R30.64] ;  /* 0x0000000a1e0da981 */ /* 0x000ea8000c1e1900 */
[----:B------:R0:W-:Y:S04]  /*aa50*/  STL.S16 [R1+0x2d6], R7 ;  /* 0x0002d60701007387 */ /* 0x0001e80000100600 */
[----:B------:R1:W-:Y:S04]  /*aa60*/  STL.S16 [R1+0x324], R20 ;  /* 0x0003241401007387 */ /* 0x0003e80000100600 */
[----:B------:R4:W-:Y:S01]  /*aa70*/  STL.S16 [R1+0x314], R10 ;  /* 0x0003140a01007387 */ /* 0x0009e20000100600 */
[----:B0-----:R-:W-:Y:S01]  /*aa80*/  MOV R7, RZ ;  /* 0x000000ff00077202 */ /* 0x001fe20000000f00 */
[----:B-1----:R-:W-:-:S02]  /*aa90*/  HFMA2.MMA R20, -RZ, RZ, 0, 0 ;  /* 0x00000000ff147435 */ /* 0x002fc400000001ff */
[----:B------:R0:W-:Y:S01]  /*aaa0*/  STL.S16 [R1+0x232], R4 ;  /* 0x0002320401007387 */ /* 0x0001e20000100600 */
[----:B----4-:R-:W-:-:S03]  /*aab0*/  HFMA2.MMA R10, -RZ, RZ, 0, 0 ;  /* 0x00000000ff0a7435 */ /* 0x010fc600000001ff */
[----:B------:R-:W4:Y:S04]  /*aac0*/  @!P4 LDG.E R7, desc[UR10][R60.64] ;  /* 0x0000000a3c07c981 */ /* 0x000f28000c1e1900 */
[----:B------:R1:W-:Y:S04]  /*aad0*/  STL.S16 [R1+0x22c], R5 ;  /* 0x00022c0501007387 */ /* 0x0003e80000100600 */
[----:B0-----:R-:W5:Y:S04]  /*aae0*/  LDL.LU R4, [R1+0x368] ;  /* 0x0003680001047983 */ /* 0x001f680000300800 */
[----:B------:R-:W-:Y:S04]  /*aaf0*/  STL.S16 [R1+0x22e], R91 ;  /* 0x00022e5b01007387 */ /* 0x000fe80000100600 */
[----:B-1----:R-:W5:Y:S04]  /*ab00*/  LDL.LU R5, [R1+0x364] ;  /* 0x0003640001057983 */ /* 0x002f680000300800 */
        /* <DEDUP_REMOVED lines=18> */
[----:B------:R0:W-:Y:S04]  /*ac30*/  STL.S16 [R1+0x31c], R11 ;  /* 0x00031c0b01007387 */ /* 0x0001e80000100600 */
[----:B------:R-:W-:Y:S04]  /*ac40*/  STL.S16 [R1+0x322], R38 ;  /* 0x0003222601007387 */ /* 0x000fe80000100600 */
[----:B------:R-:W-:Y:S01]  /*ac50*/  STL.S16 [R1+0x326], R37 ;  /* 0x0003262501007387 */ /* 0x000fe20000100600 */
[----:B0-----:R-:W-:-:S03]  /*ac60*/  MOV R11, RZ ;  /* 0x000000ff000b7202 */ /* 0x001fc60000000f00 */
[----:B------:R-:W-:Y:S04]  /*ac70*/  STL.S16 [R1+0x320], R36 ;  /* 0x0003202401007387 */ /* 0x000fe80000100600 */
[----:B------:R-:W-:Y:S04]  /*ac80*/  STL.S16 [R1+0x32a], R35 ;  /* 0x00032a2301007387 */ /* 0x000fe80000100600 */
[----:B------:R-:W-:Y:S04]  /*ac90*/  STL.S16 [R1+0x32e], R34 ;  /* 0x00032e2201007387 */ /* 0x000fe80000100600 */
[----:B------:R-:W4:Y:S04]  /*aca0*/  @!P6 LDG.E R20, desc[UR10][R26.64] ;  /* 0x0000000a1a14e981 */ /* 0x000f28000c1e1900 */
[----:B------:R0:W-:Y:S04]  /*acb0*/  STL.S16 [R1+0x328], R22 ;  /* 0x0003281601007387 */ /* 0x0001e80000100600 */
[----:B------:R-:W4:Y:S04]  /*acc0*/  @!P5 LDG.E R10, desc[UR10][R68.64] ;  /* 0x0000000a440ad981 */ /* 0x000f28000c1e1900 */
[----:B------:R-:W4:Y:S01]  /*acd0*/  @!P5 LDG.E R11, desc[UR10][R62.64] ;  /* 0x0000000a3e0bd981 */ /* 0x000f22000c1e1900 */
[----:B0-----:R-:W-:-:S03]  /*ace0*/  HFMA2.MMA R22, -RZ, RZ, 0, 0 ;  /* 0x00000000ff167435 */ /* 0x001fc600000001ff */
[----:B------:R0:W-:Y:S07]  /*acf0*/  STL.S16 [R1+0x32c], R21 ;  /* 0x00032c1501007387 */ /* 0x0001ee0000100600 */
[----:B------:R1:W4:Y:S01]  /*ad00*/  @!P0 LDG.E R22, desc[UR10][R8.64] ;  /* 0x0000000a08168981 */ /* 0x000322000c1e1900 */
[----:B0-----:R-:W-:-:S06]  /*ad10*/  MOV R21, RZ ;  /* 0x000000ff00157202 */ /* 0x001fcc0000000f00 */
[----:B------:R-:W4:Y:S01]  /*ad20*/  @!P6 LDG.E R21, desc[UR10][R42.64] ;  /* 0x0000000a2a15e981 */ /* 0x000f22000c1e1900 */
[----:B-1----:R-:W-:-:S06]  /*ad30*/  MOV R8, RZ ;  /* 0x000000ff00087202 */ /* 0x002fcc0000000f00 */
[----:B------:R0:W4:Y:S01]  /*ad40*/  @!P0 LDG.E R8, desc[UR10][R14.64] ;  /* 0x0000000a0e088981 */ /* 0x000122000c1e1900 */
[----:B------:R-:W-:Y:S02]  /*ad50*/  PRMT R30, RZ, 0x7610, R30 ;  /* 0x00007610ff1e7816 */ /* 0x000fe4000000001e */
[----:B------:R-:W-:Y:S01]  /*ad60*/  PRMT R31, RZ, 0x7610, R31 ;  /* 0x00007610ff1f7816 */ /* 0x000fe2000000001f */
[----:B------:R1:W-:Y:S04]  /*ad70*/  STL [R1+0x1c4], R28 ;  /* 0x0001c41c01007387 */ /* 0x0003e80000100800 */
[----:B------:R3:W-:Y:S01]  /*ad80*/  STL [R1+0xc8], R29 ;  /* 0x0000c81d01007387 */ /* 0x0007e20000100800 */
[----:B------:R-:W-:Y:S02]  /*ad90*/  @!P2 PRMT R31, R12, 0x7610, R31 ;  /* 0x000076100c1fa816 */ /* 0x000fe4000000001f */
[----:B-1----:R-:W-:-:S02]  /*ada0*/  PRMT R28, RZ, 0x7610, R28 ;  /* 0x00007610ff1c7816 */ /* 0x002fc4000000001c */
[----:B---3--:R-:W-:Y:S01]  /*adb0*/  PRMT R29, RZ, 0x7610, R29 ;  /* 0x00007610ff1d7816 */ /* 0x008fe2000000001d */
[----:B------:R1:W-:Y:S01]  /*adc0*/  STL [R1+0x1e4], R24 ;  /* 0x0001e41801007387 */ /* 0x0003e20000100800 */
[----:B------:R-:W-:-:S03]  /*add0*/  PRMT R23, RZ, 0x7610, R23 ;  /* 0x00007610ff177816 */ /* 0x000fc60000000017 */
[----:B------:R3:W-:Y:S01]  /*ade0*/  STL [R1+0xe8], R25 ;  /* 0x0000e81901007387 */ /* 0x0007e20000100800 */
[----:B------:R-:W-:Y:S02]  /*adf0*/  @!P4 PRMT R23, R0, 0x7610, R23 ;  /* 0x000076100017c816 */ /* 0x000fe40000000017 */
[----:B-1----:R-:W-:Y:S02]  /*ae00*/  PRMT R24, RZ, 0x7610, R24 ;  /* 0x00007610ff187816 */ /* 0x002fe40000000018 */
[----:B---3--:R-:W-:Y:S01]  /*ae10*/  PRMT R25, RZ, 0x7610, R25 ;  /* 0x00007610ff197816 */ /* 0x008fe20000000019 */
[----:B------:R1:W-:Y:S03]  /*ae20*/  STL [R1+0xf4], R17 ;  /* 0x0000f41101007387 */ /* 0x0003e60000100800 */
[----:B--2---:R-:W-:Y:S01]  /*ae30*/  @!P3 PRMT R25, R19, 0x7610, R25 ;  /* 0x000076101319b816 */ /* 0x004fe20000000019 */
[----:B------:R-:W-:Y:S04]  /*ae40*/  STL [R1+0xf8], R12 ;  /* 0x0000f80c01007387 */ /* 0x000fe80000100800 */
[----:B------:R-:W-:Y:S01]  /*ae50*/  STL [R1+0x1fc], R19 ;  /* 0x0001fc1301007387 */ /* 0x000fe20000100800 */
[----:B-1----:R-:W-:-:S03]  /*ae60*/  PRMT R17, RZ, 0x7610, R17 ;  /* 0x00007610ff117816 */ /* 0x002fc60000000011 */
[----:B------:R1:W-:Y:S01]  /*ae70*/  STL [R1+0x100], R0 ;  /* 0x0001000001007387 */ /* 0x0003e20000100800 */
[----:B------:R-:W-:Y:S02]  /*ae80*/  PRMT R27, RZ, 0x7610, R27 ;  /* 0x00007610ff1b7816 */ /* 0x000fe4000000001b */
[----:B0-----:R-:W-:Y:S02]  /*ae90*/  PRMT R15, RZ, 0x7610, R15 ;  /* 0x00007610ff0f7816 */ /* 0x001fe4000000000f */
[----:B-1----:R-:W-:Y:S02]  /*aea0*/  @!P4 SHF.R.U32.HI R0, RZ, 0x10, R0 ;  /* 0x00000010ff00c819 */ /* 0x002fe40000011600 */
[----:B------:R-:W-:Y:S02]  /*aeb0*/  R2UR UR16, R2 ;  /* 0x00000000021072ca */ /* 0x000fe400000e0000 */
[----:B------:R-:W-:-:S04]  /*aec0*/  @!P2 SHF.R.U32.HI R2, RZ, 0x10, R12 ;  /* 0x00000010ff02a819 */ /* 0x000fc8000001160c */
[----:B------:R-:W-:-:S07]  /*aed0*/  @!P2 PRMT R30, R2, 0x7610, R30 ;  /* 0x00007610021ea816 */ /* 0x000fce000000001e */
[----:B------:R-:W-:-:S05]  /*aee0*/  MOV R9, UR16 ;  /* 0x0000001000097c02 */ /* 0x000fca0008000f00 */
[----:B------:R-:W-:Y:S01]  /*aef0*/  FFMA.FTZ R3, -R9, UR16, R3 ;  /* 0x0000001009037c23 */ /* 0x000fe20008010103 */
[----:B------:R-:W-:Y:S02]  /*af00*/  @!P2 SHF.R.U32.HI R2, RZ, 0x10, R13 ;  /* 0x00000010ff02a819 */ /* 0x000fe4000001160d */
[----:B------:R-:W-:Y:S02]  /*af10*/  @!P2 PRMT R29, R13, 0x7610, R29 ;  /* 0x000076100d1da816 */ /* 0x000fe4000000001d */
[----:B------:R-:W-:Y:S02]  /*af20*/  @!P2 PRMT R28, R2, 0x7610, R28 ;  /* 0x00007610021ca816 */ /* 0x000fe4000000001c */
[----:B------:R-:W-:Y:S02]  /*af30*/  FSETP.GTU.FTZ.AND P2, PT, R3, RZ, PT ;  /* 0x000000ff0300720b */ /* 0x000fe40003f5c000 */
[--C-:B------:R-:W-:Y:S02]  /*af40*/  @!P3 SHF.R.U32.HI R2, RZ, 0x10, R19.reuse ;  /* 0x00000010ff02b819 */ /* 0x100fe40000011613 */
[----:B------:R-:W-:-:S09]  /*af50*/  PRMT R19, RZ, 0x7610, R19 ;  /* 0x00007610ff137816 */ /* 0x000fd20000000013 */
[----:B------:R-:W-:Y:S01]  /*af60*/  VOTEU.ANY UP0, P2 ;  /* 0x00000000003f7886 */ /* 0x000fe20001000100 */
[----:B------:R-:W-:Y:S02]  /*af70*/  PLOP3.LUT P2, PT, PT, PT, UP0, 0x80, 0x0 ;  /* 0x000000000000781c */ /* 0x000fe40003f4f008 */
[----:B------:R-:W-:Y:S02]  /*af80*/  @!P3 PRMT R24, R2, 0x7610, R24 ;  /* 0x000076100218b816 */ /* 0x000fe40000000018 */
[----:B----4-:R-:W-:Y:S01]  /*af90*/  @!P4 SHF.R.U32.HI R2, RZ, 0x10, R7 ;  /* 0x00000010ff02c819 */ /* 0x010fe20000011607 */
[----:B------:R-:W-:Y:S01]  /*afa0*/  @UP0 ULDC UR7, c[0x0][0x250] ;  /* 0x0000940000070ab9 */ /* 0x000fe20000000800 */
[----:B------:R-:W-:Y:S02]  /*afb0*/  PRMT R12, RZ, 0x7610, R12 ;  /* 0x00007610ff0c7816 */ /* 0x000fe4000000000c */
[----:B------:R-:W-:Y:S02]  /*afc0*/  @!P4 PRMT R19, R0, 0x7610, R19 ;  /* 0x000076100013c816 */ /* 0x000fe40000000013 */
[----:B------:R-:W-:-:S02]  /*afd0*/  @!P4 PRMT R17, R2, 0x7610, R17 ;  /* 0x000076100211c816 */ /* 0x000fc40000000011 */
[----:B------:R-:W-:Y:S01]  /*afe0*/  PRMT R2, RZ, 0x7610, R2 ;  /* 0x00007610ff027816 */ /* 0x000fe20000000002 */
[----:B------:R-:W-:Y:S01]  /*aff0*/  @P2 FADD.FTZ R3, R3, UR7 ;  /* 0x0000000703032e21 */ /* 0x000fe20008010000 */
[----:B------:R0:W-:Y:S01]  /*b000*/  STL [R1+0x1f0], R16 ;  /* 0x0001f01001007387 */ /* 0x0001e20000100800 */
[----:B------:R-:W-:Y:S02]  /*b010*/  @!P3 PRMT R27, R6, 0x7610, R27 ;  /* 0x00007610061bb816 */ /* 0x000fe4000000001b */
[----:B------:R-:W-:Y:S01]  /*b020*/  PRMT R26, RZ, 0x7610, R26 ;  /* 0x00007610ff1a7816 */ /* 0x000fe2000000001a */
[----:B------:R1:W-:Y:S01]  /*b030*/  STL [R1+0x1f4], R18 ;  /* 0x0001f41201007387 */ /* 0x0003e20000100800 */
[----:B------:R-:W2:Y:S03]  /*b040*/  @P2 MUFU.RSQ R3, R3 ;  /* 0x0000000300032308 */ /* 0x000ea60000001400 */
[----:B------:R3:W-:Y:S01]  /*b050*/  STL [R1+0x1f8], R13 ;  /* 0x0001f80d01007387 */ /* 0x0007e20000100800 */
[----:B0-----:R-:W-:-:S03]  /*b060*/  PRMT R16, RZ, 0x7610, R16 ;  /* 0x00007610ff107816 */ /* 0x001fc60000000010 */
[----:B------:R0:W-:Y:S01]  /*b070*/  STL [R1+0xfc], R6 ;  /* 0x0000fc0601007387 */ /* 0x0001e20000100800 */
[----:B-1----:R-:W-:Y:S02]  /*b080*/  PRMT R18, RZ, 0x7610, R18 ;  /* 0x00007610ff127816 */ /* 0x002fe40000000012 */
[----:B---3--:R-:W-:Y:S02]  /*b090*/  PRMT R13, RZ, 0x7610, R13 ;  /* 0x00007610ff0d7816 */ /* 0x008fe4000000000d */
[----:B0-----:R-:W-:Y:S01]  /*b0a0*/  @!P3 SHF.R.U32.HI R6, RZ, 0x10, R6 ;  /* 0x00000010ff06b819 */ /* 0x001fe20000011606 */
[----:B------:R0:W-:Y:S01]  /*b0b0*/  STL [R1+0x200], R7 ;  /* 0x0002000701007387 */ /* 0x0001e20000100800 */
[----:B------:R-:W-:Y:S02]  /*b0c0*/  @!P4 PRMT R18, R7, 0x7610, R18 ;  /* 0x000076100712c816 */ /* 0x000fe40000000012 */
[----:B------:R-:W-:Y:S02]  /*b0d0*/  @!P3 PRMT R26, R6, 0x7610, R26 ;  /* 0x00007610061ab816 */ /* 0x000fe4000000001a */
[----:B------:R-:W-:-:S02]  /*b0e0*/  PRMT R14, RZ, 0x7610, R14 ;  /* 0x00007610ff0e7816 */ /* 0x000fc4000000000e */
[----:B------:R-:W-:Y:S02]  /*b0f0*/  PRMT R9, RZ, 0x7610, R9 ;  /* 0x00007610ff097816 */ /* 0x000fe40000000009 */
[----:B------:R-:W-:Y:S02]  /*b100*/  PRMT R6, RZ, 0x7610, R6 ;  /* 0x00007610ff067816 */ /* 0x000fe40000000006 */
[----:B0-----:R-:W-:Y:S01]  /*b110*/  PRMT R7, RZ, 0x7610, R7 ;  /* 0x00007610ff077816 */ /* 0x001fe20000000007 */
        /* <DEDUP_REMOVED lines=10> */
[----:B------:R-:W-:Y:S04]  /*b1c0*/  STL.S16 [R1+0x332], R30 ;  /* 0x0003321e01007387 */ /* 0x000fe80000100600 */
[----:B------:R-:W-:Y:S04]  /*b1d0*/  STL.S16 [R1+0x336], R29 ;  /* 0x0003361d01007387 */ /* 0x000fe80000100600 */
[----:B------:R-:W-:Y:S01]  /*b1e0*/  STL.S16 [R1+0x334], R28 ;  /* 0x0003341c01007387 */ /* 0x000fe20000100600 */
[----:B------:R-:W-:-:S03]  /*b1f0*/  @!P6 PRMT R12, R20, 0x7610, R12 ;  /* 0x00007610140ce816 */ /* 0x000fc6000000000c */
[----:B------:R0:W-:Y:S01]  /*b200*/  STL [R1+0x108], R20 ;  /* 0x0001081401007387 */ /* 0x0001e20000100800 */
[----:B------:R-:W-:Y:S02]  /*b210*/  @!P5 SHF.R.U32.HI R0, RZ, 0x10, R10 ;  /* 0x00000010ff00d819 */ /* 0x000fe4000001160a */
[----:B0-----:R-:W-:Y:S02]  /*b220*/  @!P6 SHF.R.U32.HI R20, RZ, 0x10, R20 ;  /* 0x00000010ff14e819 */ /* 0x001fe40000011614 */
[----:B------:R-:W-:Y:S02]  /*b230*/  @!P5 PRMT R15, R0, 0x7610, R15 ;  /* 0x00007610000fd816 */ /* 0x000fe4000000000f */
[----:B------:R-:W-:Y:S02]  /*b240*/  @!P6 PRMT R2, R20, 0x7610, R2 ;  /* 0x000076101402e816 */ /* 0x000fe40000000002 */
[----:B------:R-:W-:Y:S01]  /*b250*/  @!P5 SHF.R.U32.HI R0, RZ, 0x10, R11 ;  /* 0x00000010ff00d819 */ /* 0x000fe2000001160b */
[----:B------:R0:W-:Y:S01]  /*b260*/  STL [R1+0x104], R10 ;  /* 0x0001040a01007387 */ /* 0x0001e20000100800 */
[----:B------:R-:W-:-:S02]  /*b270*/  @!P5 PRMT R16, R10, 0x7610, R16 ;  /* 0x000076100a10d816 */ /* 0x000fc40000000010 */
[----:B------:R-:W-:Y:S01]  /*b280*/  @!P5 PRMT R13, R0, 0x7610, R13 ;  /* 0x00007610000dd816 */ /* 0x000fe2000000000d */
[----:B------:R1:W-:Y:S01]  /*b290*/  STL.S16 [R1+0x350], R2 ;  /* 0x0003500201007387 */ /* 0x0003e20000100600 */
[----:B------:R-:W-:Y:S02]  /*b2a0*/  @!P5 PRMT R14, R11, 0x7610, R14 ;  /* 0x000076100b0ed816 */ /* 0x000fe4000000000e */
[----:B0-----:R-:W-:Y:S02]  /*b2b0*/  PRMT R10, RZ, 0x7610, R10 ;  /* 0x00007610ff0a7816 */ /* 0x001fe4000000000a */
[----:B------:R-:W-:Y:S02]  /*b2c0*/  @!P6 SHF.R.U32.HI R0, RZ, 0x10, R21 ;  /* 0x00000010ff00e819 */ /* 0x000fe40000011615 */
[----:B-1----:R-:W-:Y:S02]  /*b2d0*/  @!P0 SHF.R.U32.HI R2, RZ, 0x10, R22 ;  /* 0x00000010ff028819 */ /* 0x002fe40000011616 */
[----:B------:R-:W-:-:S02]  /*b2e0*/  @!P6 PRMT R10, R21, 0x7610, R10 ;  /* 0x00007610150ae816 */ /* 0x000fc4000000000a */
[----:B------:R-:W-:Y:S02]  /*b2f0*/  @!P6 PRMT R9, R0, 0x7610, R9 ;  /* 0x000076100009e816 */ /* 0x000fe40000000009 */
[----:B------:R-:W-:Y:S02]  /*b300*/  @!P0 PRMT R7, R22, 0x7610, R7 ;  /* 0x0000761016078816 */ /* 0x000fe40000000007 */
[----:B------:R-:W-:Y:S01]  /*b310*/  @!P0 PRMT R6, R2, 0x7610, R6 ;  /* 0x0000761002068816 */ /* 0x000fe20000000006 */
[----:B------:R0:W-:Y:S04]  /*b320*/  STL.S16 [R1+0x338], R27 ;  /* 0x0003381b01007387 */ /* 0x0001e80000100600 */
        /* <DEDUP_REMOVED lines=9> */
[----:B------:R0:W-:Y:S04]  /*b3c0*/  STL [R1+0x204], R11 ;  /* 0x0002040b01007387 */ /* 0x0001e80000100800 */
[----:B------:R0:W-:Y:S04]  /*b3d0*/  STL.S16 [R1+0x34c], R14 ;  /* 0x00034c0e01007387 */ /* 0x0001e80000100600 */
[----:B------:R0:W-:Y:S04]  /*b3e0*/  STL.S16 [R1+0x34e], R13 ;  /* 0x00034e0d01007387 */ /* 0x0001e80000100600 */
[----:B------:R0:W-:Y:S04]  /*b3f0*/  STL [R1+0x208], R21 ;  /* 0x0002081501007387 */ /* 0x0001e80000100800 */
[----:B------:R0:W-:Y:S04]  /*b400*/  STL.S16 [R1+0x352], R12 ;  /* 0x0003520c01007387 */ /* 0x0001e80000100600 */
[----:B------:R0:W-:Y:S04]  /*b410*/  STL [R1+0x10c], R22 ;  /* 0x00010c1601007387 */ /* 0x0001e80000100800 */
[----:B------:R0:W-:Y:S04]  /*b420*/  STL [R1+0x20c], R8 ;  /* 0x00020c0801007387 */ /* 0x0001e80000100800 */
[----:B------:R0:W-:Y:S04]  /*b430*/  STL.S16 [R1+0x354], R10 ;  /* 0x0003540a01007387 */ /* 0x0001e80000100600 */
[----:B------:R0:W-:Y:S04]  /*b440*/  STL.S16 [R1+0x356], R9 ;  /* 0x0003560901007387 */ /* 0x0001e80000100600 */
[----:B------:R0:W-:Y:S04]  /*b450*/  STL.S16 [R1+0x35c], R7 ;  /* 0x00035c0701007387 */ /* 0x0001e80000100600 */
[----:B------:R0:W-:Y:S01]  /*b460*/  STL.S16 [R1+0x35e], R6 ;  /* 0x00035e0601007387 */ /* 0x0001e20000100600 */
[----:B--2---:R-:W-:Y:S01]  /*b470*/  @P2 R2UR UR7, R3 ;  /* 0x00000000030722ca */ /* 0x004fe200000e0000 */
[----:B------:R-:W-:Y:S01]  /*b480*/  UMOV UR13, 0x3f800000 ;  /* 0x3f800000000d7882 */ /* 0x000fe20000000000 */
[----:B------:R-:W-:Y:S01]  /*b490*/  BSSY B0, `(.L_x_1495) ;  /* 0x0000010000007945 */ /* 0x000fe20003800000 */
[----:B------:R-:W-:-:S02]  /*b4a0*/  CS2R R62, SRZ ;  /* 0x00000000003e7805 */ /* 0x000fc4000001ff00 */
[----:B------:R-:W-:-:S08]  /*b4b0*/  CS2R R60, SRZ ;  /* 0x00000000003c7805 */ /* 0x000fd0000001ff00 */
[----:B------:R-:W-:Y:S01]  /*b4c0*/  @UP0 UMOV UR13, UR7 ;  /* 0x00000007000d0c82 */ /* 0x000fe20008000000 */
[----:B0-----:R-:W-:Y:S05]  /*b4d0*/  @P1 BRA `(.L_x_1496) ;  /* 0x00000000002c1947 */ /* 0x001fea0003800000 */
[----:B------:R-:W-:Y:S01]  /*b4e0*/  ISETP.NE.AND P2, PT, RZ, UR15, PT ;  /* 0x0000000fff007c0c */ /* 0x000fe2000bf45270 */
[----:B------:R-:W-:Y:S01]  /*b4f0*/  ULDC.64 UR8, c[0x0][0x238] ;  /* 0x00008e0000087ab9 */ /* 0x000fe20000000a00 */
[C---:B-----5:R-:W-:Y:S02]  /*b500*/  SHF.L.U64.HI R0, R4.reuse, 0x2, R5 ;  /* 0x0000000204007819 */ /* 0x060fe40000010205 */
[----:B------:R-:W-:-:S09]  /*b510*/  SHF.L.U32 R4, R4, 0x2, RZ ;  /* 0x0000000204047819 */ /* 0x000fd200000006ff */
[----:B------:R-:W0:Y:S02]  /*b520*/  @P2 LDC.64 R2, c[0x0][0x240] ;  /* 0x00009000ff022b82 */ /* 0x000e240000000a00 */
[----:B0-----:R-:W-:-:S04]  /*b530*/  @P2 IADD3 R2, P3, R4, R2, RZ ;  /* 0x0000000204022210 */ /* 0x001fc80007f7e0ff */
[----:B------:R-:W-:-:S05]  /*b540*/  @P2 IADD3.X R3, R0, R3, RZ, P3, !PT ;  /* 0x0000000300032210 */ /* 0x000fca0001ffe4ff */
[----:B------:R0:W5:Y:S01]  /*b550*/  @P2 LDG.E.64 R60, desc[UR10][R2.64] ;  /* 0x0000000a023c2981 */ /* 0x000162000c1e1b00 */
[----:B------:R-:W-:-:S04]  /*b560*/  IADD3 R62, P2, R4, UR8, RZ ;  /* 0x00000008043e7c10 */ /* 0x000fc8000ff5e0ff */
[----:B------:R-:W-:-:S06]  /*b570*/  IADD3.X R63, R0, UR9, RZ, P2, !PT ;  /* 0x00000009003f7c10 */ /* 0x000fcc00097fe4ff */
[----:B0-----:R-:W5:Y:S03]  /*b580*/  LDG.E.64 R62, desc[UR10][R62.64] ;  /* 0x0000000a3e3e7981 */ /* 0x001f66000c1e1b00 */
.L_x_1496:
[----:B------:R-:W-:Y:S05]  /*b590*/  BSYNC B0 ;  /* 0x0000000000007941 */ /* 0x000fea0003800000 */
.L_x_1495:
[----:B------:R-:W2:Y:S01]  /*b5a0*/  LDL.S16 R0, [R1+0x2ec] ;  /* 0x0002ec0001007983 */ /* 0x000ea20000100600 */
[----:B------:R-:W-:Y:S01]  /*b5b0*/  PRMT R7, RZ, 0x7610, R7 ;  /* 0x00007610ff077816 */ /* 0x000fe20000000007 */
[----:B------:R-:W-:Y:S01]  /*b5c0*/  ULDC.U8 UR15, c[0x0][0x2a4] ;  /* 0x0000a900000f7ab9 */ /* 0x000fe20000000000 */
[----:B--2---:R-:W-:Y:S02]  /*b5d0*/  PRMT R14, R0, 0x7610, R14 ;  /* 0x00007610000e7816 */ /* 0x004fe4000000000e */
[----:B------:R-:W2:Y:S01]  /*b5e0*/  LDL.S16 R0, [R1+0x2f2] ;  /* 0x0002f20001007983 */ /* 0x000ea20000100600 */
[----:B------:R-:W-:Y:S02]  /*b5f0*/  @!P0 PRMT R7, R8, 0x7610, R7 ;  /* 0x0000761008078816 */ /* 0x000fe40000000007 */
[----:B------:R-:W-:Y:S02]  /*b600*/  PRMT R13, R14, 0x7610, R13 ;  /* 0x000076100e0d7816 */ /* 0x000fe4000000000d */
[----:B--2---:R-:W-:-:S02]  /*b610*/  PRMT R12, R0, 0x7610, R12 ;  /* 0x00007610000c7816 */ /* 0x004fc4000000000c */
[----:B------:R-:W2:Y:S01]  /*b620*/  LDL.LU.S16 R0, [R1+0x2ee] ;  /* 0x0002ee0001007983 */ /* 0x000ea20000300600 */
[----:B------:R-:W-:Y:S02]  /*b630*/  PRMT R11, R13, 0x7610, R11 ;  /* 0x000076100d0b7816 */ /* 0x000fe4000000000b */
[----:B------:R-:W-:Y:S01]  /*b640*/  PRMT R10, R12, 0x7610, R10 ;  /* 0x000076100c0a7816 */ /* 0x000fe2000000000a */
[----:B------:R-:W-:Y:S01]  /*b650*/  STL.S16 [R1+0x358], R7 ;  /* 0x0003580701007387 */ /* 0x000fe20000100600 */
[----:B--2---:R-:W-:-:S03]  /*b660*/  PRMT R9, R0, 0x7610, R9 ;  /* 0x0000761000097816 */ /* 0x004fc60000000009 */
[----:B------:R-:W2:Y:S01]  /*b670*/  LDL.LU.S16 R0, [R1+0x2f0] ;  /* 0x0002f00001007983 */ /* 0x000ea20000300600 */
[----:B------:R-:W-:Y:S02]  /*b680*/  PRMT R2, R11, 0x7610, R2 ;  /* 0x000076100b027816 */ /* 0x000fe40000000002 */
[----:B------:R-:W-:Y:S02]  /*b690*/  ISETP.NE.AND P2, PT, RZ, UR15, PT ;  /* 0x0000000fff007c0c */ /* 0x000fe4000bf45270 */
[----:B------:R-:W-:Y:S01]  /*b6a0*/  PRMT R3, R10, 0x7610, R3 ;  /* 0x000076100a037816 */ /* 0x000fe20000000003 */
[----:B------:R-:W-:Y:S01]  /*b6b0*/  HADD2.F32 R2, -RZ, R2.H0_H0 ;  /* 0x20000002ff027230 */ /* 0x000fe20000004100 */
[----:B-----5:R-:W-:Y:S02]  /*b6c0*/  PRMT R5, RZ, 0x7610, R5 ;  /* 0x00007610ff057816 */ /* 0x020fe40000000005 */
[----:B------:R-:W-:Y:S01]  /*b6d0*/  PRMT R6, R9, 0x7610, R6 ;  /* 0x0000761009067816 */ /* 0x000fe20000000006 */
[----:B------:R-:W-:-:S02]  /*b6e0*/  HADD2.F32 R3, -RZ, R3.H0_H0 ;  /* 0x20000003ff037230 */ /* 0x000fc40000004100 */
[----:B------:R-:W-:Y:S01]  /*b6f0*/  FADD.FTZ R2, R2, -UR16 ;  /* 0x8000001002027e21 */ /* 0x000fe20008010000 */
[----:B--2---:R-:W-:Y:S02]  /*b700*/  PRMT R4, R0, 0x7610, R4 ;  /* 0x0000761000047816 */ /* 0x004fe40000000004 */
[----:B------:R-:W-:-:S03]  /*b710*/  @!P0 SHF.R.U32.HI R0, RZ, 0x10, R8 ;  /* 0x00000010ff008819 */ /* 0x000fc60000011608 */
[----:B------:R-:W-:Y:S01]  /*b720*/  HADD2.F32 R4, -RZ, R4.H0_H0 ;  /* 0x20000004ff047230 */ /* 0x000fe20000004100 */
[----:B------:R-:W-:Y:S01]  /*b730*/  @!P0 PRMT R5, R0, 0x7610, R5 ;  /* 0x0000761000058816 */ /* 0x000fe20000000005 */
[----:B------:R-:W-:-:S04]  /*b740*/  HADD2.F32 R0, -RZ, R6.H0_H0 ;  /* 0x20000006ff007230 */ /* 0x000fc80000004100 */
[----:B------:R0:W-:Y:S02]  /*b750*/  STL.S16 [R1+0x35a], R5 ;  /* 0x00035a0501007387 */ /* 0x0001e40000100600 */
[----:B0-----:R-:W-:Y:S01]  /*b760*/  FADD.FTZ R5, R3, -UR16 ;  /* 0x8000001003057e21 */ /* 0x001fe20008010000 */
[----:B------:R-:W-:-:S03]  /*b770*/  FMUL.FTZ R3, R2, UR13 ;  /* 0x0000000d02037c20 */ /* 0x000fc60008410000 */
        /* <DEDUP_REMOVED lines=20> */
.L_x_1497:
[----:B------:R-:W2:Y:S02]  /*b8c0*/  LDL.S16 R5, [R1+0x2e8] ;  /* 0x0002e80001057983 */ /* 0x000ea40000100600 */
[----:B--2---:R-:W-:Y:S02]  /*b8d0*/  PRMT R15, R5, 0x7610, R15 ;  /* 0x00007610050f7816 */ /* 0x004fe4000000000f */
[----:B------:R-:W2:Y:S02]  /*b8e0*/  LDL.LU.S16 R5, [R1+0x2ea] ;  /* 0x0002ea0001057983 */ /* 0x000ea40000300600 */
[----:B------:R-:W-:Y:S02]  /*b8f0*/  PRMT R14, R15, 0x7610, R14 ;  /* 0x000076100f0e7816 */ /* 0x000fe4000000000e */
[----:B--2---:R-:W-:Y:S02]  /*b900*/  PRMT R13, R5, 0x7610, R13 ;  /* 0x00007610050d7816 */ /* 0x004fe4000000000d */
[----:B------:R-:W2:Y:S01]  /*b910*/  LDL.S16 R5, [R1+0x2e4] ;  /* 0x0002e40001057983 */ /* 0x000ea20000100600 */
[----:B------:R-:W-:-:S02]  /*b920*/  PRMT R12, R14, 0x7610, R12 ;  /* 0x000076100e0c7816 */ /* 0x000fc4000000000c */
[----:B------:R-:W-:Y:S02]  /*b930*/  PRMT R11, R13, 0x7610, R11 ;  /* 0x000076100d0b7816 */ /* 0x000fe4000000000b */
[----:B--2---:R-:W-:Y:S02]  /*b940*/  PRMT R9, R5, 0x7610, R9 ;  /* 0x0000761005097816 */ /* 0x004fe40000000009 */
[----:B------:R-:W2:Y:S01]  /*b950*/  LDL.LU.S16 R5, [R1+0x2e6] ;  /* 0x0002e60001057983 */ /* 0x000ea20000300600 */
[----:B------:R-:W-:Y:S02]  /*b960*/  PRMT R7, R12, 0x7610, R7 ;  /* 0x000076100c077816 */ /* 0x000fe40000000007 */
[----:B------:R-:W-:Y:S02]  /*b970*/  PRMT R6, R11, 0x7610, R6 ;  /* 0x000076100b067816 */ /* 0x000fe40000000006 */
[----:B------:R-:W-:Y:S01]  /*b980*/  PRMT R10, R9, 0x7610, R10 ;  /* 0x00007610090a7816 */ /* 0x000fe2000000000a */
[----:B------:R-:W-:-:S02]  /*b990*/  HADD2.F32 R9, -RZ, R7.H0_H0 ;  /* 0x20000007ff097230 */ /* 0x000fc40000004100 */
[----:B------:R-:W-:Y:S01]  /*b9a0*/  FMUL.FTZ R7, R4, R63 ;  /* 0x0000003f04077220 */ /* 0x000fe20000410000 */
[----:B------:R-:W-:Y:S02]  /*b9b0*/  HADD2.F32 R6, -RZ, R6.H0_H0 ;  /* 0x20000006ff067230 */ /* 0x000fe40000004100 */
[----:B------:R-:W-:-:S03]  /*b9c0*/  FADD.FTZ R9, R9, -UR16 ;  /* 0x8000001009097e21 */ /* 0x000fc60008010000 */
[----:B------:R-:W-:Y:S01]  /*b9d0*/  FADD.FTZ R6, R6, -UR16 ;  /* 0x8000001006067e21 */ /* 0x000fe20008010000 */
[----:B------:R-:W-:-:S03]  /*b9e0*/  FMUL.FTZ R9, R9, UR13 ;  /* 0x0000000d09097c20 */ /* 0x000fc60008410000 */
[----:B------:R-:W-:Y:S01]  /*b9f0*/  FMUL.FTZ R6, R6, UR13 ;  /* 0x0000000d06067c20 */ /* 0x000fe20008410000 */
[----:B--2---:R-:W-:Y:S01]  /*ba00*/  PRMT R8, R5, 0x7610, R8 ;  /* 0x0000761005087816 */ /* 0x004fe20000000008 */
[----:B------:R-:W-:-:S04]  /*ba10*/  FMUL.FTZ R5, R0, R62 ;  /* 0x0000003e00057220 */ /* 0x000fc80000410000 */
[C---:B------:R-:W-:Y:S01]  /*ba20*/  FFMA.FTZ R5, R3.reuse, R5, RZ ;  /* 0x0000000503057223 */ /* 0x040fe200000100ff */
[----:B------:R-:W-:Y:S02]  /*ba30*/  HADD2.F32 R8, -RZ, R8.H0_H0 ;  /* 0x20000008ff087230 */ /* 0x000fe40000004100 */
[----:B------:R-:W-:Y:S01]  /*ba40*/  FFMA.FTZ R3, R3, R0, RZ ;  /* 0x0000000003037223 */ /* 0x000fe200000100ff */
[----:B------:R-:W-:Y:S01]  /*ba50*/  FFMA.FTZ R5, R2, R7, R5 ;  /* 0x0000000702057223 */ /* 0x000fe20000010005 */
[----:B------:R-:W-:Y:S01]  /*ba60*/  HADD2.F32 R7, -RZ, R10.H0_H0 ;  /* 0x2000000aff077230 */ /* 0x000fe20000004100 */
        /* <DEDUP_REMOVED lines=19> */
.L_x_1498:
[----:B------:R-:W2:Y:S02]  /*bba0*/  LDL.S16 R10, [R1+0x2bc] ;  /* 0x0002bc00010a7983 */ /* 0x000ea40000100600 */
[----:B--2---:R-:W-:Y:S02]  /*bbb0*/  PRMT R20, R10, 0x7610, R20 ;  /* 0x000076100a147816 */ /* 0x004fe40000000014 */
[----:B------:R-:W2:Y:S01]  /*bbc0*/  LDL.S16 R10, [R1+0x2f6] ;  /* 0x0002f600010a7983 */ /* 0x000ea20000100600 */
[----:B------:R-:W-:Y:S01]  /*bbd0*/  FFMA.FTZ R3, R9, R7, R3 ;  /* 0x0000000709037223 */ /* 0x000fe20000010003 */
[----:B------:R-:W-:Y:S02]  /*bbe0*/  PRMT R19, R20, 0x7610, R19 ;  /* 0x0000761014137816 */ /* 0x000fe40000000013 */
[----:B--2---:R-:W-:Y:S02]  /*bbf0*/  PRMT R18, R10, 0x7610, R18 ;  /* 0x000076100a127816 */ /* 0x004fe40000000012 */
[----:B------:R-:W2:Y:S01]  /*bc00*/  LDL.LU.S16 R10, [R1+0x2be] ;  /* 0x0002be00010a7983 */ /* 0x000ea20000300600 */
[----:B------:R-:W-:-:S02]  /*bc10*/  PRMT R17, R19, 0x7610, R17 ;  /* 0x0000761013117816 */ /* 0x000fc40000000011 */
[----:B------:R-:W-:Y:S02]  /*bc20*/  PRMT R16, R18, 0x7610, R16 ;  /* 0x0000761012107816 */ /* 0x000fe40000000010 */
[----:B--2---:R-:W-:Y:S02]  /*bc30*/  PRMT R15, R10, 0x7610, R15 ;  /* 0x000076100a0f7816 */ /* 0x004fe4000000000f */
[----:B------:R-:W2:Y:S01]  /*bc40*/  LDL.LU.S16 R10, [R1+0x2f4] ;  /* 0x0002f400010a7983 */ /* 0x000ea20000300600 */
[----:B------:R-:W-:Y:S01]  /*bc50*/  PRMT R14, R17, 0x7610, R14 ;  /* 0x00007610110e7816 */ /* 0x000fe2000000000e */
[----:B------:R-:W-:Y:S01]  /*bc60*/  FADD.FTZ R20, RZ, R4 ;  /* 0x00000004ff147221 */ /* 0x000fe20000010000 */
[----:B------:R-:W-:Y:S02]  /*bc70*/  PRMT R13, R16, 0x7610, R13 ;  /* 0x00007610100d7816 */ /* 0x000fe4000000000d */
[----:B------:R-:W-:Y:S01]  /*bc80*/  PRMT R12, R15, 0x7610, R12 ;  /* 0x000076100f0c7816 */ /* 0x000fe2000000000c */
[----:B------:R-:W-:-:S04]  /*bc90*/  FADD.FTZ R20, R20, R8 ;  /* 0x0000000814147221 */ /* 0x000fc80000010000 */
[----:B------:R-:W-:Y:S01]  /*bca0*/  HADD2.F32 R18, -RZ, R12.H0_H0 ;  /* 0x2000000cff127230 */ /* 0x000fe20000004100 */
[----:B--2---:R-:W-:Y:S01]  /*bcb0*/  PRMT R11, R10, 0x7610, R11 ;  /* 0x000076100a0b7816 */ /* 0x004fe2000000000b */
[----:B------:R-:W-:-:S04]  /*bcc0*/  FMUL.FTZ R10, R7, R62 ;  /* 0x0000003e070a7220 */ /* 0x000fc80000410000 */
[----:B------:R-:W-:Y:S01]  /*bcd0*/  FFMA.FTZ R5, R9, R10, R5 ;  /* 0x0000000a09057223 */ /* 0x000fe20000010005 */
[----:B------:R-:W-:Y:S01]  /*bce0*/  FADD.FTZ R9, RZ, R0 ;  /* 0x00000000ff097221 */ /* 0x000fe20000010000 */
[----:B------:R-:W-:-:S03]  /*bcf0*/  FFMA.FTZ R0, R0, R62, RZ ;  /* 0x0000003e00007223 */ /* 0x000fc600000100ff */
[----:B------:R-:W-:Y:S01]  /*bd00*/  FADD.FTZ R7, R9, R7 ;  /* 0x0000000709077221 */ /* 0x000fe20000010000 */
[----:B------:R-:W-:Y:S01]  /*bd10*/  FFMA.FTZ R9, R2, R4, RZ ;  /* 0x0000000402097223 */ /* 0x000fe200000100ff */
[-C--:B------:R-:W-:Y:S01]  /*bd20*/  FMUL.FTZ R2, R8, R63.reuse ;  /* 0x0000003f08027220 */ /* 0x080fe20000410000 */
[----:B------:R-:W-:Y:S02]  /*bd30*/  FFMA.FTZ R0, R4, R63, R0 ;  /* 0x0000003f04007223 */ /* 0x000fe40000010000 */
[C---:B------:R-:W-:Y:S01]  /*bd40*/  FFMA.FTZ R4, R6.reuse, R8, R9 ;  /* 0x0000000806047223 */ /* 0x040fe20000010009 */
[----:B------:R-:W-:Y:S01]  /*bd50*/  FFMA.FTZ R5, R6, R2, R5 ;  /* 0x0000000206057223 */ /* 0x000fe20000010005 */
[----:B------:R-:W-:Y:S02]  /*bd60*/  HADD2.F32 R6, -RZ, R14.H0_H0 ;  /* 0x2000000eff067230 */ /* 0x000fe40000004100 */
[----:B------:R-:W-:Y:S01]  /*bd70*/  FADD.FTZ R0, R0, R10 ;  /* 0x0000000a00007221 */ /* 0x000fe20000010000 */
[----:B------:R-:W-:-:S02]  /*bd80*/  HADD2.F32 R8, -RZ, R13.H0_H0 ;  /* 0x2000000dff087230 */ /* 0x000fc40000004100 */
[----:B------:R-:W-:Y:S01]  /*bd90*/  FADD.FTZ R9, R6, -UR16 ;  /* 0x8000001006097e21 */ /* 0x000fe20008010000 */
[----:B------:R-:W-:Y:S02]  /*bda0*/  FADD.FTZ R0, R2, R0 ;  /* 0x0000000002007221 */ /* 0x000fe40000010000 */
[----:B------:R-:W-:Y:S01]  /*bdb0*/  FADD.FTZ R8, R8, -UR16 ;  /* 0x8000001008087e21 */ /* 0x000fe20008010000 */
[----:B------:R-:W-:Y:S02]  /*bdc0*/  HADD2.F32 R6, -RZ, R11.H0_H0 ;  /* 0x2000000bff067230 */ /* 0x000fe40000004100 */
        /* <DEDUP_REMOVED lines=21> */
.L_x_1499:
[----:B------:R-:W2:Y:S02]  /*bf20*/  LDL.S16 R2, [R1+0x2ba] ;  /* 0x0002ba0001027983 */ /* 0x000ea40000100600 */
[----:B--2---:R-:W-:Y:S02]  /*bf30*/  PRMT R21, R2, 0x7610, R21 ;  /* 0x0000761002157816 */ /* 0x004fe40000000015 */
[----:B------:R-:W2:Y:S02]  /*bf40*/  LDL.S16 R2, [R1+0x2d8] ;  /* 0x0002d80001027983 */ /* 0x000ea40000100600 */
        /* <DEDUP_REMOVED lines=8> */
[----:B------:R-:W-:Y:S01]  /*bfd0*/  PRMT R12, R10, 0x7610, R12 ;  /* 0x000076100a0c7816 */ /* 0x000fe2000000000c */
[----:B------:R-:W-:Y:S01]  /*bfe0*/  FMUL.FTZ R10, R18, R62 ;  /* 0x0000003e120a7220 */ /* 0x000fe20000410000 */
[----:B------:R-:W-:-:S03]  /*bff0*/  PRMT R13, R15, 0x7610, R13 ;  /* 0x000076100f0d7816 */ /* 0x000fc6000000000d */
[----:B------:R-:W-:Y:S01]  /*c000*/  FFMA.FTZ R5, R9, R10, R5 ;  /* 0x0000000a09057223 */ /* 0x000fe20000010005 */
[----:B------:R-:W-:Y:S01]  /*c010*/  FADD.FTZ R10, R0, R10 ;  /* 0x0000000a000a7221 */ /* 0x000fe20000010000 */
[----:B------:R-:W-:Y:S01]  /*c020*/  FFMA.FTZ R0, R8, R6, R4 ;  /* 0x0000000608007223 */ /* 0x000fe20000010004 */
[----:B--2---:R-:W-:Y:S01]  /*c030*/  PRMT R11, R2, 0x7610, R11 ;  /* 0x00007610020b7816 */ /* 0x004fe2000000000b */
[----:B------:R-:W-:Y:S01]  /*c040*/  FADD.FTZ R2, R7, R18 ;  /* 0x0000001207027221 */ /* 0x000fe20000010000 */
[----:B------:R-:W-:Y:S01]  /*c050*/  FFMA.FTZ R18, R9, R18, R3 ;  /* 0x0000001209127223 */ /* 0x000fe20000010003 */
[----:B------:R-:W-:Y:S02]  /*c060*/  HADD2.F32 R7, -RZ, R14.H0_H0 ;  /* 0x2000000eff077230 */ /* 0x000fe40000004100 */
[----:B------:R-:W-:Y:S01]  /*c070*/  FMUL.FTZ R3, R6, R63 ;  /* 0x0000003f06037220 */ /* 0x000fe20000410000 */
[----:B------:R-:W-:Y:S02]  /*c080*/  HADD2.F32 R9, -RZ, R13.H0_H0 ;  /* 0x2000000dff097230 */ /* 0x000fe40000004100 */
[----:B------:R-:W-:Y:S01]  /*c090*/  FADD.FTZ R4, R7, -UR16 ;  /* 0x8000001007047e21 */ /* 0x000fe20008010000 */
[----:B------:R-:W-:-:S02]  /*c0a0*/  FFMA.FTZ R5, R8, R3, R5 ;  /* 0x0000000308057223 */ /* 0x000fc40000010005 */
[----:B------:R-:W-:Y:S01]  /*c0b0*/  FADD.FTZ R7, R9, -UR16 ;  /* 0x8000001009077e21 */ /* 0x000fe20008010000 */
[----:B------:R-:W-:Y:S01]  /*c0c0*/  FADD.FTZ R10, R3, R10 ;  /* 0x0000000a030a7221 */ /* 0x000fe20000010000 */
[----:B------:R-:W-:Y:S02]  /*c0d0*/  HADD2.F32 R9, -RZ, R12.H0_H0 ;  /* 0x2000000cff097230 */ /* 0x000fe40000004100 */
[----:B------:R-:W-:Y:S01]  /*c0e0*/  FMUL.FTZ R4, R4, UR13 ;  /* 0x0000000d04047c20 */ /* 0x000fe20008410000 */
[----:B------:R-:W-:Y:S02]  /*c0f0*/  HADD2.F32 R3, -RZ, R11.H0_H0 ;  /* 0x2000000bff037230 */ /* 0x000fe40000004100 */
        /* <DEDUP_REMOVED lines=20> */
.L_x_1500:
[----:B------:R-:W2:Y:S02]  /*c240*/  LDL.LU.S16 R8, [R1+0x2da] ;  /* 0x0002da0001087983 */ /* 0x000ea40000300600 */
[----:B--2---:R-:W-:Y:S02]  /*c250*/  PRMT R22, R8, 0x7610, R22 ;  /* 0x0000761008167816 */ /* 0x004fe40000000016 */
[----:B------:R-:W2:Y:S02]  /*c260*/  LDL.S16 R8, [R1+0x2f8] ;  /* 0x0002f80001087983 */ /* 0x000ea40000100600 */
        /* <DEDUP_REMOVED lines=8> */
[----:B------:R-:W-:Y:S01]  /*c2f0*/  FADD.FTZ R20, R20, R6 ;  /* 0x0000000614147221 */ /* 0x000fe20000010000 */
[----:B------:R-:W-:Y:S01]  /*c300*/  PRMT R13, R16, 0x7610, R13 ;  /* 0x00007610100d7816 */ /* 0x000fe2000000000d */
[----:B------:R-:W-:Y:S01]  /*c310*/  FFMA.FTZ R18, R4, R9, R18 ;  /* 0x0000000904127223 */ /* 0x000fe20000010012 */
[----:B------:R-:W-:-:S05]  /*c320*/  PRMT R12, R15, 0x7610, R12 ;  /* 0x000076100f0c7816 */ /* 0x000fca000000000c */
[----:B------:R-:W-:Y:S01]  /*c330*/  HADD2.F32 R15, -RZ, R12.H0_H0 ;  /* 0x2000000cff0f7230 */ /* 0x000fe20000004100 */
[----:B--2---:R-:W-:Y:S01]  /*c340*/  PRMT R11, R8, 0x7610, R11 ;  /* 0x00007610080b7816 */ /* 0x004fe2000000000b */
[----:B------:R-:W-:-:S04]  /*c350*/  FMUL.FTZ R8, R9, R62 ;  /* 0x0000003e09087220 */ /* 0x000fc80000410000 */
[----:B------:R-:W-:Y:S01]  /*c360*/  FFMA.FTZ R5, R4, R8, R5 ;  /* 0x0000000804057223 */ /* 0x000fe20000010005 */
[----:B------:R-:W-:Y:S01]  /*c370*/  FADD.FTZ R6, R10, R8 ;  /* 0x000000080a067221 */ /* 0x000fe20000010000 */
[----:B------:R-:W-:Y:S02]  /*c380*/  HADD2.F32 R4, -RZ, R14.H0_H0 ;  /* 0x2000000eff047230 */ /* 0x000fe40000004100 */
[----:B------:R-:W-:Y:S01]  /*c390*/  FMUL.FTZ R8, R3, R63 ;  /* 0x0000003f03087220 */ /* 0x000fe20000410000 */
[----:B------:R-:W-:Y:S02]  /*c3a0*/  HADD2.F32 R10, -RZ, R13.H0_H0 ;  /* 0x2000000dff0a7230 */ /* 0x000fe40000004100 */
[----:B------:R-:W-:Y:S02]  /*c3b0*/  HADD2.F32 R12, -RZ, R11.H0_H0 ;  /* 0x2000000bff0c7230 */ /* 0x000fe40000004100 */
[----:B------:R-:W-:Y:S01]  /*c3c0*/  FADD.FTZ R4, R4, -UR16 ;  /* 0x8000001004047e21 */ /* 0x000fe20008010000 */
[----:B------:R-:W-:Y:S01]  /*c3d0*/  FFMA.FTZ R5, R7, R8, R5 ;  /* 0x0000000807057223 */ /* 0x000fe20000010005 */
[----:B------:R-:W-:Y:S01]  /*c3e0*/  FADD.FTZ R10, R10, -UR16 ;  /* 0x800000100a0a7e21 */ /* 0x000fe20008010000 */
[----:B------:R-:W-:Y:S01]  /*c3f0*/  FADD.FTZ R6, R8, R6 ;  /* 0x0000000608067221 */ /* 0x000fe20000010000 */
[----:B------:R-:W-:-:S02]  /*c400*/  FMUL.FTZ R4, R4, UR13 ;  /* 0x0000000d04047c20 */ /* 0x000fc40008410000 */
        /* <DEDUP_REMOVED lines=20> */
.L_x_1501:
[----:B------:R-:W2:Y:S02]  /*c550*/  LDL.S16 R8, [R1+0x298] ;  /* 0x0002980001087983 */ /* 0x000ea40000100600 */
        /* <DEDUP_REMOVED lines=8> */
[----:B------:R-:W2:Y:S01]  /*c5e0*/  LDL.S16 R8, [R1+0x2b0] ;  /* 0x0002b00001087983 */ /* 0x000ea20000100600 */
[----:B------:R-:W-:Y:S01]  /*c5f0*/  PRMT R16, R21, 0x7610, R16 ;  /* 0x0000761015107816 */ /* 0x000fe20000000010 */
[----:B------:R-:W-:Y:S01]  /*c600*/  FADD.FTZ R2, R2, R9 ;  /* 0x0000000902027221 */ /* 0x000fe20000010000 */
[----:B------:R-:W-:Y:S01]  /*c610*/  PRMT R14, R19, 0x7610, R14 ;  /* 0x00007610130e7816 */ /* 0x000fe2000000000e */
[----:B------:R-:W-:Y:S01]  /*c620*/  FFMA.FTZ R0, R7, R3, R0 ;  /* 0x0000000307007223 */ /* 0x000fe20000010000 */
[----:B------:R-:W-:Y:S01]  /*c630*/  PRMT R11, R17, 0x7610, R11 ;  /* 0x00007610110b7816 */ /* 0x000fe2000000000b */
[----:B------:R-:W-:-:S02]  /*c640*/  HADD2.F32 R7, -RZ, R16.H0_H0 ;  /* 0x20000010ff077230 */ /* 0x000fc40000004100 */
[----:B------:R-:W-:Y:S02]  /*c650*/  HADD2.F32 R9, -RZ, R14.H0_H0 ;  /* 0x2000000eff097230 */ /* 0x000fe40000004100 */
[----:B------:R-:W-:Y:S02]  /*c660*/  HADD2.F32 R16, -RZ, R11.H0_H0 ;  /* 0x2000000bff107230 */ /* 0x000fe40000004100 */
[----:B------:R-:W-:Y:S01]  /*c670*/  FADD.FTZ R7, R7, -UR16 ;  /* 0x8000001007077e21 */ /* 0x000fe20008010000 */
[----:B------:R-:W-:-:S03]  /*c680*/  FADD.FTZ R9, R9, -UR16 ;  /* 0x8000001009097e21 */ /* 0x000fc60008010000 */
[----:B------:R-:W-:Y:S01]  /*c690*/  FMUL.FTZ R11, R7, UR13 ;  /* 0x0000000d070b7c20 */ /* 0x000fe20008410000 */
[----:B------:R-:W-:Y:S01]  /*c6a0*/  FMUL.FTZ R14, R9, UR13 ;  /* 0x0000000d090e7c20 */ /* 0x000fe20008410000 */
[----:B--2---:R-:W-:Y:S01]  /*c6b0*/  PRMT R10, R8, 0x7610, R10 ;  /* 0x00007610080a7816 */ /* 0x004fe2000000000a */
[----:B------:R-:W-:-:S04]  /*c6c0*/  FMUL.FTZ R8, R15, R62 ;  /* 0x0000003e0f087220 */ /* 0x000fc80000410000 */
[----:B------:R-:W-:Y:S01]  /*c6d0*/  FFMA.FTZ R5, R4, R8, R5 ;  /* 0x0000000804057223 */ /* 0x000fe20000010005 */
[----:B------:R-:W-:Y:S01]  /*c6e0*/  FADD.FTZ R6, R6, R8 ;  /* 0x0000000806067221 */ /* 0x000fe20000010000 */
[----:B------:R-:W-:Y:S01]  /*c6f0*/  FMUL.FTZ R8, R12, R63 ;  /* 0x0000003f0c087220 */ /* 0x000fe20000410000 */
[----:B------:R-:W-:-:S03]  /*c700*/  HADD2.F32 R10, -RZ, R10.H0_H0 ;  /* 0x2000000aff0a7230 */ /* 0x000fc60000004100 */
[----:B------:R-:W-:Y:S01]  /*c710*/  FFMA.FTZ R5, R13, R8, R5 ;  /* 0x000000080d057223 */ /* 0x000fe20000010005 */
        /* <DEDUP_REMOVED lines=20> */
.L_x_1502:
[----:B------:R-:W2:Y:S02]  /*c860*/  LDL.LU.S16 R7, [R1+0x29c] ;  /* 0x00029c0001077983 */ /* 0x000ea40000300600 */
        /* <DEDUP_REMOVED lines=13> */
[----:B------:R-:W-:Y:S02]  /*c940*/  PRMT R9, R21, 0x7610, R9 ;  /* 0x0000761015097816 */ /* 0x000fe40000000009 */
[----:B--2---:R-:W-:Y:S01]  /*c950*/  PRMT R8, R7, 0x7610, R8 ;  /* 0x0000761007087816 */ /* 0x004fe20000000008 */
[----:B------:R-:W-:-:S04]  /*c960*/  FMUL.FTZ R7, R16, R62 ;  /* 0x0000003e10077220 */ /* 0x000fc80000410000 */
[----:B------:R-:W-:Y:S01]  /*c970*/  FFMA.FTZ R3, R11, R7, R5 ;  /* 0x000000070b037223 */ /* 0x000fe20000010005 */
[----:B------:R-:W-:Y:S01]  /*c980*/  FADD.FTZ R4, R6, R7 ;  /* 0x0000000706047221 */ /* 0x000fe20000010000 */
[----:B------:R-:W-:Y:S02]  /*c990*/  HADD2.F32 R5, -RZ, R19.H0_H0 ;  /* 0x20000013ff057230 */ /* 0x000fe40000004100 */
[----:B------:R-:W-:Y:S01]  /*c9a0*/  FMUL.FTZ R6, R10, R63 ;  /* 0x0000003f0a067220 */ /* 0x000fe20000410000 */
[----:B------:R-:W-:Y:S02]  /*c9b0*/  HADD2.F32 R7, -RZ, R17.H0_H0 ;  /* 0x20000011ff077230 */ /* 0x000fe40000004100 */
[----:B------:R-:W-:Y:S01]  /*c9c0*/  FADD.FTZ R5, R5, -UR16 ;  /* 0x8000001005057e21 */ /* 0x000fe20008010000 */
[----:B------:R-:W-:Y:S01]  /*c9d0*/  FFMA.FTZ R3, R14, R6, R3 ;  /* 0x000000060e037223 */ /* 0x000fe20000010003 */
[----:B------:R-:W-:Y:S01]  /*c9e0*/  FADD.FTZ R4, R6, R4 ;  /* 0x0000000406047221 */ /* 0x000fe20000010000 */
[----:B------:R-:W-:Y:S01]  /*c9f0*/  FADD.FTZ R7, R7, -UR16 ;  /* 0x8000001007077e21 */ /* 0x000fe20008010000 */
[----:B------:R-:W-:-:S02]  /*ca00*/  HADD2.F32 R6, -RZ, R9.H0_H0 ;  /* 0x20000009ff067230 */ /* 0x000fc40000004100 */
        /* <DEDUP_REMOVED lines=22> */
.L_x_1503:
        /* <DEDUP_REMOVED lines=9> */
[----:B------:R-:W2:Y:S01]  /*cc00*/  LDL.S16 R7, [R1+0x294] ;  /* 0x0002940001077983 */ /* 0x000ea20000100600 */
[----:B------:R-:W-:Y:S01]  /*cc10*/  PRMT R23, R25, 0x7610, R23 ;  /* 0x0000761019177816 */ /* 0x000fe20000000017 */
[----:B------:R-:W-:Y:S01]  /*cc20*/  FFMA.FTZ R13, R13, R12, R0 ;  /* 0x0000000c0d0d7223 */ /* 0x000fe20000010000 */
[----:B------:R-:W-:Y:S01]  /*cc30*/  PRMT R22, R24, 0x7610, R22 ;  /* 0x0000761018167816 */ /* 0x000fe20000000016 */
[----:B------:R-:W-:Y:S01]  /*cc40*/  FADD.FTZ R15, R2, R15 ;  /* 0x0000000f020f7221 */ /* 0x000fe20000010000 */
[----:B------:R-:W-:Y:S01]  /*cc50*/  PRMT R21, R17, 0x7610, R21 ;  /* 0x0000761011157816 */ /* 0x000fe20000000015 */
[----:B------:R-:W-:-:S02]  /*cc60*/  HADD2.F32 R2, -RZ, R23.H0_H0 ;  /* 0x20000017ff027230 */ /* 0x000fc40000004100 */
[----:B------:R-:W-:Y:S01]  /*cc70*/  FMUL.FTZ R17, R9, R63 ;  /* 0x0000003f09117220 */ /* 0x000fe20000410000 */
[----:B--2---:R-:W-:Y:S01]  /*cc80*/  PRMT R19, R7, 0x7610, R19 ;  /* 0x0000761007137816 */ /* 0x004fe20000000013 */
[----:B------:R-:W-:-:S04]  /*cc90*/  FMUL.FTZ R7, R6, R62 ;  /* 0x0000003e06077220 */ /* 0x000fc80000410000 */
[----:B------:R-:W-:Y:S01]  /*cca0*/  FFMA.FTZ R0, R8, R7, R3 ;  /* 0x0000000708007223 */ /* 0x000fe20000010003 */
[----:B------:R-:W-:Y:S02]  /*ccb0*/  HADD2.F32 R3, -RZ, R22.H0_H0 ;  /* 0x20000016ff037230 */ /* 0x000fe40000004100 */
[----:B------:R-:W-:Y:S01]  /*ccc0*/  FADD.FTZ R4, R4, R7 ;  /* 0x0000000704047221 */ /* 0x000fe20000010000 */
[----:B------:R-:W-:Y:S01]  /*ccd0*/  FADD.FTZ R7, R2, -UR16 ;  /* 0x8000001002077e21 */ /* 0x000fe20008010000 */
[----:B------:R-:W-:Y:S01]  /*cce0*/  FFMA.FTZ R0, R5, R17, R0 ;  /* 0x0000001105007223 */ /* 0x000fe20000010000 */
[----:B------:R-:W-:Y:S02]  /*ccf0*/  HADD2.F32 R2, -RZ, R19.H0_H0 ;  /* 0x20000013ff027230 */ /* 0x000fe40000004100 */
[----:B------:R-:W-:Y:S01]  /*cd00*/  FADD.FTZ R3, R3, -UR16 ;  /* 0x8000001003037e21 */ /* 0x000fe20008010000 */
[----:B------:R-:W-:Y:S01]  /*cd10*/  FADD.FTZ R17, R17, R4 ;  /* 0x0000000411117221 */ /* 0x000fe20000010000 */
[----:B------:R-:W-:-:S02]  /*cd20*/  HADD2.F32 R4, -RZ, R21.H0_H0 ;  /* 0x20000015ff047230 */ /* 0x000fc40000004100 */
        /* <DEDUP_REMOVED lines=21> */
.L_x_1504:
        /* <DEDUP_REMOVED lines=11> */
[----:B------:R-:W-:Y:S01]  /*cf30*/  FFMA.FTZ R11, R11, R16, R18 ;  /* 0x000000100b0b7223 */ /* 0x000fe20000010012 */
[----:B------:R-:W-:Y:S01]  /*cf40*/  PRMT R21, R26, 0x7610, R21 ;  /* 0x000076101a157816 */ /* 0x000fe20000000015 */
[----:B------:R-:W-:Y:S01]  /*cf50*/  FADD.FTZ R12, R20, R12 ;  /* 0x0000000c140c7221 */ /* 0x000fe20000010000 */
[----:B------:R-:W-:Y:S01]  /*cf60*/  FMUL.FTZ R20, R2, R63 ;  /* 0x0000003f02147220 */ /* 0x000fe20000410000 */
[----:B------:R-:W-:-:S02]  /*cf70*/  PRMT R23, R25, 0x7610, R23 ;  /* 0x0000761019177816 */ /* 0x000fc40000000017 */
[----:B------:R-:W-:-:S03]  /*cf80*/  HADD2.F32 R21, -RZ, R21.H0_H0 ;  /* 0x20000015ff157230 */ /* 0x000fc60000004100 */
[----:B------:R-:W-:Y:S02]  /*cf90*/  HADD2.F32 R34, -RZ, R23.H0_H0 ;  /* 0x20000017ff227230 */ /* 0x000fe40000004100 */
[----:B------:R-:W-:-:S04]  /*cfa0*/  FADD.FTZ R21, R21, -UR16 ;  /* 0x8000001015157e21 */ /* 0x000fc80008010000 */
[----:B------:R-:W-:Y:S01]  /*cfb0*/  FMUL.FTZ R32, R21, UR13 ;  /* 0x0000000d15207c20 */ /* 0x000fe20008410000 */
[----:B--2---:R-:W-:Y:S01]  /*cfc0*/  PRMT R22, R19, 0x7610, R22 ;  /* 0x0000761013167816 */ /* 0x004fe20000000016 */
[----:B------:R-:W-:-:S04]  /*cfd0*/  FMUL.FTZ R19, R4, R62 ;  /* 0x0000003e04137220 */ /* 0x000fc80000410000 */
[----:B------:R-:W-:Y:S01]  /*cfe0*/  FFMA.FTZ R0, R7, R19, R0 ;  /* 0x0000001307007223 */ /* 0x000fe20000010000 */
[----:B------:R-:W-:Y:S01]  /*cff0*/  FADD.FTZ R18, R17, R19 ;  /* 0x0000001311127221 */ /* 0x000fe20000010000 */
[----:B------:R-:W-:Y:S02]  /*d000*/  HADD2.F32 R19, -RZ, R24.H0_H0 ;  /* 0x20000018ff137230 */ /* 0x000fe40000004100 */
[----:B------:R-:W-:Y:S01]  /*d010*/  FFMA.FTZ R17, R3, R20, R0 ;  /* 0x0000001403117223 */ /* 0x000fe20000010000 */
[----:B------:R-:W-:Y:S01]  /*d020*/  FADD.FTZ R18, R20, R18 ;  /* 0x0000001214127221 */ /* 0x000fe20000010000 */
        /* <DEDUP_REMOVED lines=22> */
.L_x_1505:
        /* <DEDUP_REMOVED lines=49> */
.L_x_1506:
        /* <DEDUP_REMOVED lines=49> */
.L_x_1507:
        /* <DEDUP_REMOVED lines=49> */
.L_x_1508:
        /* <DEDUP_REMOVED lines=49> */
.L_x_1509:
        /* <DEDUP_REMOVED lines=24> */
[----:B------:R-:W-:Y:S02]  /*df50*/  FFMA.FTZ R5, R15, R10, R5 ;  /* 0x0000000a0f057223 */ /* 0x000fe40000010005 */
        /* <DEDUP_REMOVED lines=24> */
.L_x_1510:
        /* <DEDUP_REMOVED lines=14> */
[----:B------:R-:W-:Y:S01]  /*e1c0*/  PRMT R36, R31, 0x7610, R36 ;  /* 0x000076101f247816 */ /* 0x000fe20000000024 */
[----:B------:R-:W-:-:S02]  /*e1d0*/  HADD2.F32 R7, -RZ, R37.H0_H0 ;  /* 0x20000025ff077230 */ /* 0x000fc40000004100 */
[----:B------:R-:W-:-:S03]  /*e1e0*/  FMUL.FTZ R31, R10, R63 ;  /* 0x0000003f0a1f7220 */ /* 0x000fc60000410000 */
        /* <DEDUP_REMOVED lines=10> */
[----:B------:R-:W-:Y:S01]  /*e290*/  FADD.FTZ R33, R8, -UR16 ;  /* 0x8000001008217e21 */ /* 0x000fe20008010000 */
[----:B------:R-:W-:-:S03]  /*e2a0*/  HADD2.F32 R8, -RZ, R36.H0_H0 ;  /* 0x20000024ff087230 */ /* 0x000fc60000004100 */
        /* <DEDUP_REMOVED lines=20> */
.L_x_1511:
[----:B------:R-:W2:Y:S02]  /*e3f0*/  LDL.LU.S16 R33, [R1+0x254] ;  /* 0x0002540001217983 */ /* 0x000ea40000300600 */
        /* <DEDUP_REMOVED lines=48> */
.L_x_1512:
[----:B------:R-:W2:Y:S04]  /*e700*/  LDL.LU.S16 R37, [R1+0x258] ;  /* 0x0002580001257983 */ /* 0x000ea80000300600 */
[----:B------:R-:W3:Y:S04]  /*e710*/  LDL.S16 R36, [R1+0x268] ;  /* 0x0002680001247983 */ /* 0x000ee80000100600 */
[----:B------:R-:W4:Y:S04]  /*e720*/  LDL.S16 R35, [R1+0x242] ;  /* 0x0002420001237983 */ /* 0x000f280000100600 */
[----:B------:R-:W5:Y:S01]  /*e730*/  LDL.LU.S16 R33, [R1+0x26a] ;  /* 0x00026a0001217983 */ /* 0x000f620000300600 */
        /* <DEDUP_REMOVED lines=8> */
[----:B--2---:R-:W-:Y:S02]  /*e7c0*/  HADD2.F32 R0, -RZ, R37.H0_H0 ;  /* 0x20000025ff007230 */ /* 0x004fe40000004100 */
[----:B---3--:R-:W-:-:S03]  /*e7d0*/  HADD2.F32 R4, -RZ, R36.H0_H0 ;  /* 0x20000024ff047230 */ /* 0x008fc60000004100 */
[----:B------:R-:W-:Y:S02]  /*e7e0*/  FADD.FTZ R89, R0, -UR16 ;  /* 0x8000001000597e21 */ /* 0x000fe40008010000 */
[----:B------:R-:W-:Y:S01]  /*e7f0*/  FADD.FTZ R3, R4, -UR16 ;  /* 0x8000001004037e21 */ /* 0x000fe20008010000 */
[----:B----4-:R-:W-:Y:S02]  /*e800*/  HADD2.F32 R4, -RZ, R35.H0_H0 ;  /* 0x20000023ff047230 */ /* 0x010fe40000004100 */
[----:B------:R-:W-:Y:S01]  /*e810*/  FMUL.FTZ R89, R89, UR13 ;  /* 0x0000000d59597c20 */ /* 0x000fe20008410000 */
[----:B-----5:R-:W-:Y:S02]  /*e820*/  HADD2.F32 R0, -RZ, R33.H0_H0 ;  /* 0x20000021ff007230 */ /* 0x020fe40000004100 */
        /* <DEDUP_REMOVED lines=20> */
.L_x_1513:
[----:B------:R-:W2:Y:S04]  /*e970*/  LDL.S16 R38, [R1+0x244] ;  /* 0x0002440001267983 */ /* 0x000ea80000100600 */
[----:B------:R-:W3:Y:S04]  /*e980*/  LDL.LU.S16 R35, [R1+0x246] ;  /* 0x0002460001237983 */ /* 0x000ee80000300600 */
[----:B------:R-:W4:Y:S04]  /*e990*/  LDL.S16 R37, [R1+0x248] ;  /* 0x0002480001257983 */ /* 0x000f280000100600 */
[----:B------:R-:W5:Y:S01]  /*e9a0*/  LDL.LU.S16 R36, [R1+0x24c] ;  /* 0x00024c0001247983 */ /* 0x000f620000300600 */
[----:B------:R-:W-:Y:S01]  /*e9b0*/  FMUL.FTZ R33, R4, R62 ;  /* 0x0000003e04217220 */ /* 0x000fe20000410000 */
[----:B------:R-:W-:Y:S01]  /*e9c0*/  FFMA.FTZ R27, R27, R26, R32 ;  /* 0x0000001a1b1b7223 */ /* 0x000fe20000010020 */
[----:B------:R-:W-:Y:S01]  /*e9d0*/  FADD.FTZ R28, R34, R28 ;  /* 0x0000001c221c7221 */ /* 0x000fe20000010000 */
[----:B------:R-:W-:Y:S01]  /*e9e0*/  FMUL.FTZ R34, R0, R63 ;  /* 0x0000003f00227220 */ /* 0x000fe20000410000 */
[----:B------:R-:W-:Y:S01]  /*e9f0*/  FFMA.FTZ R2, R89, R33, R2 ;  /* 0x0000002159027223 */ /* 0x000fe20000010002 */
[----:B------:R-:W-:-:S03]  /*ea00*/  FADD.FTZ R32, R31, R33 ;  /* 0x000000211f207221 */ /* 0x000fc60000010000 */
[----:B------:R-:W-:Y:S01]  /*ea10*/  FFMA.FTZ R31, R3, R34, R2 ;  /* 0x00000022031f7223 */ /* 0x000fe20000010002 */
[----:B------:R-:W-:Y:S01]  /*ea20*/  FADD.FTZ R32, R34, R32 ;  /* 0x0000002022207221 */ /* 0x000fe20000010000 */
[----:B--2---:R-:W-:Y:S02]  /*ea30*/  HADD2.F32 R33, -RZ, R38.H0_H0 ;  /* 0x20000026ff217230 */ /* 0x004fe40000004100 */
[----:B---3--:R-:W-:-:S03]  /*ea40*/  HADD2.F32 R35, -RZ, R35.H0_H0 ;  /* 0x20000023ff237230 */ /* 0x008fc60000004100 */
[----:B------:R-:W-:Y:S01]  /*ea50*/  FADD.FTZ R2, R33, -UR16 ;  /* 0x8000001021027e21 */ /* 0x000fe20008010000 */
[----:B----4-:R-:W-:Y:S02]  /*ea60*/  HADD2.F32 R78, -RZ, R37.H0_H0 ;  /* 0x20000025ff4e7230 */ /* 0x010fe40000004100 */
[----:B------:R-:W-:Y:S01]  /*ea70*/  FADD.FTZ R35, R35, -UR16 ;  /* 0x8000001023237e21 */ /* 0x000fe20008010000 */
        /* <DEDUP_REMOVED lines=22> */
.L_x_1514:
[----:B------:R-:W2:Y:S04]  /*ebe0*/  LDL.LU.S16 R37, [R1+0x24a] ;  /* 0x00024a0001257983 */ /* 0x000ea80000300600 */
[----:B------:R-:W3:Y:S04]  /*ebf0*/  LDL.S16 R36, [R1+0x26c] ;  /* 0x00026c0001247983 */ /* 0x000ee80000100600 */
[----:B------:R-:W4:Y:S04]  /*ec00*/  LDL.LU.S16 R35, [R1+0x26e] ;  /* 0x00026e0001237983 */ /* 0x000f280000300600 */
[----:B------:R-:W5:Y:S01]  /*ec10*/  LDL.S16 R34, [R1+0x2a4] ;  /* 0x0002a40001227983 */ /* 0x000f620000100600 */
        /* <DEDUP_REMOVED lines=35> */
.L_x_1515:
[----:B------:R-:W2:Y:S01]  /*ee50*/  LDL.S16 R32, [R1+0x220] ;  /* 0x0002200001207983 */ /* 0x000ea20000100600 */
[----:B------:R-:W-:Y:S01]  /*ee60*/  FMUL.FTZ R31, R72, R62 ;  /* 0x0000003e481f7220 */ /* 0x000fe20000410000 */
[----:B------:R-:W-:Y:S01]  /*ee70*/  FADD.FTZ R24, R28, R24 ;  /* 0x000000181c187221 */ /* 0x000fe20000010000 */
[----:B------:R-:W-:Y:S01]  /*ee80*/  FFMA.FTZ R23, R23, R22, R27 ;  /* 0x0000001617177223 */ /* 0x000fe2000001001b */
[----:B------:R-:W-:Y:S02]  /*ee90*/  HADD2.F32 R58, -RZ, R116.H0_H0 ;  /* 0x20000074ff3a7230 */ /* 0x000fe40000004100 */
[----:B------:R-:W-:Y:S01]  /*eea0*/  FFMA.FTZ R27, R77, R31, R29 ;  /* 0x0000001f4d1b7223 */ /* 0x000fe2000001001d */
[----:B------:R-:W-:Y:S01]  /*eeb0*/  FADD.FTZ R28, R30, R31 ;  /* 0x0000001f1e1c7221 */ /* 0x000fe20000010000 */
[----:B------:R-:W-:Y:S02]  /*eec0*/  HADD2.F32 R29, -RZ, R124.H1_H1 ;  /* 0x3000007cff1d7230 */ /* 0x000fe40000004100 */
[----:B------:R-:W-:Y:S01]  /*eed0*/  FMUL.FTZ R30, R68, R63 ;  /* 0x0000003f441e7220 */ /* 0x000fe20000410000 */
[----:B------:R-:W-:-:S02]  /*eee0*/  HADD2.F32 R31, -RZ, R125.H1_H1 ;  /* 0x3000007dff1f7230 */ /* 0x000fc40000004100 */
[----:B------:R-:W-:Y:S01]  /*eef0*/  FADD.FTZ R29, R29, -UR16 ;  /* 0x800000101d1d7e21 */ /* 0x000fe20008010000 */
[----:B------:R-:W-:Y:S02]  /*ef00*/  FFMA.FTZ R27, R73, R30, R27 ;  /* 0x0000001e491b7223 */ /* 0x000fe4000001001b */
[----:B------:R-:W-:Y:S01]  /*ef10*/  FADD.FTZ R31, R31, -UR16 ;  /* 0x800000101f1f7e21 */ /* 0x000fe20008010000 */
[----:B------:R-:W-:Y:S01]  /*ef20*/  FADD.FTZ R28, R30, R28 ;  /* 0x0000001c1e1c7221 */ /* 0x000fe20000010000 */
[----:B------:R-:W-:Y:S02]  /*ef30*/  FMUL.FTZ R69, R29, UR13 ;  /* 0x0000000d1d457c20 */ /* 0x000fe40008410000 */
[----:B------:R-:W-:Y:S01]  /*ef40*/  FMUL.FTZ R59, R31, UR13 ;  /* 0x0000000d1f3b7c20 */ /* 0x000fe20008410000 */
[----:B--2---:R-:W-:Y:S01]  /*ef50*/  HADD2.F32 R56, -RZ, R32.H0_H0 ;  /* 0x20000020ff387230 */ /* 0x004fe20000004100 */
        /* <DEDUP_REMOVED lines=19> */
.L_x_1516:
[----:B------:R-:W-:Y:S01]  /*f090*/  FMUL.FTZ R29, R58, R62 ;  /* 0x0000003e3a1d7220 */ /* 0x000fe20000410000 */
[----:B------:R-:W-:Y:S01]  /*f0a0*/  FADD.FTZ R22, R26, R22 ;  /* 0x000000161a167221 */ /* 0x000fe20000010000 */
[----:B------:R-:W-:Y:S02]  /*f0b0*/  HADD2.F32 R116, -RZ, R116.H1_H1 ;  /* 0x30000074ff747230 */ /* 0x000fe40000004100 */
[----:B------:R-:W-:Y:S01]  /*f0c0*/  FFMA.FTZ R21, R21, R20, R25 ;  /* 0x0000001415157223 */ /* 0x000fe20000010019 */
[----:B------:R-:W-:Y:S01]  /*f0d0*/  FADD.FTZ R26, R28, R29 ;  /* 0x0000001d1c1a7221 */ /* 0x000fe20000010000 */
[----:B------:R-:W-:Y:S02]  /*f0e0*/  HADD2.F32 R28, -RZ, R117.H1_H1 ;  /* 0x30000075ff1c7230 */ /* 0x000fe40000004100 */
[----:B------:R-:W-:Y:S01]  /*f0f0*/  FFMA.FTZ R25, R69, R29, R27 ;  /* 0x0000001d45197223 */ /* 0x000fe2000001001b */
[----:B------:R-:W-:Y:S01]  /*f100*/  FMUL.FTZ R27, R56, R63 ;  /* 0x0000003f381b7220 */ /* 0x000fe20000410000 */
[----:B------:R-:W-:Y:S01]  /*f110*/  FADD.FTZ R57, R116, -UR16 ;  /* 0x8000001074397e21 */ /* 0x000fe20008010000 */
[----:B------:R-:W-:-:S02]  /*f120*/  HADD2.F32 R52, -RZ, R122.H0_H0 ;  /* 0x2000007aff347230 */ /* 0x000fc40000004100 */
[----:B------:R-:W-:Y:S01]  /*f130*/  FADD.FTZ R28, R28, -UR16 ;  /* 0x800000101c1c7e21 */ /* 0x000fe20008010000 */
[----:B------:R-:W-:Y:S01]  /*f140*/  FFMA.FTZ R25, R59, R27, R25 ;  /* 0x0000001b3b197223 */ /* 0x000fe20000010019 */
[----:B------:R-:W-:Y:S01]  /*f150*/  FADD.FTZ R26, R27, R26 ;  /* 0x0000001a1b1a7221 */ /* 0x000fe20000010000 */
        /* <DEDUP_REMOVED lines=22> */
.L_x_1517:
[----:B------:R-:W2:Y:S04]  /*f2c0*/  LDL.S16 R30, [R1+0x210] ;  /* 0x00021000011e7983 */ /* 0x000ea80000100600 */
[----:B------:R-:W3:Y:S04]  /*f2d0*/  LDL.LU.S16 R29, [R1+0x212] ;  /* 0x00021200011d7983 */ /* 0x000ee80000300600 */
[----:B------:R-:W4:Y:S01]  /*f2e0*/  LDL.S16 R28, [R1+0x214] ;  /* 0x00021400011c7983 */ /* 0x000f220000100600 */
[----:B------:R-:W-:Y:S01]  /*f2f0*/  FMUL.FTZ R27, R52, R62 ;  /* 0x0000003e341b7220 */ /* 0x000fe20000410000 */
[----:B------:R-:W-:Y:S01]  /*f300*/  FADD.FTZ R20, R24, R20 ;  /* 0x0000001418147221 */ /* 0x000fe20000010000 */
[----:B------:R-:W-:-:S02]  /*f310*/  HADD2.F32 R122, -RZ, R122.H1_H1 ;  /* 0x3000007aff7a7230 */ /* 0x000fc40000004100 */
[----:B------:R-:W-:Y:S01]  /*f320*/  FFMA.FTZ R19, R19, R18, R23 ;  /* 0x0000001213137223 */ /* 0x000fe20000010017 */
[----:B------:R-:W-:Y:S01]  /*f330*/  FADD.FTZ R24, R26, R27 ;  /* 0x0000001b1a187221 */ /* 0x000fe20000010000 */
[----:B------:R-:W-:Y:S01]  /*f340*/  FFMA.FTZ R23, R57, R27, R25 ;  /* 0x0000001b39177223 */ /* 0x000fe20000010019 */
[----:B------:R-:W-:Y:S01]  /*f350*/  FMUL.FTZ R25, R48, R63 ;  /* 0x0000003f30197220 */ /* 0x000fe20000410000 */
[----:B------:R-:W-:-:S03]  /*f360*/  FADD.FTZ R50, R122, -UR16 ;  /* 0x800000107a327e21 */ /* 0x000fc60008010000 */
[----:B------:R-:W-:Y:S01]  /*f370*/  FFMA.FTZ R23, R53, R25, R23 ;  /* 0x0000001935177223 */ /* 0x000fe20000010017 */
[----:B------:R-:W-:Y:S01]  /*f380*/  FADD.FTZ R24, R25, R24 ;  /* 0x0000001819187221 */ /* 0x000fe20000010000 */
[----:B------:R-:W-:Y:S01]  /*f390*/  FMUL.FTZ R50, R50, UR13 ;  /* 0x0000000d32327c20 */ /* 0x000fe20008410000 */
[----:B--2---:R-:W-:Y:S02]  /*f3a0*/  HADD2.F32 R26, -RZ, R30.H0_H0 ;  /* 0x2000001eff1a7230 */ /* 0x004fe40000004100 */
[----:B---3--:R-:W-:-:S03]  /*f3b0*/  HADD2.F32 R46, -RZ, R29.H0_H0 ;  /* 0x2000001dff2e7230 */ /* 0x008fc60000004100 */
[----:B------:R-:W-:Y:S01]  /*f3c0*/  FADD.FTZ R26, R26, -UR16 ;  /* 0x800000101a1a7e21 */ /* 0x000fe20008010000 */
[----:B----4-:R-:W-:-:S03]  /*f3d0*/  HADD2.F32 R43, -RZ, R28.H0_H0 ;  /* 0x2000001cff2b7230 */ /* 0x010fc60000004100 */
        /* <DEDUP_REMOVED lines=20> */
.L_x_1518:
        /* <DEDUP_REMOVED lines=9> */
[----:B------:R-:W-:Y:S02]  /*f5b0*/  HADD2.F32 R39, -RZ, R121.H0_H0 ;  /* 0x20000079ff277230 */ /* 0x000fe40000004100 */
[----:B------:R-:W-:Y:S01]  /*f5c0*/  FADD.FTZ R23, R23, -UR16 ;  /* 0x8000001017177e21 */ /* 0x000fe20008010000 */
[----:B------:R-:W-:Y:S01]  /*f5d0*/  FFMA.FTZ R21, R47, R24, R21 ;  /* 0x000000182f157223 */ /* 0x000fe20000010015 */
[----:B------:R-:W-:Y:S01]  /*f5e0*/  FADD.FTZ R25, R25, -UR16 ;  /* 0x8000001019197e21 */ /* 0x000fe20008010000 */
[----:B------:R-:W-:Y:S01]  /*f5f0*/  FADD.FTZ R22, R24, R22 ;  /* 0x0000001618167221 */ /* 0x000fe20000010000 */
        /* <DEDUP_REMOVED lines=21> */
.L_x_1519:
[----:B------:R-:W-:Y:S01]  /*f750*/  FMUL.FTZ R23, R41, R62 ;  /* 0x0000003e29177220 */ /* 0x000fe20000410000 */
[----:B------:R-:W-:Y:S01]  /*f760*/  FADD.FTZ R16, R20, R16 ;  /* 0x0000001014107221 */ /* 0x000fe20000010000 */
[----:B------:R-:W-:Y:S02]  /*f770*/  HADD2.F32 R106, -RZ, R106.H1_H1 ;  /* 0x3000006aff6a7230 */ /* 0x000fe40000004100 */
[----:B------:R-:W-:Y:S01]  /*f780*/  FFMA.FTZ R15, R15, R14, R19 ;  /* 0x0000000e0f0f7223 */ /* 0x000fe20000010013 */
[----:B------:R-:W-:Y:S01]  /*f790*/  FADD.FTZ R20, R22, R23 ;  /* 0x0000001716147221 */ /* 0x000fe20000010000 */
[--C-:B------:R-:W-:Y:S02]  /*f7a0*/  HADD2.F32 R22, -RZ, R107.reuse.H0_H0 ;  /* 0x2000006bff167230 */ /* 0x100fe40000004100 */
[----:B------:R-:W-:Y:S01]  /*f7b0*/  FFMA.FTZ R19, R44, R23, R21 ;  /* 0x000000172c137223 */ /* 0x000fe20000010015 */
[----:B------:R-:W-:Y:S01]  /*f7c0*/  FMUL.FTZ R21, R39, R63 ;  /* 0x0000003f27157220 */ /* 0x000fe20000410000 */
[----:B------:R-:W-:Y:S01]  /*f7d0*/  FADD.FTZ R40, R106, -UR16 ;  /* 0x800000106a287e21 */ /* 0x000fe20008010000 */
[----:B------:R-:W-:-:S02]  /*f7e0*/  HADD2.F32 R37, -RZ, R107.H1_H1 ;  /* 0x3000006bff257230 */ /* 0x000fc40000004100 */
        /* <DEDUP_REMOVED lines=25> */
.L_x_1520:
        /* <DEDUP_REMOVED lines=9> */
[----:B------:R-:W-:Y:S02]  /*fa10*/  HADD2.F32 R31, -RZ, R115.H1_H1 ;  /* 0x30000073ff1f7230 */ /* 0x000fe40000004100 */
        /* <DEDUP_REMOVED lines=25> */
.L_x_1521:
[----:B------:R-:W-:Y:S01]  /*fbb0*/  FMUL.FTZ R19, R33, R62 ;  /* 0x0000003e21137220 */ /* 0x000fe20000410000 */
[----:B------:R-:W-:Y:S01]  /*fbc0*/  FFMA.FTZ R11, R11, R10, R15 ;  /* 0x0000000a0b0b7223 */ /* 0x000fe2000001000f */
[----:B------:R-:W-:Y:S01]  /*fbd0*/  FADD.FTZ R12, R16, R12 ;  /* 0x0000000c100c7221 */ /* 0x000fe20000010000 */
[----:B------:R-:W-:Y:S02]  /*fbe0*/  HADD2.F32 R29, -RZ, R100.H0_H0 ;  /* 0x20000064ff1d7230 */ /* 0x000fe40000004100 */
[----:B------:R-:W-:Y:S01]  /*fbf0*/  FFMA.FTZ R15, R36, R19, R17 ;  /* 0x00000013240f7223 */ /* 0x000fe20000010011 */
[--C-:B------:R-:W-:Y:S02]  /*fc00*/  HADD2.F32 R17, -RZ, R110.reuse.H0_H0 ;  /* 0x2000006eff117230 */ /* 0x100fe40000004100 */
[----:B------:R-:W-:Y:S01]  /*fc10*/  FADD.FTZ R16, R18, R19 ;  /* 0x0000001312107221 */ /* 0x000fe20000010000 */
[----:B------:R-:W-:Y:S02]  /*fc20*/  HADD2.F32 R110, -RZ, R110.H1_H1 ;  /* 0x3000006eff6e7230 */ /* 0x000fe40000004100 */
[----:B------:R-:W-:Y:S01]  /*fc30*/  FMUL.FTZ R18, R31, R63 ;  /* 0x0000003f1f127220 */ /* 0x000fe20000410000 */
[----:B------:R-:W-:-:S02]  /*fc40*/  HADD2.F32 R27, -RZ, R111.H1_H1 ;  /* 0x3000006fff1b7230 */ /* 0x000fc40000004100 */
[----:B------:R-:W-:Y:S01]  /*fc50*/  FADD.FTZ R17, R17, -UR16 ;  /* 0x8000001011117e21 */ /* 0x000fe20008010000 */
[----:B------:R-:W-:Y:S01]  /*fc60*/  FADD.FTZ R30, R110, -UR16 ;  /* 0x800000106e1e7e21 */ /* 0x000fe20008010000 */
[----:B------:R-:W-:Y:S01]  /*fc70*/  FFMA.FTZ R15, R34, R18, R15 ;  /* 0x00000012220f7223 */ /* 0x000fe2000001000f */
[----:B------:R-:W-:Y:S01]  /*fc80*/  FADD.FTZ R16, R18, R16 ;  /* 0x0000001012107221 */ /* 0x000fe20000010000 */
        /* <DEDUP_REMOVED lines=21> */
.L_x_1522:
[----:B------:R-:W-:Y:S01]  /*fde0*/  FMUL.FTZ R17, R29, R62 ;  /* 0x0000003e1d117220 */ /* 0x000fe20000410000 */
[----:B------:R-:W-:Y:S01]  /*fdf0*/  FFMA.FTZ R9, R9, R8, R13 ;  /* 0x0000000809097223 */ /* 0x000fe2000001000d */
[----:B------:R-:W-:Y:S01]  /*fe00*/  FADD.FTZ R10, R14, R10 ;  /* 0x0000000a0e0a7221 */ /* 0x000fe20000010000 */
[----:B------:R-:W-:Y:S02]  /*fe10*/  HADD2.F32 R25, -RZ, R100.H1_H1 ;  /* 0x30000064ff197230 */ /* 0x000fe40000004100 */
        /* <DEDUP_REMOVED lines=31> */
.L_x_1523:
[----:B------:R-:W-:Y:S01]  /*10010*/  FMUL.FTZ R15, R25, R62 ;  /* 0x0000003e190f7220 */ /* 0x000fe20000410000 */
[----:B------:R-:W-:Y:S01]  /*10020*/  FADD.FTZ R8, R12, R8 ;  /* 0x000000080c087221 */ /* 0x000fe20000010000 */
[----:B------:R-:W-:Y:S02]  /*10030*/  HADD2.F32 R105, -RZ, R105.H0_H0 ;  /* 0x20000069ff697230 */ /* 0x000fe40000004100 */
        /* <DEDUP_REMOVED lines=32> */
.L_x_1524:
        /* <DEDUP_REMOVED lines=35> */
.L_x_1525:
[----:B------:R-:W-:Y:S01]  /*10470*/  FMUL.FTZ R11, R18, R62 ;  /* 0x0000003e120b7220 */ /* 0x000fe20000410000 */
[----:B------:R-:W-:Y:S01]  /*10480*/  FADD.FTZ R81, R8, R81 ;  /* 0x0000005108517221 */ /* 0x000fe20000010000 */
[----:B------:R-:W-:Y:S01]  /*10490*/  FFMA.FTZ R86, R86, R82, R7 ;  /* 0x0000005256567223 */ /* 0x000fe20000010007 */
[--C-:B------:R-:W-:Y:S02]  /*104a0*/  HADD2.F32 R17, -RZ, R103.reuse.H1_H1 ;  /* 0x30000067ff117230 */ /* 0x100fe40000004100 */
[----:B------:R-:W-:Y:S01]  /*104b0*/  FFMA.FTZ R7, R16, R11, R9 ;  /* 0x0000000b10077223 */ /* 0x000fe20000010009 */
[----:B------:R-:W-:Y:S01]  /*104c0*/  FADD.FTZ R8, R10, R11 ;  /* 0x0000000b0a087221 */ /* 0x000fe20000010000 */
[----:B------:R-:W-:Y:S02]  /*104d0*/  HADD2.F32 R9, -RZ, R103.H0_H0 ;  /* 0x20000067ff097230 */ /* 0x000fe40000004100 */
[----:B------:R-:W-:Y:S01]  /*104e0*/  FMUL.FTZ R10, R13, R63 ;  /* 0x0000003f0d0a7220 */ /* 0x000fe20000410000 */
[----:B------:R-:W-:-:S02]  /*104f0*/  HADD2.F32 R11, -RZ, R102.H1_H1 ;  /* 0x30000066ff0b7230 */ /* 0x000fc40000004100 */
[----:B------:R-:W-:Y:S01]  /*10500*/  FADD.FTZ R9, R9, -UR16 ;  /* 0x8000001009097e21 */ /* 0x000fe20008010000 */
[----:B------:R-:W-:Y:S02]  /*10510*/  FFMA.FTZ R7, R20, R10, R7 ;  /* 0x0000000a14077223 */ /* 0x000fe40000010007 */
[----:B------:R-:W-:Y:S01]  /*10520*/  FADD.FTZ R19, R11, -UR16 ;  /* 0x800000100b137e21 */ /* 0x000fe20008010000 */
        /* <DEDUP_REMOVED lines=23> */
.L_x_1526:
[----:B------:R-:W2:Y:S01]  /*106a0*/  LDL.LU.S16 R90, [R1+0x216] ;  /* 0x00021600015a7983 */ /* 0x000ea20000300600 */
[----:B------:R-:W-:Y:S01]  /*106b0*/  FMUL.FTZ R9, R17, R62 ;  /* 0x0000003e11097220 */ /* 0x000fe20000410000 */
[----:B------:R-:W-:Y:S01]  /*106c0*/  FFMA.FTZ R89, R89, R4, R5 ;  /* 0x0000000459597223 */ /* 0x000fe20000010005 */
[----:B------:R-:W-:Y:S02]  /*106d0*/  HADD2.F32 R119, -RZ, R119.H1_H1 ;  /* 0x30000077ff777230 */ /* 0x000fe40000004100 */
[----:B------:R-:W-:Y:S01]  /*106e0*/  FADD.FTZ R82, R6, R82 ;  /* 0x0000005206527221 */ /* 0x000fe20000010000 */
[----:B------:R-:W-:Y:S01]  /*106f0*/  FFMA.FTZ R5, R14, R9, R7 ;  /* 0x000000090e057223 */ /* 0x000fe20000010007 */
[----:B------:R-:W-:Y:S02]  /*10700*/  HADD2.F32 R7, -RZ, R75.H0_H0 ;  /* 0x2000004bff077230 */ /* 0x000fe40000004100 */
[----:B------:R-:W-:Y:S01]  /*10710*/  FADD.FTZ R6, R8, R9 ;  /* 0x0000000908067221 */ /* 0x000fe20000010000 */
[----:B------:R-:W-:Y:S01]  /*10720*/  FMUL.FTZ R8, R11, R63 ;  /* 0x0000003f0b087220 */ /* 0x000fe20000410000 */
[----:B------:R-:W-:Y:S01]  /*10730*/  FADD.FTZ R9, R119, -UR16 ;  /* 0x8000001077097e21 */ /* 0x000fe20008010000 */
[----:B------:R-:W-:-:S02]  /*10740*/  HADD2.F32 R10, -RZ, R121.H1_H1 ;  /* 0x30000079ff0a7230 */ /* 0x000fc40000004100 */
[----:B------:R-:W-:Y:S01]  /*10750*/  FADD.FTZ R12, R7, -UR16 ;  /* 0x80000010070c7e21 */ /* 0x000fe20008010000 */
[----:B------:R-:W-:Y:S01]  /*10760*/  FFMA.FTZ R5, R19, R8, R5 ;  /* 0x0000000813057223 */ /* 0x000fe20000010005 */
[----:B------:R-:W-:Y:S01]  /*10770*/  FADD.FTZ R6, R8, R6 ;  /* 0x0000000608067221 */ /* 0x000fe20000010000 */
[----:B------:R-:W-:Y:S01]  /*10780*/  FMUL.FTZ R9, R9, UR13 ;  /* 0x0000000d09097c20 */ /* 0x000fe20008410000 */
        /* <DEDUP_REMOVED lines=21> */
.L_x_1527:
[----:B------:R-:W2:Y:S01]  /*108e0*/  LDL.S16 R91, [R1+0x218] ;  /* 0x00021800015b7983 */ /* 0x000ea20000100600 */
[----:B------:R-:W-:Y:S01]  /*108f0*/  FMUL.FTZ R8, R10, R62 ;  /* 0x0000003e0a087220 */ /* 0x000fe20000410000 */
[----:B------:R-:W-:Y:S01]  /*10900*/  FFMA.FTZ R86, R3, R0, R86 ;  /* 0x0000000003567223 */ /* 0x000fe20000010056 */
[----:B------:R-:W-:Y:S01]  /*10910*/  FADD.FTZ R81, R81, R4 ;  /* 0x0000000451517221 */ /* 0x000fe20000010000 */
[----:B------:R-:W-:Y:S02]  /*10920*/  HADD2.F32 R4, -RZ, R85.H1_H1 ;  /* 0x30000055ff047230 */ /* 0x000fe40000004100 */
[----:B------:R-:W-:Y:S01]  /*10930*/  FFMA.FTZ R3, R12, R8, R5 ;  /* 0x000000080c037223 */ /* 0x000fe20000010005 */
[----:B------:R-:W-:Y:S02]  /*10940*/  HADD2.F32 R5, -RZ, R87.H1_H1 ;  /* 0x30000057ff057230 */ /* 0x000fe40000004100 */
[----:B------:R-:W-:Y:S01]  /*10950*/  FMUL.FTZ R90, R7, R63 ;  /* 0x0000003f075a7220 */ /* 0x000fe20000410000 */
[----:B------:R-:W-:Y:S01]  /*10960*/  FADD.FTZ R6, R6, R8 ;  /* 0x0000000806067221 */ /* 0x000fe20000010000 */
[----:B------:R-:W-:Y:S01]  /*10970*/  FADD.FTZ R8, R4, -UR16 ;  /* 0x8000001004087e21 */ /* 0x000fe20008010000 */
[----:B------:R-:W-:Y:S01]  /*10980*/  FADD.FTZ R5, R5, -UR16 ;  /* 0x8000001005057e21 */ /* 0x000fe20008010000 */
[----:B------:R-:W-:Y:S01]  /*10990*/  FFMA.FTZ R3, R9, R90, R3 ;  /* 0x0000005a09037223 */ /* 0x000fe20000010003 */
[----:B------:R-:W-:Y:S01]  /*109a0*/  FADD.FTZ R90, R90, R6 ;  /* 0x000000065a5a7221 */ /* 0x000fe20000010000 */
[----:B------:R-:W-:-:S02]  /*109b0*/  HADD2.F32 R6, -RZ, R85.H0_H0 ;  /* 0x20000055ff067230 */ /* 0x000fc40000004100 */
        /* <DEDUP_REMOVED lines=22> */
.L_x_1528:
[----:B------:R-:W-:Y:S01]  /*10b20*/  FMUL.FTZ R85, R6, R62 ;  /* 0x0000003e06557220 */ /* 0x000fe20000410000 */
[----:B------:R-:W-:Y:S01]  /*10b30*/  FADD.FTZ R82, R82, R0 ;  /* 0x0000000052527221 */ /* 0x000fe20000010000 */
[----:B------:R-:W-:Y:S02]  /*10b40*/  HADD2.F32 R0, -RZ, R83.H1_H1 ;  /* 0x30000053ff007230 */ /* 0x000fe40000004100 */
[----:B------:R-:W-:Y:S01]  /*10b50*/  FFMA.FTZ R89, R2, R78, R89 ;  /* 0x0000004e02597223 */ /* 0x000fe20000010059 */
[----:B------:R-:W-:Y:S01]  /*10b60*/  FFMA.FTZ R3, R8, R85, R3 ;  /* 0x0000005508037223 */ /* 0x000fe20000010003 */
[----:B------:R-:W-:Y:S01]  /*10b70*/  FADD.FTZ R85, R90, R85 ;  /* 0x000000555a557221 */ /* 0x000fe20000010000 */
[----:B------:R-:W-:Y:S02]  /*10b80*/  HADD2.F32 R90, -RZ, R84.H0_H0 ;  /* 0x20000054ff5a7230 */ /* 0x000fe40000004100 */
[----:B------:R-:W-:Y:S01]  /*10b90*/  FMUL.FTZ R2, R4, R63 ;  /* 0x0000003f04027220 */ /* 0x000fe20000410000 */
[----:B------:R-:W-:Y:S01]  /*10ba0*/  FADD.FTZ R0, R0, -UR16 ;  /* 0x8000001000007e21 */ /* 0x000fe20008010000 */
[----:B------:R-:W-:-:S02]  /*10bb0*/  HADD2.F32 R125, -RZ, R125.H0_H0 ;  /* 0x2000007dff7d7230 */ /* 0x000fc40000004100 */
[----:B------:R-:W-:Y:S01]  /*10bc0*/  FADD.FTZ R90, R90, -UR16 ;  /* 0x800000105a5a7e21 */ /* 0x000fe20008010000 */
[----:B------:R-:W-:Y:S01]  /*10bd0*/  FFMA.FTZ R84, R5, R2, R3 ;  /* 0x0000000205547223 */ /* 0x000fe20000010003 */
[----:B------:R-:W-:Y:S01]  /*10be0*/  FADD.FTZ R85, R2, R85 ;  /* 0x0000005502557221 */ /* 0x000fe20000010000 */
        /* <DEDUP_REMOVED lines=22> */
.L_x_1529:
[----:B------:R-:W2:Y:S04]  /*10d50*/  LDL.LU.S16 R100, [R1+0x21a] ;  /* 0x00021a0001647983 */ /* 0x000ea80000300600 */
[----:B------:R-:W3:Y:S04]  /*10d60*/  LDL.S16 R91, [R1+0x21c] ;  /* 0x00021c00015b7983 */ /* 0x000ee80000100600 */
[----:B------:R-:W4:Y:S01]  /*10d70*/  LDL.LU.S16 R90, [R1+0x21e] ;  /* 0x00021e00015a7983 */ /* 0x000f220000300600 */
[----:B------:R-:W-:Y:S01]  /*10d80*/  FMUL.FTZ R83, R2, R62 ;  /* 0x0000003e02537220 */ /* 0x000fe20000410000 */
[----:B------:R-:W-:Y:S01]  /*10d90*/  FADD.FTZ R81, R81, R78 ;  /* 0x0000004e51517221 */ /* 0x000fe20000010000 */
[----:B------:R-:W-:Y:S01]  /*10da0*/  FFMA.FTZ R86, R79, R76, R86 ;  /* 0x0000004c4f567223 */ /* 0x000fe20000010056 */
[----:B------:R-:W-:-:S02]  /*10db0*/  HADD2.F32 R79, -RZ, R75.H1_H1 ;  /* 0x3000004bff4f7230 */ /* 0x000fc40000004100 */
        /* <DEDUP_REMOVED lines=32> */
.L_x_1530:
[----:B------:R-:W2:Y:S04]  /*10fc0*/  LDL.LU.S16 R85, [R1+0x222] ;  /* 0x0002220001557983 */ /* 0x000ea80000300600 */
[----:B------:R-:W3:Y:S01]  /*10fd0*/  LDL.LU.S16 R83, [R1+0x224] ;  /* 0x0002240001537983 */ /* 0x000ee20000300600 */
[----:B------:R-:W-:Y:S01]  /*10fe0*/  FMUL.FTZ R79, R122, R62 ;  /* 0x0000003e7a4f7220 */ /* 0x000fe20000410000 */
[----:B------:R-:W-:Y:S01]  /*10ff0*/  FADD.FTZ R82, R82, R76 ;  /* 0x0000004c52527221 */ /* 0x000fe20000010000 */
[----:B------:R-:W-:Y:S01]  /*11000*/  FFMA.FTZ R89, R77, R72, R89 ;  /* 0x000000484d597223 */ /* 0x000fe20000010059 */
[----:B------:R-:W-:Y:S02]  /*11010*/  HADD2.F32 R77, -RZ, R92.H1_H1 ;  /* 0x3000005cff4d7230 */ /* 0x000fe40000004100 */
[----:B------:R-:W-:Y:S01]  /*11020*/  FFMA.FTZ R75, R124, R79, R75 ;  /* 0x0000004f7c4b7223 */ /* 0x000fe2000001004b */
[----:B------:R-:W-:Y:S01]  /*11030*/  FADD.FTZ R76, R78, R79 ;  /* 0x0000004f4e4c7221 */ /* 0x000fe20000010000 */
[----:B------:R-:W-:Y:S01]  /*11040*/  FMUL.FTZ R78, R121, R63 ;  /* 0x0000003f794e7220 */ /* 0x000fe20000410000 */
[----:B------:R-:W-:-:S02]  /*11050*/  HADD2.F32 R120, -RZ, R120.H0_H0 ;  /* 0x20000078ff787230 */ /* 0x000fc40000004100 */
[----:B------:R-:W-:Y:S01]  /*11060*/  FADD.FTZ R77, R77, -UR16 ;  /* 0x800000104d4d7e21 */ /* 0x000fe20008010000 */
[----:B------:R-:W-:Y:S01]  /*11070*/  FFMA.FTZ R75, R84, R78, R75 ;  /* 0x0000004e544b7223 */ /* 0x000fe2000001004b */
[----:B------:R-:W-:Y:S01]  /*11080*/  FADD.FTZ R76, R78, R76 ;  /* 0x0000004c4e4c7221 */ /* 0x000fe20000010000 */
[----:B--2---:R-:W-:Y:S02]  /*11090*/  HADD2.F32 R79, -RZ, R85.H0_H0 ;  /* 0x20000055ff4f7230 */ /* 0x004fe40000004100 */
[----:B---3--:R-:W-:-:S03]  /*110a0*/  HADD2.F32 R119, -RZ, R83.H0_H0 ;  /* 0x20000053ff777230 */ /* 0x008fc60000004100 */
        /* <DEDUP_REMOVED lines=24> */
.L_x_1531:
[----:B------:R-:W-:Y:S01]  /*11230*/  FMUL.FTZ R77, R120, R62 ;  /* 0x0000003e784d7220 */ /* 0x000fe20000410000 */
[----:B------:R-:W-:Y:S01]  /*11240*/  FADD.FTZ R81, R81, R72 ;  /* 0x0000004851517221 */ /* 0x000fe20000010000 */
[----:B------:R-:W-:Y:S01]  /*11250*/  FFMA.FTZ R86, R73, R68, R86 ;  /* 0x0000004449567223 */ /* 0x000fe20000010056 */
[----:B------:R-:W-:Y:S02]  /*11260*/  HADD2.F32 R118, -RZ, R118.H0_H0 ;  /* 0x20000076ff767230 */ /* 0x000fe40000004100 */
[----:B------:R-:W-:Y:S01]  /*11270*/  FFMA.FTZ R72, R83, R77, R75 ;  /* 0x0000004d53487223 */ /* 0x000fe2000001004b */
[--C-:B------:R-:W-:Y:S02]  /*11280*/  HADD2.F32 R75, -RZ, R74.reuse.H0_H0 ;  /* 0x2000004aff4b7230 */ /* 0x100fe40000004100 */
[----:B------:R-:W-:Y:S01]  /*11290*/  FADD.FTZ R73, R76, R77 ;  /* 0x0000004d4c497221 */ /* 0x000fe20000010000 */
[----:B------:R-:W-:Y:S02]  /*112a0*/  HADD2.F32 R74, -RZ, R74.H1_H1 ;  /* 0x3000004aff4a7230 */ /* 0x000fe40000004100 */
[----:B------:R-:W-:Y:S01]  /*112b0*/  FMUL.FTZ R76, R119, R63 ;  /* 0x0000003f774c7220 */ /* 0x000fe20000410000 */
[----:B------:R-:W-:-:S02]  /*112c0*/  HADD2.F32 R117, -RZ, R117.H0_H0 ;  /* 0x20000075ff757230 */ /* 0x000fc40000004100 */
[----:B------:R-:W-:Y:S01]  /*112d0*/  FADD.FTZ R75, R75, -UR16 ;  /* 0x800000104b4b7e21 */ /* 0x000fe20008010000 */
[----:B------:R-:W-:Y:S01]  /*112e0*/  FADD.FTZ R74, R74, -UR16 ;  /* 0x800000104a4a7e21 */ /* 0x000fe20008010000 */
[----:B------:R-:W-:Y:S02]  /*112f0*/  FFMA.FTZ R72, R79, R76, R72 ;  /* 0x0000004c4f487223 */ /* 0x000fe40000010048 */
[----:B------:R-:W-:Y:S01]  /*11300*/  FMUL.FTZ R78, R75, UR13 ;  /* 0x0000000d4b4e7c20 */ /* 0x000fe20008410000 */
[----:B------:R-:W-:Y:S01]  /*11310*/  FADD.FTZ R73, R76, R73 ;  /* 0x000000494c497221 */ /* 0x000fe20000010000 */
[----:B------:R-:W-:-:S03]  /*11320*/  FMUL.FTZ R77, R74, UR13 ;  /* 0x0000000d4a4d7c20 */ /* 0x000fc60008410000 */
[----:B------:R2:W-:Y:S04]  /*11330*/  STL [R1+0x220], R78 ;  /* 0x0002204e01007387 */ /* 0x0005e80000100800 */
[----:B------:R2:W-:Y:S01]  /*11340*/  STL [R1+0x21c], R77 ;  /* 0x00021c4d01007387 */ /* 0x0005e20000100800 */
[----:B------:R-:W-:Y:S05]  /*11350*/  @!P2 BRA `(.L_x_1532) ;  /* 0x000000000048a947 */ /* 0x000fea0003800000 */
[----:B------:R-:W-:-:S04]  /*11360*/  FFMA.FTZ R74, R78, R62, R60 ;  /* 0x0000003e4e4a7223 */ /* 0x000fc8000001003c */
[----:B------:R-:W-:-:S06]  /*11370*/  FMUL.FTZ R75, R74, -1.4426950216293334961 ;  /* 0xbfb8aa3b4a4b7820 */ /* 0x000fcc0000410000 */
[----:B------:R-:W3:Y:S02]  /*11380*/  MUFU.EX2 R75, R75 ;  /* 0x0000004b004b7308 */ /* 0x000ee40000000800 */
[----:B---3--:R-:W-:-:S06]  /*11390*/  FADD.FTZ R75, R75, 1 ;  /* 0x3f8000004b4b7421 */ /* 0x008fcc0000010000 */
[----:B------:R-:W3:Y:S02]  /*113a0*/  MUFU.RCP R75, R75 ;  /* 0x0000004b004b7308 */ /* 0x000ee40000001000 */
[----:B---3--:R-:W-:Y:S01]  /*113b0*/  FMUL.FTZ R118, R118, R75 ;  /* 0x0000004b76767220 */ /* 0x008fe20000410000 */
[----:B------:R-:W-:-:S04]  /*113c0*/  FADD.FTZ R75, -R75, 1 ;  /* 0x3f8000004b4b7421 */ /* 0x000fc80000010100 */
[----:B------:R-:W-:Y:S01]  /*113d0*/  FFMA.FTZ R75, R74, R75, 1 ;  /* 0x3f8000004a4b7423 */ /* 0x000fe2000001004b */
[----:B------:R-:W-:-:S03]  /*113e0*/  FFMA.FTZ R74, R77, R63, R61 ;  /* 0x0000003f4d4a7223 */ /* 0x000fc6000001003d */
[----:B------:R-:W-:Y:S01]  /*113f0*/  FMUL.FTZ R118, R118, R75 ;  /* 0x0000004b76767220 */ /* 0x000fe20000410000 */
[----:B------:R-:W-:-:S06]  /*11400*/  FMUL.FTZ R75, R74, -1.4426950216293334961 ;  /* 0xbfb8aa3b4a4b7820 */ /* 0x000fcc0000410000 */
[----:B------:R-:W3:Y:S02]  /*11410*/  MUFU.EX2 R75, R75 ;  /* 0x0000004b004b7308 */ /* 0x000ee40000000800 */
[----:B---3--:R-:W-:-:S06]  /*11420*/  FADD.FTZ R75, R75, 1 ;  /* 0x3f8000004b4b7421 */ /* 0x008fcc0000010000 */
[----:B------:R-:W3:Y:S02]  /*11430*/  MUFU.RCP R75, R75 ;  /* 0x0000004b004b7308 */ /* 0x000ee40000001000 */
[----:B---3--:R-:W-:Y:S01]  /*11440*/  FMUL.FTZ R117, R117, R75 ;  /* 0x0000004b75757220 */ /* 0x008fe20000410000 */
[----:B------:R-:W-:-:S04]  /*11450*/  FADD.FTZ R75, -R75, 1 ;  /* 0x3f8000004b4b7421 */ /* 0x000fc80000010100 */
[----:B------:R-:W-:-:S04]  /*11460*/  FFMA.FTZ R75, R74, R75, 1 ;  /* 0x3f8000004a4b7423 */ /* 0x000fc8000001004b */
[----:B------:R-:W-:-:S07]  /*11470*/  FMUL.FTZ R117, R117, R75 ;  /* 0x0000004b75757220 */ /* 0x000fce0000410000 */
.L_x_1532:
[----:B------:R-:W3:Y:S01]  /*11480*/  LDL.LU.S16 R75, [R1+0x2a6] ;  /* 0x0002a600014b7983 */ /* 0x000ee20000300600 */
        /* <DEDUP_REMOVED lines=8> */
[----:B------:R-:W-:-:S02]  /*11510*/  HADD2.F32 R74, -RZ, R93.H0_H0 ;  /* 0x2000005dff4a7230 */ /* 0x000fc40000004100 */
[----:B------:R-:W-:Y:S01]  /*11520*/  FADD.FTZ R72, R72, -UR16 ;  /* 0x8000001048487e21 */ /* 0x000fe20008010000 */
[----:B------:R-:W-:Y:S02]  /*11530*/  FFMA.FTZ R68, R77, R73, R68 ;  /* 0x000000494d447223 */ /* 0x000fe40000010044 */
[----:B------:R-:W-:Y:S01]  /*11540*/  FADD.FTZ R74, R74, -UR16 ;  /* 0x800000104a4a7e21 */ /* 0x000fe20008010000 */
[----:B------:R-:W-:-:S03]  /*11550*/  FADD.FTZ R69, R73, R69 ;  /* 0x0000004549457221 */ /* 0x000fc60000010000 */
[----:B------:R-:W-:-:S05]  /*11560*/  FMUL.FTZ R74, R74, UR13 ;  /* 0x0000000d4a4a7c20 */ /* 0x000fca0008410000 */
[----:B------:R4:W-:Y:S01]  /*11570*/  STL [R1+0x214], R74 ;  /* 0x0002144a01007387 */ /* 0x0009e20000100800 */
[----:B---3--:R-:W-:Y:S02]  /*11580*/  HADD2.F32 R115, -RZ, R75.H0_H0 ;  /* 0x2000004bff737230 */ /* 0x008fe40000004100 */
[----:B------:R-:W-:-:S05]  /*11590*/  FMUL.FTZ R75, R72, UR13 ;  /* 0x0000000d484b7c20 */ /* 0x000fca0008410000 */
        /* <DEDUP_REMOVED lines=20> */
.L_x_1533:
        /* <DEDUP_REMOVED lines=14> */
[----:B----4-:R-:W-:Y:S02]  /*117c0*/  FMUL.FTZ R74, R68, UR13 ;  /* 0x0000000d444a7c20 */ /* 0x010fe40008410000 */
[----:B------:R-:W-:-:S03]  /*117d0*/  FMUL.FTZ R73, R72, UR13 ;  /* 0x0000000d48497c20 */ /* 0x000fc60008410000 */
[----:B------:R3:W-:Y:S04]  /*117e0*/  STL [R1+0x244], R74 ;  /* 0x0002444a01007387 */ /* 0x0007e80000100800 */
[----:B------:R3:W-:Y:S01]  /*117f0*/  STL [R1+0x210], R73 ;  /* 0x0002104901007387 */ /* 0x0007e20000100800 */
[----:B------:R-:W-:Y:S05]  /*11800*/  @!P2 BRA `(.L_x_1534) ;  /* 0x000000000048a947 */ /* 0x000fea0003800000 */
[----:B------:R-:W-:-:S04]  /*11810*/  FFMA.FTZ R68, R74, R62, R60 ;  /* 0x0000003e4a447223 */ /* 0x000fc8000001003c */
[----:B------:R-:W-:-:S06]  /*11820*/  FMUL.FTZ R69, R68, -1.4426950216293334961 ;  /* 0xbfb8aa3b44457820 */ /* 0x000fcc0000410000 */
[----:B------:R-:W4:Y:S02]  /*11830*/  MUFU.EX2 R69, R69 ;  /* 0x0000004500457308 */ /* 0x000f240000000800 */
[----:B----4-:R-:W-:-:S06]  /*11840*/  FADD.FTZ R69, R69, 1 ;  /* 0x3f80000045457421 */ /* 0x010fcc0000010000 */
[----:B------:R-:W4:Y:S02]  /*11850*/  MUFU.RCP R69, R69 ;  /* 0x0000004500457308 */ /* 0x000f240000001000 */
[----:B----4-:R-:W-:Y:S01]  /*11860*/  FMUL.FTZ R114, R114, R69 ;  /* 0x0000004572727220 */ /* 0x010fe20000410000 */
[----:B------:R-:W-:-:S04]  /*11870*/  FADD.FTZ R69, -R69, 1 ;  /* 0x3f80000045457421 */ /* 0x000fc80000010100 */
[----:B------:R-:W-:Y:S01]  /*11880*/  FFMA.FTZ R69, R68, R69, 1 ;  /* 0x3f80000044457423 */ /* 0x000fe20000010045 */
[----:B------:R-:W-:-:S03]  /*11890*/  FFMA.FTZ R68, R73, R63, R61 ;  /* 0x0000003f49447223 */ /* 0x000fc6000001003d */
[----:B------:R-:W-:Y:S01]  /*118a0*/  FMUL.FTZ R114, R114, R69 ;  /* 0x0000004572727220 */ /* 0x000fe20000410000 */
[----:B------:R-:W-:-:S06]  /*118b0*/  FMUL.FTZ R69, R68, -1.4426950216293334961 ;  /* 0xbfb8aa3b44457820 */ /* 0x000fcc0000410000 */
[----:B------:R-:W4:Y:S02]  /*118c0*/  MUFU.EX2 R69, R69 ;  /* 0x0000004500457308 */ /* 0x000f240000000800 */
[----:B----4-:R-:W-:-:S06]  /*118d0*/  FADD.FTZ R69, R69, 1 ;  /* 0x3f80000045457421 */ /* 0x010fcc0000010000 */
[----:B------:R-:W4:Y:S02]  /*118e0*/  MUFU.RCP R69, R69 ;  /* 0x0000004500457308 */ /* 0x000f240000001000 */
[----:B----4-:R-:W-:Y:S01]  /*118f0*/  FMUL.FTZ R113, R113, R69 ;  /* 0x0000004571717220 */ /* 0x010fe20000410000 */
[----:B------:R-:W-:-:S04]  /*11900*/  FADD.FTZ R69, -R69, 1 ;  /* 0x3f80000045457421 */ /* 0x000fc80000010100 */
[----:B------:R-:W-:-:S04]  /*11910*/  FFMA.FTZ R69, R68, R69, 1 ;  /* 0x3f80000044457423 */ /* 0x000fc80000010045 */
[----:B------:R-:W-:-:S07]  /*11920*/  FMUL.FTZ R113, R113, R69 ;  /* 0x0000004571717220 */ /* 0x000fce0000410000 */
.L_x_1534:
        /* <DEDUP_REMOVED lines=35> */
.L_x_1535:
[----:B------:R-:W4:Y:S04]  /*11b60*/  LDL.S16 R69, [R1+0x2ac] ;  /* 0x0002ac0001457983 */ /* 0x000f280000100600 */
[----:B------:R-:W5:Y:S04]  /*11b70*/  LDL.LU.S16 R68, [R1+0x2ae] ;  /* 0x0002ae0001447983 */ /* 0x000f680000300600 */
[----:B------:R-:W2:Y:S01]  /*11b80*/  LDL.S16 R59, [R1+0x2c0] ;  /* 0x0002c000013b7983 */ /* 0x000ea20000100600 */
[----:B------:R-:W-:Y:S01]  /*11b90*/  FMUL.FTZ R58, R112, R62 ;  /* 0x0000003e703a7220 */ /* 0x000fe20000410000 */
[----:B------:R-:W-:Y:S01]  /*11ba0*/  FFMA.FTZ R86, R53, R48, R86 ;  /* 0x0000003035567223 */ /* 0x000fe20000010056 */
[----:B------:R-:W-:-:S02]  /*11bb0*/  HADD2.F32 R70, -RZ, R70.H1_H1 ;  /* 0x30000046ff467230 */ /* 0x000fc40000004100 */
[----:B------:R-:W-:Y:S01]  /*11bc0*/  FADD.FTZ R81, R81, R52 ;  /* 0x0000003451517221 */ /* 0x000fe20000010000 */
[----:B------:R-:W-:Y:S01]  /*11bd0*/  FADD.FTZ R53, R57, R58 ;  /* 0x0000003a39357221 */ /* 0x000fe20000010000 */
[----:B------:R-:W-:Y:S01]  /*11be0*/  FFMA.FTZ R52, R110, R58, R56 ;  /* 0x0000003a6e347223 */ /* 0x000fe20000010038 */
[----:B------:R-:W-:Y:S01]  /*11bf0*/  FMUL.FTZ R56, R111, R63 ;  /* 0x0000003f6f387220 */ /* 0x000fe20000410000 */
[----:B------:R-:W-:-:S03]  /*11c00*/  FADD.FTZ R70, R70, -UR16 ;  /* 0x8000001046467e21 */ /* 0x000fc60008010000 */
[----:B------:R-:W-:Y:S01]  /*11c10*/  FFMA.FTZ R52, R109, R56, R52 ;  /* 0x000000386d347223 */ /* 0x000fe20000010034 */
[----:B------:R-:W-:Y:S01]  /*11c20*/  FADD.FTZ R53, R56, R53 ;  /* 0x0000003538357221 */ /* 0x000fe20000010000 */
[----:B------:R-:W-:Y:S01]  /*11c30*/  FMUL.FTZ R106, R70, UR13 ;  /* 0x0000000d466a7c20 */ /* 0x000fe20008410000 */
[----:B----4-:R-:W-:Y:S02]  /*11c40*/  HADD2.F32 R57, -RZ, R69.H0_H0 ;  /* 0x20000045ff397230 */ /* 0x010fe40000004100 */
[----:B-----5:R-:W-:-:S03]  /*11c50*/  HADD2.F32 R108, -RZ, R68.H0_H0 ;  /* 0x20000044ff6c7230 */ /* 0x020fc60000004100 */
[----:B------:R-:W-:Y:S01]  /*11c60*/  FADD.FTZ R57, R57, -UR16 ;  /* 0x8000001039397e21 */ /* 0x000fe20008010000 */
[----:B--2---:R-:W-:-:S03]  /*11c70*/  HADD2.F32 R107, -RZ, R59.H0_H0 ;  /* 0x2000003bff6b7230 */ /* 0x004fc60000004100 */
        /* <DEDUP_REMOVED lines=20> */
.L_x_1536:
[----:B------:R-:W-:Y:S01]  /*11dc0*/  FMUL.FTZ R56, R108, R62 ;  /* 0x0000003e6c387220 */ /* 0x000fe20000410000 */
[----:B------:R-:W-:Y:S02]  /*11dd0*/  HADD2.F32 R96, -RZ, R96.H1_H1 ;  /* 0x30000060ff607230 */ /* 0x000fe40000004100 */
[----:B------:R-:W-:Y:S01]  /*11de0*/  FADD.FTZ R82, R82, R48 ;  /* 0x0000003052527221 */ /* 0x000fe20000010000 */
[----:B------:R-:W-:Y:S02]  /*11df0*/  HADD2.F32 R97, -RZ, R97.H0_H0 ;  /* 0x20000061ff617230 */ /* 0x000fe40000004100 */
[----:B------:R-:W-:Y:S01]  /*11e00*/  FFMA.FTZ R89, R50, R46, R89 ;  /* 0x0000002e32597223 */ /* 0x000fe20000010059 */
[----:B------:R-:W-:Y:S01]  /*11e10*/  FFMA.FTZ R48, R106, R56, R52 ;  /* 0x000000386a307223 */ /* 0x000fe20000010034 */
[----:B------:R-:W-:Y:S01]  /*11e20*/  FADD.FTZ R50, R53, R56 ;  /* 0x0000003835327221 */ /* 0x000fe20000010000 */
[----:B------:R-:W-:Y:S01]  /*11e30*/  FMUL.FTZ R52, R107, R63 ;  /* 0x0000003f6b347220 */ /* 0x000fe20000410000 */
[----:B------:R-:W-:Y:S01]  /*11e40*/  FADD.FTZ R96, R96, -UR16 ;  /* 0x8000001060607e21 */ /* 0x000fe20008010000 */
[----:B------:R-:W-:Y:S01]  /*11e50*/  FADD.FTZ R97, R97, -UR16 ;  /* 0x8000001061617e21 */ /* 0x000fe20008010000 */
[----:B------:R-:W-:-:S02]  /*11e60*/  HADD2.F32 R104, -RZ, R104.H1_H1 ;  /* 0x30000068ff687230 */ /* 0x000fc40000004100 */
        /* <DEDUP_REMOVED lines=24> */
.L_x_1537:
[----:B------:R-:W-:Y:S01]  /*11ff0*/  FMUL.FTZ R52, R104, R62 ;  /* 0x0000003e68347220 */ /* 0x000fe20000410000 */
[----:B------:R-:W-:Y:S01]  /*12000*/  FADD.FTZ R81, R81, R46 ;  /* 0x0000002e51517221 */ /* 0x000fe20000010000 */
[----:B------:R-:W-:Y:S01]  /*12010*/  FFMA.FTZ R86, R47, R43, R86 ;  /* 0x0000002b2f567223 */ /* 0x000fe20000010056 */
[----:B------:R-:W-:Y:S02]  /*12020*/  HADD2.F32 R100, -RZ, R54.H1_H1 ;  /* 0x30000036ff647230 */ /* 0x000fe40000004100 */
        /* <DEDUP_REMOVED lines=31> */
.L_x_1538:
[----:B------:R-:W-:Y:S01]  /*12220*/  FMUL.FTZ R48, R100, R62 ;  /* 0x0000003e64307220 */ /* 0x000fe20000410000 */
[----:B------:R-:W-:Y:S01]  /*12230*/  FADD.FTZ R82, R82, R43 ;  /* 0x0000002b52527221 */ /* 0x000fe20000010000 */
[----:B------:R-:W-:Y:S02]  /*12240*/  HADD2.F32 R54, -RZ, R54.H0_H0 ;  /* 0x20000036ff367230 */ /* 0x000fe40000004100 */
[----:B------:R-:W-:Y:S01]  /*12250*/  FFMA.FTZ R44, R44, R41, R89 ;  /* 0x000000292c2c7223 */ /* 0x000fe20000010059 */
[----:B------:R-:W-:Y:S01]  /*12260*/  FFMA.FTZ R43, R98, R48, R46 ;  /* 0x00000030622b7223 */ /* 0x000fe2000001002e */
[----:B------:R-:W-:Y:S01]  /*12270*/  FADD.FTZ R46, R47, R48 ;  /* 0x000000302f2e7221 */ /* 0x000fe20000010000 */
[--C-:B------:R-:W-:Y:S02]  /*12280*/  HADD2.F32 R48, -RZ, R94.reuse.H0_H0 ;  /* 0x2000005eff307230 */ /* 0x100fe40000004100 */
        /* <DEDUP_REMOVED lines=28> */
.L_x_1539:
[----:B------:R-:W2:Y:S04]  /*12450*/  LDL.LU.S16 R52, [R1+0x2c2] ;  /* 0x0002c20001347983 */ /* 0x000ea80000300600 */
[----:B------:R-:W4:Y:S04]  /*12460*/  LDL.S16 R48, [R1+0x2c4] ;  /* 0x0002c40001307983 */ /* 0x000f280000100600 */
[----:B------:R-:W5:Y:S01]  /*12470*/  LDL.LU.S16 R50, [R1+0x2c6] ;  /* 0x0002c60001327983 */ /* 0x000f620000300600 */
[----:B------:R-:W-:Y:S01]  /*12480*/  FMUL.FTZ R47, R96, R62 ;  /* 0x0000003e602f7220 */ /* 0x000fe20000410000 */
[----:B------:R-:W-:Y:S01]  /*12490*/  FADD.FTZ R81, R81, R41 ;  /* 0x0000002951517221 */ /* 0x000fe20000010000 */
[----:B------:R-:W-:Y:S01]  /*124a0*/  FFMA.FTZ R42, R42, R39, R86 ;  /* 0x000000272a2a7223 */ /* 0x000fe20000010056 */
[----:B------:R-:W-:-:S02]  /*124b0*/  HADD2.F32 R92, -RZ, R92.H0_H0 ;  /* 0x2000005cff5c7230 */ /* 0x000fc40000004100 */
[----:B------:R-:W-:Y:S01]  /*124c0*/  FFMA.FTZ R41, R94, R47, R43 ;  /* 0x0000002f5e297223 */ /* 0x000fe2000001002b */
[----:B------:R-:W-:Y:S01]  /*124d0*/  FADD.FTZ R43, R46, R47 ;  /* 0x0000002f2e2b7221 */ /* 0x000fe20000010000 */
[----:B------:R-:W-:-:S04]  /*124e0*/  FMUL.FTZ R47, R95, R63 ;  /* 0x0000003f5f2f7220 */ /* 0x000fc80000410000 */
[----:B------:R-:W-:Y:S01]  /*124f0*/  FFMA.FTZ R41, R93, R47, R41 ;  /* 0x0000002f5d297223 */ /* 0x000fe20000010029 */
[----:B------:R-:W-:Y:S01]  /*12500*/  FADD.FTZ R43, R47, R43 ;  /* 0x0000002b2f2b7221 */ /* 0x000fe20000010000 */
[----:B--2---:R-:W-:Y:S02]  /*12510*/  HADD2.F32 R46, -RZ, R52.H0_H0 ;  /* 0x20000034ff2e7230 */ /* 0x004fe40000004100 */
[----:B----4-:R-:W-:-:S03]  /*12520*/  HADD2.F32 R48, -RZ, R48.H0_H0 ;  /* 0x20000030ff307230 */ /* 0x010fc60000004100 */
[----:B------:R-:W-:Y:S01]  /*12530*/  FADD.FTZ R46, R46, -UR16 ;  /* 0x800000102e2e7e21 */ /* 0x000fe20008010000 */
[----:B-----5:R-:W-:Y:S02]  /*12540*/  HADD2.F32 R91, -RZ, R50.H0_H0 ;  /* 0x20000032ff5b7230 */ /* 0x020fe40000004100 */
[----:B------:R-:W-:Y:S01]  /*12550*/  FADD.FTZ R48, R48, -UR16 ;  /* 0x8000001030307e21 */ /* 0x000fe20008010000 */
[----:B------:R-:W-:-:S03]  /*12560*/  FMUL.FTZ R90, R46, UR13 ;  /* 0x0000000d2e5a7c20 */ /* 0x000fc60008410000 */
        /* <DEDUP_REMOVED lines=20> */
.L_x_1540:
[----:B------:R-:W-:Y:S01]  /*126b0*/  FMUL.FTZ R46, R92, R62 ;  /* 0x0000003e5c2e7220 */ /* 0x000fe20000410000 */
[----:B------:R-:W-:Y:S01]  /*126c0*/  FFMA.FTZ R44, R40, R37, R44 ;  /* 0x00000025282c7223 */ /* 0x000fe2000001002c */
[----:B------:R-:W-:Y:S02]  /*126d0*/  HADD2.F32 R47, -RZ, R45.H1_H1 ;  /* 0x3000002dff2f7230 */ /* 0x000fe40000004100 */
[----:B------:R-:W-:Y:S01]  /*126e0*/  FADD.FTZ R39, R82, R39 ;  /* 0x0000002752277221 */ /* 0x000fe20000010000 */
        /* <DEDUP_REMOVED lines=31> */
.L_x_1541:
[----:B------:R-:W2:Y:S04]  /*128e0*/  LDL.S16 R48, [R1+0x2ca] ;  /* 0x0002ca0001307983 */ /* 0x000ea80000100600 */
[----:B------:R-:W0:Y:S04]  /*128f0*/  LDL.S16 R47, [R1+0x2cc] ;  /* 0x0002cc00012f7983 */ /* 0x000e280000100600 */
[----:B------:R-:W1:Y:S01]  /*12900*/  LDL.LU.S16 R46, [R1+0x2ce] ;  /* 0x0002ce00012e7983 */ /* 0x000e620000300600 */
[----:B------:R-:W-:Y:S01]  /*12910*/  FMUL.FTZ R43, R88, R62 ;  /* 0x0000003e582b7220 */ /* 0x000fe20000410000 */
[----:B------:R-:W-:Y:S01]  /*12920*/  FFMA.FTZ R42, R38, R35, R42 ;  /* 0x00000023262a7223 */ /* 0x000fe2000001002a */
[----:B------:R-:W-:-:S02]  /*12930*/  HADD2.F32 R45, -RZ, R45.H0_H0 ;  /* 0x2000002dff2d7230 */ /* 0x000fc40000004100 */
[----:B------:R-:W-:Y:S01]  /*12940*/  FADD.FTZ R37, R81, R37 ;  /* 0x0000002551257221 */ /* 0x000fe20000010000 */
[----:B------:R-:W-:Y:S01]  /*12950*/  FFMA.FTZ R38, R86, R43, R40 ;  /* 0x0000002b56267223 */ /* 0x000fe20000010028 */
[----:B------:R-:W-:Y:S01]  /*12960*/  FADD.FTZ R40, R41, R43 ;  /* 0x0000002b29287221 */ /* 0x000fe20000010000 */
[----:B------:R-:W-:Y:S01]  /*12970*/  FMUL.FTZ R41, R87, R63 ;  /* 0x0000003f57297220 */ /* 0x000fe20000410000 */
[----:B------:R-:W-:-:S03]  /*12980*/  FADD.FTZ R45, R45, -UR16 ;  /* 0x800000102d2d7e21 */ /* 0x000fc60008010000 */
[----:B------:R-:W-:Y:S01]  /*12990*/  FFMA.FTZ R38, R85, R41, R38 ;  /* 0x0000002955267223 */ /* 0x000fe20000010026 */
[----:B------:R-:W-:Y:S01]  /*129a0*/  FADD.FTZ R40, R41, R40 ;  /* 0x0000002829287221 */ /* 0x000fe20000010000 */
[----:B------:R-:W-:Y:S01]  /*129b0*/  FMUL.FTZ R82, R45, UR13 ;  /* 0x0000000d2d527c20 */ /* 0x000fe20008410000 */
[----:B--2---:R-:W-:Y:S02]  /*129c0*/  HADD2.F32 R43, -RZ, R48.H0_H0 ;  /* 0x20000030ff2b7230 */ /* 0x004fe40000004100 */
[----:B0-----:R-:W-:-:S03]  /*129d0*/  HADD2.F32 R84, -RZ, R47.H0_H0 ;  /* 0x2000002fff547230 */ /* 0x001fc60000004100 */
[----:B------:R-:W-:Y:S01]  /*129e0*/  FADD.FTZ R43, R43, -UR16 ;  /* 0x800000102b2b7e21 */ /* 0x000fe20008010000 */
[----:B-1----:R-:W-:-:S03]  /*129f0*/  HADD2.F32 R83, -RZ, R46.H0_H0 ;  /* 0x2000002eff537230 */ /* 0x002fc60000004100 */
        /* <DEDUP_REMOVED lines=20> */
.L_x_1542:
        /* <DEDUP_REMOVED lines=38> */
.L_x_1543:
[----:B------:R-:W2:Y:S04]  /*12da0*/  LDL.S16 R45, [R1+0x23e] ;  /* 0x00023e00012d7983 */ /* 0x000ea80000100600 */
[----:B------:R-:W4:Y:S04]  /*12db0*/  LDL.LU.S16 R43, [R1+0x240] ;  /* 0x00024000012b7983 */ /* 0x000f280000300600 */
[----:B------:R-:W5:Y:S04]  /*12dc0*/  LDL.LU.S16 R41, [R1+0x23c] ;  /* 0x00023c0001297983 */ /* 0x000f680000300600 */
[----:B------:R-:W3:Y:S01]  /*12dd0*/  LDL.S16 R40, [R1+0x23a] ;  /* 0x00023a0001287983 */ /* 0x000ee20000100600 */
        /* <DEDUP_REMOVED lines=13> */
[----:B---3--:R-:W-:Y:S01]  /*12eb0*/  FMUL.FTZ R74, R35, UR13 ;  /* 0x0000000d234a7c20 */ /* 0x008fe20008410000 */
        /* <DEDUP_REMOVED lines=21> */
.L_x_1544:
[----:B------:R-:W2:Y:S04]  /*13010*/  LDL.S16 R41, [R1+0x236] ;  /* 0x0002360001297983 */ /* 0x000ea80000100600 */
[----:B------:R-:W3:Y:S04]  /*13020*/  LDL.LU.S16 R40, [R1+0x238] ;  /* 0x0002380001287983 */ /* 0x000ee80000300600 */
        /* <DEDUP_REMOVED lines=37> */
.L_x_1545:
[----:B------:R-:W2:Y:S04]  /*13280*/  LDL.S16 R38, [R1+0x230] ;  /* 0x0002300001267983 */ /* 0x000ea80000100600 */
[----:B------:R-:W3:Y:S04]  /*13290*/  LDL.LU.S16 R36, [R1+0x232] ;  /* 0x0002320001247983 */ /* 0x000ee80000300600 */
        /* <DEDUP_REMOVED lines=37> */
.L_x_1546:
[----:B------:R-:W2:Y:S04]  /*134f0*/  LDL.S16 R34, [R1+0x22a] ;  /* 0x00022a0001227983 */ /* 0x000ea80000100600 */
[----:B------:R-:W3:Y:S04]  /*13500*/  LDL.S16 R33, [R1+0x300] ;  /* 0x0003000001217983 */ /* 0x000ee80000100600 */
[----:B------:R-:W4:Y:S01]  /*13510*/  LDL.LU.S16 R32, [R1+0x302] ;  /* 0x0003020001207983 */ /* 0x000f220000300600 */
[----:B------:R-:W-:Y:S01]  /*13520*/  FMUL.FTZ R31, R68, R62 ;  /* 0x0000003e441f7220 */ /* 0x000fe20000410000 */
[----:B------:R-:W-:Y:S01]  /*13530*/  FADD.FTZ R39, R39, R27 ;  /* 0x0000001b27277221 */ /* 0x000fe20000010000 */
[----:B------:R-:W-:Y:S01]  /*13540*/  FFMA.FTZ R44, R28, R25, R44 ;  /* 0x000000191c2c7223 */ /* 0x000fe2000001002c */
[----:B------:R-:W-:-:S02]  /*13550*/  HADD2.F32 R56, -RZ, R51.H1_H1 ;  /* 0x30000033ff387230 */ /* 0x000fc40000004100 */
        /* <DEDUP_REMOVED lines=31> */
.L_x_1547:
[----:B------:R-:W2:Y:S04]  /*13750*/  LDL.S16 R31, [R1+0x306] ;  /* 0x00030600011f7983 */ /* 0x000ea80000100600 */
[----:B------:R-:W3:Y:S01]  /*13760*/  LDL.S16 R30, [R1+0x308] ;  /* 0x00030800011e7983 */ /* 0x000ee20000100600 */
[----:B------:R-:W-:Y:S01]  /*13770*/  FMUL.FTZ R29, R56, R62 ;  /* 0x0000003e381d7220 */ /* 0x000fe20000410000 */
[----:B------:R-:W-:Y:S01]  /*13780*/  FFMA.FTZ R42, R26, R23, R42 ;  /* 0x000000171a2a7223 */ /* 0x000fe2000001002a */
[----:B------:R-:W-:Y:S02]  /*13790*/  HADD2.F32 R51, -RZ, R51.H0_H0 ;  /* 0x20000033ff337230 */ /* 0x000fe40000004100 */
[----:B------:R-:W-:Y:S01]  /*137a0*/  FADD.FTZ R37, R37, R25 ;  /* 0x0000001925257221 */ /* 0x000fe20000010000 */
[----:B------:R-:W-:Y:S01]  /*137b0*/  FADD.FTZ R26, R28, R29 ;  /* 0x0000001d1c1a7221 */ /* 0x000fe20000010000 */
[----:B------:R-:W-:Y:S01]  /*137c0*/  FFMA.FTZ R25, R54, R29, R27 ;  /* 0x0000001d36197223 */ /* 0x000fe2000001001b */
[----:B------:R-:W-:Y:S01]  /*137d0*/  FMUL.FTZ R27, R55, R63 ;  /* 0x0000003f371b7220 */ /* 0x000fe20000410000 */
[----:B------:R-:W-:Y:S01]  /*137e0*/  FADD.FTZ R50, R51, -UR16 ;  /* 0x8000001033327e21 */ /* 0x000fe20008010000 */
[----:B------:R-:W-:-:S02]  /*137f0*/  HADD2.F32 R52, -RZ, R49.H1_H1 ;  /* 0x30000031ff347230 */ /* 0x000fc40000004100 */
[----:B------:R-:W-:Y:S01]  /*13800*/  FFMA.FTZ R25, R53, R27, R25 ;  /* 0x0000001b35197223 */ /* 0x000fe20000010019 */
[----:B------:R-:W-:Y:S01]  /*13810*/  FADD.FTZ R26, R27, R26 ;  /* 0x0000001a1b1a7221 */ /* 0x000fe20000010000 */
[----:B------:R-:W-:Y:S01]  /*13820*/  FMUL.FTZ R50, R50, UR13 ;  /* 0x0000000d32327c20 */ /* 0x000fe20008410000 */
[----:B--2---:R-:W-:Y:S02]  /*13830*/  HADD2.F32 R28, -RZ, R31.H0_H0 ;  /* 0x2000001fff1c7230 */ /* 0x004fe40000004100 */
[----:B---3--:R-:W-:-:S03]  /*13840*/  HADD2.F32 R51, -RZ, R30.H0_H0 ;  /* 0x2000001eff337230 */ /* 0x008fc60000004100 */
        /* <DEDUP_REMOVED lines=21> */
.L_x_1548:
        /* <DEDUP_REMOVED lines=39> */
.L_x_1549:
[----:B------:R-:W2:Y:S04]  /*13c10*/  LDL.LU.S16 R31, [R1+0x228] ;  /* 0x00022800011f7983 */ /* 0x000ea80000300600 */
[----:B------:R-:W3:Y:S04]  /*13c20*/  LDL.LU.S16 R28, [R1+0x30e] ;  /* 0x00030e00011c7983 */ /* 0x000ee80000300600 */
[----:B------:R-:W4:Y:S04]  /*13c30*/  LDL.LU.S16 R30, [R1+0x2d6] ;  /* 0x0002d600011e7983 */ /* 0x000f280000300600 */
[----:B------:R-:W5:Y:S01]  /*13c40*/  LDL.S16 R29, [R1+0x310] ;  /* 0x00031000011d7983 */ /* 0x000f620000100600 */
[----:B------:R-:W-:Y:S01]  /*13c50*/  FMUL.FTZ R26, R48, R62 ;  /* 0x0000003e301a7220 */ /* 0x000fe20000410000 */
[----:B------:R-:W-:Y:S01]  /*13c60*/  FMUL.FTZ R27, R47, R63 ;  /* 0x0000003f2f1b7220 */ /* 0x000fe20000410000 */
[----:B------:R-:W-:Y:S01]  /*13c70*/  FFMA.FTZ R22, R22, R15, R42 ;  /* 0x0000000f16167223 */ /* 0x000fe2000001002a */
[----:B------:R-:W-:Y:S01]  /*13c80*/  FADD.FTZ R21, R37, R21 ;  /* 0x0000001525157221 */ /* 0x000fe20000010000 */
        /* <DEDUP_REMOVED lines=31> */
.L_x_1550:
[----:B------:R-:W2:Y:S04]  /*13e80*/  LDL.LU.S16 R30, [R1+0x304] ;  /* 0x00030400011e7983 */ /* 0x000ea80000300600 */
[----:B------:R-:W3:Y:S04]  /*13e90*/  LDL.LU.S16 R27, [R1+0x312] ;  /* 0x00031200011b7983 */ /* 0x000ee80000300600 */
[----:B------:R-:W4:Y:S04]  /*13ea0*/  LDL.S16 R29, [R1+0x314] ;  /* 0x00031400011d7983 */ /* 0x000f280000100600 */
[----:B------:R-:W5:Y:S01]  /*13eb0*/  LDL.LU.S16 R28, [R1+0x316] ;  /* 0x00031600011c7983 */ /* 0x000f620000300600 */
[----:B------:R-:W-:Y:S01]  /*13ec0*/  FMUL.FTZ R26, R44, R62 ;  /* 0x0000003e2c1a7220 */ /* 0x000fe20000410000 */
[----:B------:R-:W-:Y:S01]  /*13ed0*/  FFMA.FTZ R16, R16, R18, R24 ;  /* 0x0000001210107223 */ /* 0x000fe20000010018 */
[----:B------:R-:W-:-:S02]  /*13ee0*/  FADD.FTZ R15, R39, R15 ;  /* 0x0000000f270f7221 */ /* 0x000fc40000010000 */
[----:B------:R-:W-:Y:S01]  /*13ef0*/  FADD.FTZ R24, R25, R26 ;  /* 0x0000001a19187221 */ /* 0x000fe20000010000 */
[----:B------:R-:W-:Y:S01]  /*13f00*/  FFMA.FTZ R23, R42, R26, R23 ;  /* 0x0000001a2a177223 */ /* 0x000fe20000010017 */
        /* <DEDUP_REMOVED lines=30> */
.L_x_1551:
        /* <DEDUP_REMOVED lines=39> */
.L_x_1552:
        /* <DEDUP_REMOVED lines=39> */
.L_x_1553:
[----:B------:R-:W2:Y:S04]  /*145d0*/  LDL.S16 R25, [R1+0x328] ;  /* 0x0003280001197983 */ /* 0x000ea80000100600 */
[----:B------:R-:W3:Y:S04]  /*145e0*/  LDL.LU.S16 R24, [R1+0x32a] ;  /* 0x00032a0001187983 */ /* 0x000ee80000300600 */
[----:B------:R-:W4:Y:S04]  /*145f0*/  LDL.S16 R23, [R1+0x32c] ;  /* 0x00032c0001177983 */ /* 0x000f280000100600 */
[----:B------:R-:W5:Y:S01]  /*14600*/  LDL.LU.S16 R22, [R1+0x32e] ;  /* 0x00032e0001167983 */ /* 0x000f620000300600 */
[----:B------:R-:W-:Y:S01]  /*14610*/  FADD.FTZ R17, R18, R17 ;  /* 0x0000001112117221 */ /* 0x000fe20000010000 */
[----:B------:R-:W-:Y:S01]  /*14620*/  FMUL.FTZ R21, R32, R62 ;  /* 0x0000003e20157220 */ /* 0x000fe20000410000 */
[----:B------:R-:W-:-:S03]  /*14630*/  FFMA.FTZ R19, R19, R11, R20 ;  /* 0x0000000b13137223 */ /* 0x000fc60000010014 */
[----:B------:R0:W-:Y:S01]  /*14640*/  STL [R1+0x22c], R17 ;  /* 0x00022c1101007387 */ /* 0x0001e20000100800 */
[----:B------:R-:W-:Y:S01]  /*14650*/  FFMA.FTZ R15, R30, R21, R15 ;  /* 0x000000151e0f7223 */ /* 0x000fe2000001000f */
[----:B------:R-:W-:Y:S01]  /*14660*/  FADD.FTZ R16, R16, R21 ;  /* 0x0000001510107221 */ /* 0x000fe20000010000 */
[----:B0-----:R-:W-:-:S04]  /*14670*/  FMUL.FTZ R17, R31, R63 ;  /* 0x0000003f1f117220 */ /* 0x001fc80000410000 */
        /* <DEDUP_REMOVED lines=29> */
.L_x_1554:
[----:B------:R-:W2:Y:S04]  /*14850*/  LDL.S16 R22, [R1+0x330] ;  /* 0x0003300001167983 */ /* 0x000ea80000100600 */
[----:B------:R-:W3:Y:S04]  /*14860*/  LDL.LU.S16 R21, [R1+0x332] ;  /* 0x0003320001157983 */ /* 0x000ee80000300600 */
[----:B------:R-:W4:Y:S04]  /*14870*/  LDL.S16 R20, [R1+0x336] ;  /* 0x0003360001147983 */ /* 0x000f280000100600 */
[----:B------:R-:W5:Y:S01]  /*14880*/  LDL.LU.S16 R18, [R1+0x334] ;  /* 0x0003340001127983 */ /* 0x000f620000300600 */
[----:B------:R-:W-:Y:S01]  /*14890*/  FADD.FTZ R23, R13, R11 ;  /* 0x0000000b0d177221 */ /* 0x000fe20000010000 */
[----:B------:R-:W-:Y:S01]  /*148a0*/  FFMA.FTZ R13, R12, R10, R14 ;  /* 0x0000000a0c0d7223 */ /* 0x000fe2000001000e */
[----:B------:R-:W-:-:S03]  /*148b0*/  FMUL.FTZ R17, R28, R62 ;  /* 0x0000003e1c117220 */ /* 0x000fc60000410000 */
[----:B------:R-:W-:Y:S01]  /*148c0*/  STL [R1+0x230], R23 ;  /* 0x0002301701007387 */ /* 0x000fe20000100800 */
[----:B------:R-:W-:Y:S01]  /*148d0*/  FFMA.FTZ R11, R26, R17, R15 ;  /* 0x000000111a0b7223 */ /* 0x000fe2000001000f */
[----:B------:R-:W-:Y:S02]  /*148e0*/  FADD.FTZ R12, R16, R17 ;  /* 0x00000011100c7221 */ /* 0x000fe40000010000 */
[----:B------:R0:W-:Y:S02]  /*148f0*/  STL [R1+0x228], R13 ;  /* 0x0002280d01007387 */ /* 0x0001e40000100800 */
        /* <DEDUP_REMOVED lines=30> */
.L_x_1555:
[----:B------:R-:W2:Y:S04]  /*14ae0*/  LDL.LU R18, [R1+0x22c] ;  /* 0x00022c0001127983 */ /* 0x000ea80000300800 */
[----:B------:R-:W3:Y:S04]  /*14af0*/  LDL.S16 R17, [R1+0x338] ;  /* 0x0003380001117983 */ /* 0x000ee80000100600 */
[----:B------:R-:W4:Y:S04]  /*14b00*/  LDL.LU.S16 R16, [R1+0x33a] ;  /* 0x00033a0001107983 */ /* 0x000f280000300600 */
[----:B------:R-:W5:Y:S04]  /*14b10*/  LDL.S16 R15, [R1+0x33c] ;  /* 0x00033c00010f7983 */ /* 0x000f680000100600 */
[----:B------:R-:W5:Y:S01]  /*14b20*/  LDL.LU.S16 R14, [R1+0x33e] ;  /* 0x00033e00010e7983 */ /* 0x000f620000300600 */
[----:B------:R-:W-:Y:S01]  /*14b30*/  FFMA.FTZ R9, R9, R7, R19 ;  /* 0x0000000709097223 */ /* 0x000fe20000010013 */
[----:B------:R-:W-:-:S04]  /*14b40*/  FMUL.FTZ R13, R24, R62 ;  /* 0x0000003e180d7220 */ /* 0x000fc80000410000 */
[----:B------:R0:W-:Y:S01]  /*14b50*/  STL [R1+0x22c], R9 ;  /* 0x00022c0901007387 */ /* 0x0001e20000100800 */
[----:B------:R-:W-:Y:S01]  /*14b60*/  FFMA.FTZ R11, R22, R13, R11 ;  /* 0x0000000d160b7223 */ /* 0x000fe2000001000b */
[----:B------:R-:W-:Y:S01]  /*14b70*/  FADD.FTZ R12, R12, R13 ;  /* 0x0000000d0c0c7221 */ /* 0x000fe20000010000 */
[----:B0-----:R-:W-:-:S04]  /*14b80*/  FMUL.FTZ R9, R23, R63 ;  /* 0x0000003f17097220 */ /* 0x001fc80000410000 */
[----:B------:R-:W-:Y:S01]  /*14b90*/  FFMA.FTZ R11, R21, R9, R11 ;  /* 0x00000009150b7223 */ /* 0x000fe2000001000b */
[----:B------:R-:W-:Y:S01]  /*14ba0*/  FADD.FTZ R12, R9, R12 ;  /* 0x0000000c090c7221 */ /* 0x000fe20000010000 */
[----:B--2---:R-:W-:Y:S01]  /*14bb0*/  FADD.FTZ R10, R18, R10 ;  /* 0x0000000a120a7221 */ /* 0x004fe20000010000 */
[----:B---3--:R-:W-:-:S04]  /*14bc0*/  HADD2.F32 R18, -RZ, R17.H0_H0 ;  /* 0x20000011ff127230 */ /* 0x008fc80000004100 */
[----:B------:R0:W-:Y:S01]  /*14bd0*/  STL [R1+0x234], R10 ;  /* 0x0002340a01007387 */ /* 0x0001e20000100800 */
[----:B----4-:R-:W-:Y:S02]  /*14be0*/  HADD2.F32 R17, -RZ, R16.H0_H0 ;  /* 0x20000010ff117230 */ /* 0x010fe40000004100 */
[----:B------:R-:W-:Y:S01]  /*14bf0*/  FADD.FTZ R18, R18, -UR16 ;  /* 0x8000001012127e21 */ /* 0x000fe20008010000 */
[----:B-----5:R-:W-:Y:S02]  /*14c00*/  HADD2.F32 R20, -RZ, R15.H0_H0 ;  /* 0x2000000fff147230 */ /* 0x020fe40000004100 */
[----:B------:R-:W-:Y:S01]  /*14c10*/  FADD.FTZ R17, R17, -UR16 ;  /* 0x8000001011117e21 */ /* 0x000fe20008010000 */
[----:B------:R-:W-:Y:S01]  /*14c20*/  FMUL.FTZ R18, R18, UR13 ;  /* 0x0000000d12127c20 */ /* 0x000fe20008410000 */
[----:B------:R-:W-:Y:S02]  /*14c30*/  HADD2.F32 R19, -RZ, R14.H0_H0 ;  /* 0x2000000eff137230 */ /* 0x000fe40000004100 */
        /* <DEDUP_REMOVED lines=20> */
.L_x_1556:
[----:B------:R0:W-:Y:S04]  /*14d80*/  STL [R1+0x364], R0 ;  /* 0x0003640001007387 */ /* 0x0001e80000100800 */
[----:B------:R-:W2:Y:S04]  /*14d90*/  LDL.LU R10, [R1+0x228] ;  /* 0x00022800010a7983 */ /* 0x000ea80000300800 */
[----:B------:R-:W3:Y:S04]  /*14da0*/  LDL.S16 R16, [R1+0x340] ;  /* 0x0003400001107983 */ /* 0x000ee80000100600 */
[----:B0-----:R-:W4:Y:S04]  /*14db0*/  LDL.LU R0, [R1+0x230] ;  /* 0x0002300001007983 */ /* 0x001f280000300800 */
[----:B------:R-:W3:Y:S04]  /*14dc0*/  LDL.LU.S16 R13, [R1+0x342] ;  /* 0x00034200010d7983 */ /* 0x000ee80000300600 */
[----:B------:R-:W3:Y:S04]  /*14dd0*/  LDL.S16 R15, [R1+0x344] ;  /* 0x00034400010f7983 */ /* 0x000ee80000100600 */
[----:B------:R-:W3:Y:S01]  /*14de0*/  LDL.LU.S16 R14, [R1+0x346] ;  /* 0x00034600010e7983 */ /* 0x000ee20000300600 */
[----:B------:R-:W-:Y:S01]  /*14df0*/  FMUL.FTZ R9, R20, R62 ;  /* 0x0000003e14097220 */ /* 0x000fe20000410000 */
[----:B----4-:R-:W-:-:S02]  /*14e00*/  FADD.FTZ R7, R0, R7 ;  /* 0x0000000700077221 */ /* 0x010fc40000010000 */
[----:B------:R0:W5:Y:S01]  /*14e10*/  LDL.LU R0, [R1+0x364] ;  /* 0x0003640001007983 */ /* 0x0001620000300800 */
[----:B--2---:R-:W-:Y:S01]  /*14e20*/  FFMA.FTZ R8, R8, R6, R10 ;  /* 0x0000000608087223 */ /* 0x004fe2000001000a */
[----:B---3--:R-:W-:-:S04]  /*14e30*/  HADD2.F32 R13, -RZ, R13.H0_H0 ;  /* 0x2000000dff0d7230 */ /* 0x008fc80000004100 */
[----:B------:R1:W-:Y:S01]  /*14e40*/  STL [R1+0x230], R8 ;  /* 0x0002300801007387 */ /* 0x0003e20000100800 */
[----:B------:R-:W-:-:S03]  /*14e50*/  FFMA.FTZ R10, R18, R9, R11 ;  /* 0x00000009120a7223 */ /* 0x000fc6000001000b */
[----:B------:R2:W-:Y:S01]  /*14e60*/  STL [R1+0x23c], R7 ;  /* 0x00023c0701007387 */ /* 0x0005e20000100800 */
[----:B------:R-:W-:Y:S01]  /*14e70*/  FADD.FTZ R13, R13, -UR16 ;  /* 0x800000100d0d7e21 */ /* 0x000fe20008010000 */
[----:B-1----:R-:W-:Y:S02]  /*14e80*/  HADD2.F32 R8, -RZ, R16.H0_H0 ;  /* 0x20000010ff087230 */ /* 0x002fe40000004100 */
[----:B--2---:R-:W-:Y:S01]  /*14e90*/  FADD.FTZ R7, R12, R9 ;  /* 0x000000090c077221 */ /* 0x004fe20000010000 */
[----:B------:R-:W-:Y:S02]  /*14ea0*/  FMUL.FTZ R9, R19, R63 ;  /* 0x0000003f13097220 */ /* 0x000fe40000410000 */
[----:B------:R-:W-:Y:S01]  /*14eb0*/  FADD.FTZ R8, R8, -UR16 ;  /* 0x8000001008087e21 */ /* 0x000fe20008010000 */
[----:B------:R-:W-:Y:S02]  /*14ec0*/  HADD2.F32 R16, -RZ, R15.H0_H0 ;  /* 0x2000000fff107230 */ /* 0x000fe40000004100 */
[----:B------:R-:W-:Y:S01]  /*14ed0*/  FMUL.FTZ R13, R13, UR13 ;  /* 0x0000000d0d0d7c20 */ /* 0x000fe20008410000 */
[----:B------:R-:W-:Y:S01]  /*14ee0*/  FFMA.FTZ R10, R17, R9, R10 ;  /* 0x00000009110a7223 */ /* 0x000fe2000001000a */
[----:B------:R-:W-:-:S02]  /*14ef0*/  HADD2.F32 R15, -RZ, R14.H0_H0 ;  /* 0x2000000eff0f7230 */ /* 0x000fc40000004100 */
[----:B------:R-:W-:Y:S01]  /*14f00*/  FADD.FTZ R9, R9, R7 ;  /* 0x0000000709097221 */ /* 0x000fe20000010000 */
        /* <DEDUP_REMOVED lines=20> */
.L_x_1557:
[----:B-----5:R0:W-:Y:S04]  /*15050*/  STL [R1+0x364], R0 ;  /* 0x0003640001007387 */ /* 0x0201e80000100800 */
[----:B------:R-:W2:Y:S04]  /*15060*/  LDL.S16 R8, [R1+0x34a] ;  /* 0x00034a0001087983 */ /* 0x000ea80000100600 */
[----:B------:R-:W3:Y:S04]  /*15070*/  LDL.S16 R12, [R1+0x34c] ;  /* 0x00034c00010c7983 */ /* 0x000ee80000100600 */
[----:B0-----:R-:W4:Y:S04]  /*15080*/  LDL.LU R0, [R1+0x234] ;  /* 0x0002340001007983 */ /* 0x001f280000300800 */
[----:B------:R-:W3:Y:S01]  /*15090*/  LDL.LU.S16 R11, [R1+0x34e] ;  /* 0x00034e00010b7983 */ /* 0x000ee20000300600 */
[----:B----4-:R-:W-:Y:S01]  /*150a0*/  FADD.FTZ R6, R0, R6 ;  /* 0x0000000600067221 */ /* 0x010fe20000010000 */
[----:B------:R-:W-:-:S02]  /*150b0*/  FMUL.FTZ R7, R16, R62 ;  /* 0x0000003e10077220 */ /* 0x000fc40000410000 */
[----:B------:R0:W5:Y:S04]  /*150c0*/  LDL.LU R0, [R1+0x364] ;  /* 0x0003640001007983 */ /* 0x0001680000300800 */
[----:B------:R1:W-:Y:S04]  /*150d0*/  STL [R1+0x238], R6 ;  /* 0x0002380601007387 */ /* 0x0003e80000100800 */
[----:B-1----:R-:W4:Y:S02]  /*150e0*/  LDL.LU R6, [R1+0x22c] ;  /* 0x00022c0001067983 */ /* 0x002f240000300800 */
[----:B----4-:R-:W-:Y:S01]  /*150f0*/  FFMA.FTZ R5, R5, R4, R6 ;  /* 0x0000000405057223 */ /* 0x010fe20000010006 */
[----:B------:R-:W-:-:S02]  /*15100*/  FFMA.FTZ R6, R14, R7, R10 ;  /* 0x000000070e067223 */ /* 0x000fc4000001000a */
[----:B------:R-:W4:Y:S04]  /*15110*/  LDL.LU.S16 R10, [R1+0x348] ;  /* 0x00034800010a7983 */ /* 0x000f280000300600 */
[----:B------:R1:W-:Y:S02]  /*15120*/  STL [R1+0x234], R5 ;  /* 0x0002340501007387 */ /* 0x0003e40000100800 */
[----:B-1----:R-:W-:-:S04]  /*15130*/  FMUL.FTZ R5, R15, R63 ;  /* 0x0000003f0f057220 */ /* 0x002fc80000410000 */
[----:B------:R-:W-:-:S05]  /*15140*/  FFMA.FTZ R6, R13, R5, R6 ;  /* 0x000000050d067223 */ /* 0x000fca0000010006 */
[----:B------:R0:W-:Y:S01]  /*15150*/  STL [R1+0x228], R6 ;  /* 0x0002280601007387 */ /* 0x0001e20000100800 */
[----:B------:R-:W-:Y:S01]  /*15160*/  FADD.FTZ R7, R9, R7 ;  /* 0x0000000709077221 */ /* 0x000fe20000010000 */
[----:B--2---:R-:W-:-:S05]  /*15170*/  HADD2.F32 R9, -RZ, R8.H0_H0 ;  /* 0x20000008ff097230 */ /* 0x004fca0000004100 */
[----:B------:R-:W-:Y:S01]  /*15180*/  FADD.FTZ R9, R9, -UR16 ;  /* 0x8000001009097e21 */ /* 0x000fe20008010000 */
[----:B------:R-:W-:Y:S01]  /*15190*/  FADD.FTZ R8, R5, R7 ;  /* 0x0000000705087221 */ /* 0x000fe20000010000 */
[----:B---3--:R-:W-:Y:S02]  /*151a0*/  HADD2.F32 R12, -RZ, R12.H0_H0 ;  /* 0x2000000cff0c7230 */ /* 0x008fe40000004100 */
[----:B------:R-:W-:Y:S02]  /*151b0*/  HADD2.F32 R11, -RZ, R11.H0_H0 ;  /* 0x2000000bff0b7230 */ /* 0x000fe40000004100 */
[----:B------:R-:W-:Y:S01]  /*151c0*/  FMUL.FTZ R9, R9, UR13 ;  /* 0x0000000d09097c20 */ /* 0x000fe20008410000 */
[----:B----4-:R-:W-:-:S05]  /*151d0*/  HADD2.F32 R10, -RZ, R10.H0_H0 ;  /* 0x2000000aff0a7230 */ /* 0x010fca0000004100 */
[----:B------:R-:W-:-:S04]  /*151e0*/  FADD.FTZ R10, R10, -UR16 ;  /* 0x800000100a0a7e21 */ /* 0x000fc80008010000 */
        /* <DEDUP_REMOVED lines=20> */
.L_x_1558:
[----:B-----5:R0:W-:Y:S04]  /*15330*/  STL [R1+0x364], R0 ;  /* 0x0003640001007387 */ /* 0x0201e80000100800 */
[----:B------:R1:W-:Y:S04]  /*15340*/  STL [R1+0x368], R13 ;  /* 0x0003680d01007387 */ /* 0x0003e80000100800 */
[----:B------:R-:W2:Y:S04]  /*15350*/  LDL.LU R7, [R1+0x228] ;  /* 0x0002280001077983 */ /* 0x000ea80000300800 */
[----:B0-----:R-:W3:Y:S04]  /*15360*/  LDL.LU R0, [R1+0x230] ;  /* 0x0002300001007983 */ /* 0x001ee80000300800 */
[----:B-1----:R-:W4:Y:S01]  /*15370*/  LDL.LU R13, [R1+0x23c] ;  /* 0x00023c00010d7983 */ /* 0x002f220000300800 */
[----:B------:R-:W-:-:S03]  /*15380*/  FMUL.FTZ R5, R12, R62 ;  /* 0x0000003e0c057220 */ /* 0x000fc60000410000 */
[----:B------:R-:W2:Y:S01]  /*15390*/  LDL.S16 R6, [R1+0x350] ;  /* 0x0003500001067983 */ /* 0x000ea20000100600 */
[----:B---3--:R-:W-:Y:S01]  /*153a0*/  FFMA.FTZ R3, R3, R2, R0 ;  /* 0x0000000203037223 */ /* 0x008fe20000010000 */
[----:B----4-:R-:W-:-:S04]  /*153b0*/  FADD.FTZ R4, R13, R4 ;  /* 0x000000040d047221 */ /* 0x010fc80000010000 */
[----:B------:R0:W-:Y:S01]  /*153c0*/  STL [R1+0x248], R3 ;  /* 0x0002480301007387 */ /* 0x0001e20000100800 */
[----:B--2---:R-:W-:-:S03]  /*153d0*/  FFMA.FTZ R7, R10, R5, R7 ;  /* 0x000000050a077223 */ /* 0x004fc60000010007 */
[----:B------:R1:W-:Y:S04]  /*153e0*/  STL [R1+0x24c], R4 ;  /* 0x00024c0401007387 */ /* 0x0003e80000100800 */
[----:B------:R2:W5:Y:S01]  /*153f0*/  LDL.LU R13, [R1+0x368] ;  /* 0x00036800010d7983 */ /* 0x0005620000300800 */
[----:B0-----:R-:W-:-:S03]  /*15400*/  FMUL.FTZ R3, R11, R63 ;  /* 0x0000003f0b037220 */ /* 0x001fc60000410000 */
[----:B------:R2:W5:Y:S04]  /*15410*/  LDL.LU R0, [R1+0x364] ;  /* 0x0003640001007983 */ /* 0x0005680000300800 */
[----:B-1----:R-:W3:Y:S01]  /*15420*/  LDL.LU.S16 R4, [R1+0x352] ;  /* 0x0003520001047983 */ /* 0x002ee20000300600 */
[----:B------:R-:W-:Y:S01]  /*15430*/  FFMA.FTZ R7, R9, R3, R7 ;  /* 0x0000000309077223 */ /* 0x000fe20000010007 */
[----:B------:R-:W-:Y:S02]  /*15440*/  FADD.FTZ R5, R8, R5 ;  /* 0x0000000508057221 */ /* 0x000fe40000010000 */
[----:B------:R-:W4:Y:S04]  /*15450*/  LDL.S16 R8, [R1+0x354] ;  /* 0x0003540001087983 */ /* 0x000f280000100600 */
[----:B------:R0:W-:Y:S04]  /*15460*/  STL [R1+0x228], R7 ;  /* 0x0002280701007387 */ /* 0x0001e80000100800 */
[----:B0-----:R-:W2:Y:S01]  /*15470*/  LDL.LU.S16 R7, [R1+0x356] ;  /* 0x0003560001077983 */ /* 0x001ea20000300600 */
[----:B------:R-:W-:-:S05]  /*15480*/  FADD.FTZ R3, R3, R5 ;  /* 0x0000000503037221 */ /* 0x000fca0000010000 */
[----:B------:R0:W-:Y:S01]  /*15490*/  STL [R1+0x22c], R3 ;  /* 0x00022c0301007387 */ /* 0x0001e20000100800 */
[----:B------:R-:W-:-:S05]  /*154a0*/  HADD2.F32 R6, -RZ, R6.H0_H0 ;  /* 0x20000006ff067230 */ /* 0x000fca0000004100 */
[----:B------:R-:W-:-:S04]  /*154b0*/  FADD.FTZ R5, R6, -UR16 ;  /* 0x8000001006057e21 */ /* 0x000fc80008010000 */
[----:B------:R-:W-:Y:S01]  /*154c0*/  FMUL.FTZ R5, R5, UR13 ;  /* 0x0000000d05057c20 */ /* 0x000fe20008410000 */
[----:B---3--:R-:W-:-:S05]  /*154d0*/  HADD2.F32 R4, -RZ, R4.H0_H0 ;  /* 0x20000004ff047230 */ /* 0x008fca0000004100 */
[----:B------:R-:W-:Y:S01]  /*154e0*/  FADD.FTZ R4, R4, -UR16 ;  /* 0x8000001004047e21 */ /* 0x000fe20008010000 */
[----:B----4-:R-:W-:-:S03]  /*154f0*/  HADD2.F32 R8, -RZ, R8.H0_H0 ;  /* 0x20000008ff087230 */ /* 0x010fc60000004100 */
[----:B------:R-:W-:Y:S01]  /*15500*/  FMUL.FTZ R6, R4, UR13 ;  /* 0x0000000d04067c20 */ /* 0x000fe20008410000 */
[----:B--2---:R-:W-:Y:S01]  /*15510*/  HADD2.F32 R7, -RZ, R7.H0_H0 ;  /* 0x20000007ff077230 */ /* 0x004fe20000004100 */
        /* <DEDUP_REMOVED lines=19> */
.L_x_1559:
[----:B------:R0:W-:Y:S04]  /*15650*/  STL [R1+0x368], R10 ;  /* 0x0003680a01007387 */ /* 0x0001e80000100800 */
[----:B------:R1:W-:Y:S04]  /*15660*/  STL [R1+0x36c], R11 ;  /* 0x00036c0b01007387 */ /* 0x0003e80000100800 */
[----:B------:R-:W2:Y:S04]  /*15670*/  LDL.S16 R4, [R1+0x35e] ;  /* 0x00035e0001047983 */ /* 0x000ea80000100600 */
[----:B0-----:R-:W3:Y:S04]  /*15680*/  LDL.LU R10, [R1+0x234] ;  /* 0x00023400010a7983 */ /* 0x001ee80000300800 */
[----:B-1----:R-:W4:Y:S04]  /*15690*/  LDL.LU R11, [R1+0x238] ;  /* 0x00023800010b7983 */ /* 0x002f280000300800 */
[----:B------:R0:W-:Y:S04]  /*156a0*/  STL [R1+0x364], R9 ;  /* 0x0003640901007387 */ /* 0x0001e80000100800 */
[----:B0-----:R-:W4:Y:S01]  /*156b0*/  LDL.LU R9, [R1+0x228] ;  /* 0x0002280001097983 */ /* 0x001f220000300800 */
[----:B---3-5:R-:W-:Y:S01]  /*156c0*/  FFMA.FTZ R0, R0, R125, R10 ;  /* 0x0000007d00007223 */ /* 0x028fe2000001000a */
[----:B------:R-:W-:Y:S01]  /*156d0*/  FMUL.FTZ R3, R8, R62 ;  /* 0x0000003e08037220 */ /* 0x000fe20000410000 */
[----:B--2---:R-:W-:Y:S01]  /*156e0*/  HADD2.F32 R4, -RZ, R4.H0_H0 ;  /* 0x20000004ff047230 */ /* 0x004fe20000004100 */
[----:B------:R0:W5:Y:S04]  /*156f0*/  LDL.LU R10, [R1+0x368] ;  /* 0x00036800010a7983 */ /* 0x0001680000300800 */
[----:B------:R1:W-:Y:S04]  /*15700*/  STL [R1+0x23c], R0 ;  /* 0x00023c0001007387 */ /* 0x0003e80000100800 */
[----:B-1----:R-:W2:Y:S01]  /*15710*/  LDL.LU R0, [R1+0x22c] ;  /* 0x00022c0001007983 */ /* 0x002ea20000300800 */
[----:B----4-:R-:W-:Y:S01]  /*15720*/  FADD.FTZ R2, R11, R2 ;  /* 0x000000020b027221 */ /* 0x010fe20000010000 */
[----:B------:R-:W-:-:S02]  /*15730*/  FFMA.FTZ R9, R6, R3, R9 ;  /* 0x0000000306097223 */ /* 0x000fc40000010009 */
[----:B------:R0:W5:Y:S04]  /*15740*/  LDL.LU R11, [R1+0x36c] ;  /* 0x00036c00010b7983 */ /* 0x0001680000300800 */
[----:B------:R1:W-:Y:S04]  /*15750*/  STL [R1+0x240], R2 ;  /* 0x0002400201007387 */ /* 0x0003e80000100800 */
[----:B-1----:R-:W3:Y:S01]  /*15760*/  LDL.LU.S16 R2, [R1+0x35c] ;  /* 0x00035c0001027983 */ /* 0x002ee20000300600 */
[----:B--2---:R-:W-:Y:S01]  /*15770*/  FADD.FTZ R3, R0, R3 ;  /* 0x0000000300037221 */ /* 0x004fe20000010000 */
[----:B------:R-:W-:-:S04]  /*15780*/  FMUL.FTZ R0, R7, R63 ;  /* 0x0000003f07007220 */ /* 0x000fc80000410000 */
[----:B------:R-:W-:Y:S01]  /*15790*/  FFMA.FTZ R9, R5, R0, R9 ;  /* 0x0000000005097223 */ /* 0x000fe20000010009 */
[----:B------:R-:W-:Y:S02]  /*157a0*/  FADD.FTZ R0, R0, R3 ;  /* 0x0000000300007221 */ /* 0x000fe40000010000 */
[----:B------:R-:W2:Y:S04]  /*157b0*/  LDL.S16 R3, [R1+0x35a] ;  /* 0x00035a0001037983 */ /* 0x000ea80000100600 */
[----:B------:R1:W-:Y:S04]  /*157c0*/  STL [R1+0x234], R0 ;  /* 0x0002340001007387 */ /* 0x0003e80000100800 */
[----:B------:R4:W-:Y:S01]  /*157d0*/  STL [R1+0x238], R9 ;  /* 0x0002380901007387 */ /* 0x0009e20000100800 */
[----:B-1----:R-:W-:-:S03]  /*157e0*/  FADD.FTZ R0, R4, -UR16 ;  /* 0x8000001004007e21 */ /* 0x002fc60008010000 */
[----:B------:R-:W2:Y:S04]  /*157f0*/  LDL.LU.S16 R4, [R1+0x358] ;  /* 0x0003580001047983 */ /* 0x000ea80000300600 */
[----:B----4-:R0:W5:Y:S01]  /*15800*/  LDL.LU R9, [R1+0x364] ;  /* 0x0003640001097983 */ /* 0x0101620000300800 */
[----:B---3--:R-:W-:Y:S02]  /*15810*/  HADD2.F32 R2, -RZ, R2.H0_H0 ;  /* 0x20000002ff027230 */ /* 0x008fe40000004100 */
[----:B------:R-:W-:-:S03]  /*15820*/  FMUL.FTZ R0, R0, UR13 ;  /* 0x0000000d00007c20 */ /* 0x000fc60008410000 */
[----:B------:R-:W-:-:S04]  /*15830*/  FADD.FTZ R2, R2, -UR16 ;  /* 0x8000001002027e21 */ /* 0x000fc80008010000 */
[----:B------:R-:W-:Y:S01]  /*15840*/  FMUL.FTZ R2, R2, UR13 ;  /* 0x0000000d02027c20 */ /* 0x000fe20008410000 */
[----:B--2---:R-:W-:Y:S02]  /*15850*/  HADD2.F32 R3, -RZ, R3.H0_H0 ;  /* 0x20000003ff037230 */ /* 0x004fe40000004100 */
[----:B------:R-:W-:Y:S01]  /*15860*/  HADD2.F32 R4, -RZ, R4.H0_H0 ;  /* 0x20000004ff047230 */ /* 0x000fe20000004100 */
[----:B0-----:R-:W-:Y:S06]  /*15870*/  @!P2 BRA `(.L_x_1560) ;  /* 0x000000000060a947 */ /* 0x001fec0003800000 */
[----:B------:R0:W-:Y:S04]  /*15880*/  STL [R1+0x36c], R7 ;  /* 0x00036c0701007387 */ /* 0x0001e80000100800 */
[----:B------:R1:W-:Y:S04]  /*15890*/  STL [R1+0x368], R6 ;  /* 0x0003680601007387 */ /* 0x0003e80000100800 */
[----:B------:R2:W-:Y:S01]  /*158a0*/  STL [R1+0x364], R5 ;  /* 0x0003640501007387 */ /* 0x0005e20000100800 */
[----:B0-----:R-:W-:-:S04]  /*158b0*/  FFMA.FTZ R7, R2, R62, R60 ;  /* 0x0000003e02077223 */ /* 0x001fc8000001003c */
[----:B-1----:R-:W-:-:S04]  /*158c0*/  FMUL.FTZ R6, R7, -1.4426950216293334961 ;  /* 0xbfb8aa3b07067820 */ /* 0x002fc80000410000 */
[----:B--2---:R-:W0:Y:S02]  /*158d0*/  MUFU.EX2 R5, R6 ;  /* 0x0000000600057308 */ /* 0x004e240000000800 */
[----:B0-----:R-:W-:-:S06]  /*158e0*/  FADD.FTZ R5, R5, 1 ;  /* 0x3f80000005057421 */ /* 0x001fcc0000010000 */
[----:B------:R-:W0:Y:S02]  /*158f0*/  MUFU.RCP R6, R5 ;  /* 0x0000000500067308 */ /* 0x000e240000001000 */
[----:B0-----:R-:W-:Y:S01]  /*15900*/  FMUL.FTZ R5, R4, R6 ;  /* 0x0000000604057220 */ /* 0x001fe20000410000 */
[----:B------:R-:W-:Y:S01]  /*15910*/  FADD.FTZ R4, -R6, 1 ;  /* 0x3f80000006047421 */ /* 0x000fe20000010100 */
[----:B------:R-:W-:-:S03]  /*15920*/  FFMA.FTZ R6, R0, R63, R61 ;  /* 0x0000003f00067223 */ /* 0x000fc6000001003d */
[----:B------:R-:W-:-:S04]  /*15930*/  FFMA.FTZ R4, R7, R4, 1 ;  /* 0x3f80000007047423 */ /* 0x000fc80000010004 */
[----:B------:R-:W-:Y:S01]  /*15940*/  FMUL.FTZ R4, R5, R4 ;  /* 0x0000000405047220 */ /* 0x000fe20000410000 */
[----:B------:R-:W-:-:S06]  /*15950*/  FMUL.FTZ R5, R6, -1.4426950216293334961 ;  /* 0xbfb8aa3b06057820 */ /* 0x000fcc0000410000 */
[----:B------:R-:W0:Y:S02]  /*15960*/  MUFU.EX2 R5, R5 ;  /* 0x0000000500057308 */ /* 0x000e240000000800 */
[----:B0-----:R-:W-:-:S06]  /*15970*/  FADD.FTZ R5, R5, 1 ;  /* 0x3f80000005057421 */ /* 0x001fcc0000010000 */
[----:B------:R-:W0:Y:S02]  /*15980*/  MUFU.RCP R7, R5 ;  /* 0x0000000500077308 */ /* 0x000e240000001000 */
[----:B0-----:R-:W-:Y:S01]  /*15990*/  FMUL.FTZ R5, R3, R7 ;  /* 0x0000000703057220 */ /* 0x001fe20000410000 */
[----:B------:R-:W-:Y:S02]  /*159a0*/  FADD.FTZ R3, -R7, 1 ;  /* 0x3f80000007037421 */ /* 0x000fe40000010100 */
[----:B------:R0:W5:Y:S02]  /*159b0*/  LDL.LU R7, [R1+0x36c] ;  /* 0x00036c0001077983 */ /* 0x0001640000300800 */
[----:B------:R-:W-:Y:S02]  /*159c0*/  FFMA.FTZ R3, R6, R3, 1 ;  /* 0x3f80000006037423 */ /* 0x000fe40000010003 */
[----:B------:R0:W5:Y:S02]  /*159d0*/  LDL.LU R6, [R1+0x368] ;  /* 0x0003680001067983 */ /* 0x0001640000300800 */
[----:B------:R-:W-:-:S02]  /*159e0*/  FMUL.FTZ R3, R5, R3 ;  /* 0x0000000305037220 */ /* 0x000fc40000410000 */
[----:B------:R0:W5:Y:S05]  /*159f0*/  LDL.LU R5, [R1+0x364] ;  /* 0x0003640001057983 */ /* 0x00016a0000300800 */
.L_x_1560:
[----:B------:R1:W-:Y:S04]  /*15a00*/  STL [R1+0x364], R60 ;  /* 0x0003643c01007387 */ /* 0x0003e80000100800 */
[----:B------:R2:W-:Y:S04]  /*15a10*/  STL [R1+0x37c], R123 ;  /* 0x00037c7b01007387 */ /* 0x0005e80000100800 */
[----:B------:R3:W-:Y:S04]  /*15a20*/  STL [R1+0x374], R66 ;  /* 0x0003744201007387 */ /* 0x0007e80000100800 */
[----:B-1----:R-:W4:Y:S04]  /*15a30*/  LDL.LU R60, [R1+0x24c] ;  /* 0x00024c00013c7983 */ /* 0x002f280000300800 */
[----:B--2---:R-:W2:Y:S04]  /*15a40*/  LDL.LU R123, [R1+0x250] ;  /* 0x00025000017b7983 */ /* 0x004ea80000300800 */
[----:B---3--:R-:W2:Y:S04]  /*15a50*/  LDL.LU R66, [R1+0x23c] ;  /* 0x00023c0001427983 */ /* 0x008ea80000300800 */
[----:B-----5:R1:W-:Y:S04]  /*15a60*/  STL [R1+0x380], R7 ;  /* 0x0003800701007387 */ /* 0x0203e80000100800 */
[----:B------:R3:W-:Y:S04]  /*15a70*/  STL [R1+0x368], R61 ;  /* 0x0003683d01007387 */ /* 0x0007e80000100800 */
[----:B------:R0:W-:Y:S04]  /*15a80*/  STL [R1+0x388], R8 ;  /* 0x0003880801007387 */ /* 0x0001e80000100800 */
[----:B-1----:R-:W2:Y:S04]  /*15a90*/  LDL.LU R7, [R1+0x248] ;  /* 0x0002480001077983 */ /* 0x002ea80000300800 */
[----:B---3--:R-:W3:Y:S04]  /*15aa0*/  LDL.LU R61, [R1+0x240] ;  /* 0x00024000013d7983 */ /* 0x008ee80000300800 */
[----:B------:R1:W-:Y:S04]  /*15ab0*/  STL [R1+0x378], R67 ;  /* 0x0003784301007387 */ /* 0x0003e80000100800 */
[----:B------:R1:W-:Y:S04]  /*15ac0*/  STL [R1+0x370], R65 ;  /* 0x0003704101007387 */ /* 0x0003e80000100800 */
[----:B0-----:R-:W3:Y:S04]  /*15ad0*/  LDL.LU R8, [R1+0x238] ;  /* 0x0002380001087983 */ /* 0x001ee80000300800 */
[----:B-1----:R-:W3:Y:S04]  /*15ae0*/  LDL.LU R67, [R1+0x254] ;  /* 0x0002540001437983 */ /* 0x002ee80000300800 */
[----:B------:R-:W3:Y:S04]  /*15af0*/  LDL.LU R65, [R1+0x218] ;  /* 0x0002180001417983 */ /* 0x000ee80000300800 */
[----:B------:R-:W-:Y:S01]  /*15b00*/  STL [R1+0x38c], R6 ;  /* 0x00038c0601007387 */ /* 0x000fe20000100800 */
[----:B----4-:R-:W-:Y:S01]  /*15b10*/  FADD.FTZ R60, R60, R125 ;  /* 0x0000007d3c3c7221 */ /* 0x010fe20000010000 */
[----:B--2---:R-:W-:-:S03]  /*15b20*/  FFMA.FTZ R123, R123, R121, R66 ;  /* 0x000000797b7b7223 */ /* 0x004fc60000010042 */
[----:B------:R-:W-:Y:S02]  /*15b30*/  FADD.FTZ R66, R60, R121 ;  /* 0x000000793c427221 */ /* 0x000fe40000010000 */
[----:B------:R-:W2:Y:S01]  /*15b40*/  LDL.LU R121, [R1+0x224] ;  /* 0x0002240001797983 */ /* 0x000ea20000300800 */
[----:B------:R-:W-:Y:S01]  /*15b50*/  FFMA.FTZ R7, R124, R122, R7 ;  /* 0x0000007a7c077223 */ /* 0x000fe20000010007 */
[----:B---3--:R-:W-:-:S04]  /*15b60*/  FADD.FTZ R122, R61, R122 ;  /* 0x0000007a3d7a7221 */ /* 0x008fc80000010000 */
[----:B------:R-:W-:Y:S01]  /*15b70*/  FADD.FTZ R122, R122, R120 ;  /* 0x000000787a7a7221 */ /* 0x000fe20000010000 */
[----:B--2---:R-:W-:Y:S02]  /*15b80*/  FFMA.FTZ R121, R121, R120, R7 ;  /* 0x0000007879797223 */ /* 0x004fe40000010007 */
[----:B------:R-:W2:Y:S04]  /*15b90*/  LDL.LU R120, [R1+0x220] ;  /* 0x0002200001787983 */ /* 0x000ea80000300800 */
[----:B------:R0:W-:Y:S01]  /*15ba0*/  STL [R1+0x384], R5 ;  /* 0x0003840501007387 */ /* 0x0001e20000100800 */
[----:B------:R-:W-:Y:S01]  /*15bb0*/  FFMA.FTZ R67, R67, R119, R123 ;  /* 0x0000007743437223 */ /* 0x000fe2000001007b */
[----:B------:R-:W-:Y:S02]  /*15bc0*/  FADD.FTZ R66, R66, R119 ;  /* 0x0000007742427221 */ /* 0x000fe40000010000 */
[----:B------:R-:W3:Y:S04]  /*15bd0*/  LDL.LU R119, [R1+0x21c] ;  /* 0x00021c0001777983 */ /* 0x000ee80000300800 */
[----:B------:R1:W-:Y:S04]  /*15be0*/  STL [R1+0x36c], R64 ;  /* 0x00036c4001007387 */ /* 0x0003e80000100800 */
[----:B0-----:R-:W4:Y:S01]  /*15bf0*/  LDL.LU R5, [R1+0x234] ;  /* 0x0002340001057983 */ /* 0x001f220000300800 */
[----:B------:R-:W-:Y:S01]  /*15c00*/  FMUL.FTZ R6, R4, R62 ;  /* 0x0000003e04067220 */ /* 0x000fe20000410000 */
[----:B------:R-:W-:-:S02]  /*15c10*/  FMUL.FTZ R125, R3, R63 ;  /* 0x0000003f037d7220 */ /* 0x000fc40000410000 */
[----:B------:R-:W4:Y:S04]  /*15c20*/  LDL.LU R7, [R1+0x380] ;  /* 0x0003800001077983 */ /* 0x000f280000300800 */
[----:B-1----:R-:W4:Y:S01]  /*15c30*/  LDL.LU R64, [R1+0x214] ;  /* 0x0002140001407983 */ /* 0x002f220000300800 */
[----:B--2---:R-:W-:Y:S01]  /*15c40*/  FFMA.FTZ R120, R120, R118, R121 ;  /* 0x0000007678787223 */ /* 0x004fe20000010079 */
[----:B------:R-:W-:Y:S02]  /*15c50*/  FADD.FTZ R118, R122, R118 ;  /* 0x000000767a767221 */ /* 0x000fe40000010000 */
[----:B------:R-:W2:Y:S01]  /*15c60*/  LDL.LU R121, [R1+0x210] ;  /* 0x0002100001797983 */ /* 0x000ea20000300800 */
[----:B------:R-:W-:Y:S01]  /*15c70*/  FFMA.FTZ R120, R65, R116, R120 ;  /* 0x0000007441787223 */ /* 0x000fe20000010078 */
[----:B------:R-:W-:Y:S01]  /*15c80*/  FADD.FTZ R118, R118, R116 ;  /* 0x0000007476767221 */ /* 0x000fe20000010000 */
[----:B------:R-:W0:Y:S01]  /*15c90*/  S2R R122, SR_LANEID ;  /* 0x00000000007a7919 */ /* 0x000e220000000000 */
[----:B------:R-:W2:Y:S01]  /*15ca0*/  LDL.LU R116, [R1+0x244] ;  /* 0x0002440001747983 */ /* 0x000ea20000300800 */
[----:B------:R-:W-:Y:S01]  /*15cb0*/  FFMA.FTZ R8, R2, R6, R8 ;  /* 0x0000000602087223 */ /* 0x000fe20000010008 */
[----:B---3--:R-:W-:-:S02]  /*15cc0*/  FFMA.FTZ R119, R119, R117, R67 ;  /* 0x0000007577777223 */ /* 0x008fc40000010043 */
[----:B------:R1:W5:Y:S01]  /*15cd0*/  LDL.LU R123, [R1+0x37c] ;  /* 0x00037c00017b7983 */ /* 0x0003620000300800 */
[----:B----4-:R-:W-:Y:S01]  /*15ce0*/  FADD.FTZ R5, R5, R6 ;  /* 0x0000000605057221 */ /* 0x010fe20000010000 */
[----:B------:R-:W-:Y:S01]  /*15cf0*/  FFMA.FTZ R124, R0, R125, R8 ;  /* 0x0000007d007c7223 */ /* 0x000fe20000010008 */
[----:B------:R-:W-:Y:S01]  /*15d00*/  FADD.FTZ R118, R118, R114 ;  /* 0x0000007276767221 */ /* 0x000fe20000010000 */
[----:B------:R-:W3:Y:S01]  /*15d10*/  LDL.LU R6, [R1+0x38c] ;  /* 0x00038c0001067983 */ /* 0x000ee20000300800 */
[----:B------:R-:W-:-:S03]  /*15d20*/  FADD.FTZ R125, R125, R5 ;  /* 0x000000057d7d7221 */ /* 0x000fc60000010000 */
[----:B------:R-:W4:Y:S01]  /*15d30*/  SHFL.DOWN PT, R61, R124, 0x1, 0x1f ;  /* 0x08201f007c3d7f89 */ /* 0x000f2200000e0000 */
[----:B------:R-:W-:-:S03]  /*15d40*/  FFMA.FTZ R119, R64, R115, R119 ;  /* 0x0000007340777223 */ /* 0x000fc60000010077 */
[----:B------:R-:W1:Y:S04]  /*15d50*/  SHFL.DOWN PT, R60, R125, 0x1, 0x1f ;  /* 0x08201f007d3c7f89 */ /* 0x000e6800000e0000 */
[----:B------:R-:W3:Y:S04]  /*15d60*/  LDL.LU R8, [R1+0x388] ;  /* 0x0003880001087983 */ /* 0x000ee80000300800 */
[----:B------:R-:W3:Y:S01]  /*15d70*/  LDL.LU R5, [R1+0x384] ;  /* 0x0003840001057983 */ /* 0x000ee20000300800 */
[----:B0-----:R-:W-:Y:S01]  /*15d80*/  ISETP.GT.AND P0, PT, R122, 0x1e, PT ;  /* 0x0000001e7a00780c */ /* 0x001fe20003f04270 */
[----:B------:R-:W-:-:S02]  /*15d90*/  FADD.FTZ R117, R66, R117 ;  /* 0x0000007542757221 */ /* 0x000fc40000010000 */
[----:B------:R0:W5:Y:S04]  /*15da0*/  LDL.LU R67, [R1+0x378] ;  /* 0x0003780001437983 */ /* 0x0001680000300800 */
[----:B------:R0:W5:Y:S04]  /*15db0*/  LDL.LU R66, [R1+0x374] ;  /* 0x0003740001427983 */ /* 0x0001680000300800 */
[----:B------:R0:W5:Y:S02]  /*15dc0*/  LDL.LU R65, [R1+0x370] ;  /* 0x0003700001417983 */ /* 0x0001640000300800 */
[----:B----4-:R-:W-:Y:S01]  /*15dd0*/  @!P0 FADD.FTZ R124, R124, R61 ;  /* 0x0000003d7c7c8221 */ /* 0x010fe20000010000 */
[----:B-1----:R-:W-:Y:S01]  /*15de0*/  @!P0 FADD.FTZ R125, R125, R60 ;  /* 0x0000003c7d7d8221 */ /* 0x002fe20000010000 */
[----:B------:R0:W5:Y:S04]  /*15df0*/  LDL.LU R64, [R1+0x36c] ;  /* 0x00036c0001407983 */ /* 0x0001680000300800 */
[----:B------:R0:W5:Y:S04]  /*15e00*/  LDL.LU R61, [R1+0x368] ;  /* 0x00036800013d7983 */ /* 0x0001680000300800 */
[----:B------:R0:W5:Y:S01]  /*15e10*/  LDL.LU R60, [R1+0x364] ;  /* 0x00036400013c7983 */ /* 0x0001620000300800 */
[----:B------:R-:W-:Y:S01]  /*15e20*/  FADD.FTZ R117, R117, R115 ;  /* 0x0000007375757221 */ /* 0x000fe20000010000 */
[----:B------:R-:W-:Y:S01]  /*15e30*/  ISETP.GT.AND P0, PT, R122, 0x1d, PT ;  /* 0x0000001d7a00780c */ /* 0x000fe20003f04270 */
[----:B------:R-:W-:-:S04]  /*15e40*/  FADD.FTZ R115, R118, R112 ;  /* 0x0000007076737221 */ /* 0x000fc80000010000 */
[----:B------:R-:W-:-:S04]  /*15e50*/  FADD.FTZ R115, R115, R108 ;  /* 0x0000006c73737221 */ /* 0x000fc80000010000 */
[----:B------:R-:W-:-:S04]  /*15e60*/  FADD.FTZ R115, R115, R104 ;  /* 0x0000006873737221 */ /* 0x000fc80000010000 */
[----:B------:R-:W-:-:S04]  /*15e70*/  FADD.FTZ R115, R115, R100 ;  /* 0x0000006473737221 */ /* 0x000fc80000010000 */
[----:B------:R-:W-:Y:S01]  /*15e80*/  FADD.FTZ R115, R115, R96 ;  /* 0x0000006073737221 */ /* 0x000fe20000010000 */
[----:B--2---:R-:W-:Y:S01]  /*15e90*/  FFMA.FTZ R120, R116, R114, R120 ;  /* 0x0000007274787223 */ /* 0x004fe20000010078 */
[----:B------:R-:W-:Y:S02]  /*15ea0*/  FFMA.FTZ R114, R121, R113, R119 ;  /* 0x0000007179727223 */ /* 0x000fe40000010077 */
[----:B------:R-:W2:Y:S02]  /*15eb0*/  LDL R121, [R1+0x2e0] ;  /* 0x0002e00001797983 */ /* 0x000ea40000100800 */
[----:B------:R-:W-:Y:S02]  /*15ec0*/  FFMA.FTZ R114, R109, R111, R114 ;  /* 0x0000006f6d727223 */ /* 0x000fe40000010072 */
[----:B------:R-:W4:Y:S01]  /*15ed0*/  LDL R109, [R1+0x360] ;  /* 0x00036000016d7983 */ /* 0x000f220000100800 */
[----:B------:R-:W-:Y:S01]  /*15ee0*/  FADD.FTZ R116, R117, R113 ;  /* 0x0000007175747221 */ /* 0x000fe20000010000 */
[----:B------:R-:W-:Y:S01]  /*15ef0*/  FFMA.FTZ R113, R110, R112, R120 ;  /* 0x000000706e717223 */ /* 0x000fe20000010078 */
[----:B------:R-:W-:-:S02]  /*15f00*/  FFMA.FTZ R114, R105, R107, R114 ;  /* 0x0000006b69727223 */ /* 0x000fc40000010072 */
[----:B------:R-:W1:Y:S01]  /*15f10*/  SHFL.DOWN PT, R105, R124, 0x2, 0x1f ;  /* 0x08401f007c697f89 */ /* 0x000e6200000e0000 */
[----:B------:R-:W-:-:S03]  /*15f20*/  FFMA.FTZ R113, R106, R108, R113 ;  /* 0x0000006c6a717223 */ /* 0x000fc60000010071 */
[----:B------:R-:W0:Y:S01]  /*15f30*/  SHFL.DOWN PT, R106, R125, 0x2, 0x1f ;  /* 0x08401f007d6a7f89 */ /* 0x000e2200000e0000 */
[----:B------:R-:W-:Y:S01]  /*15f40*/  FFMA.FTZ R114, R101, R103, R114 ;  /* 0x0000006765727223 */ /* 0x000fe20000010072 */
[----:B------:R-:W-:-:S03]  /*15f50*/  FFMA.FTZ R113, R102, R104, R113 ;  /* 0x0000006866717223 */ /* 0x000fc60000010071 */
[----:B------:R-:W-:Y:S01]  /*15f60*/  FFMA.FTZ R114, R97, R99, R114 ;  /* 0x0000006361727223 */ /* 0x000fe20000010072 */
[----:B------:R-:W-:-:S03]  /*15f70*/  FFMA.FTZ R113, R98, R100, R113 ;  /* 0x0000006462717223 */ /* 0x000fc60000010071 */
[----:B------:R-:W-:Y:S01]  /*15f80*/  FFMA.FTZ R114, R93, R95, R114 ;  /* 0x0000005f5d727223 */ /* 0x000fe20000010072 */
[----:B------:R-:W-:Y:S01]  /*15f90*/  FFMA.FTZ R113, R94, R96, R113 ;  /* 0x000000605e717223 */ /* 0x000fe20000010071 */
[----:B------:R-:W-:Y:S02]  /*15fa0*/  FADD.FTZ R116, R116, R111 ;  /* 0x0000006f74747221 */ /* 0x000fe40000010000 */
[----:B------:R-:W-:Y:S01]  /*15fb0*/  FFMA.FTZ R114, R89, R91, R114 ;  /* 0x0000005b59727223 */ /* 0x000fe20000010072 */
[----:B------:R-:W-:Y:S01]  /*15fc0*/  FFMA.FTZ R113, R90, R92, R113 ;  /* 0x0000005c5a717223 */ /* 0x000fe20000010071 */
[----:B------:R-:W-:Y:S02]  /*15fd0*/  FADD.FTZ R116, R116, R107 ;  /* 0x0000006b74747221 */ /* 0x000fe40000010000 */
[----:B------:R-:W-:Y:S01]  /*15fe0*/  FFMA.FTZ R114, R85, R87, R114 ;  /* 0x0000005755727223 */ /* 0x000fe20000010072 */
[----:B-1----:R-:W-:Y:S01]  /*15ff0*/  @!P0 FADD.FTZ R124, R124, R105 ;  /* 0x000000697c7c8221 */ /* 0x002fe20000010000 */
[----:B------:R-:W-:-:S02]  /*16000*/  FFMA.FTZ R113, R86, R88, R113 ;  /* 0x0000005856717223 */ /* 0x000fc40000010071 */
[----:B------:R-:W-:Y:S01]  /*16010*/  FFMA.FTZ R114, R81, R83, R114 ;  /* 0x0000005351727223 */ /* 0x000fe20000010072 */
[----:B0-----:R-:W-:Y:S01]  /*16020*/  @!P0 FADD.FTZ R125, R125, R106 ;  /* 0x0000006a7d7d8221 */ /* 0x001fe20000010000 */
[----:B------:R-:W0:Y:S01]  /*16030*/  SHFL.DOWN PT, R81, R124, 0x4, 0x1f ;  /* 0x08801f007c517f89 */ /* 0x000e2200000e0000 */
[----:B------:R-:W-:Y:S01]  /*16040*/  FADD.FTZ R116, R116, R103 ;  /* 0x0000006774747221 */ /* 0x000fe20000010000 */
[----:B------:R-:W-:Y:S02]  /*16050*/  FFMA.FTZ R113, R82, R84, R113 ;  /* 0x0000005452717223 */ /* 0x000fe40000010071 */
[----:B------:R-:W1:Y:S01]  /*16060*/  SHFL.DOWN PT, R82, R125, 0x4, 0x1f ;  /* 0x08801f007d527f89 */ /* 0x000e6200000e0000 */
[----:B------:R-:W-:Y:S01]  /*16070*/  FADD.FTZ R116, R116, R99 ;  /* 0x0000006374747221 */ /* 0x000fe20000010000 */
[----:B------:R-:W-:Y:S01]  /*16080*/  FFMA.FTZ R114, R77, R79, R114 ;  /* 0x0000004f4d727223 */ /* 0x000fe20000010072 */
[----:B------:R-:W-:Y:S02]  /*16090*/  FFMA.FTZ R113, R78, R80, R113 ;  /* 0x000000504e717223 */ /* 0x000fe40000010071 */
[----:B------:R-:W-:Y:S01]  /*160a0*/  FADD.FTZ R116, R116, R95 ;  /* 0x0000005f74747221 */ /* 0x000fe20000010000 */
[----:B------:R-:W-:Y:S01]  /*160b0*/  ISETP.GT.AND P0, PT, R122, 0x1b, PT ;  /* 0x0000001b7a00780c */ /* 0x000fe20003f04270 */
        /* <DEDUP_REMOVED lines=13> */
[----:B0-----:R-:W-:Y:S01]  /*16190*/  @!P0 FADD.FTZ R124, R124, R81 ;  /* 0x000000517c7c8221 */ /* 0x001fe20000010000 */
[----:B------:R-:W-:Y:S01]  /*161a0*/  FADD.FTZ R115, R115, R80 ;  /* 0x0000005073737221 */ /* 0x000fe20000010000 */
[----:B------:R-:W-:Y:S01]  /*161b0*/  FADD.FTZ R116, R116, R79 ;  /* 0x0000004f74747221 */ /* 0x000fe20000010000 */
[----:B------:R-:W-:Y:S01]  /*161c0*/  FFMA.FTZ R113, R54, R56, R113 ;  /* 0x0000003836717223 */ /* 0x000fe20000010071 */
[----:B-1----:R-:W-:Y:S01]  /*161d0*/  @!P0 FADD.FTZ R125, R125, R82 ;  /* 0x000000527d7d8221 */ /* 0x002fe20000010000 */
[----:B------:R-:W-:Y:S01]  /*161e0*/  FFMA.FTZ R114, R49, R51, R114 ;  /* 0x0000003331727223 */ /* 0x000fe20000010072 */
[----:B------:R-:W-:Y:S01]  /*161f0*/  FADD.FTZ R115, R115, R76 ;  /* 0x0000004c73737221 */ /* 0x000fe20000010000 */
[----:B------:R-:W-:Y:S01]  /*16200*/  FADD.FTZ R116, R116, R75 ;  /* 0x0000004b74747221 */ /* 0x000fe20000010000 */
[----:B------:R-:W0:Y:S01]  /*16210*/  SHFL.DOWN PT, R49, R124, 0x8, 0x1f ;  /* 0x09001f007c317f89 */ /* 0x000e2200000e0000 */
[----:B------:R-:W-:Y:S01]  /*16220*/  FFMA.FTZ R113, R50, R52, R113 ;  /* 0x0000003432717223 */ /* 0x000fe20000010071 */
[----:B------:R-:W-:Y:S01]  /*16230*/  FADD.FTZ R115, R115, R72 ;  /* 0x0000004873737221 */ /* 0x000fe20000010000 */
[----:B------:R-:W-:Y:S01]  /*16240*/  FADD.FTZ R116, R116, R71 ;  /* 0x0000004774747221 */ /* 0x000fe20000010000 */
[----:B------:R-:W1:Y:S01]  /*16250*/  SHFL.DOWN PT, R50, R125, 0x8, 0x1f ;  /* 0x09001f007d327f89 */ /* 0x000e6200000e0000 */
[----:B------:R-:W-:Y:S01]  /*16260*/  FFMA.FTZ R114, R45, R47, R114 ;  /* 0x0000002f2d727223 */ /* 0x000fe20000010072 */
[----:B------:R-:W-:Y:S01]  /*16270*/  FADD.FTZ R115, R115, R68 ;  /* 0x0000004473737221 */ /* 0x000fe20000010000 */
[----:B------:R-:W-:Y:S01]  /*16280*/  FADD.FTZ R116, R116, R59 ;  /* 0x0000003b74747221 */ /* 0x000fe20000010000 */
[----:B------:R-:W-:Y:S01]  /*16290*/  FFMA.FTZ R113, R46, R48, R113 ;  /* 0x000000302e717223 */ /* 0x000fe20000010071 */
[----:B------:R-:W-:Y:S01]  /*162a0*/  ISETP.GT.AND P0, PT, R122, 0x17, PT ;  /* 0x000000177a00780c */ /* 0x000fe20003f04270 */
        /* <DEDUP_REMOVED lines=15> */
[----:B0-----:R-:W-:Y:S01]  /*163a0*/  @!P0 FADD.FTZ R124, R124, R49 ;  /* 0x000000317c7c8221 */ /* 0x001fe20000010000 */
[----:B------:R-:W-:Y:S01]  /*163b0*/  FFMA.FTZ R113, R30, R32, R113 ;  /* 0x000000201e717223 */ /* 0x000fe20000010071 */
[----:B------:R-:W-:Y:S01]  /*163c0*/  FADD.FTZ R115, R115, R40 ;  /* 0x0000002873737221 */ /* 0x000fe20000010000 */
[----:B-1----:R-:W-:Y:S01]  /*163d0*/  @!P0 FADD.FTZ R125, R125, R50 ;  /* 0x000000327d7d8221 */ /* 0x002fe20000010000 */
[----:B------:R-:W-:Y:S01]  /*163e0*/  FADD.FTZ R116, R116, R39 ;  /* 0x0000002774747221 */ /* 0x000fe20000010000 */
[----:B------:R-:W-:-:S02]  /*163f0*/  FFMA.FTZ R114, R25, R27, R114 ;  /* 0x0000001b19727223 */ /* 0x000fc40000010072 */
[----:B------:R-:W0:Y:S01]  /*16400*/  SHFL.DOWN PT, R25, R124, 0x10, 0x1f ;  /* 0x0a001f007c197f89 */ /* 0x000e2200000e0000 */
[----:B------:R-:W-:Y:S01]  /*16410*/  FFMA.FTZ R113, R26, R28, R113 ;  /* 0x0000001c1a717223 */ /* 0x000fe20000010071 */
[----:B------:R-:W-:Y:S01]  /*16420*/  FADD.FTZ R115, R115, R36 ;  /* 0x0000002473737221 */ /* 0x000fe20000010000 */
[----:B------:R-:W-:Y:S01]  /*16430*/  FADD.FTZ R116, R116, R35 ;  /* 0x0000002374747221 */ /* 0x000fe20000010000 */
[----:B------:R-:W1:Y:S01]  /*16440*/  SHFL.DOWN PT, R26, R125, 0x10, 0x1f ;  /* 0x0a001f007d1a7f89 */ /* 0x000e6200000e0000 */
[----:B------:R-:W3:Y:S01]  /*16450*/  S2UR UR9, SR_CgaCtaId ;  /* 0x00000000000979c3 */ /* 0x000ee20000008800 */
[----:B------:R-:W-:Y:S01]  /*16460*/  FADD.FTZ R115, R115, R32 ;  /* 0x0000002073737221 */ /* 0x000fe20000010000 */
[----:B------:R-:W-:Y:S01]  /*16470*/  FADD.FTZ R116, R116, R31 ;  /* 0x0000001f74747221 */ /* 0x000fe20000010000 */
[----:B------:R-:W-:Y:S02]  /*16480*/  ISETP.GT.AND P0, PT, R122, 0xf, PT ;  /* 0x0000000f7a00780c */ /* 0x000fe40003f04270 */
        /* <DEDUP_REMOVED lines=14> */
[----:B------:R-:W-:Y:S01]  /*16570*/  UMOV UR8, 0x400 ;  /* 0x0000040000087882 */ /* 0x000fe20000000000 */
[----:B0-----:R-:W-:Y:S01]  /*16580*/  @!P0 FADD.FTZ R124, R124, R25 ;  /* 0x000000197c7c8221 */ /* 0x001fe20000010000 */
[----:B------:R-:W-:Y:S01]  /*16590*/  UIADD3 UR7, UR8, 0xa0, URZ ;  /* 0x000000a008077890 */ /* 0x000fe2000fffe03f */
[----:B------:R-:W0:Y:S01]  /*165a0*/  LDC.64 R24, c[0x0][0x268] ;  /* 0x00009a00ff187b82 */ /* 0x000e220000000a00 */
[----:B------:R-:W-:Y:S01]  /*165b0*/  FFMA.FTZ R113, R10, R12, R113 ;  /* 0x0000000c0a717223 */ /* 0x000fe20000010071 */
[----:B------:R-:W-:Y:S01]  /*165c0*/  FADD.FTZ R115, R115, R12 ;  /* 0x0000000c73737221 */ /* 0x000fe20000010000 */
[----:B------:R-:W-:Y:S01]  /*165d0*/  FFMA.FTZ R114, R9, R11, R114 ;  /* 0x0000000b09727223 */ /* 0x000fe20000010072 */
[----:B------:R-:W-:Y:S01]  /*165e0*/  FADD.FTZ R116, R116, R11 ;  /* 0x0000000b74747221 */ /* 0x000fe20000010000 */
[----:B-1----:R-:W-:Y:S01]  /*165f0*/  @!P0 FADD.FTZ R125, R125, R26 ;  /* 0x0000001a7d7d8221 */ /* 0x002fe20000010000 */
[----:B------:R-:W-:Y:S01]  /*16600*/  ISETP.NE.AND P0, PT, R122, RZ, PT ;  /* 0x000000ff7a00720c */ /* 0x000fe20003f05270 */
[----:B---3--:R-:W-:Y:S01]  /*16610*/  ULEA UR7, UR9, UR7, 0x18 ;  /* 0x0000000709077291 */ /* 0x008fe2000f8ec03f */
        /* <DEDUP_REMOVED lines=8> */
[----:B------:R-:W-:Y:S01]  /*166a0*/  MOV R3, UR12 ;  /* 0x0000000c00037c02 */ /* 0x000fe20008000f00 */
[----:B------:R-:W-:Y:S01]  /*166b0*/  BSSY B0, `(.L_x_1561) ;  /* 0x0000030000007945 */ /* 0x000fe20003800000 */
[----:B--2---:R-:W-:-:S02]  /*166c0*/  ISETP.NE.AND P2, PT, R121, RZ, PT ;  /* 0x000000ff7900720c */ /* 0x004fc40003f45270 */
[----:B------:R-:W-:-:S05]  /*166d0*/  LEA R26, R121, UR7, 0x4 ;  /* 0x00000007791a7c11 */ /* 0x000fca000f8e20ff */
[----:B------:R1:W-:Y:S04]  /*166e0*/  STS.128 [R26], R8 ;  /* 0x000000081a007388 */ /* 0x0003e80000000c00 */
[----:B----4-:R1:W-:Y:S01]  /*166f0*/  @!P0 STS.64 [R109+0x10], R124 ;  /* 0x0000107c6d008388 */ /* 0x0103e20000000a00 */
[----:B------:R-:W-:Y:S01]  /*16700*/  BAR.SYNC.DEFER_BLOCKING 0x0 ;  /* 0x0000000000007b1d */ /* 0x000fe20000010000 */
[----:B------:R-:W-:Y:S02]  /*16710*/  ISETP.GT.U32.AND P3, PT, R121, 0x3f, PT ;  /* 0x0000003f7900780c */ /* 0x000fe40003f64070 */
[----:B------:R-:W-:-:S03]  /*16720*/  LEA R3, R3, R121, 0x6 ;  /* 0x0000007903037211 */ /* 0x000fc600078e30ff */
[----:B0-----:R-:W-:Y:S08]  /*16730*/  @P2 BRA `(.L_x_1562) ;  /* 0x00000000009c2947 */ /* 0x001ff00003800000 */
[----:B------:R-:W-:-:S09]  /*16740*/  ULEA UR7, UR9, UR8, 0x18 ;  /* 0x0000000809077291 */ /* 0x000fd2000f8ec03f */
[----:B------:R-:W0:Y:S04]  /*16750*/  LDS.64 R20, [UR7+0x18] ;  /* 0x00001807ff147984 */ /* 0x000e280008000a00 */
[----:B------:R-:W2:Y:S04]  /*16760*/  LDS.128 R28, [UR7+0x20] ;  /* 0x00002007ff1c7984 */ /* 0x000ea80008000c00 */
[----:B------:R-:W3:Y:S04]  /*16770*/  LDS.128 R32, [UR7+0x30] ;  /* 0x00003007ff207984 */ /* 0x000ee80008000c00 */
[----:B------:R-:W4:Y:S04]  /*16780*/  LDS.128 R16, [UR7+0x40] ;  /* 0x00004007ff107984 */ /* 0x000f280008000c00 */
[----:B------:R-:W1:Y:S04]  /*16790*/  LDS.128 R12, [UR7+0x50] ;  /* 0x00005007ff0c7984 */ /* 0x000e680008000c00 */
[----:B------:R-:W1:Y:S01]  /*167a0*/  LDS.128 R4, [UR7+0x60] ;  /* 0x00006007ff047984 */ /* 0x000e620008000c00 */
[----:B0-----:R-:W-:Y:S01]  /*167b0*/  FADD.FTZ R23, R124, R20 ;  /* 0x000000147c177221 */ /* 0x001fe20000010000 */
[----:B------:R-:W-:-:S03]  /*167c0*/  FADD.FTZ R0, R125, R21 ;  /* 0x000000157d007221 */ /* 0x000fc60000010000 */
[----:B--2---:R-:W-:Y:S01]  /*167d0*/  FADD.FTZ R27, R23, R28 ;  /* 0x0000001c171b7221 */ /* 0x004fe20000010000 */
[----:B------:R-:W-:Y:S01]  /*167e0*/  FADD.FTZ R0, R0, R29 ;  /* 0x0000001d00007221 */ /* 0x000fe20000010000 */
[----:B------:R-:W0:Y:S02]  /*167f0*/  LDS.128 R20, [UR7+0x70] ;  /* 0x00007007ff147984 */ /* 0x000e240008000c00 */
        /* <DEDUP_REMOVED lines=11> */
[----:B-1----:R-:W-:Y:S01]  /*168b0*/  FADD.FTZ R27, R27, R12 ;  /* 0x0000000c1b1b7221 */ /* 0x002fe20000010000 */
        /* <DEDUP_REMOVED lines=11> */
[----:B--2---:R-:W-:Y:S01]  /*16970*/  FADD.FTZ R27, R27, R28 ;  /* 0x0000001c1b1b7221 */ /* 0x004fe20000010000 */
[----:B------:R-:W-:-:S03]  /*16980*/  FADD.FTZ R0, R0, R29 ;  /* 0x0000001d00007221 */ /* 0x000fc60000010000 */
[----:B------:R-:W-:Y:S01]  /*16990*/  FADD.FTZ R124, R27, R30 ;  /* 0x0000001e1b7c7221 */ /* 0x000fe20000010000 */
[----:B------:R-:W-:-:S07]  /*169a0*/  FADD.FTZ R125, R0, R31 ;  /* 0x0000001f007d7221 */ /* 0x000fce0000010000 */
.L_x_1562:
[----:B------:R-:W-:Y:S05]  /*169b0*/  BSYNC B0 ;  /* 0x0000000000007941 */ /* 0x000fea0003800000 */
.L_x_1561:
[----:B------:R-:W-:Y:S06]  /*169c0*/  BAR.SYNC.DEFER_BLOCKING 0x0 ;  /* 0x0000000000007b1d */ /* 0x000fec0000010000 */
[----:B------:R-:W-:Y:S04]  /*169d0*/  BSSY B0, `(.L_x_1563) ;  /* 0x0000025000007945 */ /* 0x000fe80003800000 */
[----:B------:R-:W-:Y:S05]  /*169e0*/  @P3 BRA `(.L_x_1564) ;  /* 0x00000000008c3947 */ /* 0x000fea0003800000 */
[----:B------:R-:W0:Y:S04]  /*169f0*/  LDS.128 R32, [R26+0x400] ;  /* 0x000400001a207984 */ /* 0x000e280000000c00 */
[----:B------:R-:W2:Y:S04]  /*16a00*/  LDS.128 R36, [R26+0x800] ;  /* 0x000800001a247984 */ /* 0x000ea80000000c00 */
[----:B------:R-:W3:Y:S04]  /*16a10*/  LDS.128 R28, [R26+0xc00] ;  /* 0x000c00001a1c7984 */ /* 0x000ee80000000c00 */
[----:B------:R-:W4:Y:S04]  /*16a20*/  LDS.128 R20, [R26+0x1000] ;  /* 0x001000001a147984 */ /* 0x000f280000000c00 */
[----:B------:R-:W4:Y:S04]  /*16a30*/  LDS.128 R16, [R26+0x1400] ;  /* 0x001400001a107984 */ /* 0x000f280000000c00 */
[----:B------:R-:W4:Y:S04]  /*16a40*/  LDS.128 R12, [R26+0x1800] ;  /* 0x001800001a0c7984 */ /* 0x000f280000000c00 */
[----:B------:R-:W4:Y:S01]  /*16a50*/  LDS.128 R4, [R26+0x1c00] ;  /* 0x001c00001a047984 */ /* 0x000f220000000c00 */
[----:B0-----:R-:W-:Y:S01]  /*16a60*/  FADD.FTZ R0, R9, R33 ;  /* 0x0000002109007221 */ /* 0x001fe20000010000 */
[----:B-1----:R-:W-:Y:S01]  /*16a70*/  FADD.FTZ R9, R10, R34 ;  /* 0x000000220a097221 */ /* 0x002fe20000010000 */
        /* <DEDUP_REMOVED lines=26> */
.L_x_1564:
[----:B------:R-:W-:Y:S05]  /*16c20*/  BSYNC B0 ;  /* 0x0000000000007941 */ /* 0x000fea0003800000 */
.L_x_1563:
[----:B------:R-:W-:Y:S01]  /*16c30*/  ULDC UR8, c[0x0][0xc] ;  /* 0x0000030000087ab9 */ /* 0x000fe20000000800 */
[----:B------:R-:W-:Y:S01]  /*16c40*/  BSSY B0, `(.L_x_1565) ;  /* 0x000001c000007945 */ /* 0x000fe20003800000 */
[----:B------:R-:W-:-:S03]  /*16c50*/  IMAD.WIDE R24, R3, 0x4, R24 ;  /* 0x0000000403187825 */ /* 0x000fc600078e0218 */
[----:B------:R-:W-:Y:S05]  /*16c60*/  @P3 BRA `(.L_x_1566) ;  /* 0x0000000000643947 */ /* 0x000fea0003800000 */
[----:B------:R-:W0:Y:S01]  /*16c70*/  LDC.64 R4, c[0x0][0x288] ;  /* 0x0000a200ff047b82 */ /* 0x000e220000000a00 */
[----:B------:R2:W-:Y:S07]  /*16c80*/  REDG.E.ADD.F32.FTZ.RN.STRONG.GPU desc[UR10][R24.64], R8 ;  /* 0x00000008180079a6 */ /* 0x0005ee000c10f38a */
[----:B------:R-:W3:Y:S01]  /*16c90*/  LDC.64 R6, c[0x0][0x288] ;  /* 0x0000a200ff067b82 */ /* 0x000ee20000000a00 */
[----:B0-----:R-:W-:Y:S01]  /*16ca0*/  IMAD.WIDE.U32 R2, R4, 0x3, RZ ;  /* 0x0000000304027825 */ /* 0x001fe200078e00ff */
[----:B------:R-:W-:-:S02]  /*16cb0*/  LEA R13, R5, R5, 0x1 ;  /* 0x00000005050d7211 */ /* 0x000fc400078e08ff */
[----:B------:R-:W-:Y:S02]  /*16cc0*/  LEA.HI R4, P0, R5, R4, RZ, 0x1 ;  /* 0x0000000405047211 */ /* 0x000fe400078108ff */
[----:B------:R-:W-:Y:S02]  /*16cd0*/  IADD3 R13, R3, R13, RZ ;  /* 0x0000000d030d7210 */ /* 0x000fe40007ffe0ff */
[----:B------:R-:W-:Y:S02]  /*16ce0*/  IADD3.X R5, RZ, R5, RZ, P0, !PT ;  /* 0x00000005ff057210 */ /* 0x000fe400007fe4ff */
[----:B------:R-:W-:Y:S02]  /*16cf0*/  LEA.HI R2, P3, R13, R2, RZ, 0x1 ;  /* 0x000000020d027211 */ /* 0x000fe400078708ff */
[----:B------:R-:W-:Y:S02]  /*16d00*/  SHF.R.S64 R3, R4, 0x1, R5 ;  /* 0x0000000104037819 */ /* 0x000fe40000001005 */
[----:B------:R-:W-:-:S02]  /*16d10*/  IADD3.X R13, RZ, R13, RZ, P3, !PT ;  /* 0x0000000dff0d7210 */ /* 0x000fc40001ffe4ff */
[----:B------:R-:W-:Y:S02]  /*16d20*/  SHF.R.S32.HI R0, RZ, 0x1, R5 ;  /* 0x00000001ff007819 */ /* 0x000fe40000011405 */
[-C--:B---3--:R-:W-:Y:S02]  /*16d30*/  LEA R4, P3, R6, R24.reuse, 0x2 ;  /* 0x0000001806047211 */ /* 0x088fe400078610ff */
[--C-:B------:R-:W-:Y:S02]  /*16d40*/  SHF.R.S64 R15, R2, 0x1, R13.reuse ;  /* 0x00000001020f7819 */ /* 0x100fe4000000100d */
[----:B------:R-:W-:Y:S02]  /*16d50*/  SHF.R.S32.HI R12, RZ, 0x1, R13 ;  /* 0x00000001ff0c7819 */ /* 0x000fe4000001140d */
[C---:B------:R-:W-:Y:S02]  /*16d60*/  SHF.L.U64.HI R13, R3.reuse, 0x2, R0 ;  /* 0x00000002030d7819 */ /* 0x040fe40000010200 */
[----:B------:R-:W-:-:S02]  /*16d70*/  LEA R2, P0, R3, R24, 0x2 ;  /* 0x0000001803027211 */ /* 0x000fc400078010ff */
[----:B------:R-:W-:Y:S02]  /*16d80*/  LEA.HI.X R5, R6, R25, R7, 0x2, P3 ;  /* 0x0000001906057211 */ /* 0x000fe400018f1407 */
[C---:B------:R-:W-:Y:S02]  /*16d90*/  SHF.L.U64.HI R7, R15.reuse, 0x2, R12 ;  /* 0x000000020f077819 */ /* 0x040fe4000001020c */
[----:B------:R-:W-:Y:S02]  /*16da0*/  LEA R6, P3, R15, R24, 0x2 ;  /* 0x000000180f067211 */ /* 0x000fe400078610ff */
[C---:B------:R-:W-:Y:S02]  /*16db0*/  IADD3.X R3, R25.reuse, R13, RZ, P0, !PT ;  /* 0x0000000d19037210 */ /* 0x040fe400007fe4ff */
[----:B------:R-:W-:-:S03]  /*16dc0*/  IADD3.X R7, R25, R7, RZ, P3, !PT ;  /* 0x0000000719077210 */ /* 0x000fc60001ffe4ff */
[----:B------:R2:W-:Y:S04]  /*16dd0*/  REDG.E.ADD.F32.FTZ.RN.STRONG.GPU desc[UR10][R2.64], R9 ;  /* 0x00000009020079a6 */ /* 0x0005e8000c10f38a */
[----:B------:R2:W-:Y:S04]  /*16de0*/  REDG.E.ADD.F32.FTZ.RN.STRONG.GPU desc[UR10][R4.64], R10 ;  /* 0x0000000a040079a6 */ /* 0x0005e8000c10f38a */
[----:B------:R2:W-:Y:S02]  /*16df0*/  REDG.E.ADD.F32.FTZ.RN.STRONG.GPU desc[UR10][R6.64], R11 ;  /* 0x0000000b060079a6 */ /* 0x0005e4000c10f38a */
.L_x_1566:
[----:B------:R-:W-:Y:S05]  /*16e00*/  BSYNC B0 ;  /* 0x0000000000007941 */ /* 0x000fea0003800000 */
.L_x_1565:
[----:B------:R-:W-:-:S06]  /*16e10*/  UISETP.GE.U32.AND UP0, UPT, UR8, 0x2, UPT ;  /* 0x000000020800788c */ /* 0x000fcc000bf06070 */
[----:B------:R-:W-:-:S13]  /*16e20*/  PLOP3.LUT P0, PT, PT, PT, UP0, 0x80, 0x0 ;  /* 0x000000000000781c */ /* 0x000fda0003f0f008 */
[----:B------:R-:W-:Y:S05]  /*16e30*/  @!P0 BRA `(.L_x_1567) ;  /* 0x0000001000c88947 */ /* 0x000fea0003800000 */
[----:B--2---:R-:W0:Y:S01]  /*16e40*/  LDC R4, c[0x0][0x10] ;  /* 0x00000400ff047b82 */ /* 0x004e220000000800 */
[----:B------:R-:W2:Y:S01]  /*16e50*/  S2R R5, SR_CTAID.Y ;  /* 0x0000000000057919 */ /* 0x000ea20000002600 */
[----:B------:R-:W-:Y:S01]  /*16e60*/  ULOP3.LUT UR7, UR4, 0x1, URZ, 0xc0, !UPT ;  /* 0x0000000104077892 */ /* 0x000fe2000f8ec03f */
[----:B------:R-:W-:Y:S05]  /*16e70*/  BSSY B0, `(.L_x_1568) ;  /* 0x0000027000007945 */ /* 0x000fea0003800000 */
[----:B------:R-:W3:Y:S08]  /*16e80*/  LDC.64 R2, c[0x0][0x258] ;  /* 0x00009600ff027b82 */ /* 0x000ef00000000a00 */
[----:B------:R-:W4:Y:S01]  /*16e90*/  LDC.64 R6, c[0x0][0x260] ;  /* 0x00009800ff067b82 */ /* 0x000f220000000a00 */
[----:B0-----:R-:W-:-:S04]  /*16ea0*/  IMAD R0, R4, UR7, RZ ;  /* 0x0000000704007c24 */ /* 0x001fc8000f8e02ff */
[C---:B-1----:R-:W-:Y:S01]  /*16eb0*/  IMAD R8, R0.reuse, UR8, RZ ;  /* 0x0000000800087c24 */ /* 0x042fe2000f8e02ff */
[----:B--2---:R-:W-:-:S04]  /*16ec0*/  IADD3 R9, R0, R5, RZ ;  /* 0x0000000500097210 */ /* 0x004fc80007ffe0ff */
[----:B------:R-:W-:Y:S01]  /*16ed0*/  SHF.L.U32 R11, R8, 0x1, RZ ;  /* 0x00000001080b7819 */ /* 0x000fe200000006ff */
[----:B---3--:R-:W-:-:S04]  /*16ee0*/  IMAD.WIDE.U32 R8, R9, 0x4, R2 ;  /* 0x0000000409087825 */ /* 0x008fc800078e0002 */
[----:B----4-:R-:W-:Y:S01]  /*16ef0*/  IMAD.WIDE R2, R11, 0x4, R6 ;  /* 0x000000040b027825 */ /* 0x010fe200078e0206 */
        /* <DEDUP_REMOVED lines=25> */
.L_x_1570:
[----:B------:R-:W2:Y:S04]  /*17090*/  LDG.E.STRONG.GPU R0, desc[UR10][R8.64] ;  /* 0x0000000a08007981 */ /* 0x000ea8000c1ef900 */
[----:B--2---:R-:W-:Y:S04]  /*170a0*/  CCTL.IVALL ;  /* 0x00000000ff00798f */ /* 0x004fe80002000000 */
[----:B------:R0:W-:Y:S01]  /*170b0*/  STL [R1], R0 ;  /* 0x0000000001007387 */ /* 0x0001e20000100800 */
[----:B------:R-:W-:-:S13]  /*170c0*/  ISETP.NE.AND P0, PT, R0, UR7, PT ;  /* 0x0000000700007c0c */ /* 0x000fda000bf05270 */
[----:B0-----:R-:W-:Y:S05]  /*170d0*/  @P0 BRA `(.L_x_1570) ;  /* 0xfffffffc00ec0947 */ /* 0x001fea000383ffff */
.L_x_1569:
[----:B------:R-:W-:Y:S05]  /*170e0*/  BSYNC B0 ;  /* 0x0000000000007941 */ /* 0x000fea0003800000 */
.L_x_1568:
        /* <DEDUP_REMOVED lines=19> */
.L_x_1574:
        /* <DEDUP_REMOVED lines=116> */
.L_x_1573:
        /* <DEDUP_REMOVED lines=22> */
[----:B------:R-:W-:-:S05]  /*17ac0*/  IADD3 R17, R16, 0x3, RZ ;  /* 0x0000000310117810 */ /* 0x000fca0007ffe0ff */
[----:B------:R-:W-:-:S04]  /*17ad0*/  @!P0 IMAD R7, R4, R7, R5 ;  /* 0x0000000704078224 */ /* 0x000fc800078e0205 */
[----:B------:R-:W-:-:S06]  /*17ae0*/  @!P0 IMAD.WIDE.U32 R6, R7, 0x8, R2 ;  /* 0x0000000807068825 */ /* 0x000fcc00078e0002 */
[----:B------:R-:W4:Y:S01]  /*17af0*/  @!P0 LDG.E.64 R6, desc[UR10][R6.64] ;  /* 0x0000000a06068981 */ /* 0x000f22000c1e1b00 */
[----:B--2---:R-:W-:Y:S01]  /*17b00*/  @!P5 FADD.FTZ R124, R124, R8 ;  /* 0x000000087c7cd221 */ /* 0x004fe20000010000 */
[----:B------:R-:W-:Y:S01]  /*17b10*/  @!P5 FADD.FTZ R125, R125, R9 ;  /* 0x000000097d7dd221 */ /* 0x000fe20000010000 */
[----:B------:R-:W-:Y:S01]  /*17b20*/  ISETP.EQ.OR P5, PT, R14, UR6, P2 ;  /* 0x000000060e007c0c */ /* 0x000fe200097a2670 */
[----:B------:R-:W-:Y:S02]  /*17b30*/  @!P4 IMAD R9, R4, R16, R5 ;  /* 0x000000100409c224 */ /* 0x000fe400078e0205 */
[----:B---3--:R-:W-:Y:S01]  /*17b40*/  @!P6 FADD.FTZ R124, R124, R10 ;  /* 0x0000000a7c7ce221 */ /* 0x008fe20000010000 */
[----:B------:R-:W-:Y:S01]  /*17b50*/  @!P6 FADD.FTZ R125, R125, R11 ;  /* 0x0000000b7d7de221 */ /* 0x000fe20000010000 */
[----:B------:R-:W-:Y:S01]  /*17b60*/  ISETP.EQ.OR P6, PT, R15, UR6, P2 ;  /* 0x000000060f007c0c */ /* 0x000fe200097c2670 */
[----:B------:R-:W-:-:S04]  /*17b70*/  @!P4 IMAD.WIDE.U32 R8, R9, 0x8, R2 ;  /* 0x000000080908c825 */ /* 0x000fc800078e0002 */
[----:B----4-:R-:W-:Y:S01]  /*17b80*/  @!P3 FADD.FTZ R124, R124, R12 ;  /* 0x0000000c7c7cb221 */ /* 0x010fe20000010000 */
[----:B------:R-:W-:Y:S01]  /*17b90*/  @!P3 FADD.FTZ R125, R125, R13 ;  /* 0x0000000d7d7db221 */ /* 0x000fe20000010000 */
[----:B------:R-:W-:Y:S01]  /*17ba0*/  ISETP.EQ.OR P3, PT, R17, UR6, P2 ;  /* 0x0000000611007c0c */ /* 0x000fe20009762670 */
[----:B------:R-:W2:Y:S01]  /*17bb0*/  @!P4 LDG.E.64 R8, desc[UR10][R8.64] ;  /* 0x0000000a0808c981 */ /* 0x000ea2000c1e1b00 */
[----:B------:R-:W-:-:S04]  /*17bc0*/  @!P5 IMAD R11, R4, R14, R5 ;  /* 0x0000000e040bd224 */ /* 0x000fc800078e0205 */
[----:B------:R-:W-:-:S04]  /*17bd0*/  @!P5 IMAD.WIDE.U32 R10, R11, 0x8, R2 ;  /* 0x000000080b0ad825 */ /* 0x000fc800078e0002 */
[----:B------:R-:W-:-:S03]  /*17be0*/  @!P6 IMAD R13, R4, R15, R5 ;  /* 0x0000000f040de224 */ /* 0x000fc600078e0205 */
[----:B------:R-:W-:Y:S01]  /*17bf0*/  @!P3 IMAD R15, R4, R17, R5 ;  /* 0x00000011040fb224 */ /* 0x000fe200078e0205 */
[----:B------:R-:W3:Y:S01]  /*17c00*/  @!P5 LDG.E.64 R10, desc[UR10][R10.64] ;  /* 0x0000000a0a0ad981 */ /* 0x000ee2000c1e1b00 */
[----:B------:R-:W-:-:S04]  /*17c10*/  @!P6 IMAD.WIDE.U32 R12, R13, 0x8, R2 ;  /* 0x000000080d0ce825 */ /* 0x000fc800078e0002 */
[----:B------:R-:W-:Y:S02]  /*17c20*/  @!P3 IMAD.WIDE.U32 R14, R15, 0x8, R2 ;  /* 0x000000080f0eb825 */ /* 0x000fe400078e0002 */
[----:B------:R-:W4:Y:S04]  /*17c30*/  @!P6 LDG.E.64 R12, desc[UR10][R12.64] ;  /* 0x0000000a0c0ce981 */ /* 0x000f28000c1e1b00 */
[----:B------:R-:W4:Y:S01]  /*17c40*/  @!P3 LDG.E.64 R14, desc[UR10][R14.64] ;  /* 0x0000000a0e0eb981 */ /* 0x000f22000c1e1b00 */
[----:B------:R-:W-:Y:S01]  /*17c50*/  @!P0 FADD.FTZ R124, R124, R6 ;  /* 0x000000067c7c8221 */ /* 0x000fe20000010000 */
[----:B------:R-:W-:Y:S01]  /*17c60*/  @!P0 FADD.FTZ R125, R125, R7 ;  /* 0x000000077d7d8221 */ /* 0x000fe20000010000 */
[----:B------:R-:W-:Y:S02]  /*17c70*/  IADD3 R0, R0, -0x4, RZ ;  /* 0xfffffffc00007810 */ /* 0x000fe40007ffe0ff */
[----:B------:R-:W-:-:S02]  /*17c80*/  PLOP3.LUT P0, PT, PT, PT, PT, 0x8, 0x0 ;  /* 0x000000000000781c */ /* 0x000fc40003f0e170 */
[----:B------:R-:W-:Y:S02]  /*17c90*/  IADD3 R0, R0, -0x4, RZ ;  /* 0xfffffffc00007810 */ /* 0x000fe40007ffe0ff */
[----:B------:R-:W-:Y:S01]  /*17ca0*/  IADD3 R6, R16, 0x4, RZ ;  /* 0x0000000410067810 */ /* 0x000fe20007ffe0ff */
[----:B--2---:R-:W-:Y:S01]  /*17cb0*/  @!P4 FADD.FTZ R124, R124, R8 ;  /* 0x000000087c7cc221 */ /* 0x004fe20000010000 */
[----:B------:R-:W-:-:S03]  /*17cc0*/  @!P4 FADD.FTZ R125, R125, R9 ;  /* 0x000000097d7dc221 */ /* 0x000fc60000010000 */
[----:B---3--:R-:W-:Y:S01]  /*17cd0*/  @!P5 FADD.FTZ R124, R124, R10 ;  /* 0x0000000a7c7cd221 */ /* 0x008fe20000010000 */
[----:B------:R-:W-:-:S03]  /*17ce0*/  @!P5 FADD.FTZ R125, R125, R11 ;  /* 0x0000000b7d7dd221 */ /* 0x000fc60000010000 */
[----:B----4-:R-:W-:Y:S01]  /*17cf0*/  @!P6 FADD.FTZ R124, R124, R12 ;  /* 0x0000000c7c7ce221 */ /* 0x010fe20000010000 */
[----:B------:R-:W-:-:S03]  /*17d00*/  @!P6 FADD.FTZ R125, R125, R13 ;  /* 0x0000000d7d7de221 */ /* 0x000fc60000010000 */
[----:B------:R-:W-:Y:S01]  /*17d10*/  @!P3 FADD.FTZ R124, R124, R14 ;  /* 0x0000000e7c7cb221 */ /* 0x000fe20000010000 */
[----:B------:R-:W-:-:S07]  /*17d20*/  @!P3 FADD.FTZ R125, R125, R15 ;  /* 0x0000000f7d7db221 */ /* 0x000fce0000010000 */
.L_x_1575:
[----:B------:R-:W-:-:S13]  /*17d30*/  ISETP.NE.OR P0, PT, R0, RZ, P0 ;  /* 0x000000ff0000720c */ /* 0x000fda0000705670 */
[----:B------:R-:W-:Y:S05]  /*17d40*/  @!P0 BRA `(.L_x_1571) ;  /* 0x0000000000888947 */ /* 0x000fea0003800000 */
.L_x_1572:
[----:B------:R-:W0:Y:S01]  /*17d50*/  S2UR UR7, SR_CTAID.X ;  /* 0x00000000000779c3 */ /* 0x000e220000002500 */
[----:B------:R-:W-:Y:S01]  /*17d60*/  NOP ;  /* 0x0000000000007918 */ /* 0x000fe20000000000 */
.L_x_1576:
        /* <DEDUP_REMOVED lines=32> */
.L_x_1571:
        /* <DEDUP_REMOVED lines=11> */
.L_x_1578:
[----:B------:R-:W-:Y:S05]  /*18020*/  BSYNC B0 ;  /* 0x0000000000007941 */ /* 0x000fea0003800000 */
.L_x_1577:
        /* <DEDUP_REMOVED lines=19> */
.L_x_1567:
[----:B------:R-:W0:Y:S01]  /*18160*/  S2UR UR7, SR_CgaCtaId ;  /* 0x00000000000779c3 */ /* 0x000e220000008800 */
[----:B------:R-:W-:Y:S01]  /*18170*/  UMOV UR6, 0x400 ;  /* 0x0000040000067882 */ /* 0x000fe20000000000 */
[----:B--2---:R-:W-:Y:S01]  /*18180*/  HFMA2.MMA R6, -RZ, RZ, 0, 0 ;  /* 0x00000000ff067435 */ /* 0x004fe200000001ff */
[----:B------:R-:W-:Y:S01]  /*18190*/  ULDC.64 UR8, c[0x0][0x288] ;  /* 0x0000a20000087ab9 */ /* 0x000fe20000000a00 */
[----:B------:R-:W-:Y:S01]  /*181a0*/  ULDC.64 UR18, c[0x0][0x210] ;  /* 0x0000840000127ab9 */ /* 0x000fe20000000a00 */
[----:B0-----:R-:W-:-:S09]  /*181b0*/  ULEA UR6, UR7, UR6, 0x18 ;  /* 0x0000000607067291 */ /* 0x001fd2000f8ec03f */
[----:B------:R-:W-:Y:S01]  /*181c0*/  @!P2 STS.64 [UR6+0x98], R124 ;  /* 0x0000987cff00a988 */ /* 0x000fe20008000a06 */
[----:B------:R-:W-:Y:S01]  /*181d0*/  BAR.SYNC.DEFER_BLOCKING 0x0 ;  /* 0x0000000000007b1d */ /* 0x000fe20000010000 */
[----:B------:R-:W-:-:S05]  /*181e0*/  ISETP.NE.AND P2, PT, RZ, UR15, PT ;  /* 0x0000000fff007c0c */ /* 0x000fca000bf45270 */
[----:B------:R-:W0:Y:S01]  /*181f0*/  LDS.64 R2, [UR6+0x98] ;  /* 0x00009806ff027984 */ /* 0x000e220008000a00 */
[----:B------:R-:W-:Y:S02]  /*18200*/  ULDC UR6, c[0x0][0x2bc] ;  /* 0x0000af0000067ab9 */ /* 0x000fe40000000800 */
[----:B0-----:R-:W-:Y:S01]  /*18210*/  FMUL.FTZ R0, R2, UR6 ;  /* 0x0000000602007c20 */ /* 0x001fe20008410000 */
[----:B------:R-:W-:Y:S01]  /*18220*/  FMUL.FTZ R7, R3, UR6 ;  /* 0x0000000603077c20 */ /* 0x000fe20008410000 */
[----:B------:R-:W-:-:S06]  /*18230*/  ULDC.64 UR6, c[0x0][0x290] ;  /* 0x0000a40000067ab9 */ /* 0x000fcc0000000a00 */
.L_x_1581:
[----:B-1----:R-:W-:-:S05]  /*18240*/  LEA R8, R6, UR14, 0x2 ;  /* 0x0000000e06087c11 */ /* 0x002fca000f8e10ff */
[----:B------:R-:W2:Y:S04]  /*18250*/  LDL R2, [R8+0x10] ;  /* 0x0000100008027983 */ /* 0x000ea80000100800 */
[----:B------:R-:W3:Y:S04]  /*18260*/  LDL R10, [R8+0x14] ;  /* 0x00001400080a7983 */ /* 0x000ee80000100800 */
[----:B0-----:R-:W4:Y:S04]  /*18270*/  LDL R4, [R8+0x110] ;  /* 0x0001100008047983 */ /* 0x001f280000100800 */
[----:B------:R0:W4:Y:S01]  /*18280*/  LDL R12, [R8+0x114] ;  /* 0x00011400080c7983 */ /* 0x0001220000100800 */
[C---:B-----5:R-:W-:Y:S01]  /*18290*/  LEA R19, R6.reuse, R123, 0x3 ;  /* 0x0000007b06137211 */ /* 0x060fe200078e18ff */
[----:B------:R-:W-:Y:S01]  /*182a0*/  BSSY B0, `(.L_x_1579) ;  /* 0x0000061000007945 */ /* 0x000fe20003800000 */
[----:B------:R-:W-:-:S02]  /*182b0*/  IADD3 R6, R6, 0x2, RZ ;  /* 0x0000000206067810 */ /* 0x000fc40007ffe0ff */
[----:B------:R-:W-:Y:S02]  /*182c0*/  ISETP.GE.U32.AND P0, PT, R19, UR6, PT ;  /* 0x0000000613007c0c */ /* 0x000fe4000bf06070 */
[----:B------:R-:W-:-:S04]  /*182d0*/  SHF.R.S32.HI R23, RZ, 0x1f, R19 ;  /* 0x0000001fff177819 */ /* 0x000fc80000011413 */
[----:B------:R-:W-:-:S13]  /*182e0*/  ISETP.GE.OR.EX P0, PT, R23, UR7, P1, P0 ;  /* 0x0000000717007c0c */ /* 0x000fda0008f06700 */
[----:B------:R-:W1:Y:S08]  /*182f0*/  @!P0 LDC.64 R26, c[0x0][0x288] ;  /* 0x0000a200ff1a8b82 */ /* 0x000e700000000a00 */
[----:B------:R-:W4:Y:S01]  /*18300*/  @!P0 LDC.64 R20, c[0x0][0x210] ;  /* 0x00008400ff148b82 */ /* 0x000f220000000a00 */
[----:B-1----:R-:W-:Y:S02]  /*18310*/  @!P0 IMAD R18, R23, R26, RZ ;  /* 0x0000001a17128224 */ /* 0x002fe400078e02ff */
[----:B--2---:R-:W-:-:S02]  /*18320*/  HADD2.F32 R3, -RZ, R2.H0_H0 ;  /* 0x20000002ff037230 */ /* 0x004fc40000004100 */
[----:B------:R-:W-:Y:S02]  /*18330*/  HADD2.F32 R2, -RZ, R2.H1_H1 ;  /* 0x30000002ff027230 */ /* 0x000fe40000004100 */
[--C-:B---3--:R-:W-:Y:S02]  /*18340*/  HADD2.F32 R11, -RZ, R10.reuse.H0_H0 ;  /* 0x2000000aff0b7230 */ /* 0x108fe40000004100 */
[----:B------:R-:W-:Y:S01]  /*18350*/  FADD.FTZ R3, R3, -UR16 ;  /* 0x8000001003037e21 */ /* 0x000fe20008010000 */
[----:B------:R-:W-:Y:S02]  /*18360*/  HADD2.F32 R10, -RZ, R10.H1_H1 ;  /* 0x3000000aff0a7230 */ /* 0x000fe40000004100 */
[----:B------:R-:W-:Y:S01]  /*18370*/  FADD.FTZ R2, R2, -UR16 ;  /* 0x8000001002027e21 */ /* 0x000fe20008010000 */
[----:B------:R-:W-:Y:S01]  /*18380*/  FMUL.FTZ R17, R3, UR13 ;  /* 0x0000000d03117c20 */ /* 0x000fe20008410000 */
[----:B------:R-:W-:Y:S02]  /*18390*/  FADD.FTZ R11, R11, -UR16 ;  /* 0x800000100b0b7e21 */ /* 0x000fe40008010000 */
[----:B------:R-:W-:Y:S01]  /*183a0*/  FMUL.FTZ R22, R2, UR13 ;  /* 0x0000000d02167c20 */ /* 0x000fe20008410000 */
[----:B------:R-:W-:Y:S01]  /*183b0*/  FADD.FTZ R10, R10, -UR16 ;  /* 0x800000100a0a7e21 */ /* 0x000fe20008010000 */
[-CC-:B------:R-:W-:Y:S01]  /*183c0*/  @P2 FFMA.FTZ R3, R17, R62.reuse, R60.reuse ;  /* 0x0000003e11032223 */ /* 0x180fe2000001003c */
[----:B------:R-:W-:Y:S01]  /*183d0*/  FMUL.FTZ R25, R11, UR13 ;  /* 0x0000000d0b197c20 */ /* 0x000fe20008410000 */
[-CC-:B------:R-:W-:Y:S01]  /*183e0*/  @P2 FFMA.FTZ R2, R22, R63.reuse, R61.reuse ;  /* 0x0000003f16022223 */ /* 0x180fe2000001003d */
[----:B------:R-:W-:Y:S01]  /*183f0*/  FMUL.FTZ R24, R10, UR13 ;  /* 0x0000000d0a187c20 */ /* 0x000fe20008410000 */
[----:B------:R-:W-:Y:S01]  /*18400*/  @P2 FMUL.FTZ R5, R3, -1.4426950216293334961 ;  /* 0xbfb8aa3b03052820 */ /* 0x000fe20000410000 */
[----:B------:R-:W-:Y:S01]  /*18410*/  @P2 FFMA.FTZ R13, R25, R62, R60 ;  /* 0x0000003e190d2223 */ /* 0x000fe2000001003c */
[----:B------:R-:W-:Y:S01]  /*18420*/  @P2 FMUL.FTZ R9, R2, -1.4426950216293334961 ;  /* 0xbfb8aa3b02092820 */ /* 0x000fe20000410000 */
[----:B------:R-:W-:-:S02]  /*18430*/  @P2 FFMA.FTZ R14, R24, R63, R61 ;  /* 0x0000003f180e2223 */ /* 0x000fc4000001003d */
[----:B------:R-:W-:Y:S01]  /*18440*/  @P2 FMUL.FTZ R15, R13, -1.4426950216293334961 ;  /* 0xbfb8aa3b0d0f2820 */ /* 0x000fe20000410000 */
[----:B------:R-:W0:Y:S01]  /*18450*/  @P2 MUFU.EX2 R5, R5 ;  /* 0x0000000500052308 */ /* 0x000e220000000800 */
[----:B------:R-:W-:-:S07]  /*18460*/  @P2 FMUL.FTZ R16, R14, -1.4426950216293334961 ;  /* 0xbfb8aa3b0e102820 */ /* 0x000fce0000410000 */
[----:B------:R-:W1:Y:S08]  /*18470*/  @P2 MUFU.EX2 R9, R9 ;  /* 0x0000000900092308 */ /* 0x000e700000000800 */
[----:B------:R-:W2:Y:S01]  /*18480*/  @P2 MUFU.EX2 R16, R16 ;  /* 0x0000001000102308 */ /* 0x000ea20000000800 */
[----:B0-----:R-:W-:Y:S01]  /*18490*/  @P2 FADD.FTZ R8, R5, 1 ;  /* 0x3f80000005082421 */ /* 0x001fe20000010000 */
[----:B----4-:R-:W-:-:S02]  /*184a0*/  HADD2.F32 R5, -RZ, R4.H0_H0 ;  /* 0x20000004ff057230 */ /* 0x010fc40000004100 */
[----:B------:R-:W-:-:S04]  /*184b0*/  HADD2.F32 R4, -RZ, R4.H1_H1 ;  /* 0x30000004ff047230 */ /* 0x000fc80000004100 */
[----:B------:R-:W0:Y:S01]  /*184c0*/  @P2 MUFU.RCP R8, R8 ;  /* 0x0000000800082308 */ /* 0x000e220000001000 */
[----:B-1----:R-:W-:-:S07]  /*184d0*/  @P2 FADD.FTZ R9, R9, 1 ;  /* 0x3f80000009092421 */ /* 0x002fce0000010000 */
[----:B------:R-:W1:Y:S01]  /*184e0*/  @P2 MUFU.RCP R9, R9 ;  /* 0x0000000900092308 */ /* 0x000e620000001000 */
[----:B--2---:R-:W-:-:S07]  /*184f0*/  @P2 FADD.FTZ R16, R16, 1 ;  /* 0x3f80000010102421 */ /* 0x004fce0000010000 */
[----:B------:R-:W2:Y:S01]  /*18500*/  @P2 MUFU.EX2 R15, R15 ;  /* 0x0000000f000f2308 */ /* 0x000ea20000000800 */
[----:B0-----:R-:W-:Y:S01]  /*18510*/  @P2 FADD.FTZ R10, -R8, 1 ;  /* 0x3f800000080a2421 */ /* 0x001fe20000010100 */
[----:B------:R-:W-:-:S03]  /*18520*/  @P2 FMUL.FTZ R8, R5, R8 ;  /* 0x0000000805082220 */ /* 0x000fc60000410000 */
[----:B------:R-:W-:Y:S01]  /*18530*/  @P2 FFMA.FTZ R3, R3, R10, 1 ;  /* 0x3f80000003032423 */ /* 0x000fe2000001000a */
[----:B-1----:R-:W-:Y:S01]  /*18540*/  @P2 FADD.FTZ R11, -R9, 1 ;  /* 0x3f800000090b2421 */ /* 0x002fe20000010100 */
[----:B------:R-:W-:Y:S02]  /*18550*/  @P2 FMUL.FTZ R9, R4, R9 ;  /* 0x0000000904092220 */ /* 0x000fe40000410000 */
[----:B------:R-:W-:Y:S01]  /*18560*/  @P2 FMUL.FTZ R5, R8, R3 ;  /* 0x0000000308052220 */ /* 0x000fe20000410000 */
[----:B------:R-:W-:Y:S01]  /*18570*/  @!P0 MOV R3, R65 ;  /* 0x0000004100038202 */ /* 0x000fe20000000f00 */
[----:B------:R-:W-:Y:S01]  /*18580*/  @P2 FFMA.FTZ R2, R2, R11, 1 ;  /* 0x3f80000002022423 */ /* 0x000fe2000001000b */
[C-C-:B------:R-:W-:Y:S01]  /*18590*/  FFMA.FTZ R8, R0.reuse, R17, R7.reuse ;  /* 0x0000001100087223 */ /* 0x140fe20000010007 */
[----:B------:R-:W0:Y:S01]  /*185a0*/  @P2 MUFU.RCP R11, R16 ;  /* 0x00000010000b2308 */ /* 0x000e220000001000 */
[----:B------:R-:W-:Y:S02]  /*185b0*/  @!P0 IMAD R17, R19, R27, R18 ;  /* 0x0000001b13118224 */ /* 0x000fe400078e0212 */
[----:B------:R-:W-:Y:S01]  /*185c0*/  @P2 FMUL.FTZ R4, R9, R2 ;  /* 0x0000000209042220 */ /* 0x000fe20000410000 */
[----:B------:R-:W-:Y:S01]  /*185d0*/  @!P0 MOV R2, R66 ;  /* 0x0000004200028202 */ /* 0x000fe20000000f00 */
[----:B------:R-:W-:Y:S01]  /*185e0*/  FFMA.FTZ R9, R0, R22, R7 ;  /* 0x0000001600097223 */ /* 0x000fe20000010007 */
[----:B------:R-:W-:Y:S01]  /*185f0*/  FFMA.FTZ R8, R5, R62, -R8 ;  /* 0x0000003e05087223 */ /* 0x000fe20000010808 */
[----:B--2---:R-:W-:-:S02]  /*18600*/  @P2 FADD.FTZ R15, R15, 1 ;  /* 0x3f8000000f0f2421 */ /* 0x004fc40000010000 */
[----:B------:R-:W-:-:S04]  /*18610*/  @!P0 IMAD.WIDE.U32 R2, R19, R26, R2 ;  /* 0x0000001a13028225 */ /* 0x000fc800078e0002 */
[----:B------:R-:W-:Y:S01]  /*18620*/  FFMA.FTZ R9, R4, R63, -R9 ;  /* 0x0000003f04097223 */ /* 0x000fe20000010809 */
[----:B------:R-:W-:Y:S01]  /*18630*/  FMUL.FTZ R8, R8, UR13 ;  /* 0x0000000d08087c20 */ /* 0x000fe20008410000 */
[----:B------:R1:W2:Y:S01]  /*18640*/  @P2 MUFU.RCP R10, R15 ;  /* 0x0000000f000a2308 */ /* 0x0002a20000001000 */
[----:B------:R-:W-:Y:S02]  /*18650*/  IADD3 R19, R19, 0x8, RZ ;  /* 0x0000000813137810 */ /* 0x000fe40007ffe0ff */
[----:B------:R-:W-:Y:S01]  /*18660*/  @!P0 IADD3 R5, R3, R17, RZ ;  /* 0x0000001103058210 */ /* 0x000fe20007ffe0ff */
[----:B------:R-:W-:Y:S01]  /*18670*/  @!P0 FMUL.FTZ R3, R9, UR13 ;  /* 0x0000000d09038c20 */ /* 0x000fe20008410000 */
[----:B------:R-:W-:Y:S01]  /*18680*/  @!P0 LEA R4, P3, R2, R20, 0x1 ;  /* 0x0000001402048211 */ /* 0x000fe200078608ff */
[----:B0-----:R-:W-:-:S03]  /*18690*/  @P2 FADD.FTZ R9, -R11, 1 ;  /* 0x3f8000000b092421 */ /* 0x001fc60000010100 */
[----:B------:R-:W-:Y:S01]  /*186a0*/  @!P0 LEA.HI.X R5, R2, R21, R5, 0x1, P3 ;  /* 0x0000001502058211 */ /* 0x000fe200018f0c05 */
[----:B------:R-:W-:Y:S01]  /*186b0*/  @P2 FFMA.FTZ R14, R14, R9, 1 ;  /* 0x3f8000000e0e2423 */ /* 0x000fe20000010009 */
[----:B-1----:R-:W-:Y:S01]  /*186c0*/  @!P0 F2FP.F16.F32.PACK_AB R15, R3, R8 ;  /* 0x00000008030f823e */ /* 0x002fe200000000ff */
[--C-:B------:R-:W-:Y:S01]  /*186d0*/  HADD2.F32 R3, -RZ, R12.reuse.H0_H0 ;  /* 0x2000000cff037230 */ /* 0x100fe20000004100 */
[----:B------:R-:W-:Y:S01]  /*186e0*/  SHF.R.S32.HI R9, RZ, 0x1f, R19 ;  /* 0x0000001fff097819 */ /* 0x000fe20000011413 */
[----:B------:R-:W-:Y:S01]  /*186f0*/  HADD2.F32 R12, -RZ, R12.H1_H1 ;  /* 0x3000000cff0c7230 */ /* 0x000fe20000004100 */
[----:B------:R-:W-:Y:S01]  /*18700*/  ISETP.NE.AND P3, PT, R6, 0x40, PT ;  /* 0x000000400600780c */ /* 0x000fe20003f65270 */
[----:B------:R0:W-:Y:S01]  /*18710*/  @!P0 STG.E desc[UR10][R4.64], R15 ;  /* 0x0000000f04008986 */ /* 0x0001e2000c10190a */
[----:B------:R-:W-:Y:S01]  /*18720*/  ISETP.GE.U32.AND P0, PT, R19, UR6, PT ;  /* 0x0000000613007c0c */ /* 0x000fe2000bf06070 */
[----:B--2---:R-:W-:Y:S01]  /*18730*/  @P2 FADD.FTZ R2, -R10, 1 ;  /* 0x3f8000000a022421 */ /* 0x004fe20000010100 */
[----:B------:R-:W-:Y:S01]  /*18740*/  @P2 FMUL.FTZ R10, R3, R10 ;  /* 0x0000000a030a2220 */ /* 0x000fe20000410000 */
[----:B------:R-:W-:Y:S01]  /*18750*/  @P2 FMUL.FTZ R11, R12, R11 ;  /* 0x0000000b0c0b2220 */ /* 0x000fe20000410000 */
[----:B------:R-:W-:Y:S01]  /*18760*/  ISETP.GE.OR.EX P0, PT, R9, UR7, P1, P0 ;  /* 0x0000000709007c0c */ /* 0x000fe20008f06700 */
[----:B------:R-:W-:Y:S01]  /*18770*/  @P2 FFMA.FTZ R13, R13, R2, 1 ;  /* 0x3f8000000d0d2423 */ /* 0x000fe20000010002 */
[----:B------:R-:W-:Y:S01]  /*18780*/  FFMA.FTZ R2, R0, R25, R7 ;  /* 0x0000001900027223 */ /* 0x000fe20000010007 */
[----:B------:R-:W-:-:S02]  /*18790*/  @P2 FMUL.FTZ R12, R11, R14 ;  /* 0x0000000e0b0c2220 */ /* 0x000fc40000410000 */
[----:B------:R-:W-:Y:S01]  /*187a0*/  @P2 FMUL.FTZ R3, R10, R13 ;  /* 0x0000000d0a032220 */ /* 0x000fe20000410000 */
[----:B0-----:R-:W-:-:S03]  /*187b0*/  FFMA.FTZ R5, R0, R24, R7 ;  /* 0x0000001800057223 */ /* 0x001fc60000010007 */
[----:B------:R-:W-:Y:S01]  /*187c0*/  FFMA.FTZ R4, R3, R62, -R2 ;  /* 0x0000003e03047223 */ /* 0x000fe20000010802 */
[----:B------:R-:W-:-:S03]  /*187d0*/  FFMA.FTZ R8, R12, R63, -R5 ;  /* 0x0000003f0c087223 */ /* 0x000fc60000010805 */
[----:B------:R-:W-:Y:S05]  /*187e0*/  @P0 BRA `(.L_x_1580) ;  /* 0x0000000000300947 */ /* 0x000fea0003800000 */
        /* <DEDUP_REMOVED lines=10> */
[----:B------:R-:W-:-:S05]  /*18890*/  F2FP.F16.F32.PACK_AB R3, R8, R9 ;  /* 0x000000090803723e */ /* 0x000fca00000000ff */
[----:B------:R0:W-:Y:S02]  /*188a0*/  STG.E desc[UR10][R4.64], R3 ;  /* 0x0000000304007986 */ /* 0x0001e4000c10190a */
.L_x_1580:
[----:B------:R-:W-:Y:S05]  /*188b0*/  BSYNC B0 ;  /* 0x0000000000007941 */ /* 0x000fea0003800000 */
.L_x_1579:
        /* <DEDUP_REMOVED lines=10> */
.L_x_1494:
[----:B0-----:R-:W2:Y:S01]  /*18960*/  LDL R5, [R1+0x2e0] ;  /* 0x0002e00001057983 */ /* 0x001ea20000100800 */
[----:B------:R-:W0:Y:S01]  /*18970*/  LDC R4, c[0x0][0xc] ;  /* 0x00000300ff047b82 */ /* 0x000e220000000800 */
[----:B------:R-:W-:Y:S07]  /*18980*/  BSSY B0, `(.L_x_1583) ;  /* 0x0000012000007945 */ /* 0x000fee0003800000 */
[----:B------:R-:W1:Y:S08]  /*18990*/  LDC R7, c[0x0][0x10] ;  /* 0x00000400ff077b82 */ /* 0x000e700000000800 */
[----:B------:R-:W3:Y:S01]  /*189a0*/  LDC.64 R2, c[0x0][0x258] ;  /* 0x00009600ff027b82 */ /* 0x000ee20000000a00 */
[----:B0-----:R-:W-:-:S02]  /*189b0*/  ISETP.NE.AND P0, PT, R4, 0x1, PT ;  /* 0x000000010400780c */ /* 0x001fc40003f05270 */
[----:B-1----:R-:W-:Y:S02]  /*189c0*/  SHF.L.U32 R0, R7, 0x1, RZ ;  /* 0x0000000107007819 */ /* 0x002fe400000006ff */
[----:B--2---:R-:W-:Y:S02]  /*189d0*/  ISETP.NE.AND P1, PT, R5, RZ, PT ;  /* 0x000000ff0500720c */ /* 0x004fe40003f25270 */
[----:B------:R-:W-:-:S05]  /*189e0*/  SEL R5, R0, RZ, P0 ;  /* 0x000000ff00057207 */ /* 0x000fca0000000000 */
[----:B---3--:R-:W-:-:S06]  /*189f0*/  IMAD.WIDE.U32 R2, R5, 0x4, R2 ;  /* 0x0000000405027825 */ /* 0x008fcc00078e0002 */
[----:B------:R-:W-:Y:S05]  /*18a00*/  @P1 BRA `(.L_x_1584) ;  /* 0x0000000000241947 */ /* 0x000fea0003800000 */
        /* <DEDUP_REMOVED lines=9> */
.L_x_1584:
[----:B------:R-:W-:Y:S05]  /*18aa0*/  BSYNC B0 ;  /* 0x0000000000007941 */ /* 0x000fea0003800000 */
.L_x_1583:
[----:B------:R-:W1:Y:S01]  /*18ab0*/  S2UR UR4, SR_CTAID.X ;  /* 0x00000000000479c3 */ /* 0x000e620000002500 */
[----:B------:R-:W-:Y:S02]  /*18ac0*/  IADD3 R0, R4, -0x1, RZ ;  /* 0xffffffff04007810 */ /* 0x000fe40007ffe0ff */
[----:B0-----:R-:W-:-:S05]  /*18ad0*/  IADD3 R5, R7, -0x1, RZ ;  /* 0xffffffff07057810 */ /* 0x001fca0007ffe0ff */
[----:B------:R-:W0:Y:S01]  /*18ae0*/  S2UR UR5, SR_CTAID.Y ;  /* 0x00000000000579c3 */ /* 0x000e220000002600 */
[----:B-1----:R-:W-:-:S04]  /*18af0*/  ISETP.NE.AND P0, PT, R0, UR4, PT ;  /* 0x0000000400007c0c */ /* 0x002fc8000bf05270 */
[----:B0-----:R-:W-:-:S13]  /*18b00*/  ISETP.NE.OR P0, PT, R5, UR5, P0 ;  /* 0x0000000505007c0c */ /* 0x001fda0008705670 */
[----:B------:R-:W-:Y:S05]  /*18b10*/  @P0 EXIT ;  /* 0x000000000000094d */ /* 0x000fea0003800000 */
[----:B------:R-:W-:Y:S05]  /*18b20*/  @P1 BRA `(.L_x_1585) ;  /* 0x0000000000201947 */ /* 0x000fea0003800000 */
[----:B------:R-:W-:-:S05]  /*18b30*/  IMAD R0, R4, R7, RZ ;  /* 0x0000000704007224 */ /* 0x000fca00078e02ff */
[----:B------:R-:W-:-:S13]  /*18b40*/  ISETP.NE.AND P0, PT, R0, -0x1, PT ;  /* 0xffffffff0000780c */ /* 0x000fda0003f05270 */
[----:B------:R-:W-:Y:S05]  /*18b50*/  @!P0 BRA `(.L_x_1585) ;  /* 0x0000000000148947 */ /* 0x000fea0003800000 */
.L_x_1586:
[----:B------:R-:W2:Y:S04]  /*18b60*/  LDG.E.STRONG.GPU R5, desc[UR10][R2.64] ;  /* 0x0000000a02057981 */ /* 0x000ea8000c1ef900 */
[----:B--2---:R-:W-:Y:S01]  /*18b70*/  CCTL.IVALL ;  /* 0x00000000ff00798f */ /* 0x004fe20002000000 */
[----:B------:R-:W-:Y:S05]  /*18b80*/  YIELD ;  /* 0x0000000000007946 */ /* 0x000fea0003800000 */
[----:B------:R-:W-:-:S13]  /*18b90*/  ISETP.NE.AND P0, PT, R5, R0, PT ;  /* 0x000000000500720c */ /* 0x000fda0003f05270 */
[----:B------:R-:W-:Y:S05]  /*18ba0*/  @P0 BRA `(.L_x_1586) ;  /* 0xfffffffc00ec0947 */ /* 0x000fea000383ffff */
.L_x_1585:
[----:B------:R-:W-:Y:S05]  /*18bb0*/  WARPSYNC.ALL ;  /* 0x0000000000007948 */ /* 0x000fea0003800000 */
[----:B------:R-:W2:Y:S01]  /*18bc0*/  LDL R4, [R1+0x2e0] ;  /* 0x0002e00001047983 */ /* 0x000ea20000100800 */
        /* <DEDUP_REMOVED lines=19> */
[----:B------:R-:W-:-:S02]  /*18d00*/  MOV R0, R4 ;  /* 0x0000000400007202 */ /* 0x000fc40000000f00 */
[----:B------:R-:W-:Y:S02]  /*18d10*/  IADD3.X R5, RZ, R5, RZ, P0, !PT ;  /* 0x00000005ff057210 */ /* 0x000fe400007fe4ff */
[----:B------:R-:W-:Y:S02]  /*18d20*/  SHF.L.U64.HI R31, R25, 0x2, R24 ;  /* 0x00000002191f7819 */ /* 0x000fe40000010218 */
[--C-:B------:R-:W-:Y:S02]  /*18d30*/  SHF.R.S64 R27, R2, 0x1, R5.reuse ;  /* 0x00000001021b7819 */ /* 0x100fe40000001005 */
[----:B------:R-:W-:-:S04]  /*18d40*/  SHF.R.S32.HI R2, RZ, 0x1, R5 ;  /* 0x00000001ff027819 */ /* 0x000fc80000011405 */
[----:B------:R-:W-:-:S07]  /*18d50*/  SHF.L.U64.HI R29, R27, 0x2, R2 ;  /* 0x000000021b1d7819 */ /* 0x000fce0000010202 */
.L_x_1587:
[C---:B------:R-:W-:Y:S01]  /*18d60*/  LEA R6, P0, R0.reuse, UR4, 0x2 ;  /* 0x0000000400067c11 */ /* 0x040fe2000f8010ff */
[----:B--2---:R-:W2:Y:S03]  /*18d70*/  LDL.LU R26, [R1+0x2e0] ;  /* 0x0002e000011a7983 */ /* 0x004ea60000300800 */
[----:B------:R-:W-:Y:S02]  /*18d80*/  LEA.HI.X R7, R0, UR5, R7, 0x2, P0 ;  /* 0x0000000500077c11 */ /* 0x000fe400080f1407 */
[-C--:B------:R-:W-:Y:S02]  /*18d90*/  LEA R8, P0, R25, R6.reuse, 0x2 ;  /* 0x0000000619087211 */ /* 0x080fe400078010ff */
[-C--:B------:R-:W-:Y:S01]  /*18da0*/  LEA R12, P1, R22, R6.reuse, 0x2 ;  /* 0x00000006160c7211 */ /* 0x080fe200078210ff */
[----:B------:R3:W4:Y:S01]  /*18db0*/  LDG.E R18, desc[UR10][R6.64] ;  /* 0x0000000a06127981 */ /* 0x000722000c1e1900 */
[----:B------:R-:W-:-:S02]  /*18dc0*/  LEA R10, P2, R27, R6, 0x2 ;  /* 0x000000061b0a7211 */ /* 0x000fc400078410ff */
[----:B------:R-:W-:Y:S02]  /*18dd0*/  IADD3.X R9, R7, R31, RZ, P0, !PT ;  /* 0x0000001f07097210 */ /* 0x000fe400007fe4ff */
[----:B------:R-:W-:Y:S02]  /*18de0*/  IADD3.X R13, R23, R7, RZ, P1, !PT ;  /* 0x00000007170d7210 */ /* 0x000fe40000ffe4ff */
[----:B------:R-:W-:Y:S01]  /*18df0*/  IADD3.X R11, R7, R29, RZ, P2, !PT ;  /* 0x0000001d070b7210 */ /* 0x000fe200017fe4ff */
[----:B------:R-:W4:Y:S04]  /*18e00*/  LDG.E R19, desc[UR10][R8.64] ;  /* 0x0000000a08137981 */ /* 0x000f28000c1e1900 */
[----:B------:R-:W5:Y:S04]  /*18e10*/  LDG.E R20, desc[UR10][R12.64] ;  /* 0x0000000a0c147981 */ /* 0x000f68000c1e1900 */
[----:B------:R-:W5:Y:S01]  /*18e20*/  LDG.E R21, desc[UR10][R10.64] ;  /* 0x0000000a0a157981 */ /* 0x000f62000c1e1900 */
[----:B--2---:R-:W-:-:S02]  /*18e30*/  SHF.L.U32 R5, R26, 0x1, RZ ;  /* 0x000000011a057819 */ /* 0x004fc400000006ff */
[----:B------:R-:W-:-:S03]  /*18e40*/  IADD3 R0, R26, 0x200, RZ ;  /* 0x000002001a007810 */ /* 0x000fc60007ffe0ff */
[----:B0-----:R-:W-:-:S04]  /*18e50*/  IMAD.WIDE R2, R5, 0x4, R14 ;  /* 0x0000000405027825 */ /* 0x001fc800078e020e */
[----:B-1----:R-:W-:Y:S01]  /*18e60*/  IMAD.WIDE R4, R5, 0x4, R16 ;  /* 0x0000000405047825 */ /* 0x002fe200078e0210 */
[----:B------:R2:W-:Y:S01]  /*18e70*/  STL [R1+0x2e0], R0 ;  /* 0x0002e00001007387 */ /* 0x0005e20000100800 */
[----:B------:R-:W-:Y:S02]  /*18e80*/  ISETP.GT.U32.AND P0, PT, R25, R0, PT ;  /* 0x000000001900720c */ /* 0x000fe40003f04070 */
[----:B---3--:R-:W-:Y:S01]  /*18e90*/  SHF.R.S32.HI R7, RZ, 0x1f, R0 ;  /* 0x0000001fff077819 */ /* 0x008fe20000011400 */
[----:B----4-:R2:W-:Y:S03]  /*18ea0*/  STG.E.64 desc[UR10][R2.64], R18 ;  /* 0x0000001202007986 */ /* 0x0105e6000c101b0a */
[----:B------:R-:W-:Y:S01]  /*18eb0*/  ISETP.GT.AND.EX P0, PT, R24, R7, PT, P0 ;  /* 0x000000071800720c */ /* 0x000fe20003f04300 */
[----:B-----5:R2:W-:-:S12]  /*18ec0*/  STG.E.64 desc[UR10][R4.64], R20 ;  /* 0x0000001404007986 */ /* 0x0205d8000c101b0a */
[----:B------:R-:W-:Y:S05]  /*18ed0*/  @P0 BRA `(.L_x_1587) ;  /* 0xfffffffc00a00947 */ /* 0x000fea000383ffff */
[----:B------:R-:W-:Y:S05]  /*18ee0*/  EXIT ;  /* 0x000000000000794d */ /* 0x000fea0003800000 */
.L_x_1588:
        /* <DEDUP_REMOVED lines=9> */
.L_x_5675:


//--------------------- .text._Z35group_norm_nhwc_bwd_one_pass_kernelI11Fp16IOBf16WLi64ELi128ELi512EEv26Group_norm_nhwc_bwd_params --------------------------
	.section	.text._Z35group_norm_nhwc_bwd_one_pass_kernelI11Fp16IOBf16WLi64ELi128ELi512EEv26Group_norm_nhwc_bwd_params,"ax",@progbits
	.align	128
        .global         _Z35group_norm_nhwc_bwd_one_pass_kernelI11Fp16IOBf16WLi64ELi128ELi512EEv26Group_norm_nhwc_bwd_params
        .type           _Z35group_norm_nhwc_bwd_one_pass_kernelI11Fp16IOBf16WLi64ELi128ELi512EEv26Group_norm_nhwc_bwd_params,@function
        .size           _Z35group_norm_nhwc_bwd_one_pass_kernelI11Fp16IOBf16WLi64ELi128ELi512EEv26Group_norm_nhwc_bwd_params,(.L_x_5676 - _Z35group_norm_nhwc_bwd_one_pass_kernelI11Fp16IOBf16WLi64ELi128ELi512EEv26Group_norm_nhwc_bwd_params)
        .other          _Z35group_norm_nhwc_bwd_one_pass_kernelI11Fp16IOBf16WLi64ELi128ELi512EEv26Group_norm_nhwc_bwd_params,@"STO_CUDA_ENTRY STV_DEFAULT"
_Z35group_norm_nhwc_bwd_one_pass_kernelI11Fp16IOBf16WLi64ELi128ELi512EEv26Group_norm_nhwc_bwd_params:
.text._Z35group_norm_nhwc_bwd_one_pass_kernelI11Fp16IOBf16WLi64ELi128ELi512EEv26Group_norm_nhwc_bwd_params:
        /* <DEDUP_REMOVED lines=33> */
[----:B------:R-:W-:Y:S02]  /*0210*/  LEA.HI R60, P1, R9, R8, RZ, 0x1 ;  /* 0x00000008093c7211 */ /* 0x000fe400078308ff */
[----:B------:R-:W-:Y:S02]  /*0220*/  LEA.HI R5, R5, R40, RZ, 0x5 ;  /* 0x0000002805057211 */ /* 0x000fe400078f28ff */
[----:B------:R-:W-:Y:S02]  /*0230*/  IADD3.X R6, RZ, R7, RZ, P2, !PT ;  /* 0x00000007ff067210 */ /* 0x000fe400017fe4ff */
[----:B------:R-:W-:Y:S02]  /*0240*/  IADD3.X R9, RZ, R9, RZ, P1, !PT ;  /* 0x00000009ff097210 */ /* 0x000fe40000ffe4ff */
[----:B------:R-:W-:-:S02]  /*0250*/  SHF.R.S32.HI R5, RZ, 0x5, R5 ;  /* 0x00000005ff057819 */ /* 0x000fc40000011405 */
[--C-:B------:R-:W-:Y:S02]  /*0260*/  SHF.R.S64 R61, R61, 0x1, R6.reuse ;  /* 0x000000013d3d7819 */ /* 0x100fe40000001006 */
[----:B------:R-:W-:Y:S02]  /*0270*/  SHF.R.S32.HI R6, RZ, 0x1, R6 ;  /* 0x00000001ff067819 */ /* 0x000fe40000011406 */
[--C-:B------:R-:W-:Y:S02]  /*0280*/  SHF.R.S64 R60, R60, 0x1, R9.reuse ;  /* 0x000000013c3c7819 */ /* 0x100fe40000001009 */
[----:B------:R-:W-:Y:S02]  /*0290*/  SHF.R.S32.HI R7, RZ, 0x1, R9 ;  /* 0x00000001ff077819 */ /* 0x000fe40000011409 */
[----:B------:R-:W-:Y:S02]  /*02a0*/  LEA R8, R5, UR5, 0x3 ;  /* 0x0000000505087c11 */ /* 0x000fe4000f8e18ff */
[----:B------:R-:W-:-:S02]  /*02b0*/  SHF.L.U64.HI R5, R61, 0x2, R6 ;  /* 0x000000023d057819 */ /* 0x000fc40000010206 */
[----:B------:R-:W-:Y:S01]  /*02c0*/  SHF.L.U64.HI R7, R60, 0x2, R7 ;  /* 0x000000023c077819 */ /* 0x000fe20000010207 */
[----:B------:R1:W-:Y:S01]  /*02d0*/  STL [R1], R8 ;  /* 0x0000000801007387 */ /* 0x0003e20000100800 */
[----:B------:R-:W-:-:S03]  /*02e0*/  ISETP.LT.U32.AND P0, PT, R40, 0x200, !P0 ;  /* 0x000002002800780c */ /* 0x000fc60004701070 */
[----:B------:R1:W-:Y:S04]  /*02f0*/  STL [R1+0x8], R5 ;  /* 0x0000080501007387 */ /* 0x0003e80000100800 */
[----:B------:R1:W-:Y:S06]  /*0300*/  STL [R1+0x4], R7 ;  /* 0x0000040701007387 */ /* 0x0003ec0000100800 */
[----:B------:R-:W-:-:S07]  /*0310*/  @P0 LOP3.LUT R4, R4, 0x4, RZ, 0xfc, !PT ;  /* 0x0000000404040812 */ /* 0x000fce00078efcff */
.L_x_1640:
        /* <DEDUP_REMOVED lines=15> */
[----:B------:R-:W-:-:S02]  /*0410*/  CS2R R50, SRZ ;  /* 0x0000000000327805 */ /* 0x000fc4000001ff00 */
[----:B------:R-:W-:Y:S01]  /*0420*/  SHF.R.S32.HI R31, RZ, 0x1f, R29 ;  /* 0x0000001fff1f7819 */ /* 0x000fe2000001141d */
[----:B------:R-:W3:Y:S01]  /*0430*/  @P6 LDC.64 R38, c[0x0][0x228] ;  /* 0x00008a00ff266b82 */ /* 0x000ee20000000a00 */
[----:B-1----:R-:W-:Y:S02]  /*0440*/  IABS R8, R12 ;  /* 0x0000000c00087213 */ /* 0x002fe40000000000 */
[----:B------:R-:W-:Y:S02]  /*0450*/  CS2R R56, SRZ ;  /* 0x0000000000387805 */ /* 0x000fe4000001ff00 */
[----:B------:R-:W-:Y:S02]  /*0460*/  SHF.R.S32.HI R21, RZ, 0x1f, R27 ;  /* 0x0000001fff157819 */ /* 0x000fe4000001141b */
[----:B------:R-:W-:Y:S01]  /*0470*/  CS2R R54, SRZ ;  /* 0x0000000000367805 */ /* 0x000fe2000001ff00 */
[----:B0-----:R-:W1:Y:S01]  /*0480*/  I2F.RP R5, R8 ;  /* 0x0000000800057306 */ /* 0x001e620000209400 */
[----:B------:R-:W-:Y:S01]  /*0490*/  SHF.R.S32.HI R25, RZ, 0x1f, R23 ;  /* 0x0000001fff197819 */ /* 0x000fe20000011417 */
[----:B------:R-:W-:Y:S01]  /*04a0*/  ULDC.U8 UR5, c[0x0][0x2a4] ;  /* 0x0000a90000057ab9 */ /* 0x000fe20000000000 */
[----:B------:R-:W-:-:S02]  /*04b0*/  SHF.R.S32.HI R49, RZ, 0x1f, R47 ;  /* 0x0000001fff317819 */ /* 0x000fc4000001142f */
[----:B------:R-:W-:-:S03]  /*04c0*/  LOP3.LUT R4, R4, 0xfffffffd, RZ, 0xc0, !PT ;  /* 0xfffffffd04047812 */ /* 0x000fc600078ec0ff */
[----:B-1----:R-:W1:Y:S02]  /*04d0*/  MUFU.RCP R5, R5 ;  /* 0x0000000500057308 */ /* 0x002e640000001000 */
[----:B-1----:R-:W-:-:S06]  /*04e0*/  IADD3 R6, R5, 0xffffffe, RZ ;  /* 0x0ffffffe05067810 */ /* 0x002fcc0007ffe0ff */
[----:B------:R1:W4:Y:S02]  /*04f0*/  F2I.FTZ.U32.TRUNC.NTZ R7, R6 ;  /* 0x0000000600077305 */ /* 0x000324000021f000 */
[----:B-1----:R-:W-:Y:S02]  /*0500*/  MOV R6, RZ ;  /* 0x000000ff00067202 */ /* 0x002fe40000000f00 */
[----:B----4-:R-:W-:-:S05]  /*0510*/  IADD3 R9, RZ, -R7, RZ ;  /* 0x80000007ff097210 */ /* 0x010fca0007ffe0ff */
[----:B------:R-:W-:-:S04]  /*0520*/  IMAD R9, R9, R8, RZ ;  /* 0x0000000809097224 */ /* 0x000fc800078e02ff */
[----:B------:R-:W-:Y:S01]  /*0530*/  IMAD.HI.U32 R7, R7, R9, R6 ;  /* 0x0000000907077227 */ /* 0x000fe200078e0006 */
[----:B------:R-:W-:Y:S02]  /*0540*/  MOV R9, R10 ;  /* 0x0000000a00097202 */ /* 0x000fe40000000f00 */
[----:B------:R-:W-:-:S03]  /*0550*/  SHF.L.U32 R10, R40, 0x1, RZ ;  /* 0x00000001280a7819 */ /* 0x000fc600000006ff */
[----:B------:R-:W-:Y:S01]  /*0560*/  IMAD.HI.U32 R7, R7, R9, RZ ;  /* 0x0000000907077227 */ /* 0x000fe200078e00ff */
[----:B------:R-:W-:-:S04]  /*0570*/  LOP3.LUT R17, R10, 0x7e, RZ, 0xc0, !PT ;  /* 0x0000007e0a117812 */ /* 0x000fc800078ec0ff */
        /* <DEDUP_REMOVED lines=10> */
[----:B------:R-:W1:Y:S01]  /*0620*/  @P6 LDC.64 R8, c[0x0][0x288] ;  /* 0x0000a200ff086b82 */ /* 0x000e620000000a00 */
[----:B------:R-:W-:-:S02]  /*0630*/  ISETP.GE.U32.AND P4, PT, R27, UR12, PT ;  /* 0x0000000c1b007c0c */ /* 0x000fc4000bf86070 */
[----:B------:R-:W-:Y:S02]  /*0640*/  SEL R5, R6, R5, !P0 ;  /* 0x0000000506057207 */ /* 0x000fe40004000000 */
[----:B------:R-:W-:Y:S02]  /*0650*/  LOP3.LUT R6, RZ, R12, RZ, 0x33, !PT ;  /* 0x0000000cff067212 */ /* 0x000fe400078e33ff */
[----:B------:R-:W-:Y:S02]  /*0660*/  @P3 IADD3 R7, R7, 0x1, RZ ;  /* 0x0000000107073810 */ /* 0x000fe40007ffe0ff */
[----:B------:R-:W-:Y:S02]  /*0670*/  ISETP.NE.AND P3, PT, R12, RZ, PT ;  /* 0x000000ff0c00720c */ /* 0x000fe40003f65270 */
[----:B------:R-:W-:Y:S02]  /*0680*/  @!P2 IADD3 R7, -R7, RZ, RZ ;  /* 0x000000ff0707a210 */ /* 0x000fe40007ffe1ff */
[----:B------:R-:W-:-:S02]  /*0690*/  ISETP.GT.U32.AND P0, PT, R40, 0x1ff, PT ;  /* 0x000001ff2800780c */ /* 0x000fc40003f04070 */
[----:B------:R-:W-:Y:S02]  /*06a0*/  @!P1 IADD3 R5, -R5, RZ, RZ ;  /* 0x000000ff05059210 */ /* 0x000fe40007ffe1ff */
[C---:B------:R-:W-:Y:S02]  /*06b0*/  SEL R11, R6.reuse, R7, !P3 ;  /* 0x00000007060b7207 */ /* 0x040fe40005800000 */
[----:B------:R-:W-:Y:S02]  /*06c0*/  ISETP.GE.OR.EX P5, PT, R31, UR13, P0, P5 ;  /* 0x0000000d1f007c0c */ /* 0x000fe400087a6750 */
[----:B------:R-:W-:Y:S02]  /*06d0*/  SEL R52, R6, R5, !P3 ;  /* 0x0000000506347207 */ /* 0x000fe40005800000 */
[----:B------:R-:W-:Y:S02]  /*06e0*/  SHF.R.S32.HI R5, RZ, 0x1f, R11 ;  /* 0x0000001fff057819 */ /* 0x000fe4000001140b */
[----:B------:R-:W-:-:S02]  /*06f0*/  LEA R16, R52, R17, 0x7 ;  /* 0x0000001134107211 */ /* 0x000fc400078e38ff */
[----:B------:R-:W-:Y:S01]  /*0700*/  ISETP.GE.OR.EX P4, PT, R21, UR13, P0, P4 ;  /* 0x0000000d15007c0c */ /* 0x000fe20008786740 */
[----:B------:R-:W-:Y:S01]  /*0710*/  IMAD R10, R5, UR10, RZ ;  /* 0x0000000a050a7c24 */ /* 0x000fe2000f8e02ff */
[----:B------:R-:W-:Y:S02]  /*0720*/  SHF.R.S32.HI R17, RZ, 0x1f, R16 ;  /* 0x0000001fff117819 */ /* 0x000fe40000011410 */
[----:B------:R-:W-:Y:S01]  /*0730*/  SHF.R.S32.HI R5, RZ, 0x1f, R15 ;  /* 0x0000001fff057819 */ /* 0x000fe2000001140f */
[----:B------:R-:W4:Y:S01]  /*0740*/  @!P5 LDC.64 R6, c[0x0][0x288] ;  /* 0x0000a200ff06db82 */ /* 0x000f220000000a00 */
[----:B------:R-:W-:Y:S01]  /*0750*/  IMAD R13, R11, UR11, R10 ;  /* 0x0000000b0b0d7c24 */ /* 0x000fe2000f8e020a */
[----:B------:R-:W-:Y:S01]  /*0760*/  ISETP.GE.U32.AND P3, PT, R23, UR12, PT ;  /* 0x0000000c17007c0c */ /* 0x000fe2000bf66070 */
[----:B------:R-:W-:Y:S01]  /*0770*/  IMAD.WIDE.U32 R10, R11, UR10, R16 ;  /* 0x0000000a0b0a7c25 */ /* 0x000fe2000f8e0010 */
[----:B------:R-:W-:Y:S02]  /*0780*/  ISETP.GE.U32.AND P2, PT, R19, UR12, PT ;  /* 0x0000000c13007c0c */ /* 0x000fe4000bf46070 */
[----:B------:R-:W-:Y:S01]  /*0790*/  ISETP.GE.OR.EX P3, PT, R25, UR13, P0, P3 ;  /* 0x0000000d19007c0c */ /* 0x000fe20008766730 */
[----:B-1----:R-:W-:Y:S01]  /*07a0*/  @P6 IMAD R12, R5, R8, RZ ;  /* 0x00000008050c6224 */ /* 0x002fe200078e02ff */
[----:B------:R-:W-:Y:S01]  /*07b0*/  IADD3 R13, R11, R13, RZ ;  /* 0x0000000d0b0d7210 */ /* 0x000fe20007ffe0ff */
[----:B------:R-:W1:Y:S01]  /*07c0*/  @!P5 LDC.64 R36, c[0x0][0x230] ;  /* 0x00008c00ff24db82 */ /* 0x000e620000000a00 */
[----:B------:R-:W-:Y:S01]  /*07d0*/  P2R R46, PR, RZ, 0x20 ;  /* 0x00000020ff2e7803 */ /* 0x000fe20000000000 */
[----:B------:R-:W-:Y:S01]  /*07e0*/  @P6 IMAD R5, R15, R9, R12 ;  /* 0x000000090f056224 */ /* 0x000fe200078e020c */
[----:B------:R-:W-:-:S05]  /*07f0*/  @P6 MOV R12, R10 ;  /* 0x0000000a000c6202 */ /* 0x000fca0000000f00 */
[----:B------:R-:W-:Y:S01]  /*0800*/  @P6 IMAD.WIDE.U32 R8, R15, R8, R12 ;  /* 0x000000080f086225 */ /* 0x000fe200078e000c */
[----:B------:R-:W0:Y:S04]  /*0810*/  @!P5 LDC.64 R34, c[0x0][0x228] ;  /* 0x00008a00ff22db82 */ /* 0x000e280000000a00 */
[----:B------:R-:W-:Y:S01]  /*0820*/  @P6 IADD3 R5, R9, R5, RZ ;  /* 0x0000000509056210 */ /* 0x000fe20007ffe0ff */
[----:B----4-:R-:W-:Y:S01]  /*0830*/  @!P5 IMAD R20, R31, R6, RZ ;  /* 0x000000061f14d224 */ /* 0x010fe200078e02ff */
[C---:B------:R-:W-:Y:S02]  /*0840*/  @P6 SHF.L.U32 R31, R8.reuse, 0x1, RZ ;  /* 0x00000001081f6819 */ /* 0x040fe400000006ff */
[----:B------:R-:W4:Y:S01]  /*0850*/  @!P4 LDC.64 R14, c[0x0][0x288] ;  /* 0x0000a200ff0ecb82 */ /* 0x000f220000000a00 */
[----:B------:R-:W-:Y:S01]  /*0860*/  @P6 SHF.L.U64.HI R18, R8, 0x1, R5 ;  /* 0x0000000108126819 */ /* 0x000fe20000010205 */
[----:B------:R-:W-:Y:S01]  /*0870*/  @!P5 IMAD R33, R29, R7, R20 ;  /* 0x000000071d21d224 */ /* 0x000fe200078e0214 */
[----:B------:R-:W-:-:S02]  /*0880*/  @!P5 MOV R8, R10 ;  /* 0x0000000a0008d202 */ /* 0x000fc40000000f00 */
[----:B------:R-:W-:Y:S02]  /*0890*/  @!P5 MOV R9, R13 ;  /* 0x0000000d0009d202 */ /* 0x000fe40000000f00 */
[----:B------:R-:W-:Y:S02]  /*08a0*/  SHF.R.S32.HI R5, RZ, 0x1f, R19 ;  /* 0x0000001fff057819 */ /* 0x000fe40000011413 */
[----:B--2---:R-:W-:Y:S01]  /*08b0*/  @P6 IADD3 R44, P1, R31, R44, RZ ;  /* 0x0000002c1f2c6210 */ /* 0x004fe20007f3e0ff */
[----:B------:R-:W-:Y:S01]  /*08c0*/  @!P5 IMAD.WIDE.U32 R6, R29, R6, R8 ;  /* 0x000000061d06d225 */ /* 0x000fe200078e0008 */
[----:B------:R-:W-:Y:S01]  /*08d0*/  ISETP.GE.OR.EX P2, PT, R5, UR13, P0, P2 ;  /* 0x0000000d05007c0c */ /* 0x000fe20008746720 */
[----:B------:R-:W2:Y:S01]  /*08e0*/  @!P3 LDC.64 R8, c[0x0][0x288] ;  /* 0x0000a200ff08bb82 */ /* 0x000ea20000000a00 */
[----:B------:R-:W-:Y:S02]  /*08f0*/  @P6 IADD3.X R45, R18, R45, RZ, P1, !PT ;  /* 0x0000002d122d6210 */ /* 0x000fe40000ffe4ff */
[----:B---3--:R-:W-:-:S02]  /*0900*/  @P6 IADD3 R38, P1, R31, R38, RZ ;  /* 0x000000261f266210 */ /* 0x008fc40007f3e0ff */
[----:B------:R-:W-:Y:S02]  /*0910*/  @!P5 IADD3 R7, R7, R33, RZ ;  /* 0x000000210707d210 */ /* 0x000fe40007ffe0ff */
[----:B------:R-:W-:Y:S01]  /*0920*/  @!P5 SHF.L.U32 R29, R6, 0x1, RZ ;  /* 0x00000001061dd819 */ /* 0x000fe200000006ff */
[----:B------:R-:W3:Y:S01]  /*0930*/  @!P4 LDC.64 R32, c[0x0][0x230] ;  /* 0x00008c00ff20cb82 */ /* 0x000ee20000000a00 */
[----:B------:R-:W-:Y:S02]  /*0940*/  @P6 IADD3.X R39, R18, R39, RZ, P1, !PT ;  /* 0x0000002712276210 */ /* 0x000fe40000ffe4ff */
[----:B------:R-:W-:Y:S01]  /*0950*/  @!P5 SHF.L.U64.HI R18, R6, 0x1, R7 ;  /* 0x000000010612d819 */ /* 0x000fe20000010207 */
[----:B----4-:R-:W-:Y:S01]  /*0960*/  @!P4 IMAD R20, R21, R14, RZ ;  /* 0x0000000e1514c224 */ /* 0x010fe200078e02ff */
[----:B------:R-:W-:Y:S02]  /*0970*/  @!P4 MOV R21, R13 ;  /* 0x0000000d0015c202 */ /* 0x000fe40000000f00 */
[----:B-1----:R-:W-:Y:S01]  /*0980*/  @!P5 IADD3 R36, P1, R29, R36, RZ ;  /* 0x000000241d24d210 */ /* 0x002fe20007f3e0ff */
[----:B------:R-:W-:Y:S01]  /*0990*/  @!P4 IMAD R43, R27, R15, R20 ;  /* 0x0000000f1b2bc224 */ /* 0x000fe200078e0214 */
[----:B------:R-:W-:Y:S01]  /*09a0*/  @!P4 MOV R20, R10 ;  /* 0x0000000a0014c202 */ /* 0x000fe20000000f00 */
[----:B------:R-:W1:Y:S01]  /*09b0*/  @!P4 LDC.64 R30, c[0x0][0x228] ;  /* 0x00008a00ff1ecb82 */ /* 0x000e620000000a00 */
[----:B------:R-:W-:-:S02]  /*09c0*/  @!P5 IADD3.X R37, R18, R37, RZ, P1, !PT ;  /* 0x000000251225d210 */ /* 0x000fc40000ffe4ff */
[----:B0-----:R-:W-:Y:S01]  /*09d0*/  @!P5 IADD3 R34, P1, R29, R34, RZ ;  /* 0x000000221d22d210 */ /* 0x001fe20007f3e0ff */
[----:B------:R-:W-:-:S03]  /*09e0*/  @!P4 IMAD.WIDE.U32 R14, R27, R14, R20 ;  /* 0x0000000e1b0ec225 */ /* 0x000fc600078e0014 */
[----:B------:R-:W-:Y:S01]  /*09f0*/  @!P5 IADD3.X R35, R18, R35, RZ, P1, !PT ;  /* 0x000000231223d210 */ /* 0x000fe20000ffe4ff */
[----:B------:R-:W0:Y:S01]  /*0a00*/  @!P2 LDC.64 R6, c[0x0][0x288] ;  /* 0x0000a200ff06ab82 */ /* 0x000e220000000a00 */
[----:B------:R-:W-:Y:S01]  /*0a10*/  @!P4 IADD3 R15, R15, R43, RZ ;  /* 0x0000002b0f0fc210 */ /* 0x000fe20007ffe0ff */
[----:B--2---:R-:W-:Y:S01]  /*0a20*/  @!P3 IMAD R20, R25, R8, RZ ;  /* 0x000000081914b224 */ /* 0x004fe200078e02ff */
[C---:B------:R-:W-:Y:S02]  /*0a30*/  @!P4 SHF.L.U32 R21, R14.reuse, 0x1, RZ ;  /* 0x000000010e15c819 */ /* 0x040fe400000006ff */
[----:B------:R-:W-:Y:S01]  /*0a40*/  @!P4 SHF.L.U64.HI R18, R14, 0x1, R15 ;  /* 0x000000010e12c819 */ /* 0x000fe2000001020f */
[----:B------:R-:W-:Y:S01]  /*0a50*/  @!P3 IMAD R43, R23, R9, R20 ;  /* 0x00000009172bb224 */ /* 0x000fe200078e0214 */
[----:B------:R-:W-:Y:S01]  /*0a60*/  @!P3 MOV R14, R10 ;  /* 0x0000000a000eb202 */ /* 0x000fe20000000f00 */
[----:B------:R-:W2:Y:S01]  /*0a70*/  @!P3 LDC.64 R28, c[0x0][0x230] ;  /* 0x00008c00ff1cbb82 */ /* 0x000ea20000000a00 */
[----:B------:R-:W-:-:S02]  /*0a80*/  @!P3 MOV R15, R13 ;  /* 0x0000000d000fb202 */ /* 0x000fc40000000f00 */
[----:B---3--:R-:W-:Y:S01]  /*0a90*/  @!P4 IADD3 R32, P1, R21, R32, RZ ;  /* 0x000000201520c210 */ /* 0x008fe20007f3e0ff */
[----:B------:R-:W-:-:S03]  /*0aa0*/  @!P3 IMAD.WIDE.U32 R8, R23, R8, R14 ;  /* 0x000000081708b225 */ /* 0x000fc600078e000e */
[----:B------:R-:W-:Y:S01]  /*0ab0*/  @!P4 IADD3.X R33, R18, R33, RZ, P1, !PT ;  /* 0x000000211221c210 */ /* 0x000fe20000ffe4ff */
[----:B------:R-:W3:Y:S01]  /*0ac0*/  @!P3 LDC.64 R26, c[0x0][0x228] ;  /* 0x00008a00ff1abb82 */ /* 0x000ee20000000a00 */
[----:B-1----:R-:W-:Y:S02]  /*0ad0*/  @!P4 IADD3 R30, P1, R21, R30, RZ ;  /* 0x0000001e151ec210 */ /* 0x002fe40007f3e0ff */
[----:B------:R-:W-:Y:S02]  /*0ae0*/  @!P3 IADD3 R9, R9, R43, RZ ;  /* 0x0000002b0909b210 */ /* 0x000fe40007ffe0ff */
[C---:B------:R-:W-:Y:S02]  /*0af0*/  @!P3 SHF.L.U32 R15, R8.reuse, 0x1, RZ ;  /* 0x00000001080fb819 */ /* 0x040fe400000006ff */
[----:B------:R-:W-:Y:S01]  /*0b00*/  @!P3 SHF.L.U64.HI R14, R8, 0x1, R9 ;  /* 0x00000001080eb819 */ /* 0x000fe20000010209 */
[----:B------:R-:W1:Y:S01]  /*0b10*/  @!P2 LDC.64 R24, c[0x0][0x230] ;  /* 0x00008c00ff18ab82 */ /* 0x000e620000000a00 */
[----:B------:R-:W-:Y:S01]  /*0b20*/  @!P2 MOV R8, R10 ;  /* 0x0000000a0008a202 */ /* 0x000fe20000000f00 */
[----:B0-----:R-:W-:Y:S01]  /*0b30*/  @!P2 IMAD R20, R5, R6, RZ ;  /* 0x000000060514a224 */ /* 0x001fe200078e02ff */
[----:B------:R-:W-:-:S02]  /*0b40*/  @!P2 MOV R9, R13 ;  /* 0x0000000d0009a202 */ /* 0x000fc40000000f00 */
[----:B------:R-:W-:Y:S01]  /*0b50*/  @!P4 IADD3.X R31, R18, R31, RZ, P1, !PT ;  /* 0x0000001f121fc210 */ /* 0x000fe20000ffe4ff */
[----:B------:R-:W-:Y:S01]  /*0b60*/  @!P2 IMAD R7, R19, R7, R20 ;  /* 0x000000071307a224 */ /* 0x000fe200078e0214 */
[----:B------:R-:W-:Y:S01]  /*0b70*/  P2R R5, PR, RZ, 0x10 ;  /* 0x00000010ff057803 */ /* 0x000fe20000000000 */
[----:B------:R-:W0:Y:S01]  /*0b80*/  @!P2 LDC.64 R22, c[0x0][0x228] ;  /* 0x00008a00ff16ab82 */ /* 0x000e220000000a00 */
        /* <DEDUP_REMOVED lines=9> */
[----:B-1----:R-:W-:Y:S01]  /*0c20*/  @!P2 IADD3 R24, P1, R7, R24, RZ ;  /* 0x000000180718a210 */ /* 0x002fe20007f3e0ff */
[----:B------:R-:W5:Y:S01]  /*0c30*/  @!P3 LDG.E R54, desc[UR8][R26.64] ;  /* 0x000000081a36b981 */ /* 0x000f62000c1e1900 */
[----:B------:R-:W-:-:S02]  /*0c40*/  IADD3 R15, R2, 0x28, RZ ;  /* 0x00000028020f7810 */ /* 0x000fc40007ffe0ff */
[----:B------:R-:W-:Y:S02]  /*0c50*/  @!P2 IADD3.X R25, R8, R25, RZ, P1, !PT ;  /* 0x000000190819a210 */ /* 0x000fe40000ffe4ff */
[----:B------:R-:W-:Y:S02]  /*0c60*/  SHF.R.S32.HI R9, RZ, 0x1f, R15 ;  /* 0x0000001fff097819 */ /* 0x000fe4000001140f */
        /* <DEDUP_REMOVED lines=20> */
[----:B------:R-:W-:Y:S01]  /*0db0*/  MOV R53, RZ ;  /* 0x000000ff00357202 */ /* 0x000fe20000000f00 */
[----:B------:R-:W-:Y:S01]  /*0dc0*/  BSSY B0, `(.L_x_1590) ;  /* 0x0000059000007945 */ /* 0x000fe20003800000 */
[----:B------:R-:W-:Y:S01]  /*0dd0*/  ISETP.GE.OR.EX P5, PT, R19, UR13, P0, P6 ;  /* 0x0000000d13007c0c */ /* 0x000fe200087a6760 */
[----:B------:R-:W5:Y:S04]  /*0de0*/  @!P1 LDG.E R51, desc[UR8][R6.64] ;  /* 0x0000000806339981 */ /* 0x000f68000c1e1900 */
[----:B------:R-:W5:Y:S08]  /*0df0*/  @!P2 LDG.E R53, desc[UR8][R22.64] ;  /* 0x000000081635a981 */ /* 0x000f70000c1e1900 */
[----:B------:R-:W0:Y:S01]  /*0e00*/  @!P5 LDC.64 R14, c[0x0][0x288] ;  /* 0x0000a200ff0edb82 */ /* 0x000e220000000a00 */
[----:B------:R-:W-:-:S02]  /*0e10*/  @!P5 MOV R18, R10 ;  /* 0x0000000a0012d202 */ /* 0x000fc40000000f00 */
        /* <DEDUP_REMOVED lines=29> */
[----:B-1----:R-:W-:Y:S01]  /*0ff0*/  @P6 IADD3 R14, P4, R47, R14, RZ ;  /* 0x0000000e2f0e6210 */ /* 0x002fe20007f9e0ff */
[----:B------:R-:W0:Y:S01]  /*1000*/  @P6 LDC.64 R42, c[0x0][0x228] ;  /* 0x00008a00ff2a6b82 */ /* 0x000e220000000a00 */
[----:B------:R-:W-:Y:S02]  /*1010*/  MOV R49, RZ ;  /* 0x000000ff00317202 */ /* 0x000fe40000000f00 */
[----:B------:R-:W-:-:S05]  /*1020*/  @P6 IADD3.X R15, R48, R15, RZ, P4, !PT ;  /* 0x0000000f300f6210 */ /* 0x000fca00027fe4ff */
[----:B------:R1:W5:Y:S02]  /*1030*/  @P6 LDG.E R49, desc[UR8][R14.64] ;  /* 0x000000080e316981 */ /* 0x000364000c1e1900 */
[----:B-1----:R-:W1:Y:S01]  /*1040*/  LDC.64 R14, c[0x0][0x248] ;  /* 0x00009200ff0e7b82 */ /* 0x002e620000000a00 */
[----:B0-----:R-:W-:-:S04]  /*1050*/  @P6 IADD3 R42, P4, R47, R42, RZ ;  /* 0x0000002a2f2a6210 */ /* 0x001fc80007f9e0ff */
[----:B------:R-:W-:Y:S02]  /*1060*/  @P6 IADD3.X R43, R48, R43, RZ, P4, !PT ;  /* 0x0000002b302b6210 */ /* 0x000fe400027fe4ff */
[----:B------:R-:W-:-:S03]  /*1070*/  ISETP.NE.AND P4, PT, R5, RZ, PT ;  /* 0x000000ff0500720c */ /* 0x000fc60003f85270 */
[----:B------:R0:W5:Y:S01]  /*1080*/  @P6 LDG.E R58, desc[UR8][R42.64] ;  /* 0x000000082a3a6981 */ /* 0x000162000c1e1900 */
[----:B-1----:R-:W-:Y:S01]  /*1090*/  IMAD.WIDE R14, R41, 0x8, R14 ;  /* 0x00000008290e7825 */ /* 0x002fe200078e020e */
[----:B------:R-:W-:-:S08]  /*10a0*/  MOV R5, 0x3f800000 ;  /* 0x3f80000000057802 */ /* 0x000fd00000000f00 */
[----:B------:R-:W5:Y:S04]  /*10b0*/  @!P4 LDG.E R55, desc[UR8][R30.64] ;  /* 0x000000081e37c981 */ /* 0x000f68000c1e1900 */
[----:B------:R-:W2:Y:S01]  /*10c0*/  LDG.E.64 R14, desc[UR8][R14.64] ;  /* 0x000000080e0e7981 */ /* 0x000ea2000c1e1b00 */
[----:B0-----:R-:W-:-:S06]  /*10d0*/  CS2R R42, SRZ ;  /* 0x00000000002a7805 */ /* 0x001fcc000001ff00 */
[----:B------:R0:W5:Y:S01]  /*10e0*/  @P5 LDG.E R42, desc[UR8][R44.64] ;  /* 0x000000082c2a5981 */ /* 0x000162000c1e1900 */
[----:B------:R-:W-:-:S03]  /*10f0*/  ISETP.NE.AND P5, PT, R46, RZ, PT ;  /* 0x000000ff2e00720c */ /* 0x000fc60003fa5270 */
[----:B------:R-:W5:Y:S01]  /*1100*/  @!P2 LDG.E R43, desc[UR8][R24.64] ;  /* 0x00000008182ba981 */ /* 0x000f62000c1e1900 */
[----:B0-----:R-:W-:-:S09]  /*1110*/  CS2R R44, SRZ ;  /* 0x00000000002c7805 */ /* 0x001fd2000001ff00 */
[----:B------:R-:W5:Y:S04]  /*1120*/  @!P5 LDG.E R56, desc[UR8][R34.64] ;  /* 0x000000082238d981 */ /* 0x000f68000c1e1900 */
[----:B------:R-:W5:Y:S04]  /*1130*/  @!P4 LDG.E R45, desc[UR8][R32.64] ;  /* 0x00000008202dc981 */ /* 0x000f68000c1e1900 */
[----:B------:R-:W5:Y:S01]  /*1140*/  @!P1 LDG.E R44, desc[UR8][R20.64] ;  /* 0x00000008142c9981 */ /* 0x000f62000c1e1900 */
[----:B--2---:R-:W-:-:S05]  /*1150*/  FFMA.FTZ R48, -R14, R14, R15 ;  /* 0x0000000e0e307223 */ /* 0x004fca000001010f */
[----:B------:R-:W-:-:S13]  /*1160*/  FSETP.GTU.FTZ.AND P6, PT, R48, RZ, PT ;  /* 0x000000ff3000720b */ /* 0x000fda0003fdc000 */
[----:B------:R-:W0:Y:S02]  /*1170*/  @P6 LDC R47, c[0x0][0x250] ;  /* 0x00009400ff2f6b82 */ /* 0x000e240000000800 */
[----:B0-----:R-:W-:-:S04]  /*1180*/  @P6 FADD.FTZ R47, R48, R47 ;  /* 0x0000002f302f6221 */ /* 0x001fc80000010000 */
[----:B------:R0:W1:Y:S01]  /*1190*/  @P6 MUFU.RSQ R5, R47 ;  /* 0x0000002f00056308 */ /* 0x0000620000001400 */
[----:B------:R-:W-:Y:S02]  /*11a0*/  LOP3.LUT P6, RZ, R4, 0x2, RZ, 0xc0, !PT ;  /* 0x0000000204ff7812 */ /* 0x000fe400078cc0ff */
[----:B------:R-:W-:Y:S02]  /*11b0*/  MOV R48, RZ ;  /* 0x000000ff00307202 */ /* 0x000fe40000000f00 */
[----:B0-----:R-:W-:-:S04]  /*11c0*/  CS2R R46, SRZ ;  /* 0x00000000002e7805 */ /* 0x001fc8000001ff00 */
[----:B------:R-:W5:Y:S05]  /*11d0*/  @!P5 LDG.E R48, desc[UR8][R36.64] ;  /* 0x000000082430d981 */ /* 0x000f6a000c1e1900 */
[----:B------:R-:W5:Y:S04]  /*11e0*/  @!P6 LDG.E R57, desc[UR8][R18.64] ;  /* 0x000000081239e981 */ /* 0x000f68000c1e1900 */
[----:B------:R-:W5:Y:S01]  /*11f0*/  @!P3 LDG.E R46, desc[UR8][R28.64] ;  /* 0x000000081c2eb981 */ /* 0x000f62000c1e1900 */
[----:B------:R-:W-:-:S03]  /*1200*/  CS2R R6, SRZ ;  /* 0x0000000000067805 */ /* 0x000fc6000001ff00 */
[----:B------:R0:W5:Y:S02]  /*1210*/  @!P6 LDG.E R47, desc[UR8][R8.64] ;  /* 0x00000008082fe981 */ /* 0x000164000c1e1900 */
[----:B0-----:R-:W-:Y:S01]  /*1220*/  CS2R R8, SRZ ;  /* 0x0000000000087805 */ /* 0x001fe2000001ff00 */
        /* <DEDUP_REMOVED lines=18> */
.L_x_1591:
[----:B------:R-:W-:Y:S05]  /*1350*/  BSYNC B0 ;  /* 0x0000000000007941 */ /* 0x000fea0003800000 */
.L_x_1590:
[----:B------:R-:W-:Y:S01]  /*1360*/  ISETP.NE.AND P0, PT, RZ, UR5, PT ;  /* 0x00000005ff007c0c */ /* 0x000fe2000bf05270 */
[--C-:B-----5:R-:W-:Y:S01]  /*1370*/  HADD2.F32 R15, -RZ, R47.reuse.H0_H0 ;  /* 0x2000002fff0f7230 */ /* 0x120fe20000004100 */
[----:B------:R-:W-:Y:S01]  /*1380*/  LOP3.LUT R4, R4, 0xfffffff7, RZ, 0xc0, !PT ;  /* 0xfffffff704047812 */ /* 0x000fe200078ec0ff */
[----:B------:R-:W-:Y:S02]  /*1390*/  HADD2.F32 R17, -RZ, R47.H1_H1 ;  /* 0x3000002fff117230 */ /* 0x000fe40000004100 */
[--C-:B------:R-:W-:Y:S02]  /*13a0*/  HADD2.F32 R23, -RZ, R48.reuse.H0_H0 ;  /* 0x20000030ff177230 */ /* 0x100fe40000004100 */
[C---:B------:R-:W-:Y:S01]  /*13b0*/  FADD.FTZ R16, -R14.reuse, R15 ;  /* 0x0000000f0e107221 */ /* 0x040fe20000010100 */
[----:B------:R-:W-:Y:S02]  /*13c0*/  HADD2.F32 R25, -RZ, R48.H1_H1 ;  /* 0x30000030ff197230 */ /* 0x000fe40000004100 */
[----:B------:R-:W-:Y:S01]  /*13d0*/  FADD.FTZ R26, -R14, R17 ;  /* 0x000000110e1a7221 */ /* 0x000fe20000010100 */
[----:B------:R-:W-:-:S02]  /*13e0*/  HADD2.F32 R19, -RZ, R56.H0_H0 ;  /* 0x20000038ff137230 */ /* 0x000fc40000004100 */
[C---:B------:R-:W-:Y:S01]  /*13f0*/  FADD.FTZ R24, -R14.reuse, R23 ;  /* 0x000000170e187221 */ /* 0x040fe20000010100 */
[----:B------:R-:W-:Y:S02]  /*1400*/  HADD2.F32 R18, -RZ, R56.H1_H1 ;  /* 0x30000038ff127230 */ /* 0x000fe40000004100 */
[----:B------:R-:W-:Y:S01]  /*1410*/  FADD.FTZ R22, -R14, R25 ;  /* 0x000000190e167221 */ /* 0x000fe20000010100 */
[--C-:B------:R-:W-:Y:S02]  /*1420*/  HADD2.F32 R21, -RZ, R57.reuse.H0_H0 ;  /* 0x20000039ff157230 */ /* 0x100fe40000004100 */
[-C--:B------:R-:W-:Y:S01]  /*1430*/  FMUL.FTZ R16, R16, R5.reuse ;  /* 0x0000000510107220 */ /* 0x080fe20000410000 */
        /* <DEDUP_REMOVED lines=22> */
.L_x_1592:
        /* <DEDUP_REMOVED lines=26> */
.L_x_1593:
[----:B------:R-:W-:Y:S01]  /*1740*/  FFMA.FTZ R22, R15, R26, R16 ;  /* 0x0000001a0f167223 */ /* 0x000fe20000010010 */
[----:B------:R-:W-:Y:S01]  /*1750*/  FADD.FTZ R16, RZ, R21 ;  /* 0x00000015ff107221 */ /* 0x000fe20000010000 */
[----:B------:R-:W-:Y:S01]  /*1760*/  FMUL.FTZ R29, R19, R6 ;  /* 0x00000006131d7220 */ /* 0x000fe20000410000 */
[----:B------:R-:W-:Y:S01]  /*1770*/  FADD.FTZ R26, R26, R25 ;  /* 0x000000191a1a7221 */ /* 0x000fe20000010000 */
[--C-:B------:R-:W-:Y:S02]  /*1780*/  HADD2.F32 R31, -RZ, R45.reuse.H0_H0 ;  /* 0x2000002dff1f7230 */ /* 0x100fe40000004100 */
[----:B------:R-:W-:Y:S01]  /*1790*/  FFMA.FTZ R23, R24, R19, R23 ;  /* 0x0000001318177223 */ /* 0x000fe20000010017 */
[----:B------:R-:W-:Y:S02]  /*17a0*/  HADD2.F32 R33, -RZ, R45.H1_H1 ;  /* 0x3000002dff217230 */ /* 0x000fe40000004100 */
[----:B------:R-:W-:Y:S01]  /*17b0*/  FADD.FTZ R19, R16, R19 ;  /* 0x0000001310137221 */ /* 0x000fe20000010000 */
[----:B------:R-:W-:Y:S01]  /*17c0*/  FFMA.FTZ R16, R15, R20, RZ ;  /* 0x000000140f107223 */ /* 0x000fe200000100ff */
[----:B------:R-:W-:Y:S01]  /*17d0*/  FFMA.FTZ R25, R24, R29, R22 ;  /* 0x0000001d18197223 */ /* 0x000fe20000010016 */
[----:B------:R-:W-:Y:S01]  /*17e0*/  FADD.FTZ R27, RZ, R20 ;  /* 0x00000014ff1b7221 */ /* 0x000fe20000010000 */
[----:B------:R-:W-:Y:S01]  /*17f0*/  FADD.FTZ R15, R26, R29 ;  /* 0x0000001d1a0f7221 */ /* 0x000fe20000010000 */
[----:B------:R-:W-:Y:S01]  /*1800*/  FMUL.FTZ R20, R18, R9 ;  /* 0x0000000912147220 */ /* 0x000fe20000410000 */
[C---:B------:R-:W-:Y:S01]  /*1810*/  FADD.FTZ R26, -R14.reuse, R31 ;  /* 0x0000001f0e1a7221 */ /* 0x040fe20000010100 */
[----:B------:R-:W-:Y:S01]  /*1820*/  FADD.FTZ R24, -R14, R33 ;  /* 0x000000210e187221 */ /* 0x000fe20000010100 */
[----:B------:R-:W-:Y:S01]  /*1830*/  FFMA.FTZ R21, R17, R18, R16 ;  /* 0x0000001211157223 */ /* 0x000fe20000010010 */
[----:B------:R-:W-:Y:S01]  /*1840*/  FADD.FTZ R27, R27, R18 ;  /* 0x000000121b1b7221 */ /* 0x000fe20000010000 */
[----:B------:R-:W-:Y:S01]  /*1850*/  FFMA.FTZ R18, R17, R20, R25 ;  /* 0x0000001411127223 */ /* 0x000fe20000010019 */
        /* <DEDUP_REMOVED lines=23> */
.L_x_1594:
[----:B------:R-:W-:Y:S01]  /*19d0*/  FMUL.FTZ R25, R22, R6 ;  /* 0x0000000616197220 */ /* 0x000fe20000410000 */
[----:B------:R-:W-:Y:S01]  /*19e0*/  FFMA.FTZ R17, R26, R22, R23 ;  /* 0x000000161a117223 */ /* 0x000fe20000010017 */
[----:B------:R-:W-:Y:S01]  /*19f0*/  FADD.FTZ R20, R20, R15 ;  /* 0x0000000f14147221 */ /* 0x000fe20000010000 */
[--C-:B------:R-:W-:Y:S02]  /*1a00*/  HADD2.F32 R29, -RZ, R46.reuse.H0_H0 ;  /* 0x2000002eff1d7230 */ /* 0x100fe40000004100 */
[----:B------:R-:W-:Y:S01]  /*1a10*/  FFMA.FTZ R23, R26, R25, R18 ;  /* 0x000000191a177223 */ /* 0x000fe20000010012 */
[----:B------:R-:W-:Y:S01]  /*1a20*/  FMUL.FTZ R18, R16, R9 ;  /* 0x0000000910127220 */ /* 0x000fe20000410000 */
[----:B------:R-:W-:Y:S02]  /*1a30*/  HADD2.F32 R31, -RZ, R46.H1_H1 ;  /* 0x3000002eff1f7230 */ /* 0x000fe40000004100 */
[----:B------:R-:W-:Y:S01]  /*1a40*/  FADD.FTZ R15, R19, R22 ;  /* 0x00000016130f7221 */ /* 0x000fe20000010000 */
        /* <DEDUP_REMOVED lines=29> */
.L_x_1595:
        /* <DEDUP_REMOVED lines=32> */
.L_x_1596:
        /* <DEDUP_REMOVED lines=14> */
[--C-:B------:R-:W-:Y:S02]  /*1f00*/  HADD2.F32 R18, -RZ, R51.reuse.H1_H1 ;  /* 0x30000033ff127230 */ /* 0x100fe40000004100 */
[----:B------:R-:W-:Y:S01]  /*1f10*/  FADD.FTZ R32, -R14, R17 ;  /* 0x000000110e207221 */ /* 0x000fe20000010100 */
[----:B------:R-:W-:Y:S02]  /*1f20*/  HADD2.F32 R17, -RZ, R51.H0_H0 ;  /* 0x20000033ff117230 */ /* 0x000fe40000004100 */
        /* <DEDUP_REMOVED lines=21> */
.L_x_1597:
[----:B------:R-:W-:Y:S01]  /*2080*/  FMUL.FTZ R31, R17, R6 ;  /* 0x00000006111f7220 */ /* 0x000fe20000410000 */
[----:B------:R-:W-:Y:S01]  /*2090*/  FADD.FTZ R27, R27, R20 ;  /* 0x000000141b1b7221 */ /* 0x000fe20000010000 */
[----:B------:R-:W-:Y:S01]  /*20a0*/  FFMA.FTZ R19, R22, R21, R23 ;  /* 0x0000001516137223 */ /* 0x000fe20000010017 */
[--C-:B------:R-:W-:Y:S02]  /*20b0*/  HADD2.F32 R23, -RZ, R42.reuse.H0_H0 ;  /* 0x2000002aff177230 */ /* 0x100fe40000004100 */
[----:B------:R-:W-:Y:S01]  /*20c0*/  FFMA.FTZ R20, R16, R31, R29 ;  /* 0x0000001f10147223 */ /* 0x000fe2000001001d */
[----:B------:R-:W-:Y:S01]  /*20d0*/  FADD.FTZ R31, R30, R31 ;  /* 0x0000001f1e1f7221 */ /* 0x000fe20000010000 */
[----:B------:R-:W-:Y:S01]  /*20e0*/  FMUL.FTZ R30, R18, R9 ;  /* 0x00000009121e7220 */ /* 0x000fe20000410000 */
[----:B------:R-:W-:Y:S02]  /*20f0*/  HADD2.F32 R33, -RZ, R42.H1_H1 ;  /* 0x3000002aff217230 */ /* 0x000fe40000004100 */
[----:B------:R-:W-:Y:S01]  /*2100*/  FADD.FTZ R24, R24, R21 ;  /* 0x0000001518187221 */ /* 0x000fe20000010000 */
[----:B------:R-:W-:-:S02]  /*2110*/  HADD2.F32 R22, -RZ, R50.H1_H1 ;  /* 0x30000032ff167230 */ /* 0x000fc40000004100 */
[----:B------:R-:W-:Y:S01]  /*2120*/  FFMA.FTZ R29, R15, R30, R20 ;  /* 0x0000001e0f1d7223 */ /* 0x000fe20000010014 */
[C---:B------:R-:W-:Y:S01]  /*2130*/  FADD.FTZ R20, -R14.reuse, R23 ;  /* 0x000000170e147221 */ /* 0x040fe20000010100 */
[----:B------:R-:W-:Y:S01]  /*2140*/  FADD.FTZ R32, -R14, R33 ;  /* 0x000000210e207221 */ /* 0x000fe20000010100 */
[----:B------:R-:W-:Y:S01]  /*2150*/  FADD.FTZ R30, R30, R31 ;  /* 0x0000001f1e1e7221 */ /* 0x000fe20000010000 */
[----:B------:R-:W-:Y:S02]  /*2160*/  HADD2.F32 R23, -RZ, R50.H0_H0 ;  /* 0x20000032ff177230 */ /* 0x000fe40000004100 */
[-C--:B------:R-:W-:Y:S01]  /*2170*/  FMUL.FTZ R20, R20, R5.reuse ;  /* 0x0000000514147220 */ /* 0x080fe20000410000 */
[----:B------:R-:W-:Y:S01]  /*2180*/  FMUL.FTZ R21, R32, R5 ;  /* 0x0000000520157220 */ /* 0x000fe20000410000 */
        /* <DEDUP_REMOVED lines=19> */
.L_x_1598:
[----:B------:R-:W-:Y:S01]  /*22c0*/  FMUL.FTZ R31, R23, R6 ;  /* 0x00000006171f7220 */ /* 0x000fe20000410000 */
[----:B------:R-:W-:Y:S01]  /*22d0*/  FFMA.FTZ R28, R25, R26, R28 ;  /* 0x0000001a191c7223 */ /* 0x000fe2000001001c */
[----:B------:R-:W-:Y:S02]  /*22e0*/  FADD.FTZ R27, R27, R26 ;  /* 0x0000001a1b1b7221 */ /* 0x000fe40000010000 */
[----:B------:R-:W-:Y:S01]  /*22f0*/  FFMA.FTZ R26, R20, R31, R29 ;  /* 0x0000001f141a7223 */ /* 0x000fe2000001001d */
[----:B------:R-:W-:Y:S01]  /*2300*/  FADD.FTZ R25, R30, R31 ;  /* 0x0000001f1e197221 */ /* 0x000fe20000010000 */
[--C-:B------:R-:W-:Y:S02]  /*2310*/  HADD2.F32 R29, -RZ, R49.reuse.H0_H0 ;  /* 0x20000031ff1d7230 */ /* 0x100fe40000004100 */
[----:B------:R-:W-:Y:S01]  /*2320*/  FMUL.FTZ R30, R22, R9 ;  /* 0x00000009161e7220 */ /* 0x000fe20000410000 */
[----:B------:R-:W-:Y:S02]  /*2330*/  HADD2.F32 R31, -RZ, R49.H1_H1 ;  /* 0x30000031ff1f7230 */ /* 0x000fe40000004100 */
[----:B------:R-:W-:-:S03]  /*2340*/  FADD.FTZ R32, -R14, R29 ;  /* 0x0000001d0e207221 */ /* 0x000fc60000010100 */
[----:B------:R-:W-:Y:S01]  /*2350*/  FADD.FTZ R34, -R14, R31 ;  /* 0x0000001f0e227221 */ /* 0x000fe20000010100 */
[----:B------:R-:W-:Y:S01]  /*2360*/  FFMA.FTZ R31, R21, R30, R26 ;  /* 0x0000001e151f7223 */ /* 0x000fe2000001001a */
[----:B------:R-:W-:Y:S01]  /*2370*/  FADD.FTZ R30, R30, R25 ;  /* 0x000000191e1e7221 */ /* 0x000fe20000010000 */
[-C--:B------:R-:W-:Y:S01]  /*2380*/  FMUL.FTZ R32, R32, R5.reuse ;  /* 0x0000000520207220 */ /* 0x080fe20000410000 */
[----:B------:R-:W-:Y:S01]  /*2390*/  FMUL.FTZ R29, R34, R5 ;  /* 0x00000005221d7220 */ /* 0x000fe20000410000 */
[--C-:B------:R-:W-:Y:S02]  /*23a0*/  HADD2.F32 R25, -RZ, R58.reuse.H0_H0 ;  /* 0x2000003aff197230 */ /* 0x100fe40000004100 */
        /* <DEDUP_REMOVED lines=20> */
.L_x_1599:
[----:B------:R-:W2:Y:S01]  /*24f0*/  LDL R35, [R1] ;  /* 0x0000000001237983 */ /* 0x000ea20000100800 */
[----:B------:R-:W-:Y:S01]  /*2500*/  FMUL.FTZ R33, R25, R6 ;  /* 0x0000000619217220 */ /* 0x000fe20000410000 */
[----:B------:R-:W0:Y:S01]  /*2510*/  S2UR UR10, SR_CgaCtaId ;  /* 0x00000000000a79c3 */ /* 0x000e220000008800 */
[----:B------:R-:W-:Y:S01]  /*2520*/  UMOV UR6, 0x400 ;  /* 0x0000040000067882 */ /* 0x000fe20000000000 */
[----:B------:R-:W1:Y:S01]  /*2530*/  S2R R37, SR_LANEID ;  /* 0x0000000000257919 */ /* 0x000e620000000000 */
[----:B------:R-:W-:Y:S01]  /*2540*/  FFMA.FTZ R34, R32, R33, R31 ;  /* 0x0000002120227223 */ /* 0x000fe2000001001f */
[----:B------:R-:W-:Y:S01]  /*2550*/  FMUL.FTZ R31, R26, R9 ;  /* 0x000000091a1f7220 */ /* 0x000fe20000410000 */
[----:B------:R-:W-:Y:S01]  /*2560*/  FADD.FTZ R36, R30, R33 ;  /* 0x000000211e247221 */ /* 0x000fe20000010000 */
[----:B------:R-:W-:Y:S01]  /*2570*/  UIADD3 UR5, UR6, 0xa0, URZ ;  /* 0x000000a006057890 */ /* 0x000fe2000fffe03f */
[----:B------:R-:W-:Y:S01]  /*2580*/  FFMA.FTZ R19, R16, R17, R19 ;  /* 0x0000001110137223 */ /* 0x000fe20000010013 */
[----:B------:R-:W-:Y:S01]  /*2590*/  FFMA.FTZ R30, R29, R31, R34 ;  /* 0x0000001f1d1e7223 */ /* 0x000fe20000010022 */
[----:B------:R-:W-:Y:S01]  /*25a0*/  FADD.FTZ R31, R31, R36 ;  /* 0x000000241f1f7221 */ /* 0x000fe20000010000 */
[----:B------:R-:W-:Y:S01]  /*25b0*/  FADD.FTZ R24, R24, R17 ;  /* 0x0000001118187221 */ /* 0x000fe20000010000 */
[----:B------:R-:W-:Y:S01]  /*25c0*/  FFMA.FTZ R28, R15, R18, R28 ;  /* 0x000000120f1c7223 */ /* 0x000fe2000001001c */
[----:B------:R-:W-:Y:S01]  /*25d0*/  FADD.FTZ R27, R27, R18 ;  /* 0x000000121b1b7221 */ /* 0x000fe20000010000 */
[----:B------:R-:W3:Y:S01]  /*25e0*/  SHFL.DOWN PT, R33, R30, 0x1, 0x1f ;  /* 0x08201f001e217f89 */ /* 0x000ee200000e0000 */
[----:B------:R-:W-:Y:S01]  /*25f0*/  FFMA.FTZ R19, R20, R23, R19 ;  /* 0x0000001714137223 */ /* 0x000fe20000010013 */
[----:B------:R-:W-:Y:S01]  /*2600*/  FADD.FTZ R24, R24, R23 ;  /* 0x0000001718187221 */ /* 0x000fe20000010000 */
[----:B------:R-:W-:Y:S01]  /*2610*/  FFMA.FTZ R28, R21, R22, R28 ;  /* 0x00000016151c7223 */ /* 0x000fe2000001001c */
[----:B------:R-:W4:Y:S01]  /*2620*/  SHFL.DOWN PT, R34, R31, 0x1, 0x1f ;  /* 0x08201f001f227f89 */ /* 0x000f2200000e0000 */
[----:B------:R-:W-:Y:S01]  /*2630*/  FADD.FTZ R27, R27, R22 ;  /* 0x000000161b1b7221 */ /* 0x000fe20000010000 */
[----:B------:R-:W-:Y:S01]  /*2640*/  FFMA.FTZ R16, R32, R25, R19 ;  /* 0x0000001920107223 */ /* 0x000fe20000010013 */
[----:B------:R-:W-:Y:S01]  /*2650*/  FFMA.FTZ R17, R29, R26, R28 ;  /* 0x0000001a1d117223 */ /* 0x000fe2000001001c */
        /* <DEDUP_REMOVED lines=39> */
[----:B------:R-:W-:-:S02]  /*28d0*/  FADD.FTZ R32, R31, R29 ;  /* 0x0000001d1f207221 */ /* 0x000fc40000010000 */
[----:B------:R-:W0:Y:S01]  /*28e0*/  LDS.128 R28, [UR5+0x40] ;  /* 0x00004005ff1c7984 */ /* 0x000e220008000c00 */
[----:B-1----:R-:W-:Y:S01]  /*28f0*/  FADD.FTZ R33, R33, R20 ;  /* 0x0000001421217221 */ /* 0x002fe20000010000 */
[----:B------:R-:W-:-:S03]  /*2900*/  FADD.FTZ R20, R32, R21 ;  /* 0x0000001520147221 */ /* 0x000fc60000010000 */
        /* <DEDUP_REMOVED lines=11> */
[----:B------:R-:W-:-:S03]  /*29c0*/  FADD.FTZ R28, R24, R31 ;  /* 0x0000001f181c7221 */ /* 0x000fc60000010000 */
[----:B-1----:R-:W-:Y:S01]  /*29d0*/  FADD.FTZ R29, R25, R32 ;  /* 0x00000020191d7221 */ /* 0x002fe20000010000 */
[----:B------:R-:W-:Y:S01]  /*29e0*/  FADD.FTZ R32, R28, R33 ;  /* 0x000000211c207221 */ /* 0x000fe20000010000 */
[----:B------:R-:W1:Y:S02]  /*29f0*/  LDS.128 R24, [UR5+0x70] ;  /* 0x00007005ff187984 */ /* 0x000e640008000c00 */
[----:B------:R-:W-:Y:S01]  /*2a00*/  FADD.FTZ R33, R29, R34 ;  /* 0x000000221d217221 */ /* 0x000fe20000010000 */
[----:B------:R-:W-:Y:S01]  /*2a10*/  FADD.FTZ R32, R32, R35 ;  /* 0x0000002320207221 */ /* 0x000fe20000010000 */
[----:B------:R-:W2:Y:S02]  /*2a20*/  LDS.128 R28, [UR5+0x80] ;  /* 0x00008005ff1c7984 */ /* 0x000ea40008000c00 */
        /* <DEDUP_REMOVED lines=12> */
.L_x_1601:
[----:B------:R-:W-:Y:S05]  /*2af0*/  BSYNC B0 ;  /* 0x0000000000007941 */ /* 0x000fea0003800000 */
.L_x_1600:
        /* <DEDUP_REMOVED lines=21> */
[----:B------:R-:W-:Y:S01]  /*2c50*/  LDS.128 R24, [R15+0x1c00] ;  /* 0x001c00000f187984 */ /* 0x000fe20000000c00 */
[----:B---3--:R-:W-:Y:S01]  /*2c60*/  FADD.FTZ R33, R21, R36 ;  /* 0x0000002415217221 */ /* 0x008fe20000010000 */
[----:B------:R-:W-:Y:S01]  /*2c70*/  FADD.FTZ R28, R28, R35 ;  /* 0x000000231c1c7221 */ /* 0x000fe20000010000 */
        /* <DEDUP_REMOVED lines=13> */
[----:B------:R-:W-:Y:S01]  /*2d50*/  FADD.FTZ R16, R33, R24 ;  /* 0x0000001821107221 */ /* 0x000fe20000010000 */
[----:B------:R-:W-:Y:S01]  /*2d60*/  FADD.FTZ R17, R32, R25 ;  /* 0x0000001920117221 */ /* 0x000fe20000010000 */
[----:B------:R-:W-:Y:S01]  /*2d70*/  FADD.FTZ R18, R29, R26 ;  /* 0x0000001a1d127221 */ /* 0x000fe20000010000 */
[----:B------:R-:W-:-:S07]  /*2d80*/  FADD.FTZ R19, R28, R27 ;  /* 0x0000001b1c137221 */ /* 0x000fce0000010000 */
.L_x_1603:
[----:B------:R-:W-:Y:S05]  /*2d90*/  BSYNC B0 ;  /* 0x0000000000007941 */ /* 0x000fea0003800000 */
.L_x_1602:
[----:B------:R-:W0:Y:S01]  /*2da0*/  LDC.64 R20, c[0x0][0x268] ;  /* 0x00009a00ff147b82 */ /* 0x000e220000000a00 */
[----:B------:R-:W-:Y:S01]  /*2db0*/  LEA R23, R52, R40, 0x6 ;  /* 0x0000002834177211 */ /* 0x000fe200078e30ff */
[----:B------:R-:W-:Y:S06]  /*2dc0*/  BSSY B0, `(.L_x_1604) ;  /* 0x0000011000007945 */ /* 0x000fec0003800000 */
[----:B------:R-:W1:Y:S01]  /*2dd0*/  LDC R15, c[0x0][0xc] ;  /* 0x00000300ff0f7b82 */ /* 0x000e620000000800 */
[----:B0-----:R-:W-:Y:S01]  /*2de0*/  IMAD.WIDE R20, R23, 0x4, R20 ;  /* 0x0000000417147825 */ /* 0x001fe200078e0214 */
[----:B------:R-:W-:Y:S06]  /*2df0*/  @P6 BRA `(.L_x_1605) ;  /* 0x0000000000346947 */ /* 0x000fec0003800000 */
[----:B------:R-:W2:Y:S04]  /*2e00*/  LDL R24, [R1+0x4] ;  /* 0x0000040001187983 */ /* 0x000ea80000100800 */
[----:B------:R-:W3:Y:S01]  /*2e10*/  LDL R26, [R1+0x8] ;  /* 0x00000800011a7983 */ /* 0x000ee20000100800 */
[----:B------:R-:W-:-:S03]  /*2e20*/  LEA R22, P6, R60, R20, 0x2 ;  /* 0x000000143c167211 */ /* 0x000fc600078c10ff */
[----:B------:R0:W-:Y:S01]  /*2e30*/  REDG.E.ADD.F32.FTZ.RN.STRONG.GPU desc[UR8][R20.64], R16 ;  /* 0x00000010140079a6 */ /* 0x0001e2000c10f388 */
[----:B--2---:R-:W-:Y:S02]  /*2e40*/  IADD3.X R23, R21, R24, RZ, P6, !PT ;  /* 0x0000001815177210 */ /* 0x004fe400037fe4ff */
[----:B------:R-:W-:-:S03]  /*2e50*/  LEA R24, P6, R61, R20, 0x2 ;  /* 0x000000143d187211 */ /* 0x000fc600078c10ff */
[----:B------:R0:W-:Y:S01]  /*2e60*/  REDG.E.ADD.F32.FTZ.RN.STRONG.GPU desc[UR8][R22.64], R17 ;  /* 0x00000011160079a6 */ /* 0x0001e2000c10f388 */
[----:B---3--:R-:W-:Y:S02]  /*2e70*/  IADD3.X R25, R21, R26, RZ, P6, !PT ;  /* 0x0000001a15197210 */ /* 0x008fe400037fe4ff */
[----:B------:R-:W2:Y:S02]  /*2e80*/  LDC.64 R26, c[0x0][0x288] ;  /* 0x0000a200ff1a7b82 */ /* 0x000ea40000000a00 */
[----:B--2---:R-:W-:-:S04]  /*2e90*/  LEA R28, P6, R26, R20, 0x2 ;  /* 0x000000141a1c7211 */ /* 0x004fc800078c10ff */
[----:B------:R-:W-:-:S05]  /*2ea0*/  LEA.HI.X R29, R26, R21, R27, 0x2, P6 ;  /* 0x000000151a1d7211 */ /* 0x000fca00030f141b */
[----:B------:R0:W-:Y:S04]  /*2eb0*/  REDG.E.ADD.F32.FTZ.RN.STRONG.GPU desc[UR8][R28.64], R18 ;  /* 0x000000121c0079a6 */ /* 0x0001e8000c10f388 */
[----:B------:R0:W-:Y:S02]  /*2ec0*/  REDG.E.ADD.F32.FTZ.RN.STRONG.GPU desc[UR8][R24.64], R19 ;  /* 0x00000013180079a6 */ /* 0x0001e4000c10f388 */
.L_x_1605:
[----:B------:R-:W-:Y:S05]  /*2ed0*/  BSYNC B0 ;  /* 0x0000000000007941 */ /* 0x000fea0003800000 */
.L_x_1604:
        /* <DEDUP_REMOVED lines=35> */
.L_x_1608:
[----:B0-----:R-:W2:Y:S04]  /*3110*/  LDG.E.STRONG.GPU R20, desc[UR8][R16.64] ;  /* 0x0000000810147981 */ /* 0x001ea8000c1ef900 */
[----:B--2---:R-:W-:Y:S01]  /*3120*/  CCTL.IVALL ;  /* 0x00000000ff00798f */ /* 0x004fe20002000000 */
[----:B------:R-:W-:Y:S05]  /*3130*/  YIELD ;  /* 0x0000000000007946 */ /* 0x000fea0003800000 */
[----:B------:R-:W-:-:S13]  /*3140*/  ISETP.NE.AND P6, PT, R20, R25, PT ;  /* 0x000000191400720c */ /* 0x000fda0003fc5270 */
[----:B------:R-:W-:Y:S05]  /*3150*/  @P6 BRA `(.L_x_1608) ;  /* 0xfffffffc00ec6947 */ /* 0x000fea000383ffff */
.L_x_1607:
        /* <DEDUP_REMOVED lines=23> */
.L_x_1612:
        /* <DEDUP_REMOVED lines=115> */
.L_x_1611:
        /* <DEDUP_REMOVED lines=63> */
.L_x_1613:
[----:B------:R-:W-:-:S04]  /*3df0*/  LOP3.LUT P6, RZ, R4, 0x1, RZ, 0xc0, !PT ;  /* 0x0000000104ff7812 */ /* 0x000fc800078cc0ff */
[----:B------:R-:W-:-:S13]  /*3e00*/  ISETP.NE.OR P6, PT, R17, RZ, P6 ;  /* 0x000000ff1100720c */ /* 0x000fda00037c5670 */
[----:B------:R-:W-:Y:S05]  /*3e10*/  @!P6 BRA `(.L_x_1609) ;  /* 0x00000000007ce947 */ /* 0x000fea0003800000 */
.L_x_1610:
        /* <DEDUP_REMOVED lines=31> */
.L_x_1609:
        /* <DEDUP_REMOVED lines=10> */
.L_x_1615:
[----:B------:R-:W-:Y:S05]  /*40b0*/  BSYNC B0 ;  /* 0x0000000000007941 */ /* 0x000fea0003800000 */
.L_x_1614:
        /* <DEDUP_REMOVED lines=17> */
.L_x_1606:
[----:B------:R-:W1:Y:S01]  /*41d0*/  S2UR UR6, SR_CgaCtaId ;  /* 0x00000000000679c3 */ /* 0x000e620000008800 */
[----:B------:R-:W-:Y:S01]  /*41e0*/  UMOV UR5, 0x400 ;  /* 0x0000040000057882 */ /* 0x000fe20000000000 */
[----:B------:R-:W-:Y:S01]  /*41f0*/  LOP3.LUT P6, RZ, R4, 0x8, RZ, 0xc0, !PT ;  /* 0x0000000804ff7812 */ /* 0x000fe200078cc0ff */
[--C-:B------:R-:W-:Y:S02]  /*4200*/  HADD2.F32 R15, -RZ, R47.reuse.H0_H0 ;  /* 0x2000002fff0f7230 */ /* 0x100fe40000004100 */
[----:B------:R-:W-:Y:S02]  /*4210*/  HADD2.F32 R47, -RZ, R47.H1_H1 ;  /* 0x3000002fff2f7230 */ /* 0x000fe40000004100 */
[----:B------:R-:W-:Y:S02]  /*4220*/  HADD2.F32 R27, -RZ, R44.H1_H1 ;  /* 0x3000002cff1b7230 */ /* 0x000fe40000004100 */
[----:B0-----:R-:W-:Y:S02]  /*4230*/  HADD2.F32 R29, -RZ, R48.H0_H0 ;  /* 0x20000030ff1d7230 */ /* 0x001fe40000004100 */
[----:B------:R-:W-:Y:S01]  /*4240*/  FADD.FTZ R22, -R14, R47 ;  /* 0x0000002f0e167221 */ /* 0x000fe20000010100 */
[----:B------:R-:W-:-:S02]  /*4250*/  HADD2.F32 R35, -RZ, R45.H0_H0 ;  /* 0x2000002dff237230 */ /* 0x000fc40000004100 */
[C---:B------:R-:W-:Y:S01]  /*4260*/  FADD.FTZ R20, -R14.reuse, R27 ;  /* 0x0000001b0e147221 */ /* 0x040fe20000010100 */
[----:B------:R-:W-:Y:S02]  /*4270*/  HADD2.F32 R39, -RZ, R43.H0_H0 ;  /* 0x2000002bff277230 */ /* 0x000fe40000004100 */
[C---:B------:R-:W-:Y:S01]  /*4280*/  FADD.FTZ R36, -R14.reuse, R29 ;  /* 0x0000001d0e247221 */ /* 0x040fe20000010100 */
[----:B------:R-:W-:Y:S02]  /*4290*/  HADD2.F32 R33, -RZ, R48.H1_H1 ;  /* 0x30000030ff217230 */ /* 0x000fe40000004100 */
[C---:B------:R-:W-:Y:S01]  /*42a0*/  FADD.FTZ R32, -R14.reuse, R35 ;  /* 0x000000230e207221 */ /* 0x040fe20000010100 */
[----:B------:R-:W-:Y:S02]  /*42b0*/  HADD2.F32 R45, -RZ, R45.H1_H1 ;  /* 0x3000002dff2d7230 */ /* 0x000fe40000004100 */
[----:B------:R-:W-:Y:S02]  /*42c0*/  HADD2.F32 R37, -RZ, R46.H0_H0 ;  /* 0x2000002eff257230 */ /* 0x000fe40000004100 */
[----:B------:R-:W-:Y:S01]  /*42d0*/  FADD.FTZ R34, -R14, R33 ;  /* 0x000000210e227221 */ /* 0x000fe20000010100 */
[----:B------:R-:W-:-:S02]  /*42e0*/  HADD2.F32 R43, -RZ, R43.H1_H1 ;  /* 0x3000002bff2b7230 */ /* 0x000fc40000004100 */
[----:B------:R-:W-:Y:S01]  /*42f0*/  FMUL.FTZ R33, R22, R5 ;  /* 0x0000000516217220 */ /* 0x000fe20000410000 */
[----:B------:R-:W-:Y:S01]  /*4300*/  HADD2.F32 R19, -RZ, R44.H0_H0 ;  /* 0x2000002cff137230 */ /* 0x000fe20000004100 */
[----:B-1----:R-:W-:Y:S01]  /*4310*/  ULEA UR5, UR6, UR5, 0x18 ;  /* 0x0000000506057291 */ /* 0x002fe2000f8ec03f */
[--C-:B------:R-:W-:Y:S02]  /*4320*/  HADD2.F32 R21, -RZ, R42.reuse.H0_H0 ;  /* 0x2000002aff157230 */ /* 0x100fe40000004100 */
[C---:B------:R-:W-:Y:S01]  /*4330*/  FADD.FTZ R28, -R14.reuse, R37 ;  /* 0x000000250e1c7221 */ /* 0x040fe20000010100 */
[----:B------:R-:W-:Y:S02]  /*4340*/  HADD2.F32 R23, -RZ, R42.H1_H1 ;  /* 0x3000002aff177230 */ /* 0x000fe40000004100 */
[C---:B------:R-:W-:Y:S01]  /*4350*/  FADD.FTZ R42, -R14.reuse, R15 ;  /* 0x0000000f0e2a7221 */ /* 0x040fe20000010100 */
[--C-:B------:R-:W-:Y:S02]  /*4360*/  HADD2.F32 R25, -RZ, R49.reuse.H0_H0 ;  /* 0x20000031ff197230 */ /* 0x100fe40000004100 */
[----:B------:R-:W-:Y:S01]  /*4370*/  FADD.FTZ R15, -R14, R39 ;  /* 0x000000270e0f7221 */ /* 0x000fe20000010100 */
[----:B------:R-:W-:-:S02]  /*4380*/  HADD2.F32 R49, -RZ, R49.H1_H1 ;  /* 0x30000031ff317230 */ /* 0x000fc40000004100 */
[C---:B------:R-:W-:Y:S01]  /*4390*/  FADD.FTZ R18, -R14.reuse, R43 ;  /* 0x0000002b0e127221 */ /* 0x040fe20000010100 */
[----:B------:R0:W-:Y:S01]  /*43a0*/  @!P0 STS.64 [UR5+0x98], R30 ;  /* 0x0000981eff008988 */ /* 0x0001e20008000a05 */
[C---:B------:R-:W-:Y:S01]  /*43b0*/  FADD.FTZ R19, -R14.reuse, R19 ;  /* 0x000000130e137221 */ /* 0x040fe20000010100 */
[C---:B------:R-:W-:Y:S01]  /*43c0*/  FADD.FTZ R21, -R14.reuse, R21 ;  /* 0x000000150e157221 */ /* 0x040fe20000010100 */
[C---:B------:R-:W-:Y:S01]  /*43d0*/  FADD.FTZ R24, -R14.reuse, R23 ;  /* 0x000000170e187221 */ /* 0x040fe20000010100 */
[----:B------:R-:W-:Y:S01]  /*43e0*/  BAR.SYNC.DEFER_BLOCKING 0x0 ;  /* 0x0000000000007b1d */ /* 0x000fe20000010000 */
[----:B------:R-:W-:Y:S01]  /*43f0*/  FADD.FTZ R25, -R14, R25 ;  /* 0x000000190e197221 */ /* 0x000fe20000010100 */
[----:B------:R-:W-:Y:S02]  /*4400*/  HADD2.F32 R38, -RZ, R57.H1_H1 ;  /* 0x30000039ff267230 */ /* 0x000fe40000004100 */
[----:B------:R-:W-:Y:S01]  /*4410*/  FMUL.FTZ R42, R42, R5 ;  /* 0x000000052a2a7220 */ /* 0x000fe20000410000 */
[----:B0-----:R-:W-:-:S02]  /*4420*/  HADD2.F32 R31, -RZ, R46.H1_H1 ;  /* 0x3000002eff1f7230 */ /* 0x001fc40000004100 */
[----:B------:R-:W-:-:S03]  /*4430*/  FADD.FTZ R30, -R14, R45 ;  /* 0x0000002d0e1e7221 */ /* 0x000fc60000010100 */
[C---:B------:R-:W-:Y:S01]  /*4440*/  FADD.FTZ R29, -R14.reuse, R31 ;  /* 0x0000001f0e1d7221 */ /* 0x040fe20000010100 */
[----:B------:R-:W-:Y:S01]  /*4450*/  FADD.FTZ R14, -R14, R49 ;  /* 0x000000310e0e7221 */ /* 0x000fe20000010100 */
[----:B------:R-:W-:Y:S01]  /*4460*/  HADD2.F32 R31, -RZ, R57.H0_H0 ;  /* 0x20000039ff1f7230 */ /* 0x000fe20000004100 */
        /* <DEDUP_REMOVED lines=23> */
.L_x_1616:
        /* <DEDUP_REMOVED lines=15> */
[----:B------:R-:W-:Y:S01]  /*46d0*/  FMUL.FTZ R17, R42, R5 ;  /* 0x000000052a117220 */ /* 0x000fe20000410000 */
[----:B------:R-:W-:-:S04]  /*46e0*/  LEA R22, P0, R16, UR10, 0x1 ;  /* 0x0000000a10167c11 */ /* 0x000fc8000f8008ff */
[----:B------:R-:W-:Y:S01]  /*46f0*/  LEA.HI.X R23, R16, UR11, R23, 0x1, P0 ;  /* 0x0000000b10177c11 */ /* 0x000fe200080f0c17 */
[----:B------:R-:W-:-:S04]  /*4700*/  FFMA.FTZ R16, R38, R9, -R33 ;  /* 0x0000000926107223 */ /* 0x000fc80000010821 */
[----:B------:R-:W-:-:S05]  /*4710*/  FMUL.FTZ R16, R16, R5 ;  /* 0x0000000510107220 */ /* 0x000fca0000410000 */
[----:B------:R-:W-:-:S05]  /*4720*/  F2FP.F16.F32.PACK_AB R17, R16, R17 ;  /* 0x000000111011723e */ /* 0x000fca00000000ff */
[----:B------:R0:W-:Y:S02]  /*4730*/  STG.E desc[UR8][R22.64], R17 ;  /* 0x0000001116007986 */ /* 0x0001e4000c101908 */
.L_x_1618:
[----:B------:R-:W-:Y:S05]  /*4740*/  BSYNC B0 ;  /* 0x0000000000007941 */ /* 0x000fea0003800000 */
.L_x_1617:
        /* <DEDUP_REMOVED lines=24> */
.L_x_1619:
        /* <DEDUP_REMOVED lines=9> */
[----:B------:R-:W-:Y:S02]  /*4960*/  FFMA.FTZ R56, R56, R9, -R23 ;  /* 0x0000000938387223 */ /* 0x000fe40000010817 */
[----:B------:R-:W-:Y:S01]  /*4970*/  IMAD R22, R16, UR10, RZ ;  /* 0x0000000a10167c24 */ /* 0x000fe2000f8e02ff */
[----:B------:R-:W-:Y:S01]  /*4980*/  MOV R16, R10 ;  /* 0x0000000a00107202 */ /* 0x000fe20000000f00 */
[----:B------:R-:W-:-:S02]  /*4990*/  FMUL.FTZ R36, R36, R5 ;  /* 0x0000000524247220 */ /* 0x000fc40000410000 */
[C---:B------:R-:W-:Y:S02]  /*49a0*/  IMAD R23, R31.reuse, UR11, R22 ;  /* 0x0000000b1f177c24 */ /* 0x040fe4000f8e0216 */
[----:B------:R-:W-:Y:S01]  /*49b0*/  IMAD.WIDE.U32 R16, R31, UR10, R16 ;  /* 0x0000000a1f107c25 */ /* 0x000fe2000f8e0010 */
[----:B------:R-:W-:-:S03]  /*49c0*/  ULDC.64 UR10, c[0x0][0x210] ;  /* 0x00008400000a7ab9 */ /* 0x000fc60000000a00 */
[----:B------:R-:W-:Y:S01]  /*49d0*/  FMUL.FTZ R31, R56, R5 ;  /* 0x00000005381f7220 */ /* 0x000fe20000410000 */
[C---:B------:R-:W-:Y:S02]  /*49e0*/  LEA R22, P0, R16.reuse, UR10, 0x1 ;  /* 0x0000000a10167c11 */ /* 0x040fe4000f8008ff */
[----:B------:R-:W-:Y:S02]  /*49f0*/  IADD3 R23, R17, R23, RZ ;  /* 0x0000001711177210 */ /* 0x000fe40007ffe0ff */
[----:B------:R-:W-:Y:S02]  /*4a00*/  F2FP.F16.F32.PACK_AB R31, R31, R36 ;  /* 0x000000241f1f723e */ /* 0x000fe400000000ff */
[----:B------:R-:W-:-:S05]  /*4a10*/  LEA.HI.X R23, R16, UR11, R23, 0x1, P0 ;  /* 0x0000000b10177c11 */ /* 0x000fca00080f0c17 */
[----:B------:R0:W-:Y:S02]  /*4a20*/  STG.E desc[UR8][R22.64], R31 ;  /* 0x0000001f16007986 */ /* 0x0001e4000c101908 */
.L_x_1621:
[----:B------:R-:W-:Y:S05]  /*4a30*/  BSYNC B0 ;  /* 0x0000000000007941 */ /* 0x000fea0003800000 */
.L_x_1620:
        /* <DEDUP_REMOVED lines=23> */
.L_x_1622:
        /* <DEDUP_REMOVED lines=22> */
.L_x_1624:
[----:B------:R-:W-:Y:S05]  /*4d10*/  BSYNC B0 ;  /* 0x0000000000007941 */ /* 0x000fea0003800000 */
.L_x_1623:
[--C-:B-1----:R-:W-:Y:S02]  /*4d20*/  HADD2.F32 R17, -RZ, R54.reuse.H0_H0 ;  /* 0x20000036ff117230 */ /* 0x102fe40000004100 */
[-C--:B------:R-:W-:Y:S01]  /*4d30*/  FMUL.FTZ R32, R28, R5.reuse ;  /* 0x000000051c207220 */ /* 0x080fe20000410000 */
[----:B------:R-:W-:Y:S02]  /*4d40*/  HADD2.F32 R54, -RZ, R54.H1_H1 ;  /* 0x30000036ff367230 */ /* 0x000fe40000004100 */
[----:B------:R-:W-:Y:S01]  /*4d50*/  FMUL.FTZ R34, R29, R5 ;  /* 0x000000051d227220 */ /* 0x000fe20000410000 */
        /* <DEDUP_REMOVED lines=19> */
.L_x_1625:
[----:B------:R-:W-:Y:S04]  /*4e90*/  BSSY B0, `(.L_x_1626) ;  /* 0x0000016000007945 */ /* 0x000fe80003800000 */
[----:B------:R-:W-:Y:S05]  /*4ea0*/  @P3 BRA `(.L_x_1627) ;  /* 0x0000000000503947 */ /* 0x000fea0003800000 */
[----:B------:R-:W-:Y:S01]  /*4eb0*/  IADD3 R29, R2, 0x18, RZ ;  /* 0x00000018021d7810 */ /* 0x000fe20007ffe0ff */
[C-C-:B------:R-:W-:Y:S01]  /*4ec0*/  FFMA.FTZ R16, R26.reuse, R32, R27.reuse ;  /* 0x000000201a107223 */ /* 0x140fe2000001001b */
[----:B------:R-:W-:Y:S01]  /*4ed0*/  ULDC.64 UR10, c[0x0][0x288] ;  /* 0x0000a200000a7ab9 */ /* 0x000fe20000000a00 */
[----:B0-----:R-:W-:Y:S01]  /*4ee0*/  FFMA.FTZ R23, R26, R34, R27 ;  /* 0x000000221a177223 */ /* 0x001fe2000001001b */
        /* <DEDUP_REMOVED lines=16> */
.L_x_1627:
[----:B------:R-:W-:Y:S05]  /*4ff0*/  BSYNC B0 ;  /* 0x0000000000007941 */ /* 0x000fea0003800000 */
.L_x_1626:
[--C-:B-1----:R-:W-:Y:S02]  /*5000*/  HADD2.F32 R17, -RZ, R53.reuse.H0_H0 ;  /* 0x20000035ff117230 */ /* 0x102fe40000004100 */
[-C--:B------:R-:W-:Y:S01]  /*5010*/  FMUL.FTZ R34, R15, R5.reuse ;  /* 0x000000050f227220 */ /* 0x080fe20000410000 */
[----:B------:R-:W-:Y:S02]  /*5020*/  HADD2.F32 R16, -RZ, R53.H1_H1 ;  /* 0x30000035ff107230 */ /* 0x000fe40000004100 */
[----:B------:R-:W-:Y:S01]  /*5030*/  FMUL.FTZ R35, R18, R5 ;  /* 0x0000000512237220 */ /* 0x000fe20000410000 */
        /* <DEDUP_REMOVED lines=19> */
.L_x_1628:
        /* <DEDUP_REMOVED lines=12> */
[-C--:B------:R-:W-:Y:S02]  /*5230*/  FMUL.FTZ R18, R18, R5.reuse ;  /* 0x0000000512127220 */ /* 0x080fe40000410000 */
[----:B------:R-:W-:Y:S02]  /*5240*/  FMUL.FTZ R15, R22, R5 ;  /* 0x00000005160f7220 */ /* 0x000fe40000410000 */
[----:B------:R-:W-:-:S03]  /*5250*/  IMAD.WIDE.U32 R16, R23, UR10, R16 ;  /* 0x0000000a17107c25 */ /* 0x000fc6000f8e0010 */
[----:B------:R-:W-:Y:S01]  /*5260*/  F2FP.F16.F32.PACK_AB R15, R15, R18 ;  /* 0x000000120f0f723e */ /* 0x000fe200000000ff */
[----:B------:R-:W-:Y:S01]  /*5270*/  IMAD R23, R23, UR11, R28 ;  /* 0x0000000b17177c24 */ /* 0x000fe2000f8e021c */
[----:B------:R-:W-:Y:S02]  /*5280*/  ULDC.64 UR10, c[0x0][0x210] ;  /* 0x00008400000a7ab9 */ /* 0x000fe40000000a00 */
[----:B------:R-:W-:Y:S02]  /*5290*/  LEA R22, P0, R16, UR10, 0x1 ;  /* 0x0000000a10167c11 */ /* 0x000fe4000f8008ff */
[----:B------:R-:W-:-:S04]  /*52a0*/  IADD3 R23, R17, R23, RZ ;  /* 0x0000001711177210 */ /* 0x000fc80007ffe0ff */
[----:B------:R-:W-:-:S05]  /*52b0*/  LEA.HI.X R23, R16, UR11, R23, 0x1, P0 ;  /* 0x0000000b10177c11 */ /* 0x000fca00080f0c17 */
[----:B------:R1:W-:Y:S02]  /*52c0*/  STG.E desc[UR8][R22.64], R15 ;  /* 0x0000000f16007986 */ /* 0x0003e4000c101908 */
.L_x_1630:
[----:B------:R-:W-:Y:S05]  /*52d0*/  BSYNC B0 ;  /* 0x0000000000007941 */ /* 0x000fea0003800000 */
.L_x_1629:
[--C-:B-1----:R-:W-:Y:S02]  /*52e0*/  HADD2.F32 R15, -RZ, R51.reuse.H0_H0 ;  /* 0x20000033ff0f7230 */ /* 0x102fe40000004100 */
[-C--:B------:R-:W-:Y:S01]  /*52f0*/  FMUL.FTZ R30, R19, R5.reuse ;  /* 0x00000005131e7220 */ /* 0x080fe20000410000 */
[----:B------:R-:W-:Y:S02]  /*5300*/  HADD2.F32 R16, -RZ, R51.H1_H1 ;  /* 0x30000033ff107230 */ /* 0x000fe40000004100 */
[----:B0-----:R-:W-:Y:S01]  /*5310*/  FMUL.FTZ R31, R20, R5 ;  /* 0x00000005141f7220 */ /* 0x001fe20000410000 */
        /* <DEDUP_REMOVED lines=19> */
.L_x_1631:
        /* <DEDUP_REMOVED lines=22> */
.L_x_1633:
[----:B------:R-:W-:Y:S05]  /*55b0*/  BSYNC B0 ;  /* 0x0000000000007941 */ /* 0x000fea0003800000 */
.L_x_1632:
[--C-:B0-----:R-:W-:Y:S02]  /*55c0*/  HADD2.F32 R15, -RZ, R50.reuse.H0_H0 ;  /* 0x20000032ff0f7230 */ /* 0x101fe40000004100 */
        /* <DEDUP_REMOVED lines=22> */
.L_x_1634:
[----:B------:R-:W-:Y:S01]  /*5730*/  LOP3.LUT P0, RZ, R4, 0x4, RZ, 0xc0, !PT ;  /* 0x0000000404ff7812 */ /* 0x000fe2000780c0ff */
[----:B------:R-:W-:-:S12]  /*5740*/  BSSY B0, `(.L_x_1635) ;  /* 0x0000016000007945 */ /* 0x000fd80003800000 */
[----:B------:R-:W-:Y:S05]  /*5750*/  @!P0 BRA `(.L_x_1636) ;  /* 0x0000000000508947 */ /* 0x000fea0003800000 */
        /* <DEDUP_REMOVED lines=20> */
.L_x_1636:
[----:B------:R-:W-:Y:S05]  /*58a0*/  BSYNC B0 ;  /* 0x0000000000007941 */ /* 0x000fea0003800000 */
.L_x_1635:
        /* <DEDUP_REMOVED lines=24> */
.L_x_1637:
[----:B------:R-:W-:Y:S01]  /*5a30*/  ULDC.64 UR10, c[0x0][0x290] ;  /* 0x0000a400000a7ab9 */ /* 0x000fe20000000a00 */
[----:B------:R-:W-:Y:S01]  /*5a40*/  SHF.R.S32.HI R7, RZ, 0x1f, R24 ;  /* 0x0000001fff077819 */ /* 0x000fe20000011418 */
        /* <DEDUP_REMOVED lines=13> */
[-C--:B------:R-:W-:Y:S01]  /*5b20*/  FMUL.FTZ R8, R8, R5.reuse ;  /* 0x0000000508087220 */ /* 0x080fe20000410000 */
[----:B------:R-:W-:Y:S01]  /*5b30*/  FMUL.FTZ R5, R58, R5 ;  /* 0x000000053a057220 */ /* 0x000fe20000410000 */
[----:B------:R-:W-:Y:S01]  /*5b40*/  IMAD R7, R24, UR11, R7 ;  /* 0x0000000b18077c24 */ /* 0x000fe2000f8e0207 */
[----:B------:R-:W-:Y:S02]  /*5b50*/  ULDC.64 UR10, c[0x0][0x210] ;  /* 0x00008400000a7ab9 */ /* 0x000fe40000000a00 */
[C---:B------:R-:W-:Y:S02]  /*5b60*/  LEA R6, P0, R10.reuse, UR10, 0x1 ;  /* 0x0000000a0a067c11 */ /* 0x040fe4000f8008ff */
[----:B------:R-:W-:Y:S02]  /*5b70*/  IADD3 R7, R11, R7, RZ ;  /* 0x000000070b077210 */ /* 0x000fe40007ffe0ff */
[----:B------:R-:W-:Y:S02]  /*5b80*/  F2FP.F16.F32.PACK_AB R5, R5, R8 ;  /* 0x000000080505723e */ /* 0x000fe400000000ff */
[----:B------:R-:W-:-:S05]  /*5b90*/  LEA.HI.X R7, R10, UR11, R7, 0x1, P0 ;  /* 0x0000000b0a077c11 */ /* 0x000fca00080f0c07 */
[----:B------:R0:W-:Y:S02]  /*5ba0*/  STG.E desc[UR8][R6.64], R5 ;  /* 0x0000000506007986 */ /* 0x0001e4000c101908 */
.L_x_1639:
[----:B------:R-:W-:Y:S05]  /*5bb0*/  BSYNC B0 ;  /* 0x0000000000007941 */ /* 0x000fea0003800000 */
.L_x_1638:
[----:B------:R-:W-:Y:S02]  /*5bc0*/  IADD3 R41, R3, R41, RZ ;  /* 0x0000002903297210 */ /* 0x000fe40007ffe0ff */
[----:B------:R-:W-:Y:S02]  /*5bd0*/  IADD3 R59, R59, 0x1, RZ ;  /* 0x000000013b3b7810 */ /* 0x000fe40007ffe0ff */
[----:B------:R-:W-:-:S13]  /*5be0*/  ISETP.GE.AND P0, PT, R41, UR4, PT ;  /* 0x0000000429007c0c */ /* 0x000fda000bf06270 */
[----:B------:R-:W-:Y:S05]  /*5bf0*/  @!P0 BRA `(.L_x_1640) ;  /* 0xffffffa400c88947 */ /* 0x000fea000383ffff */
.L_x_1589:
        /* <DEDUP_REMOVED lines=23> */
.L_x_1642:
[----:B------:R-:W-:Y:S05]  /*5d70*/  BSYNC B0 ;  /* 0x0000000000007941 */ /* 0x000fea0003800000 */
.L_x_1641:
[----:B------:R-:W-:Y:S05]  /*5d80*/  @P0 EXIT ;  /* 0x000000000000094d */ /* 0x000fea0003800000 */
[----:B------:R-:W-:Y:S05]  /*5d90*/  @P2 BRA `(.L_x_1643) ;  /* 0x0000000000202947 */ /* 0x000fea0003800000 */
[----:B------:R-:W-:-:S05]  /*5da0*/  IMAD R0, R6, R7, RZ ;  /* 0x0000000706007224 */ /* 0x000fca00078e02ff */
[----:B------:R-:W-:-:S13]  /*5db0*/  ISETP.NE.AND P0, PT, R0, -0x1, PT ;  /* 0xffffffff0000780c */ /* 0x000fda0003f05270 */
[----:B------:R-:W-:Y:S05]  /*5dc0*/  @!P0 BRA `(.L_x_1643) ;  /* 0x0000000000148947 */ /* 0x000fea0003800000 */
.L_x_1644:
[----:B0-----:R-:W2:Y:S04]  /*5dd0*/  LDG.E.STRONG.GPU R5, desc[UR8][R2.64] ;  /* 0x0000000802057981 */ /* 0x001ea8000c1ef900 */
[----:B--2---:R-:W-:Y:S01]  /*5de0*/  CCTL.IVALL ;  /* 0x00000000ff00798f */ /* 0x004fe20002000000 */
[----:B------:R-:W-:Y:S05]  /*5df0*/  YIELD ;  /* 0x0000000000007946 */ /* 0x000fea0003800000 */
[----:B------:R-:W-:-:S13]  /*5e00*/  ISETP.NE.AND P0, PT, R5, R0, PT ;  /* 0x000000000500720c */ /* 0x000fda0003f05270 */
[----:B------:R-:W-:Y:S05]  /*5e10*/  @P0 BRA `(.L_x_1644) ;  /* 0xfffffffc00ec0947 */ /* 0x000fea000383ffff */
.L_x_1643:
[----:B------:R-:W-:Y:S05]  /*5e20*/  WARPSYNC.ALL ;  /* 0x0000000000007948 */ /* 0x000fea0003800000 */
[----:B0-----:R-:W0:Y:S08]  /*5e30*/  LDC.64 R2, c[0x0][0x288] ;  /* 0x0000a200ff027b82 */ /* 0x001e300000000a00 */
[----:B------:R-:W-:Y:S01]  /*5e40*/  BAR.SYNC.DEFER_BLOCKING 0x0 ;  /* 0x0000000000007b1d */ /* 0x000fe20000010000 */
[----:B0-----:R-:W-:-:S04]  /*5e50*/  LEA.HI R0, P0, R3, R2, RZ, 0x1 ;  /* 0x0000000203007211 */ /* 0x001fc800078108ff */
        /* <DEDUP_REMOVED lines=20> */
.L_x_1645:
        /* <DEDUP_REMOVED lines=25> */
.L_x_1646:
        /* <DEDUP_REMOVED lines=13> */
.L_x_5676:


//--------------------- .text._Z35group_norm_nhwc_bwd_one_pass_kernelI11Fp16IOBf16WLi128ELi128ELi512EEv26Group_norm_nhwc_bwd_params --------------------------
	.section	.text._Z35group_norm_nhwc_bwd_one_pass_kernelI11Fp16IOBf16WLi128ELi128ELi512EEv26Group_norm_nhwc_bwd_params,"ax",@progbits
	.align	128
        .global         _Z35group_norm_nhwc_bwd_one_pass_kernelI11Fp16IOBf16WLi128ELi128ELi512EEv26Group_norm_nhwc_bwd_params
        .type           _Z35group_norm_nhwc_bwd_one_pass_kernelI11Fp16IOBf16WLi128ELi128ELi512EEv26Group_norm_nhwc_bwd_params,@function
        .size           _Z35group_norm_nhwc_bwd_one_pass_kernelI11Fp16IOBf16WLi128ELi128ELi512EEv26Group_norm_nhwc_bwd_params,(.L_x_5677 - _Z35group_norm_nhwc_bwd_one_pass_kernelI11Fp16IOBf16WLi128ELi128ELi512EEv26Group_norm_nhwc_bwd_params)
        .other          _Z35group_norm_nhwc_bwd_one_pass_kernelI11Fp16IOBf16WLi128ELi128ELi512EEv26Group_norm_nhwc_bwd_params,@"STO_CUDA_ENTRY STV_DEFAULT"
_Z35group_norm_nhwc_bwd_one_pass_kernelI11Fp16IOBf16WLi128ELi128ELi512EEv26Group_norm_nhwc_bwd_params:
.text._Z35group_norm_nhwc_bwd_one_pass_kernelI11Fp16IOBf16WLi128ELi128ELi512EEv26Group_norm_nhwc_bwd_params:
        /* <DEDUP_REMOVED lines=115> */
.L_x_1730:
        /* <DEDUP_REMOVED lines=344> */
[----:B------:R0:W5:Y:S04]  /*1cb0*/  @P5 LDG.E R56, desc[UR8][R58.64] ;  /* 0x000000083a385981 */ /* 0x000168000c1e1900 */
[----:B------:R-:W5:Y:S01]  /*1cc0*/  @P5 LDG.E R57, desc[UR8][R82.64] ;  /* 0x0000000852395981 */ /* 0x000f62000c1e1900 */
[----:B------:R-:W-:Y:S02]  /*1cd0*/  ISETP.NE.AND P5, PT, R87, RZ, PT ;  /* 0x000000ff5700720c */ /* 0x000fe40003fa5270 */
[----:B0-----:R-:W-:-:S11]  /*1ce0*/  CS2R R58, SRZ ;  /* 0x00000000003a7805 */ /* 0x001fd6000001ff00 */
[----:B------:R0:W5:Y:S04]  /*1cf0*/  @P5 LDG.E R58, desc[UR8][R60.64] ;  /* 0x000000083c3a5981 */ /* 0x000168000c1e1900 */
[----:B------:R-:W5:Y:S01]  /*1d00*/  @P5 LDG.E R59, desc[UR8][R80.64] ;  /* 0x00000008503b5981 */ /* 0x000f62000c1e1900 */
[----:B------:R-:W-:Y:S02]  /*1d10*/  ISETP.NE.AND P5, PT, R86, RZ, PT ;  /* 0x000000ff5600720c */ /* 0x000fe40003fa5270 */
[----:B0-----:R-:W-:-:S11]  /*1d20*/  CS2R R60, SRZ ;  /* 0x00000000003c7805 */ /* 0x001fd6000001ff00 */
        /* <DEDUP_REMOVED lines=8> */
[----:B------:R-:W-:Y:S02]  /*1db0*/  CS2R R82, SRZ ;  /* 0x0000000000527805 */ /* 0x000fe4000001ff00 */
[----:B------:R-:W-:Y:S01]  /*1dc0*/  CS2R R86, SRZ ;  /* 0x0000000000567805 */ /* 0x000fe2000001ff00 */
[----:B------:R-:W5:Y:S04]  /*1dd0*/  @P6 LDG.E R78, desc[UR8][R48.64] ;  /* 0x00000008304e6981 */ /* 0x000f68000c1e1900 */
[----:B------:R-:W5:Y:S04]  /*1de0*/  @P4 LDG.E R81, desc[UR8][R42.64] ;  /* 0x000000082a514981 */ /* 0x000f68000c1e1900 */
[----:B------:R-:W5:Y:S04]  /*1df0*/  @P4 LDG.E R82, desc[UR8][R40.64] ;  /* 0x0000000828524981 */ /* 0x000f68000c1e1900 */
[----:B------:R-:W5:Y:S04]  /*1e00*/  @P3 LDG.E R83, desc[UR8][R38.64] ;  /* 0x0000000826533981 */ /* 0x000f68000c1e1900 */
[----:B------:R-:W5:Y:S04]  /*1e10*/  @P2 LDG.E R86, desc[UR8][R26.64] ;  /* 0x000000081a562981 */ /* 0x000f68000c1e1900 */
[----:B------:R-:W5:Y:S01]  /*1e20*/  @P1 LDG.E R87, desc[UR8][R28.64] ;  /* 0x000000081c571981 */ /* 0x000f62000c1e1900 */
[----:B--2---:R-:W-:-:S05]  /*1e30*/  FFMA.FTZ R23, -R62, R62, R63 ;  /* 0x0000003e3e177223 */ /* 0x004fca000001013f */
[----:B------:R-:W-:Y:S02]  /*1e40*/  FSETP.GTU.FTZ.AND P0, PT, R23, RZ, PT ;  /* 0x000000ff1700720b */ /* 0x000fe40003f1c000 */
[----:B------:R-:W-:-:S06]  /*1e50*/  MOV R63, RZ ;  /* 0x000000ff003f7202 */ /* 0x000fcc0000000f00 */
[----:B------:R0:W5:Y:S05]  /*1e60*/  @P5 LDG.E R63, desc[UR8][R76.64] ;  /* 0x000000084c3f5981 */ /* 0x00016a000c1e1900 */
[----:B------:R-:W1:Y:S01]  /*1e70*/  @P0 LDC R88, c[0x0][0x250] ;  /* 0x00009400ff580b82 */ /* 0x000e620000000800 */
[----:B------:R-:W-:Y:S02]  /*1e80*/  ISETP.NE.AND P5, PT, R84, RZ, PT ;  /* 0x000000ff5400720c */ /* 0x000fe40003fa5270 */
[----:B------:R-:W-:Y:S02]  /*1e90*/  CS2R R84, SRZ ;  /* 0x0000000000547805 */ /* 0x000fe4000001ff00 */
[----:B0-----:R-:W-:-:S04]  /*1ea0*/  CS2R R76, SRZ ;  /* 0x00000000004c7805 */ /* 0x001fc8000001ff00 */
[----:B------:R0:W5:Y:S04]  /*1eb0*/  @P3 LDG.E R84, desc[UR8][R36.64] ;  /* 0x0000000824543981 */ /* 0x000168000c1e1900 */
[----:B------:R0:W5:Y:S04]  /*1ec0*/  @P6 LDG.E R77, desc[UR8][R50.64] ;  /* 0x00000008324d6981 */ /* 0x000168000c1e1900 */
[----:B------:R0:W5:Y:S04]  /*1ed0*/  @P5 LDG.E R71, desc[UR8][R74.64] ;  /* 0x000000084a475981 */ /* 0x000168000c1e1900 */
[----:B------:R0:W5:Y:S01]  /*1ee0*/  @P5 LDG.E R72, desc[UR8][R68.64] ;  /* 0x0000000844485981 */ /* 0x000162000c1e1900 */
[----:B------:R-:W-:Y:S01]  /*1ef0*/  ISETP.NE.AND P5, PT, R33, RZ, PT ;  /* 0x000000ff2100720c */ /* 0x000fe20003fa5270 */
[----:B-1----:R-:W-:Y:S01]  /*1f00*/  @P0 FADD.FTZ R88, R23, R88 ;  /* 0x0000005817580221 */ /* 0x002fe20000010000 */
[----:B------:R-:W-:Y:S01]  /*1f10*/  MOV R23, 0x3f800000 ;  /* 0x3f80000000177802 */ /* 0x000fe20000000f00 */
[----:B------:R0:W5:Y:S05]  /*1f20*/  @P2 LDG.E R85, desc[UR8][R34.64] ;  /* 0x0000000822552981 */ /* 0x00016a000c1e1900 */
[----:B------:R1:W2:Y:S05]  /*1f30*/  @P0 MUFU.RSQ R23, R88 ;  /* 0x0000005800170308 */ /* 0x0002aa0000001400 */
[----:B------:R0:W5:Y:S04]  /*1f40*/  @P5 LDG.E R79, desc[UR8][R46.64] ;  /* 0x000000082e4f5981 */ /* 0x000168000c1e1900 */
[----:B------:R0:W5:Y:S01]  /*1f50*/  @P5 LDG.E R80, desc[UR8][R44.64] ;  /* 0x000000082c505981 */ /* 0x000162000c1e1900 */
[----:B-1----:R-:W-:-:S06]  /*1f60*/  CS2R R88, SRZ ;  /* 0x0000000000587805 */ /* 0x002fcc000001ff00 */
[----:B------:R0:W5:Y:S01]  /*1f70*/  @P1 LDG.E R88, desc[UR8][R30.64] ;  /* 0x000000081e581981 */ /* 0x000162000c1e1900 */
[----:B------:R-:W-:-:S13]  /*1f80*/  LOP3.LUT P0, RZ, R14, 0x4, RZ, 0xc0, !PT ;  /* 0x000000040eff7812 */ /* 0x000fda000780c0ff */
[----:B------:R0:W5:Y:S04]  /*1f90*/  @P0 LDG.E R73, desc[UR8][R54.64] ;  /* 0x0000000836490981 */ /* 0x000168000c1e1900 */
[----:B------:R0:W5:Y:S01]  /*1fa0*/  @P0 LDG.E R76, desc[UR8][R52.64] ;  /* 0x00000008344c0981 */ /* 0x000162000c1e1900 */
[----:B------:R-:W-:Y:S01]  /*1fb0*/  ISETP.GT.U32.AND P0, PT, R2, 0x1ff, PT ;  /* 0x000001ff0200780c */ /* 0x000fe20003f04070 */
[----:B------:R-:W-:Y:S01]  /*1fc0*/  BSSY B0, `(.L_x_1648) ;  /* 0x0000015000007945 */ /* 0x000fe20003800000 */
[----:B------:R-:W-:Y:S02]  /*1fd0*/  CS2R R90, SRZ ;  /* 0x00000000005a7805 */ /* 0x000fe4000001ff00 */
[----:B------:R-:W-:-:S09]  /*1fe0*/  MOV R92, RZ ;  /* 0x000000ff005c7202 */ /* 0x000fd20000000f00 */
[----:B0-2---:R-:W-:Y:S05]  /*1ff0*/  @P0 BRA `(.L_x_1649) ;  /* 0x0000000000440947 */ /* 0x005fea0003800000 */
        /* <DEDUP_REMOVED lines=17> */
.L_x_1649:
[----:B------:R-:W-:Y:S05]  /*2110*/  BSYNC B0 ;  /* 0x0000000000007941 */ /* 0x000fea0003800000 */
.L_x_1648:
        /* <DEDUP_REMOVED lines=36> */
.L_x_1650:
        /* <DEDUP_REMOVED lines=26> */
.L_x_1651:
[----:B------:R-:W-:Y:S01]  /*2500*/  FFMA.FTZ R35, R24, R34, R27 ;  /* 0x0000002218237223 */ /* 0x000fe2000001001b */
[----:B------:R-:W-:Y:S01]  /*2510*/  FMUL.FTZ R36, R26, R89 ;  /* 0x000000591a247220 */ /* 0x000fe20000410000 */
[----:B------:R-:W-:Y:S01]  /*2520*/  FADD.FTZ R27, RZ, R28 ;  /* 0x0000001cff1b7221 */ /* 0x000fe20000010000 */
[----:B------:R-:W-:Y:S01]  /*2530*/  FADD.FTZ R37, R34, R25 ;  /* 0x0000001922257221 */ /* 0x000fe20000010000 */
[C---:B------:R-:W-:Y:S01]  /*2540*/  FFMA.FTZ R25, R33.reuse, R26, R46 ;  /* 0x0000001a21197223 */ /* 0x040fe2000001002e */
[----:B------:R-:W-:Y:S01]  /*2550*/  FFMA.FTZ R34, R33, R36, R35 ;  /* 0x0000002421227223 */ /* 0x000fe20000010023 */
[----:B------:R-:W-:Y:S01]  /*2560*/  FFMA.FTZ R35, R24, R31, RZ ;  /* 0x0000001f18237223 */ /* 0x000fe200000100ff */
[----:B------:R-:W-:Y:S01]  /*2570*/  FADD.FTZ R26, R27, R26 ;  /* 0x0000001a1b1a7221 */ /* 0x000fe20000010000 */
[----:B------:R-:W-:Y:S01]  /*2580*/  FADD.FTZ R28, RZ, R31 ;  /* 0x0000001fff1c7221 */ /* 0x000fe20000010000 */
[--C-:B------:R-:W-:Y:S02]  /*2590*/  HADD2.F32 R33, -RZ, R60.reuse.H0_H0 ;  /* 0x2000003cff217230 */ /* 0x100fe40000004100 */
[----:B------:R-:W-:Y:S01]  /*25a0*/  FMUL.FTZ R27, R29, R92 ;  /* 0x0000005c1d1b7220 */ /* 0x000fe20000410000 */
[----:B------:R-:W-:-:S02]  /*25b0*/  HADD2.F32 R31, -RZ, R60.H1_H1 ;  /* 0x3000003cff1f7230 */ /* 0x000fc40000004100 */
[----:B------:R-:W-:Y:S01]  /*25c0*/  FFMA.FTZ R24, R30, R29, R35 ;  /* 0x0000001d1e187223 */ /* 0x000fe20000010023 */
[----:B------:R-:W-:Y:S01]  /*25d0*/  FADD.FTZ R29, R28, R29 ;  /* 0x0000001d1c1d7221 */ /* 0x000fe20000010000 */
[----:B------:R-:W-:Y:S01]  /*25e0*/  FFMA.FTZ R28, R30, R27, R34 ;  /* 0x0000001b1e1c7223 */ /* 0x000fe20000010022 */
[C---:B------:R-:W-:Y:S01]  /*25f0*/  FADD.FTZ R34, -R62.reuse, R33 ;  /* 0x000000213e227221 */ /* 0x040fe20000010100 */
[----:B------:R-:W-:Y:S01]  /*2600*/  FADD.FTZ R38, -R62, R31 ;  /* 0x0000001f3e267221 */ /* 0x000fe20000010100 */
[----:B------:R-:W-:Y:S01]  /*2610*/  FADD.FTZ R36, R37, R36 ;  /* 0x0000002425247221 */ /* 0x000fe20000010000 */
        /* <DEDUP_REMOVED lines=23> */
.L_x_1652:
[----:B------:R-:W-:Y:S01]  /*2790*/  FMUL.FTZ R33, R40, R89 ;  /* 0x0000005928217220 */ /* 0x000fe20000410000 */
[----:B------:R-:W-:Y:S01]  /*27a0*/  FADD.FTZ R36, R27, R36 ;  /* 0x000000241b247221 */ /* 0x000fe20000010000 */
[--C-:B------:R-:W-:Y:S02]  /*27b0*/  HADD2.F32 R35, -RZ, R63.reuse.H0_H0 ;  /* 0x2000003fff237230 */ /* 0x100fe40000004100 */
[----:B------:R-:W-:Y:S01]  /*27c0*/  FFMA.FTZ R24, R31, R30, R24 ;  /* 0x0000001e1f187223 */ /* 0x000fe20000010018 */
[----:B------:R-:W-:Y:S02]  /*27d0*/  HADD2.F32 R37, -RZ, R63.H1_H1 ;  /* 0x3000003fff257230 */ /* 0x000fe40000004100 */
[----:B------:R-:W-:Y:S01]  /*27e0*/  FFMA.FTZ R27, R43, R33, R28 ;  /* 0x000000212b1b7223 */ /* 0x000fe2000001001c */
[----:B------:R-:W-:Y:S01]  /*27f0*/  FMUL.FTZ R28, R30, R92 ;  /* 0x0000005c1e1c7220 */ /* 0x000fe20000410000 */
[----:B------:R-:W-:Y:S01]  /*2800*/  FADD.FTZ R33, R36, R33 ;  /* 0x0000002124217221 */ /* 0x000fe20000010000 */
[C---:B------:R-:W-:Y:S01]  /*2810*/  FADD.FTZ R34, -R62.reuse, R35 ;  /* 0x000000233e227221 */ /* 0x040fe20000010100 */
[----:B------:R-:W-:Y:S01]  /*2820*/  FADD.FTZ R36, -R62, R37 ;  /* 0x000000253e247221 */ /* 0x000fe20000010100 */
[----:B------:R-:W-:Y:S01]  /*2830*/  FADD.FTZ R29, R29, R30 ;  /* 0x0000001e1d1d7221 */ /* 0x000fe20000010000 */
        /* <DEDUP_REMOVED lines=26> */
.L_x_1653:
[--C-:B------:R-:W-:Y:S02]  /*29e0*/  HADD2.F32 R35, -RZ, R71.reuse.H0_H0 ;  /* 0x20000047ff237230 */ /* 0x100fe40000004100 */
[----:B------:R-:W-:Y:S01]  /*29f0*/  FMUL.FTZ R34, R38, R89 ;  /* 0x0000005926227220 */ /* 0x000fe20000410000 */
[----:B------:R-:W-:Y:S01]  /*2a00*/  FADD.FTZ R33, R28, R33 ;  /* 0x000000211c217221 */ /* 0x000fe20000010000 */
[----:B------:R-:W-:Y:S02]  /*2a10*/  HADD2.F32 R37, -RZ, R71.H1_H1 ;  /* 0x30000047ff257230 */ /* 0x000fe40000004100 */
[----:B------:R-:W-:Y:S01]  /*2a20*/  FMUL.FTZ R28, R30, R92 ;  /* 0x0000005c1e1c7220 */ /* 0x000fe20000410000 */
[----:B------:R-:W-:Y:S01]  /*2a30*/  FADD.FTZ R29, R29, R30 ;  /* 0x0000001e1d1d7221 */ /* 0x000fe20000010000 */
[----:B------:R-:W-:Y:S01]  /*2a40*/  FFMA.FTZ R24, R27, R30, R24 ;  /* 0x0000001e1b187223 */ /* 0x000fe20000010018 */
[----:B------:R-:W-:Y:S01]  /*2a50*/  FFMA.FTZ R31, R44, R34, R31 ;  /* 0x000000222c1f7223 */ /* 0x000fe2000001001f */
[----:B------:R-:W-:Y:S01]  /*2a60*/  FADD.FTZ R33, R33, R34 ;  /* 0x0000002221217221 */ /* 0x000fe20000010000 */
[C---:B------:R-:W-:Y:S01]  /*2a70*/  FADD.FTZ R30, -R62.reuse, R35 ;  /* 0x000000233e1e7221 */ /* 0x040fe20000010100 */
[----:B------:R-:W-:Y:S01]  /*2a80*/  FADD.FTZ R34, -R62, R37 ;  /* 0x000000253e227221 */ /* 0x000fe20000010100 */
[----:B------:R-:W-:Y:S01]  /*2a90*/  FFMA.FTZ R31, R27, R28, R31 ;  /* 0x0000001c1b1f7223 */ /* 0x000fe2000001001f */
[----:B------:R-:W-:Y:S01]  /*2aa0*/  FADD.FTZ R26, R26, R38 ;  /* 0x000000261a1a7221 */ /* 0x000fe20000010000 */
[----:B------:R-:W-:Y:S01]  /*2ab0*/  FMUL.FTZ R45, R30, R23 ;  /* 0x000000171e2d7220 */ /* 0x000fe20000410000 */
[----:B------:R-:W-:Y:S01]  /*2ac0*/  FFMA.FTZ R25, R44, R38, R25 ;  /* 0x000000262c197223 */ /* 0x000fe20000010019 */
        /* <DEDUP_REMOVED lines=22> */
.L_x_1654:
[----:B------:R-:W-:Y:S01]  /*2c30*/  FMUL.FTZ R34, R36, R89 ;  /* 0x0000005924227220 */ /* 0x000fe20000410000 */
[----:B------:R-:W-:Y:S01]  /*2c40*/  FADD.FTZ R35, R28, R33 ;  /* 0x000000211c237221 */ /* 0x000fe20000010000 */
[----:B------:R-:W-:Y:S01]  /*2c50*/  FADD.FTZ R26, R26, R36 ;  /* 0x000000241a1a7221 */ /* 0x000fe20000010000 */
[C---:B------:R-:W-:Y:S01]  /*2c60*/  FFMA.FTZ R28, R45.reuse, R36, R25 ;  /* 0x000000242d1c7223 */ /* 0x040fe20000010019 */
[----:B------:R-:W-:Y:S01]  /*2c70*/  FFMA.FTZ R36, R45, R34, R31 ;  /* 0x000000222d247223 */ /* 0x000fe2000001001f */
[--C-:B------:R-:W-:Y:S02]  /*2c80*/  HADD2.F32 R25, -RZ, R73.reuse.H0_H0 ;  /* 0x20000049ff197230 */ /* 0x100fe40000004100 */
[----:B------:R-:W-:Y:S01]  /*2c90*/  FMUL.FTZ R31, R27, R92 ;  /* 0x0000005c1b1f7220 */ /* 0x000fe20000410000 */
[----:B------:R-:W-:Y:S02]  /*2ca0*/  HADD2.F32 R33, -RZ, R73.H1_H1 ;  /* 0x30000049ff217230 */ /* 0x000fe40000004100 */
[----:B------:R-:W-:Y:S01]  /*2cb0*/  FADD.FTZ R34, R35, R34 ;  /* 0x0000002223227221 */ /* 0x000fe20000010000 */
[C---:B------:R-:W-:Y:S01]  /*2cc0*/  FFMA.FTZ R24, R30.reuse, R27, R24 ;  /* 0x0000001b1e187223 */ /* 0x040fe20000010018 */
[----:B------:R-:W-:Y:S01]  /*2cd0*/  FFMA.FTZ R35, R30, R31, R36 ;  /* 0x0000001f1e237223 */ /* 0x000fe20000010024 */
[C---:B------:R-:W-:Y:S01]  /*2ce0*/  FADD.FTZ R30, -R62.reuse, R25 ;  /* 0x000000193e1e7221 */ /* 0x040fe20000010100 */
        /* <DEDUP_REMOVED lines=24> */
.L_x_1655:
[----:B------:R-:W-:Y:S01]  /*2e70*/  FMUL.FTZ R36, R33, R89 ;  /* 0x0000005921247220 */ /* 0x000fe20000410000 */
[----:B------:R-:W-:Y:S01]  /*2e80*/  FADD.FTZ R37, R31, R34 ;  /* 0x000000221f257221 */ /* 0x000fe20000010000 */
        /* <DEDUP_REMOVED lines=35> */
.L_x_1656:
        /* <DEDUP_REMOVED lines=10> */
[-C--:B------:R-:W-:Y:S01]  /*3160*/  FMUL.FTZ R29, R28, R23.reuse ;  /* 0x000000171c1d7220 */ /* 0x080fe20000410000 */
        /* <DEDUP_REMOVED lines=21> */
.L_x_1657:
        /* <DEDUP_REMOVED lines=38> */
.L_x_1658:
[----:B------:R-:W-:Y:S01]  /*3520*/  FFMA.FTZ R43, R36, R27, R41 ;  /* 0x0000001b242b7223 */ /* 0x000fe20000010029 */
[--C-:B------:R-:W-:Y:S02]  /*3530*/  HADD2.F32 R45, -RZ, R83.reuse.H0_H0 ;  /* 0x20000053ff2d7230 */ /* 0x100fe40000004100 */
[----:B------:R-:W-:Y:S01]  /*3540*/  FMUL.FTZ R42, R34, R89 ;  /* 0x00000059222a7220 */ /* 0x000fe20000410000 */
[----:B------:R-:W-:Y:S02]  /*3550*/  HADD2.F32 R41, -RZ, R83.H1_H1 ;  /* 0x30000053ff297230 */ /* 0x000fe40000004100 */
[--C-:B------:R-:W-:Y:S02]  /*3560*/  HADD2.F32 R48, -RZ, R84.reuse.H0_H0 ;  /* 0x20000054ff307230 */ /* 0x100fe40000004100 */
[C---:B------:R-:W-:Y:S01]  /*3570*/  FADD.FTZ R36, -R62.reuse, R45 ;  /* 0x0000002d3e247221 */ /* 0x040fe20000010100 */
[----:B------:R-:W-:Y:S01]  /*3580*/  FFMA.FTZ R33, R37, R42, R26 ;  /* 0x0000002a25217223 */ /* 0x000fe2000001001a */
[----:B------:R-:W-:Y:S01]  /*3590*/  FADD.FTZ R46, -R62, R41 ;  /* 0x000000293e2e7221 */ /* 0x000fe20000010100 */
[----:B------:R-:W-:Y:S01]  /*35a0*/  FADD.FTZ R26, R25, R42 ;  /* 0x0000002a191a7221 */ /* 0x000fe20000010000 */
        /* <DEDUP_REMOVED lines=23> */
.L_x_1659:
[----:B------:R-:W-:Y:S01]  /*3720*/  FFMA.FTZ R44, R38, R45, R33 ;  /* 0x0000002d262c7223 */ /* 0x000fe20000010021 */
[----:B------:R-:W-:Y:S01]  /*3730*/  FMUL.FTZ R42, R48, R89 ;  /* 0x00000059302a7220 */ /* 0x000fe20000410000 */
[----:B------:R-:W-:Y:S01]  /*3740*/  FADD.FTZ R45, R45, R26 ;  /* 0x0000001a2d2d7221 */ /* 0x000fe20000010000 */
[--C-:B------:R-:W-:Y:S02]  /*3750*/  HADD2.F32 R33, -RZ, R85.reuse.H0_H0 ;  /* 0x20000055ff217230 */ /* 0x100fe40000004100 */
[----:B------:R-:W-:Y:S01]  /*3760*/  FFMA.FTZ R40, R29, R24, R40 ;  /* 0x000000181d287223 */ /* 0x000fe20000010028 */
[----:B------:R-:W-:Y:S02]  /*3770*/  HADD2.F32 R47, -RZ, R85.H1_H1 ;  /* 0x30000055ff2f7230 */ /* 0x000fe40000004100 */
[----:B------:R-:W-:Y:S01]  /*3780*/  FADD.FTZ R36, R30, R27 ;  /* 0x0000001b1e247221 */ /* 0x000fe20000010000 */
        /* <DEDUP_REMOVED lines=31> */
.L_x_1660:
[--C-:B------:R-:W-:Y:S02]  /*3980*/  HADD2.F32 R33, -RZ, R87.reuse.H0_H0 ;  /* 0x20000057ff217230 */ /* 0x100fe40000004100 */
[----:B------:R-:W-:Y:S01]  /*3990*/  FMUL.FTZ R42, R26, R89 ;  /* 0x000000591a2a7220 */ /* 0x000fe20000410000 */
[----:B------:R-:W-:Y:S02]  /*39a0*/  HADD2.F32 R49, -RZ, R87.H1_H1 ;  /* 0x30000057ff317230 */ /* 0x000fe40000004100 */
[----:B------:R-:W-:Y:S01]  /*39b0*/  FFMA.FTZ R43, R28, R35, R43 ;  /* 0x000000231c2b7223 */ /* 0x000fe2000001002b */
[C---:B------:R-:W-:Y:S01]  /*39c0*/  FADD.FTZ R28, -R62.reuse, R33 ;  /* 0x000000213e1c7221 */ /* 0x040fe20000010100 */
[----:B------:R-:W-:Y:S01]  /*39d0*/  FFMA.FTZ R47, R27, R42, R30 ;  /* 0x0000002a1b2f7223 */ /* 0x000fe2000001001e */
[----:B------:R-:W-:Y:S01]  /*39e0*/  FADD.FTZ R44, -R62, R49 ;  /* 0x000000313e2c7221 */ /* 0x000fe20000010100 */
[----:B------:R-:W-:Y:S01]  /*39f0*/  FADD.FTZ R42, R31, R42 ;  /* 0x0000002a1f2a7221 */ /* 0x000fe20000010000 */
[----:B------:R-:W-:Y:S01]  /*3a00*/  FMUL.FTZ R31, R28, R23 ;  /* 0x000000171c1f7220 */ /* 0x000fe20000410000 */
[----:B------:R-:W-:-:S02]  /*3a10*/  HADD2.F32 R30, -RZ, R88.H0_H0 ;  /* 0x20000058ff1e7230 */ /* 0x000fc40000004100 */
[----:B------:R-:W-:Y:S01]  /*3a20*/  FMUL.FTZ R49, R29, R92 ;  /* 0x0000005c1d317220 */ /* 0x000fe20000410000 */
        /* <DEDUP_REMOVED lines=21> */
.L_x_1661:
[----:B------:R-:W-:Y:S01]  /*3b80*/  FFMA.FTZ R50, R24, R49, R47 ;  /* 0x0000003118327223 */ /* 0x000fe2000001002f */
[----:B------:R-:W-:Y:S01]  /*3b90*/  FMUL.FTZ R44, R30, R89 ;  /* 0x000000591e2c7220 */ /* 0x000fe20000410000 */
[----:B------:R-:W-:Y:S01]  /*3ba0*/  FADD.FTZ R49, R49, R42 ;  /* 0x0000002a31317221 */ /* 0x000fe20000010000 */
[----:B------:R-:W-:Y:S01]  /*3bb0*/  FADD.FTZ R42, R36, R35 ;  /* 0x00000023242a7221 */ /* 0x000fe20000010000 */
[----:B------:R-:W-:Y:S01]  /*3bc0*/  FFMA.FTZ R40, R37, R34, R40 ;  /* 0x0000002225287223 */ /* 0x000fe20000010028 */
        /* <DEDUP_REMOVED lines=33> */
.L_x_1662:
[----:B------:R-:W-:Y:S01]  /*3de0*/  FMUL.FTZ R50, R36, R89 ;  /* 0x0000005924327220 */ /* 0x000fe20000410000 */
[----:B------:R-:W-:Y:S01]  /*3df0*/  FFMA.FTZ R43, R38, R39, R43 ;  /* 0x00000027262b7223 */ /* 0x000fe2000001002b */
[----:B------:R-:W-:Y:S01]  /*3e00*/  FADD.FTZ R38, R42, R39 ;  /* 0x000000272a267221 */ /* 0x000fe20000010000 */
[--C-:B------:R-:W-:Y:S02]  /*3e10*/  HADD2.F32 R51, -RZ, R17.reuse.H1_H1 ;  /* 0x30000011ff337230 */ /* 0x100fe40000004100 */
[----:B------:R-:W-:Y:S01]  /*3e20*/  FADD.FTZ R42, R47, R50 ;  /* 0x000000322f2a7221 */ /* 0x000fe20000010000 */
[----:B------:R-:W-:Y:S02]  /*3e30*/  HADD2.F32 R47, -RZ, R17.H0_H0 ;  /* 0x20000011ff2f7230 */ /* 0x000fe40000004100 */
[----:B------:R-:W-:Y:S01]  /*3e40*/  FFMA.FTZ R39, R35, R50, R44 ;  /* 0x0000003223277223 */ /* 0x000fe2000001002c */
[----:B------:R-:W-:Y:S01]  /*3e50*/  FMUL.FTZ R49, R37, R92 ;  /* 0x0000005c25317220 */ /* 0x000fe20000410000 */
[----:B------:R-:W-:Y:S01]  /*3e60*/  FFMA.FTZ R44, R41, R48, R40 ;  /* 0x00000030292c7223 */ /* 0x000fe20000010028 */
[C---:B------:R-:W-:Y:S01]  /*3e70*/  FADD.FTZ R52, -R62.reuse, R51 ;  /* 0x000000333e347221 */ /* 0x040fe20000010100 */
[----:B------:R-:W-:Y:S01]  /*3e80*/  FADD.FTZ R40, -R62, R47 ;  /* 0x0000002f3e287221 */ /* 0x000fe20000010100 */
[----:B------:R-:W-:Y:S01]  /*3e90*/  FFMA.FTZ R50, R34, R49, R39 ;  /* 0x0000003122327223 */ /* 0x000fe20000010027 */
        /* <DEDUP_REMOVED lines=24> */
.L_x_1663:
        /* <DEDUP_REMOVED lines=35> */
.L_x_1664:
        /* <DEDUP_REMOVED lines=9> */
[--C-:B------:R-:W-:Y:S02]  /*42e0*/  HADD2.F32 R43, -RZ, R22.reuse.H1_H1 ;  /* 0x30000016ff2b7230 */ /* 0x100fe40000004100 */
[----:B------:R-:W-:Y:S01]  /*42f0*/  FADD.FTZ R52, -R62, R53 ;  /* 0x000000353e347221 */ /* 0x000fe20000010100 */
[----:B------:R-:W-:Y:S01]  /*4300*/  FMUL.FTZ R53, R46, R23 ;  /* 0x000000172e357220 */ /* 0x000fe20000410000 */
[----:B------:R-:W-:-:S02]  /*4310*/  HADD2.F32 R46, -RZ, R22.H0_H0 ;  /* 0x20000016ff2e7230 */ /* 0x000fc40000004100 */
        /* <DEDUP_REMOVED lines=20> */
.L_x_1665:
        /* <DEDUP_REMOVED lines=110> */
.L_x_1667:
[----:B------:R-:W-:Y:S05]  /*4b40*/  BSYNC B0 ;  /* 0x0000000000007941 */ /* 0x000fea0003800000 */
.L_x_1666:
        /* <DEDUP_REMOVED lines=41> */
.L_x_1669:
[----:B------:R-:W-:Y:S05]  /*4de0*/  BSYNC B0 ;  /* 0x0000000000007941 */ /* 0x000fea0003800000 */
.L_x_1668:
        /* <DEDUP_REMOVED lines=13> */
.L_x_1671:
[----:B------:R-:W-:Y:S05]  /*4ec0*/  BSYNC B0 ;  /* 0x0000000000007941 */ /* 0x000fea0003800000 */
.L_x_1670:
        /* <DEDUP_REMOVED lines=34> */
.L_x_1674:
[----:B-1----:R-:W2:Y:S04]  /*50f0*/  LDG.E.STRONG.GPU R28, desc[UR8][R24.64] ;  /* 0x00000008181c7981 */ /* 0x002ea8000c1ef900 */
[----:B--2---:R-:W-:Y:S01]  /*5100*/  CCTL.IVALL ;  /* 0x00000000ff00798f */ /* 0x004fe20002000000 */
[----:B------:R-:W-:Y:S05]  /*5110*/  YIELD ;  /* 0x0000000000007946 */ /* 0x000fea0003800000 */
[----:B------:R-:W-:-:S13]  /*5120*/  ISETP.NE.AND P6, PT, R28, R33, PT ;  /* 0x000000211c00720c */ /* 0x000fda0003fc5270 */
[----:B------:R-:W-:Y:S05]  /*5130*/  @P6 BRA `(.L_x_1674) ;  /* 0xfffffffc00ec6947 */ /* 0x000fea000383ffff */
.L_x_1673:
        /* <DEDUP_REMOVED lines=22> */
.L_x_1678:
        /* <DEDUP_REMOVED lines=115> */
.L_x_1677:
        /* <DEDUP_REMOVED lines=63> */
.L_x_1679:
[----:B------:R-:W-:-:S04]  /*5dc0*/  LOP3.LUT P6, RZ, R14, 0x1, RZ, 0xc0, !PT ;  /* 0x000000010eff7812 */ /* 0x000fc800078cc0ff */
[----:B------:R-:W-:-:S13]  /*5dd0*/  ISETP.NE.OR P6, PT, R25, RZ, P6 ;  /* 0x000000ff1900720c */ /* 0x000fda00037c5670 */
[----:B------:R-:W-:Y:S05]  /*5de0*/  @!P6 BRA `(.L_x_1675) ;  /* 0x00000000007ce947 */ /* 0x000fea0003800000 */
.L_x_1676:
        /* <DEDUP_REMOVED lines=31> */
.L_x_1675:
        /* <DEDUP_REMOVED lines=10> */
.L_x_1681:
[----:B------:R-:W-:Y:S05]  /*6080*/  BSYNC B0 ;  /* 0x0000000000007941 */ /* 0x000fea0003800000 */
.L_x_1680:
        /* <DEDUP_REMOVED lines=17> */
.L_x_1672:
        /* <DEDUP_REMOVED lines=40> */
.L_x_1682:
        /* <DEDUP_REMOVED lines=15> */
[----:B------:R-:W-:Y:S02]  /*6510*/  FFMA.FTZ R24, R28, R40, R29 ;  /* 0x000000281c187223 */ /* 0x000fe4000001001d */
[----:B------:R-:W-:Y:S02]  /*6520*/  FMUL.FTZ R25, R32, R23 ;  /* 0x0000001720197220 */ /* 0x000fe40000410000 */
[----:B------:R-:W-:-:S04]  /*6530*/  FFMA.FTZ R24, R57, R92, -R24 ;  /* 0x0000005c39187223 */ /* 0x000fc80000010818 */
[----:B------:R-:W-:-:S05]  /*6540*/  FMUL.FTZ R24, R24, R23 ;  /* 0x0000001718187220 */ /* 0x000fca0000410000 */
[----:B------:R-:W-:-:S05]  /*6550*/  F2FP.F16.F32.PACK_AB R25, R24, R25 ;  /* 0x000000191819723e */ /* 0x000fca00000000ff */
[----:B------:R0:W-:Y:S02]  /*6560*/  STG.E desc[UR8][R26.64], R25 ;  /* 0x000000191a007986 */ /* 0x0001e4000c101908 */
.L_x_1684:
[----:B------:R-:W-:Y:S05]  /*6570*/  BSYNC B0 ;  /* 0x0000000000007941 */ /* 0x000fea0003800000 */
.L_x_1683:
[----:B------:R-:W-:Y:S01]  /*6580*/  ISETP.NE.AND P0, PT, RZ, UR10, PT ;  /* 0x0000000aff007c0c */ /* 0x000fe2000bf05270 */
[C---:B------:R-:W-:Y:S01]  /*6590*/  FADD.FTZ R24, -R62.reuse, R31 ;  /* 0x0000001f3e187221 */ /* 0x040fe20000010100 */
[----:B0-----:R-:W-:Y:S01]  /*65a0*/  FADD.FTZ R26, -R62, R33 ;  /* 0x000000213e1a7221 */ /* 0x001fe20000010100 */
[--C-:B------:R-:W-:Y:S02]  /*65b0*/  HADD2.F32 R32, -RZ, R59.reuse.H0_H0 ;  /* 0x2000003bff207230 */ /* 0x100fe40000004100 */
[----:B------:R-:W-:Y:S02]  /*65c0*/  HADD2.F32 R59, -RZ, R59.H1_H1 ;  /* 0x3000003bff3b7230 */ /* 0x000fe40000004100 */
[-C--:B------:R-:W-:Y:S01]  /*65d0*/  FMUL.FTZ R39, R24, R23.reuse ;  /* 0x0000001718277220 */ /* 0x080fe20000410000 */
[--C-:B------:R-:W-:Y:S02]  /*65e0*/  HADD2.F32 R31, -RZ, R60.reuse.H0_H0 ;  /* 0x2000003cff1f7230 */ /* 0x100fe40000004100 */
        /* <DEDUP_REMOVED lines=21> */
.L_x_1685:
        /* <DEDUP_REMOVED lines=21> */
.L_x_1687:
[----:B------:R-:W-:Y:S05]  /*6890*/  BSYNC B0 ;  /* 0x0000000000007941 */ /* 0x000fea0003800000 */
.L_x_1686:
[----:B------:R-:W-:Y:S01]  /*68a0*/  ISETP.NE.AND P0, PT, RZ, UR10, PT ;  /* 0x0000000aff007c0c */ /* 0x000fe2000bf05270 */
[C---:B------:R-:W-:Y:S01]  /*68b0*/  FADD.FTZ R24, -R62.reuse, R31 ;  /* 0x0000001f3e187221 */ /* 0x040fe20000010100 */
[----:B0-----:R-:W-:Y:S01]  /*68c0*/  FADD.FTZ R26, -R62, R33 ;  /* 0x000000213e1a7221 */ /* 0x001fe20000010100 */
[----:B------:R-:W-:Y:S02]  /*68d0*/  HADD2.F32 R32, -RZ, R61.H0_H0 ;  /* 0x2000003dff207230 */ /* 0x000fe40000004100 */
[----:B------:R-:W-:Y:S02]  /*68e0*/  HADD2.F32 R31, -RZ, R63.H0_H0 ;  /* 0x2000003fff1f7230 */ /* 0x000fe40000004100 */
        /* <DEDUP_REMOVED lines=23> */
.L_x_1688:
        /* <DEDUP_REMOVED lines=21> */
.L_x_1690:
[----:B------:R-:W-:Y:S05]  /*6bb0*/  BSYNC B0 ;  /* 0x0000000000007941 */ /* 0x000fea0003800000 */
.L_x_1689:
        /* <DEDUP_REMOVED lines=28> */
.L_x_1691:
        /* <DEDUP_REMOVED lines=21> */
.L_x_1693:
[----:B------:R-:W-:Y:S05]  /*6ed0*/  BSYNC B0 ;  /* 0x0000000000007941 */ /* 0x000fea0003800000 */
.L_x_1692:
        /* <DEDUP_REMOVED lines=28> */
.L_x_1694:
        /* <DEDUP_REMOVED lines=21> */
.L_x_1696:
[----:B------:R-:W-:Y:S05]  /*71f0*/  BSYNC B0 ;  /* 0x0000000000007941 */ /* 0x000fea0003800000 */
.L_x_1695:
        /* <DEDUP_REMOVED lines=28> */
.L_x_1697:
        /* <DEDUP_REMOVED lines=21> */
.L_x_1699:
[----:B------:R-:W-:Y:S05]  /*7510*/  BSYNC B0 ;  /* 0x0000000000007941 */ /* 0x000fea0003800000 */
.L_x_1698:
        /* <DEDUP_REMOVED lines=28> */
.L_x_1700:
        /* <DEDUP_REMOVED lines=21> */
.L_x_1702:
[----:B------:R-:W-:Y:S05]  /*7830*/  BSYNC B0 ;  /* 0x0000000000007941 */ /* 0x000fea0003800000 */
.L_x_1701:
        /* <DEDUP_REMOVED lines=28> */
.L_x_1703:
        /* <DEDUP_REMOVED lines=20> */
.L_x_1705:
[----:B------:R-:W-:Y:S05]  /*7b40*/  BSYNC B0 ;  /* 0x0000000000007941 */ /* 0x000fea0003800000 */
.L_x_1704:
        /* <DEDUP_REMOVED lines=27> */
.L_x_1706:
        /* <DEDUP_REMOVED lines=20> */
.L_x_1708:
[----:B------:R-:W-:Y:S05]  /*7e40*/  BSYNC B0 ;  /* 0x0000000000007941 */ /* 0x000fea0003800000 */
.L_x_1707:
        /* <DEDUP_REMOVED lines=26> */
.L_x_1709:
        /* <DEDUP_REMOVED lines=20> */
.L_x_1711:
[----:B------:R-:W-:Y:S05]  /*8130*/  BSYNC B0 ;  /* 0x0000000000007941 */ /* 0x000fea0003800000 */
.L_x_1710:
        /* <DEDUP_REMOVED lines=29> */
.L_x_1712:
        /* <DEDUP_REMOVED lines=20> */
.L_x_1714:
[----:B------:R-:W-:Y:S05]  /*8450*/  BSYNC B0 ;  /* 0x0000000000007941 */ /* 0x000fea0003800000 */
.L_x_1713:
        /* <DEDUP_REMOVED lines=27> */
.L_x_1715:
        /* <DEDUP_REMOVED lines=20> */
.L_x_1717:
[----:B------:R-:W-:Y:S05]  /*8750*/  BSYNC B0 ;  /* 0x0000000000007941 */ /* 0x000fea0003800000 */
.L_x_1716:
        /* <DEDUP_REMOVED lines=29> */
.L_x_1718:
        /* <DEDUP_REMOVED lines=25> */
.L_x_1720:
[----:B------:R-:W-:Y:S05]  /*8ac0*/  BSYNC B0 ;  /* 0x0000000000007941 */ /* 0x000fea0003800000 */
.L_x_1719:
        /* <DEDUP_REMOVED lines=27> */
.L_x_1721:
        /* <DEDUP_REMOVED lines=25> */
.L_x_1723:
[----:B------:R-:W-:Y:S05]  /*8e10*/  BSYNC B0 ;  /* 0x0000000000007941 */ /* 0x000fea0003800000 */
.L_x_1722:
        /* <DEDUP_REMOVED lines=27> */
.L_x_1724:
        /* <DEDUP_REMOVED lines=27> */
.L_x_1726:
[----:B------:R-:W-:Y:S05]  /*9180*/  BSYNC B0 ;  /* 0x0000000000007941 */ /* 0x000fea0003800000 */
.L_x_1725:
        /* <DEDUP_REMOVED lines=25> */
.L_x_1727:
        /* <DEDUP_REMOVED lines=22> */
.L_x_1729:
[----:B------:R-:W-:Y:S05]  /*9480*/  BSYNC B0 ;  /* 0x0000000000007941 */ /* 0x000fea0003800000 */
.L_x_1728:
[----:B------:R-:W-:Y:S02]  /*9490*/  IADD3 R13, R10, R13, RZ ;  /* 0x0000000d0a0d7210 */ /* 0x000fe40007ffe0ff */
[----:B------:R-:W-:Y:S02]  /*94a0*/  IADD3 R12, R12, 0x1, RZ ;  /* 0x000000010c0c7810 */ /* 0x000fe40007ffe0ff */
[----:B------:R-:W-:-:S13]  /*94b0*/  ISETP.GE.AND P0, PT, R13, UR4, PT ;  /* 0x000000040d007c0c */ /* 0x000fda000bf06270 */
[----:B------:R-:W-:Y:S05]  /*94c0*/  @!P0 BRA `(.L_x_1730) ;  /* 0xffffff7000988947 */ /* 0x000fea000383ffff */
.L_x_1647:
        /* <DEDUP_REMOVED lines=23> */
.L_x_1732:
[----:B------:R-:W-:Y:S05]  /*9640*/  BSYNC B0 ;  /* 0x0000000000007941 */ /* 0x000fea0003800000 */
.L_x_1731:
[----:B------:R-:W-:Y:S05]  /*9650*/  @P0 EXIT ;  /* 0x000000000000094d */ /* 0x000fea0003800000 */
[----:B------:R-:W-:Y:S05]  /*9660*/  @P2 BRA `(.L_x_1733) ;  /* 0x0000000000202947 */ /* 0x000fea0003800000 */
[----:B------:R-:W-:-:S05]  /*9670*/  IMAD R0, R6, R9, RZ ;  /* 0x0000000906007224 */ /* 0x000fca00078e02ff */
[----:B------:R-:W-:-:S13]  /*9680*/  ISETP.NE.AND P0, PT, R0, -0x1, PT ;  /* 0xffffffff0000780c */ /* 0x000fda0003f05270 */
[----:B------:R-:W-:Y:S05]  /*9690*/  @!P0 BRA `(.L_x_1733) ;  /* 0x0000000000148947 */ /* 0x000fea0003800000 */
.L_x_1734:
[----:B-1----:R-:W2:Y:S04]  /*96a0*/  LDG.E.STRONG.GPU R3, desc[UR8][R4.64] ;  /* 0x0000000804037981 */ /* 0x002ea8000c1ef900 */
[----:B--2---:R-:W-:Y:S01]  /*96b0*/  CCTL.IVALL ;  /* 0x00000000ff00798f */ /* 0x004fe20002000000 */
[----:B------:R-:W-:Y:S05]  /*96c0*/  YIELD ;  /* 0x0000000000007946 */ /* 0x000fea0003800000 */
[----:B------:R-:W-:-:S13]  /*96d0*/  ISETP.NE.AND P0, PT, R3, R0, PT ;  /* 0x000000000300720c */ /* 0x000fda0003f05270 */
[----:B------:R-:W-:Y:S05]  /*96e0*/  @P0 BRA `(.L_x_1734) ;  /* 0xfffffffc00ec0947 */ /* 0x000fea000383ffff */
.L_x_1733:
        /* <DEDUP_REMOVED lines=13> */
[----:B0-----:R-:W0:Y:S01]  /*97c0*/  LDC.64 R16, c[0x0][0x218] ;  /* 0x00008600ff107b82 */ /* 0x001e220000000a00 */
        /* <DEDUP_REMOVED lines=10> */
.L_x_1735:
        /* <DEDUP_REMOVED lines=25> */
.L_x_1736:
        /* <DEDUP_REMOVED lines=16> */
.L_x_5677:


//--------------------- .text._Z35group_norm_nhwc_bwd_one_pass_kernelI11Fp16IOBf16WLi256ELi128ELi512EEv26Group_norm_nhwc_bwd_params --------------------------
	.section	.text._Z35group_norm_nhwc_bwd_one_pass_kernelI11Fp16IOBf16WLi256ELi128ELi512EEv26Group_norm_nhwc_bwd_params,"ax",@progbits
	.align	128
        .global         _Z35group_norm_nhwc_bwd_one_pass_kernelI11Fp16IOBf16WLi256ELi128ELi512EEv26Group_norm_nhwc_bwd_params
        .type           _Z35group_norm_nhwc_bwd_one_pass_kernelI11Fp16IOBf16WLi256ELi128ELi512EEv26Group_norm_nhwc_bwd_params,@function
        .size           _Z35group_norm_nhwc_bwd_one_pass_kernelI11Fp16IOBf16WLi256ELi128ELi512EEv26Group_norm_nhwc_bwd_params,(.L_x_5678 - _Z35group_norm_nhwc_bwd_one_pass_kernelI11Fp16IOBf16WLi256ELi128ELi512EEv26Group_norm_nhwc_bwd_params)
        .other          _Z35group_norm_nhwc_bwd_one_pass_kernelI11Fp16IOBf16WLi256ELi128ELi512EEv26Group_norm_nhwc_bwd_params,@"STO_CUDA_ENTRY STV_DEFAULT"
_Z35group_norm_nhwc_bwd_one_pass_kernelI11Fp16IOBf16WLi256ELi128ELi512EEv26Group_norm_nhwc_bwd_params:
.text._Z35group_norm_nhwc_bwd_one_pass_kernelI11Fp16IOBf16WLi256ELi128ELi512EEv26Group_norm_nhwc_bwd_params:
        /* <DEDUP_REMOVED lines=50> */
[----:B------:R-:W-:Y:S01]  /*0320*/  IADD3 R121, R3, 0x8, RZ ;  /* 0x0000000803797810 */ /* 0x000fe20007ffe0ff */
        /* <DEDUP_REMOVED lines=119> */
[----:B------:R0:W-:Y:S01]  /*0aa0*/  STL [R1], R5 ;  /* 0x0000000501007387 */ /* 0x0001e20000100800 */
[----:B------:R-:W-:Y:S02]  /*0ab0*/  @P0 LOP3.LUT R4, R4, 0x2, RZ, 0xfc, !PT ;  /* 0x0000000204040812 */ /* 0x000fe400078efcff */
[----:B------:R-:W-:Y:S02]  /*0ac0*/  ISETP.LT.U32.AND P4, PT, R103, UR4, PT ;  /* 0x0000000467007c0c */ /* 0x000fe4000bf81070 */
[----:B------:R-:W-:Y:S02]  /*0ad0*/  ISETP.LT.U32.AND P3, PT, R102, UR4, PT ;  /* 0x0000000466007c0c */ /* 0x000fe4000bf61070 */
[----:B------:R-:W-:Y:S02]  /*0ae0*/  ISETP.LT.U32.AND P2, PT, R99, UR4, PT ;  /* 0x0000000463007c0c */ /* 0x000fe4000bf41070 */
        /* <DEDUP_REMOVED lines=17> */
[----:B------:R-:W-:Y:S01]  /*0c00*/  LEA R5, R5, UR4, 0x3 ;  /* 0x0000000405057c11 */ /* 0x000fe2000f8e18ff */
[----:B------:R-:W-:Y:S02]  /*0c10*/  USHF.R.S64 UR8, UR8, 0x1, UR10 ;  /* 0x0000000108087899 */ /* 0x000fe4000800100a */
[----:B------:R-:W-:Y:S02]  /*0c20*/  USHF.R.S32.HI UR9, URZ, 0x1, UR9 ;  /* 0x000000013f097899 */ /* 0x000fe40008011409 */
[----:B------:R0:W-:Y:S01]  /*0c30*/  STL [R1+0x48], R5 ;  /* 0x0000480501007387 */ /* 0x0001e20000100800 */
[----:B------:R-:W-:Y:S02]  /*0c40*/  USHF.R.S32.HI UR10, URZ, 0x1, UR10 ;  /* 0x000000013f0a7899 */ /* 0x000fe4000801140a */
[----:B------:R-:W-:Y:S02]  /*0c50*/  USHF.L.U64.HI UR9, UR5, 0x2, UR9 ;  /* 0x0000000205097899 */ /* 0x000fe40008010209 */
[----:B------:R-:W-:Y:S01]  /*0c60*/  USHF.L.U64.HI UR10, UR8, 0x2, UR10 ;  /* 0x00000002080a7899 */ /* 0x000fe2000801020a */
[----:B------:R-:W-:-:S11]  /*0c70*/  UMOV UR4, URZ ;  /* 0x0000003f00047c82 */ /* 0x000fd60008000000 */
.L_x_1884:
[----:B------:R-:W2:Y:S01]  /*0c80*/  LDL R11, [R1+0x44] ;  /* 0x00004400010b7983 */ /* 0x000ea20000100800 */
[----:B------:R-:W-:-:S03]  /*0c90*/  ULDC UR16, c[0x0][0x2a0] ;  /* 0x0000a80000107ab9 */ /* 0x000fc60000000800 */
[----:B------:R-:W3:Y:S01]  /*0ca0*/  LDL R10, [R1+0x40] ;  /* 0x00004000010a7983 */ /* 0x000ee20000100800 */
[----:B01----:R-:W-:Y:S01]  /*0cb0*/  MOV R6, UR16 ;  /* 0x0000001000067c02 */ /* 0x003fe20008000f00 */
        /* <DEDUP_REMOVED lines=20> */
[----:B------:R-:W4:Y:S02]  /*0e00*/  LDL R18, [R1+0x20] ;  /* 0x0000200001127983 */ /* 0x000f240000100800 */
[----:B------:R-:W2:Y:S02]  /*0e10*/  @P2 LDC.64 R8, c[0x0][0x288] ;  /* 0x0000a200ff082b82 */ /* 0x000ea40000000a00 */
[----:B------:R-:W4:Y:S04]  /*0e20*/  LDL R22, [R1+0x1c] ;  /* 0x00001c0001167983 */ /* 0x000f280000100800 */
[----:B------:R-:W4:Y:S02]  /*0e30*/  LDL R24, [R1+0x18] ;  /* 0x0000180001187983 */ /* 0x000f240000100800 */
[----:B------:R-:W1:Y:S02]  /*0e40*/  @P2 LDC.64 R70, c[0x0][0x230] ;  /* 0x00008c00ff462b82 */ /* 0x000e640000000a00 */
[----:B------:R-:W4:Y:S01]  /*0e50*/  LDL R28, [R1+0x14] ;  /* 0x00001400011c7983 */ /* 0x000f220000100800 */
[----:B0-----:R-:W0:Y:S03]  /*0e60*/  MUFU.RCP R6, R6 ;  /* 0x0000000600067308 */ /* 0x001e260000001000 */
[----:B------:R-:W4:Y:S02]  /*0e70*/  LDL R30, [R1+0x10] ;  /* 0x00001000011e7983 */ /* 0x000f240000100800 */
[----:B------:R-:W3:Y:S01]  /*0e80*/  @P3 LDC.64 R60, c[0x0][0x230] ;  /* 0x00008c00ff3c3b82 */ /* 0x000ee20000000a00 */
[----:B------:R-:W-:Y:S01]  /*0e90*/  LOP3.LUT P1, RZ, R4, 0x4000, RZ, 0xc0, !PT ;  /* 0x0000400004ff7812 */ /* 0x000fe2000782c0ff */
[----:B------:R-:W4:Y:S04]  /*0ea0*/  LDL R46, [R1+0xc] ;  /* 0x00000c00012e7983 */ /* 0x000f280000100800 */
[----:B------:R-:W4:Y:S02]  /*0eb0*/  LDL R48, [R1+0x8] ;  /* 0x0000080001307983 */ /* 0x000f240000100800 */
[----:B------:R-:W4:Y:S02]  /*0ec0*/  @P6 LDC.64 R38, c[0x0][0x230] ;  /* 0x00008c00ff266b82 */ /* 0x000f240000000a00 */
[----:B------:R-:W4:Y:S01]  /*0ed0*/  LDL R50, [R1+0x4] ;  /* 0x0000040001327983 */ /* 0x000f220000100800 */
[----:B0-----:R-:W-:-:S02]  /*0ee0*/  IADD3 R7, R6, 0xffffffe, RZ ;  /* 0x0ffffffe06077810 */ /* 0x001fc40007ffe0ff */
[----:B------:R-:W-:Y:S01]  /*0ef0*/  SHF.L.U32 R6, R0, 0x1, RZ ;  /* 0x0000000100067819 */ /* 0x000fe200000006ff */
[----:B------:R-:W4:Y:S02]  /*0f00*/  LDL R52, [R1] ;  /* 0x0000000001347983 */ /* 0x000f240000100800 */
        /* <DEDUP_REMOVED lines=37> */
[----:B------:R-:W-:Y:S01]  /*1160*/  IADD3 R41, R43, UR6, RZ ;  /* 0x000000062b297c10 */ /* 0x000fe2000fffe0ff */
[----:B------:R-:W-:Y:S01]  /*1170*/  HFMA2.MMA R76, -RZ, RZ, 0, 0 ;  /* 0x00000000ff4c7435 */ /* 0x000fe200000001ff */
[----:B------:R-:W-:Y:S01]  /*1180*/  @P2 MOV R40, R42 ;  /* 0x0000002a00282202 */ /* 0x000fe20000000f00 */
[----:B------:R-:W-:Y:S01]  /*1190*/  HFMA2.MMA R75, -RZ, RZ, 0, 0 ;  /* 0x00000000ff4b7435 */ /* 0x000fe200000001ff */
[-C--:B--2---:R-:W-:Y:S01]  /*11a0*/  @P2 IMAD R6, R11, R8.reuse, RZ ;  /* 0x000000080b062224 */ /* 0x084fe200078e02ff */
[----:B------:R-:W-:Y:S02]  /*11b0*/  CS2R R88, SRZ ;  /* 0x0000000000587805 */ /* 0x000fe4000001ff00 */
[----:B------:R-:W-:Y:S01]  /*11c0*/  CS2R R92, SRZ ;  /* 0x00000000005c7805 */ /* 0x000fe2000001ff00 */
[----:B------:R-:W-:Y:S01]  /*11d0*/  ULDC.64 UR6, c[0x0][0x290] ;  /* 0x0000a40000067ab9 */ /* 0x000fe20000000a00 */
        /* <DEDUP_REMOVED lines=33> */
[----:B------:R-:W-:Y:S02]  /*13f0*/  @P1 SHF.L.U32 R91, R8, 0x1, RZ ;  /* 0x00000001085b1819 */ /* 0x000fe400000006ff */
        /* <DEDUP_REMOVED lines=27> */
[----:B------:R-:W1:Y:S01]  /*15b0*/  @P3 LDC.64 R34, c[0x0][0x230] ;  /* 0x00008c00ff223b82 */ /* 0x000e620000000a00 */
        /* <DEDUP_REMOVED lines=11> */
[----:B------:R-:W-:Y:S01]  /*1670*/  @P1 IADD3.X R97, R12, R97, RZ, P0, !PT ;  /* 0x000000610c611210 */ /* 0x000fe200007fe4ff */
[----:B0-----:R-:W-:Y:S02]  /*1680*/  @P3 IMAD R12, R16, R10, RZ ;  /* 0x0000000a100c3224 */ /* 0x001fe400078e02ff */
[----:B------:R-:W2:Y:S01]  /*1690*/  LDL R16, [R1+0x24] ;  /* 0x0000240001107983 */ /* 0x000ea20000100800 */
[----:B------:R-:W-:Y:S01]  /*16a0*/  @P3 MOV R13, R41 ;  /* 0x00000029000d3202 */ /* 0x000fe20000000f00 */
[----:B------:R-:W-:Y:S01]  /*16b0*/  @P3 IMAD R11, R117, R11, R12 ;  /* 0x0000000b750b3224 */ /* 0x000fe200078e020c */
[----:B------:R-:W-:-:S05]  /*16c0*/  @P3 MOV R12, R42 ;  /* 0x0000002a000c3202 */ /* 0x000fca0000000f00 */
[----:B------:R-:W-:-:S05]  /*16d0*/  @P3 IMAD.WIDE.U32 R12, R117, R10, R12 ;  /* 0x0000000a750c3225 */ /* 0x000fca00078e000c */
[----:B------:R-:W-:Y:S02]  /*16e0*/  @P3 IADD3 R11, R13, R11, RZ ;  /* 0x0000000b0d0b3210 */ /* 0x000fe40007ffe0ff */
[C---:B------:R-:W-:Y:S02]  /*16f0*/  @P3 SHF.L.U32 R13, R12.reuse, 0x1, RZ ;  /* 0x000000010c0d3819 */ /* 0x040fe400000006ff */
[----:B------:R-:W-:Y:S02]  /*1700*/  @P3 SHF.L.U64.HI R12, R12, 0x1, R11 ;  /* 0x000000010c0c3819 */ /* 0x000fe4000001020b */
[----:B------:R-:W0:Y:S01]  /*1710*/  @P3 LDC.64 R10, c[0x0][0x228] ;  /* 0x00008a00ff0a3b82 */ /* 0x000e220000000a00 */
[----:B------:R-:W-:Y:S02]  /*1720*/  LOP3.LUT P2, RZ, R4, 0x400, RZ, 0xc0, !PT ;  /* 0x0000040004ff7812 */ /* 0x000fe4000784c0ff */
[----:B-1----:R-:W-:-:S04]  /*1730*/  @P3 IADD3 R34, P0, R13, R34, RZ ;  /* 0x000000220d223210 */ /* 0x002fc80007f1e0ff */
[----:B------:R-:W-:-:S07]  /*1740*/  @P3 IADD3.X R35, R12, R35, RZ, P0, !PT ;  /* 0x000000230c233210 */ /* 0x000fce00007fe4ff */
[----:B------:R-:W1:Y:S08]  /*1750*/  @P2 LDC.64 R56, c[0x0][0x230] ;  /* 0x00008c00ff382b82 */ /* 0x000e700000000a00 */
[----:B------:R-:W3:Y:S01]  /*1760*/  @P2 LDC.64 R108, c[0x0][0x228] ;  /* 0x00008a00ff6c2b82 */ /* 0x000ee20000000a00 */
[----:B0-----:R-:W-:-:S04]  /*1770*/  @P3 IADD3 R10, P0, R13, R10, RZ ;  /* 0x0000000a0d0a3210 */ /* 0x001fc80007f1e0ff */
[----:B------:R-:W-:-:S03]  /*1780*/  @P3 IADD3.X R11, R12, R11, RZ, P0, !PT ;  /* 0x0000000b0c0b3210 */ /* 0x000fc600007fe4ff */
[----:B------:R-:W0:Y:S01]  /*1790*/  @P2 LDC.64 R12, c[0x0][0x288] ;  /* 0x0000a200ff0c2b82 */ /* 0x000e220000000a00 */
[----:B------:R-:W-:Y:S02]  /*17a0*/  ISETP.NE.AND P3, PT, R14, RZ, PT ;  /* 0x000000ff0e00720c */ /* 0x000fe40003f65270 */
[----:B------:R-:W-:Y:S02]  /*17b0*/  LOP3.LUT P1, RZ, R4, 0x200, RZ, 0xc0, !PT ;  /* 0x0000020004ff7812 */ /* 0x000fe4000782c0ff */
[-C--:B------:R-:W-:Y:S02]  /*17c0*/  @P5 MOV R51, R41.reuse ;  /* 0x0000002900335202 */ /* 0x080fe40000000f00 */
[----:B------:R-:W-:-:S07]  /*17d0*/  @P4 MOV R53, R41 ;  /* 0x0000002900354202 */ /* 0x000fce0000000f00 */
[----:B------:R-:W4:Y:S08]  /*17e0*/  @P3 LDC.64 R80, c[0x0][0x228] ;  /* 0x00008a00ff503b82 */ /* 0x000f300000000a00 */
[----:B------:R-:W4:Y:S01]  /*17f0*/  @P1 LDC.64 R36, c[0x0][0x230] ;  /* 0x00008c00ff241b82 */ /* 0x000f220000000a00 */
        /* <DEDUP_REMOVED lines=8> */
[----:B-1----:R-:W-:-:S04]  /*1880*/  @P2 IADD3 R56, P0, R13, R56, RZ ;  /* 0x000000380d382210 */ /* 0x002fc80007f1e0ff */
[C---:B------:R-:W-:Y:S02]  /*1890*/  @P2 IADD3.X R57, R14.reuse, R57, RZ, P0, !PT ;  /* 0x000000390e392210 */ /* 0x040fe400007fe4ff */
[----:B---3--:R-:W-:Y:S02]  /*18a0*/  @P2 IADD3 R108, P0, R13, R108, RZ ;  /* 0x0000006c0d6c2210 */ /* 0x008fe40007f1e0ff */
[----:B------:R-:W0:Y:S02]  /*18b0*/  @P1 LDC.64 R12, c[0x0][0x288] ;  /* 0x0000a200ff0c1b82 */ /* 0x000e240000000a00 */
[----:B------:R-:W-:Y:S02]  /*18c0*/  @P2 IADD3.X R109, R14, R109, RZ, P0, !PT ;  /* 0x0000006d0e6d2210 */ /* 0x000fe400007fe4ff */
[----:B------:R-:W-:Y:S01]  /*18d0*/  @P1 MOV R15, R41 ;  /* 0x00000029000f1202 */ /* 0x000fe20000000f00 */
        /* <DEDUP_REMOVED lines=8> */
[----:B----4-:R-:W-:-:S04]  /*1960*/  @P1 IADD3 R36, P0, R15, R36, RZ ;  /* 0x000000240f241210 */ /* 0x010fc80007f1e0ff */
[----:B------:R-:W-:Y:S02]  /*1970*/  @P1 IADD3.X R37, R14, R37, RZ, P0, !PT ;  /* 0x000000250e251210 */ /* 0x000fe400007fe4ff */
[----:B0-----:R-:W-:-:S04]  /*1980*/  @P1 IADD3 R12, P0, R15, R12, RZ ;  /* 0x0000000c0f0c1210 */ /* 0x001fc80007f1e0ff */
[----:B------:R-:W-:Y:S02]  /*1990*/  @P1 IADD3.X R13, R14, R13, RZ, P0, !PT ;  /* 0x0000000d0e0d1210 */ /* 0x000fe400007fe4ff */
[----:B------:R-:W2:Y:S01]  /*19a0*/  @P6 LDC.64 R14, c[0x0][0x288] ;  /* 0x0000a200ff0e6b82 */ /* 0x000ea20000000a00 */
[----:B------:R-:W-:Y:S02]  /*19b0*/  @P6 MOV R17, R41 ;  /* 0x0000002900116202 */ /* 0x000fe40000000f00 */
[----:B------:R-:W-:-:S13]  /*19c0*/  LOP3.LUT P2, RZ, R4, 0x80, RZ, 0xc0, !PT ;  /* 0x0000008004ff7812 */ /* 0x000fda000784c0ff */
[----:B------:R-:W-:Y:S02]  /*19d0*/  @P2 MOV R19, R41 ;  /* 0x0000002900132202 */ /* 0x000fe40000000f00 */
[----:B------:R-:W-:-:S13]  /*19e0*/  LOP3.LUT P1, RZ, R4, 0x40, RZ, 0xc0, !PT ;  /* 0x0000004004ff7812 */ /* 0x000fda000782c0ff */
[----:B------:R-:W0:Y:S01]  /*19f0*/  @P1 LDC.64 R20, c[0x0][0x288] ;  /* 0x0000a200ff141b82 */ /* 0x000e220000000a00 */
[----:B--2---:R-:W-:-:S07]  /*1a00*/  @P6 IMAD R16, R16, R14, RZ ;  /* 0x0000000e10106224 */ /* 0x004fce00078e02ff */
        /* <DEDUP_REMOVED lines=10> */
[----:B------:R-:W2:Y:S02]  /*1ab0*/  @P2 LDC.64 R14, c[0x0][0x230] ;  /* 0x00008c00ff0e2b82 */ /* 0x000ea40000000a00 */
[----:B------:R-:W-:-:S06]  /*1ac0*/  @P6 IADD3.X R101, R16, R101, RZ, P0, !PT ;  /* 0x0000006510656210 */ /* 0x000fcc00007fe4ff */
[----:B------:R-:W3:Y:S02]  /*1ad0*/  @P2 LDC.64 R16, c[0x0][0x288] ;  /* 0x0000a200ff102b82 */ /* 0x000ee40000000a00 */
[----:B---3--:R-:W-:-:S04]  /*1ae0*/  @P2 IMAD R18, R18, R16, RZ ;  /* 0x0000001012122224 */ /* 0x008fc800078e02ff */
[----:B------:R-:W-:Y:S01]  /*1af0*/  @P2 IMAD R17, R113, R17, R18 ;  /* 0x0000001171112224 */ /* 0x000fe200078e0212 */
[----:B------:R-:W-:-:S05]  /*1b00*/  @P2 MOV R18, R42 ;  /* 0x0000002a00122202 */ /* 0x000fca0000000f00 */
[----:B------:R-:W-:-:S05]  /*1b10*/  @P2 IMAD.WIDE.U32 R18, R113, R16, R18 ;  /* 0x0000001071122225 */ /* 0x000fca00078e0012 */
[----:B------:R-:W-:Y:S02]  /*1b20*/  @P2 IADD3 R17, R19, R17, RZ ;  /* 0x0000001113112210 */ /* 0x000fe40007ffe0ff */
[C---:B------:R-:W-:Y:S02]  /*1b30*/  @P2 SHF.L.U32 R19, R18.reuse, 0x1, RZ ;  /* 0x0000000112132819 */ /* 0x040fe400000006ff */
[----:B------:R-:W-:Y:S02]  /*1b40*/  @P2 SHF.L.U64.HI R18, R18, 0x1, R17 ;  /* 0x0000000112122819 */ /* 0x000fe40000010211 */
[----:B------:R-:W3:Y:S01]  /*1b50*/  @P2 LDC.64 R16, c[0x0][0x228] ;  /* 0x00008a00ff102b82 */ /* 0x000ee20000000a00 */
[----:B--2---:R-:W-:-:S04]  /*1b60*/  @P2 IADD3 R14, P0, R19, R14, RZ ;  /* 0x0000000e130e2210 */ /* 0x004fc80007f1e0ff */
[----:B------:R-:W-:Y:S01]  /*1b70*/  @P2 IADD3.X R15, R18, R15, RZ, P0, !PT ;  /* 0x0000000f120f2210 */ /* 0x000fe200007fe4ff */
[----:B0-----:R-:W-:Y:S01]  /*1b80*/  @P1 IMAD R22, R22, R20, RZ ;  /* 0x0000001416161224 */ /* 0x001fe200078e02ff */
[----:B------:R-:W-:-:S03]  /*1b90*/  @P1 MOV R23, R41 ;  /* 0x0000002900171202 */ /* 0x000fc60000000f00 */
[----:B------:R-:W-:Y:S01]  /*1ba0*/  @P1 IMAD R21, R112, R21, R22 ;  /* 0x0000001570151224 */ /* 0x000fe200078e0216 */
[----:B---3--:R-:W-:-:S04]  /*1bb0*/  @P2 IADD3 R16, P0, R19, R16, RZ ;  /* 0x0000001013102210 */ /* 0x008fc80007f1e0ff */
[----:B------:R-:W-:Y:S02]  /*1bc0*/  @P2 IADD3.X R17, R18, R17, RZ, P0, !PT ;  /* 0x0000001112112210 */ /* 0x000fe400007fe4ff */
[----:B------:R-:W0:Y:S01]  /*1bd0*/  @P1 LDC.64 R18, c[0x0][0x230] ;  /* 0x00008c00ff121b82 */ /* 0x000e220000000a00 */
[----:B------:R-:W-:Y:S02]  /*1be0*/  @P1 MOV R22, R42 ;  /* 0x0000002a00161202 */ /* 0x000fe40000000f00 */
[----:B------:R-:W-:-:S03]  /*1bf0*/  LOP3.LUT R4, R4, 0xefffffff, RZ, 0xc0, !PT ;  /* 0xefffffff04047812 */ /* 0x000fc600078ec0ff */
[----:B------:R-:W-:Y:S01]  /*1c00*/  @P1 IMAD.WIDE.U32 R22, R112, R20, R22 ;  /* 0x0000001470161225 */ /* 0x000fe200078e0016 */
[----:B------:R-:W-:-:S04]  /*1c10*/  @P6 LOP3.LUT R4, R4, 0x10000000, RZ, 0xfc, !PT ;  /* 0x1000000004046812 */ /* 0x000fc800078efcff */
[----:B------:R-:W-:Y:S02]  /*1c20*/  @P1 IADD3 R23, R23, R21, RZ ;  /* 0x0000001517171210 */ /* 0x000fe40007ffe0ff */
[----:B------:R-:W-:Y:S02]  /*1c30*/  @P1 SHF.L.U32 R21, R22, 0x1, RZ ;  /* 0x0000000116151819 */ /* 0x000fe400000006ff */
[----:B------:R-:W-:Y:S02]  /*1c40*/  LOP3.LUT P2, RZ, R4, 0x20, RZ, 0xc0, !PT ;  /* 0x0000002004ff7812 */ /* 0x000fe4000784c0ff */
[----:B------:R-:W-:Y:S02]  /*1c50*/  @P1 SHF.L.U64.HI R22, R22, 0x1, R23 ;  /* 0x0000000116161819 */ /* 0x000fe40000010217 */
[----:B0-----:R-:W-:-:S04]  /*1c60*/  @P1 IADD3 R18, P0, R21, R18, RZ ;  /* 0x0000001215121210 */ /* 0x001fc80007f1e0ff */
[----:B------:R-:W-:Y:S02]  /*1c70*/  @P1 IADD3.X R19, R22, R19, RZ, P0, !PT ;  /* 0x0000001316131210 */ /* 0x000fe400007fe4ff */
[----:B-1----:R-:W-:-:S03]  /*1c80*/  @P1 IADD3 R94, P0, R21, R94, RZ ;  /* 0x0000005e155e1210 */ /* 0x002fc60007f1e0ff */
[----:B------:R-:W-:Y:S01]  /*1c90*/  @P2 MOV R25, R41 ;  /* 0x0000002900192202 */ /* 0x000fe20000000f00 */
[----:B------:R-:W0:Y:S01]  /*1ca0*/  @P2 LDC.64 R20, c[0x0][0x230] ;  /* 0x00008c00ff142b82 */ /* 0x000e220000000a00 */
[----:B------:R-:W-:-:S07]  /*1cb0*/  @P1 IADD3.X R95, R22, R95, RZ, P0, !PT ;  /* 0x0000005f165f1210 */ /* 0x000fce00007fe4ff */
[----:B------:R-:W1:Y:S01]  /*1cc0*/  @P2 LDC.64 R22, c[0x0][0x288] ;  /* 0x0000a200ff162b82 */ /* 0x000e620000000a00 */
[----:B------:R-:W-:-:S13]  /*1cd0*/  LOP3.LUT P1, RZ, R4, 0x10, RZ, 0xc0, !PT ;  /* 0x0000001004ff7812 */ /* 0x000fda000782c0ff */
[----:B------:R-:W2:Y:S01]  /*1ce0*/  @P1 LDC.64 R26, c[0x0][0x288] ;  /* 0x0000a200ff1a1b82 */ /* 0x000ea20000000a00 */
        /* <DEDUP_REMOVED lines=8> */
[----:B------:R-:W3:Y:S01]  /*1d70*/  @P2 LDC.64 R22, c[0x0][0x228] ;  /* 0x00008a00ff162b82 */ /* 0x000ee20000000a00 */
[----:B0-----:R-:W-:-:S04]  /*1d80*/  @P2 IADD3 R20, P0, R25, R20, RZ ;  /* 0x0000001419142210 */ /* 0x001fc80007f1e0ff */
[----:B------:R-:W-:Y:S01]  /*1d90*/  @P2 IADD3.X R21, R24, R21, RZ, P0, !PT ;  /* 0x0000001518152210 */ /* 0x000fe200007fe4ff */
[----:B--2---:R-:W-:Y:S01]  /*1da0*/  @P1 IMAD R28, R28, R26, RZ ;  /* 0x0000001a1c1c1224 */ /* 0x004fe200078e02ff */
[----:B------:R-:W-:-:S03]  /*1db0*/  @P1 MOV R29, R41 ;  /* 0x00000029001d1202 */ /* 0x000fc60000000f00 */
[----:B------:R-:W-:Y:S01]  /*1dc0*/  @P1 IMAD R27, R110, R27, R28 ;  /* 0x0000001b6e1b1224 */ /* 0x000fe200078e021c */
[----:B---3--:R-:W-:-:S04]  /*1dd0*/  @P2 IADD3 R22, P0, R25, R22, RZ ;  /* 0x0000001619162210 */ /* 0x008fc80007f1e0ff */
[----:B------:R-:W-:Y:S02]  /*1de0*/  @P2 IADD3.X R23, R24, R23, RZ, P0, !PT ;  /* 0x0000001718172210 */ /* 0x000fe400007fe4ff */
[----:B------:R-:W0:Y:S01]  /*1df0*/  @P1 LDC.64 R24, c[0x0][0x230] ;  /* 0x00008c00ff181b82 */ /* 0x000e220000000a00 */
[----:B------:R-:W-:-:S05]  /*1e00*/  @P1 MOV R28, R42 ;  /* 0x0000002a001c1202 */ /* 0x000fca0000000f00 */
[----:B------:R-:W-:Y:S01]  /*1e10*/  @P1 IMAD.WIDE.U32 R28, R110, R26, R28 ;  /* 0x0000001a6e1c1225 */ /* 0x000fe200078e001c */
[----:B------:R-:W-:-:S04]  /*1e20*/  LOP3.LUT P2, RZ, R4, 0x8, RZ, 0xc0, !PT ;  /* 0x0000000804ff7812 */ /* 0x000fc8000784c0ff */
[----:B------:R-:W-:Y:S02]  /*1e30*/  @P1 IADD3 R29, R29, R27, RZ ;  /* 0x0000001b1d1d1210 */ /* 0x000fe40007ffe0ff */
[C---:B------:R-:W-:Y:S02]  /*1e40*/  @P1 SHF.L.U32 R27, R28.reuse, 0x1, RZ ;  /* 0x000000011c1b1819 */ /* 0x040fe400000006ff */
[----:B------:R-:W-:Y:S02]  /*1e50*/  @P1 SHF.L.U64.HI R28, R28, 0x1, R29 ;  /* 0x000000011c1c1819 */ /* 0x000fe4000001021d */
[----:B0-----:R-:W-:-:S04]  /*1e60*/  @P1 IADD3 R24, P0, R27, R24, RZ ;  /* 0x000000181b181210 */ /* 0x001fc80007f1e0ff */
[C---:B------:R-:W-:Y:S02]  /*1e70*/  @P1 IADD3.X R25, R28.reuse, R25, RZ, P0, !PT ;  /* 0x000000191c191210 */ /* 0x040fe400007fe4ff */
[----:B-1----:R-:W-:Y:S02]  /*1e80*/  @P1 IADD3 R72, P0, R27, R72, RZ ;  /* 0x000000481b481210 */ /* 0x002fe40007f1e0ff */
[----:B------:R-:W-:Y:S01]  /*1e90*/  @P2 MOV R31, R41 ;  /* 0x00000029001f2202 */ /* 0x000fe20000000f00 */
[----:B------:R-:W0:Y:S01]  /*1ea0*/  @P2 LDC.64 R26, c[0x0][0x230] ;  /* 0x00008c00ff1a2b82 */ /* 0x000e220000000a00 */
[----:B------:R-:W-:-:S07]  /*1eb0*/  @P1 IADD3.X R73, R28, R73, RZ, P0, !PT ;  /* 0x000000491c491210 */ /* 0x000fce00007fe4ff */
[----:B------:R-:W1:Y:S02]  /*1ec0*/  @P2 LDC.64 R28, c[0x0][0x288] ;  /* 0x0000a200ff1c2b82 */ /* 0x000e640000000a00 */
        /* <DEDUP_REMOVED lines=11> */
[----:B------:R-:W0:Y:S01]  /*1f80*/  @P1 LDC.64 R86, c[0x0][0x228] ;  /* 0x00008a00ff561b82 */ /* 0x000e220000000a00 */
[----:B-1----:R-:W-:-:S04]  /*1f90*/  @P2 IADD3 R28, P0, R31, R28, RZ ;  /* 0x0000001c1f1c2210 */ /* 0x002fc80007f1e0ff */
[----:B------:R-:W-:Y:S02]  /*1fa0*/  @P2 IADD3.X R29, R30, R29, RZ, P0, !PT ;  /* 0x0000001d1e1d2210 */ /* 0x000fe400007fe4ff */
[----:B------:R-:W-:Y:S01]  /*1fb0*/  ISETP.NE.AND P2, PT, R44, RZ, PT ;  /* 0x000000ff2c00720c */ /* 0x000fe20003f45270 */
[----:B------:R-:W1:Y:S08]  /*1fc0*/  @P1 LDC.64 R30, c[0x0][0x230] ;  /* 0x00008c00ff1e1b82 */ /* 0x000e700000000a00 */
[----:B------:R-:W2:Y:S01]  /*1fd0*/  @P1 LDC.64 R44, c[0x0][0x288] ;  /* 0x0000a200ff2c1b82 */ /* 0x000ea20000000a00 */
[----:B------:R-:W-:-:S02]  /*1fe0*/  @P1 MOV R47, R41 ;  /* 0x00000029002f1202 */ /* 0x000fc40000000f00 */
[----:B------:R-:W-:Y:S01]  /*1ff0*/  LOP3.LUT P6, RZ, R4, 0x2, RZ, 0xc0, !PT ;  /* 0x0000000204ff7812 */ /* 0x000fe200078cc0ff */
[----:B--2---:R-:W-:-:S04]  /*2000*/  @P1 IMAD R46, R46, R44, RZ ;  /* 0x0000002c2e2e1224 */ /* 0x004fc800078e02ff */
        /* <DEDUP_REMOVED lines=8> */
[----:B0-----:R-:W-:Y:S02]  /*2090*/  @P1 IADD3 R86, P0, R45, R86, RZ ;  /* 0x000000562d561210 */ /* 0x001fe40007f1e0ff */
[----:B------:R-:W-:Y:S01]  /*20a0*/  @P6 MOV R49, R41 ;  /* 0x0000002900316202 */ /* 0x000fe20000000f00 */
[----:B------:R-:W0:Y:S01]  /*20b0*/  @P6 LDC.64 R44, c[0x0][0x230] ;  /* 0x00008c00ff2c6b82 */ /* 0x000e220000000a00 */
[----:B------:R-:W-:-:S07]  /*20c0*/  @P1 IADD3.X R87, R46, R87, RZ, P0, !PT ;  /* 0x000000572e571210 */ /* 0x000fce00007fe4ff */
[----:B------:R-:W1:Y:S01]  /*20d0*/  @P6 LDC.64 R46, c[0x0][0x288] ;  /* 0x0000a200ff2e6b82 */ /* 0x000e620000000a00 */
[----:B------:R-:W-:Y:S01]  /*20e0*/  ISETP.NE.AND P1, PT, R5, RZ, PT ;  /* 0x000000ff0500720c */ /* 0x000fe20003f25270 */
        /* <DEDUP_REMOVED lines=12> */
[----:B------:R-:W0:Y:S02]  /*21b0*/  @P5 LDC.64 R48, c[0x0][0x288] ;  /* 0x0000a200ff305b82 */ /* 0x000e240000000a00 */
[----:B0-----:R-:W-:Y:S01]  /*21c0*/  @P5 IMAD R5, R50, R48, RZ ;  /* 0x0000003032055224 */ /* 0x001fe200078e02ff */
[----:B------:R-:W-:-:S03]  /*21d0*/  @P5 MOV R50, R42 ;  /* 0x0000002a00325202 */ /* 0x000fc60000000f00 */
[C---:B------:R-:W-:Y:S02]  /*21e0*/  @P5 IMAD R49, R104.reuse, R49, R5 ;  /* 0x0000003168315224 */ /* 0x040fe400078e0205 */
[----:B------:R-:W-:-:S05]  /*21f0*/  @P5 IMAD.WIDE.U32 R50, R104, R48, R50 ;  /* 0x0000003068325225 */ /* 0x000fca00078e0032 */
[----:B------:R-:W-:Y:S02]  /*2200*/  @P5 IADD3 R49, R51, R49, RZ ;  /* 0x0000003133315210 */ /* 0x000fe40007ffe0ff */
[C---:B------:R-:W-:Y:S02]  /*2210*/  @P5 SHF.L.U32 R5, R50.reuse, 0x1, RZ ;  /* 0x0000000132055819 */ /* 0x040fe400000006ff */
[----:B------:R-:W-:Y:S02]  /*2220*/  @P5 SHF.L.U64.HI R50, R50, 0x1, R49 ;  /* 0x0000000132325819 */ /* 0x000fe40000010231 */
[----:B------:R-:W-:Y:S01]  /*2230*/  @P5 IADD3 R68, P0, R5, R68, RZ ;  /* 0x0000004405445210 */ /* 0x000fe20007f1e0ff */
[----:B------:R-:W0:Y:S03]  /*2240*/  @P4 LDC.64 R48, c[0x0][0x230] ;  /* 0x00008c00ff304b82 */ /* 0x000e260000000a00 */
[----:B------:R-:W-:-:S02]  /*2250*/  @P5 IADD3.X R69, R50, R69, RZ, P0, !PT ;  /* 0x0000004532455210 */ /* 0x000fc400007fe4ff */
[----:B------:R-:W-:-:S04]  /*2260*/  @P5 IADD3 R84, P0, R5, R84, RZ ;  /* 0x0000005405545210 */ /* 0x000fc80007f1e0ff */
[----:B------:R-:W-:Y:S02]  /*2270*/  @P5 IADD3.X R85, R50, R85, RZ, P0, !PT ;  /* 0x0000005532555210 */ /* 0x000fe400007fe4ff */
[----:B------:R-:W1:Y:S02]  /*2280*/  @P4 LDC.64 R50, c[0x0][0x288] ;  /* 0x0000a200ff324b82 */ /* 0x000e640000000a00 */
[----:B-1----:R-:W-:Y:S01]  /*2290*/  @P4 IMAD R5, R52, R50, RZ ;  /* 0x0000003234054224 */ /* 0x002fe200078e02ff */
[----:B------:R-:W-:-:S03]  /*22a0*/  @P4 MOV R52, R42 ;  /* 0x0000002a00344202 */ /* 0x000fc60000000f00 */
[C---:B------:R-:W-:Y:S02]  /*22b0*/  @P4 IMAD R51, R103.reuse, R51, R5 ;  /* 0x0000003367334224 */ /* 0x040fe400078e0205 */
[----:B------:R-:W-:-:S05]  /*22c0*/  @P4 IMAD.WIDE.U32 R52, R103, R50, R52 ;  /* 0x0000003267344225 */ /* 0x000fca00078e0034 */
[----:B------:R-:W-:Y:S02]  /*22d0*/  @P4 IADD3 R51, R53, R51, RZ ;  /* 0x0000003335334210 */ /* 0x000fe40007ffe0ff */
[C---:B------:R-:W-:Y:S02]  /*22e0*/  @P4 SHF.L.U32 R5, R52.reuse, 0x1, RZ ;  /* 0x0000000134054819 */ /* 0x040fe400000006ff */
[----:B------:R-:W-:Y:S02]  /*22f0*/  @P4 SHF.L.U64.HI R52, R52, 0x1, R51 ;  /* 0x0000000134344819 */ /* 0x000fe40000010233 */
[----:B0-----:R-:W-:Y:S01]  /*2300*/  @P4 IADD3 R48, P0, R5, R48, RZ ;  /* 0x0000003005304210 */ /* 0x001fe20007f1e0ff */
[----:B------:R-:W0:Y:S03]  /*2310*/  @P3 LDC.64 R50, c[0x0][0x230] ;  /* 0x00008c00ff323b82 */ /* 0x000e260000000a00 */
[----:B------:R-:W-:-:S02]  /*2320*/  @P4 IADD3.X R49, R52, R49, RZ, P0, !PT ;  /* 0x0000003134314210 */ /* 0x000fc400007fe4ff */
[----:B------:R-:W-:-:S04]  /*2330*/  @P4 IADD3 R82, P0, R5, R82, RZ ;  /* 0x0000005205524210 */ /* 0x000fc80007f1e0ff */
[----:B------:R-:W-:Y:S02]  /*2340*/  @P4 IADD3.X R83, R52, R83, RZ, P0, !PT ;  /* 0x0000005334534210 */ /* 0x000fe400007fe4ff */
[----:B------:R-:W1:Y:S01]  /*2350*/  @P3 LDC.64 R52, c[0x0][0x288] ;  /* 0x0000a200ff343b82 */ /* 0x000e620000000a00 */
[----:B------:R-:W-:Y:S02]  /*2360*/  @P3 MOV R54, R42 ;  /* 0x0000002a00363202 */ /* 0x000fe40000000f00 */
[----:B------:R-:W-:Y:S01]  /*2370*/  @P3 MOV R55, R41 ;  /* 0x0000002900373202 */ /* 0x000fe20000000f00 */
[-C--:B-1----:R-:W-:Y:S02]  /*2380*/  @P3 IMAD R5, R125, R52.reuse, RZ ;  /* 0x000000347d053224 */ /* 0x082fe400078e02ff */
[----:B------:R-:W-:-:S04]  /*2390*/  @P3 IMAD.WIDE.U32 R54, R102, R52, R54 ;  /* 0x0000003466363225 */ /* 0x000fc800078e0036 */
[----:B------:R-:W-:Y:S01]  /*23a0*/  @P3 IMAD R53, R102, R53, R5 ;  /* 0x0000003566353224 */ /* 0x000fe200078e0205 */
[----:B------:R-:W-:-:S04]  /*23b0*/  @P3 SHF.L.U32 R5, R54, 0x1, RZ ;  /* 0x0000000136053819 */ /* 0x000fc800000006ff */
[----:B------:R-:W-:Y:S02]  /*23c0*/  @P3 IADD3 R53, R55, R53, RZ ;  /* 0x0000003537353210 */ /* 0x000fe40007ffe0ff */
[C---:B0-----:R-:W-:Y:S02]  /*23d0*/  @P3 IADD3 R50, P0, R5.reuse, R50, RZ ;  /* 0x0000003205323210 */ /* 0x041fe40007f1e0ff */
[----:B------:R-:W-:Y:S02]  /*23e0*/  @P3 SHF.L.U64.HI R54, R54, 0x1, R53 ;  /* 0x0000000136363819 */ /* 0x000fe40000010235 */
[----:B------:R-:W-:Y:S01]  /*23f0*/  @P2 MOV R58, R42 ;  /* 0x0000002a003a2202 */ /* 0x000fe20000000f00 */
[----:B------:R-:W0:Y:S01]  /*2400*/  @P2 LDC.64 R52, c[0x0][0x230] ;  /* 0x00008c00ff342b82 */ /* 0x000e220000000a00 */
[----:B------:R-:W-:Y:S02]  /*2410*/  @P3 IADD3.X R51, R54, R51, RZ, P0, !PT ;  /* 0x0000003336333210 */ /* 0x000fe400007fe4ff */
[----:B------:R-:W-:-:S04]  /*2420*/  @P3 IADD3 R80, P0, R5, R80, RZ ;  /* 0x0000005005503210 */ /* 0x000fc80007f1e0ff */
[----:B------:R-:W-:Y:S02]  /*2430*/  @P3 IADD3.X R81, R54, R81, RZ, P0, !PT ;  /* 0x0000005136513210 */ /* 0x000fe400007fe4ff */
[----:B------:R-:W1:Y:S01]  /*2440*/  @P2 LDC.64 R54, c[0x0][0x288] ;  /* 0x0000a200ff362b82 */ /* 0x000e620000000a00 */
[----:B------:R-:W-:Y:S02]  /*2450*/  @P2 MOV R59, R41 ;  /* 0x00000029003b2202 */ /* 0x000fe40000000f00 */
[C---:B------:R-:W-:Y:S02]  /*2460*/  LOP3.LUT P6, RZ, R4.reuse, 0x2000, RZ, 0xc0, !PT ;  /* 0x0000200004ff7812 */ /* 0x040fe400078cc0ff */
[----:B------:R-:W-:Y:S01]  /*2470*/  LOP3.LUT R4, R4, 0xfdffffff, RZ, 0xc0, !PT ;  /* 0xfdffffff04047812 */ /* 0x000fe200078ec0ff */
[-C--:B-1----:R-:W-:Y:S02]  /*2480*/  @P2 IMAD R5, R124, R54.reuse, RZ ;  /* 0x000000367c052224 */ /* 0x082fe400078e02ff */
[----:B------:R-:W-:-:S04]  /*2490*/  @P2 IMAD.WIDE.U32 R58, R99, R54, R58 ;  /* 0x00000036633a2225 */ /* 0x000fc800078e003a */
[----:B------:R-:W-:Y:S01]  /*24a0*/  @P2 IMAD R55, R99, R55, R5 ;  /* 0x0000003763372224 */ /* 0x000fe200078e0205 */
[----:B------:R-:W-:-:S04]  /*24b0*/  @P2 SHF.L.U32 R5, R58, 0x1, RZ ;  /* 0x000000013a052819 */ /* 0x000fc800000006ff */
[----:B------:R-:W-:-:S04]  /*24c0*/  @P2 IADD3 R55, R59, R55, RZ ;  /* 0x000000373b372210 */ /* 0x000fc80007ffe0ff */
[----:B------:R-:W-:Y:S02]  /*24d0*/  @P2 SHF.L.U64.HI R58, R58, 0x1, R55 ;  /* 0x000000013a3a2819 */ /* 0x000fe40000010237 */
[----:B------:R-:W1:Y:S01]  /*24e0*/  @P2 LDC.64 R54, c[0x0][0x228] ;  /* 0x00008a00ff362b82 */ /* 0x000e620000000a00 */
[----:B------:R-:W-:-:S04]  /*24f0*/  @P5 LOP3.LUT R4, R4, 0x2000000, RZ, 0xfc, !PT ;  /* 0x0200000004045812 */ /* 0x000fc800078efcff */
[C---:B------:R-:W-:Y:S02]  /*2500*/  LOP3.LUT P5, RZ, R4.reuse, 0x4000, RZ, 0xc0, !PT ;  /* 0x0000400004ff7812 */ /* 0x040fe400078ac0ff */
[----:B------:R-:W-:Y:S02]  /*2510*/  LOP3.LUT R4, R4, 0xfeffffff, RZ, 0xc0, !PT ;  /* 0xfeffffff04047812 */ /* 0x000fe400078ec0ff */
[----:B0-----:R-:W-:Y:S02]  /*2520*/  @P2 IADD3 R52, P0, R5, R52, RZ ;  /* 0x0000003405342210 */ /* 0x001fe40007f1e0ff */
[----:B------:R-:W-:Y:S02]  /*2530*/  @P4 LOP3.LUT R4, R4, 0x1000000, RZ, 0xfc, !PT ;  /* 0x0100000004044812 */ /* 0x000fe400078efcff */
[----:B------:R-:W-:Y:S02]  /*2540*/  @P2 IADD3.X R53, R58, R53, RZ, P0, !PT ;  /* 0x000000353a352210 */ /* 0x000fe400007fe4ff */
[----:B------:R-:W-:-:S02]  /*2550*/  LOP3.LUT P4, RZ, R4, 0x80000, RZ, 0xc0, !PT ;  /* 0x0008000004ff7812 */ /* 0x000fc4000788c0ff */
[----:B------:R-:W-:Y:S01]  /*2560*/  LOP3.LUT R4, R4, 0xfbffffff, RZ, 0xc0, !PT ;  /* 0xfbffffff04047812 */ /* 0x000fe200078ec0ff */
[----:B------:R-:W5:Y:S03]  /*2570*/  @P5 LDG.E R88, desc[UR12][R90.64] ;  /* 0x0000000c5a585981 */ /* 0x000f66000c1e1900 */
[----:B------:R-:W-:Y:S02]  /*2580*/  @P3 LOP3.LUT R4, R4, 0x4000000, RZ, 0xfc, !PT ;  /* 0x0400000004043812 */ /* 0x000fe400078efcff */
[----:B-1----:R-:W-:Y:S02]  /*2590*/  @P2 IADD3 R54, P0, R5, R54, RZ ;  /* 0x0000003605362210 */ /* 0x002fe40007f1e0ff */
[----:B------:R-:W-:Y:S02]  /*25a0*/  LOP3.LUT P3, RZ, R4, 0x8000, RZ, 0xc0, !PT ;  /* 0x0000800004ff7812 */ /* 0x000fe4000786c0ff */
[----:B------:R-:W-:-:S02]  /*25b0*/  @P2 IADD3.X R55, R58, R55, RZ, P0, !PT ;  /* 0x000000373a372210 */ /* 0x000fc400007fe4ff */
[----:B------:R-:W0:Y:S01]  /*25c0*/  @P1 LDC.64 R58, c[0x0][0x288] ;  /* 0x0000a200ff3a1b82 */ /* 0x000e220000000a00 */
[----:B------:R-:W-:-:S04]  /*25d0*/  LOP3.LUT R4, R4, 0xf7ffffff, RZ, 0xc0, !PT ;  /* 0xf7ffffff04047812 */ /* 0x000fc800078ec0ff */
[----:B------:R-:W-:-:S04]  /*25e0*/  @P2 LOP3.LUT R4, R4, 0x8000000, RZ, 0xfc, !PT ;  /* 0x0800000004042812 */ /* 0x000fc800078efcff */
[----:B------:R-:W-:-:S13]  /*25f0*/  LOP3.LUT P2, RZ, R4, 0x100000, RZ, 0xc0, !PT ;  /* 0x0010000004ff7812 */ /* 0x000fda000784c0ff */
[----:B------:R1:W2:Y:S01]  /*2600*/  @P2 LDG.E R76, desc[UR12][R70.64] ;  /* 0x0000000c464c2981 */ /* 0x0002a2000c1e1900 */
[----:B0-----:R-:W-:-:S03]  /*2610*/  @P1 IMAD R5, R123, R58, RZ ;  /* 0x0000003a7b051224 */ /* 0x001fc600078e02ff */
[----:B------:R0:W5:Y:S01]  /*2620*/  @P2 LDG.E R75, desc[UR12][R78.64] ;  /* 0x0000000c4e4b2981 */ /* 0x000162000c1e1900 */
[----:B------:R-:W-:Y:S01]  /*2630*/  @P1 IMAD R5, R122, R59, R5 ;  /* 0x0000003b7a051224 */ /* 0x000fe200078e0205 */
[----:B-1----:R-:W-:Y:S02]  /*2640*/  @P1 MOV R70, R42 ;  /* 0x0000002a00461202 */ /* 0x002fe40000000f00 */
[----:B------:R-:W-:-:S03]  /*2650*/  @P1 MOV R71, R41 ;  /* 0x0000002900471202 */ /* 0x000fc60000000f00 */
[----:B------:R-:W-:-:S03]  /*2660*/  @P1 IMAD.WIDE.U32 R58, R122, R58, R70 ;  /* 0x0000003a7a3a1225 */ /* 0x000fc600078e0046 */
[----:B------:R-:W1:Y:S02]  /*2670*/  @P1 LDC.64 R70, c[0x0][0x230] ;  /* 0x00008c00ff461b82 */ /* 0x000e640000000a00 */
[----:B------:R-:W-:Y:S02]  /*2680*/  @P1 IADD3 R5, R59, R5, RZ ;  /* 0x000000053b051210 */ /* 0x000fe40007ffe0ff */
[C---:B------:R-:W-:Y:S02]  /*2690*/  @P1 SHF.L.U32 R74, R58.reuse, 0x1, RZ ;  /* 0x000000013a4a1819 */ /* 0x040fe400000006ff */
[----:B------:R-:W-:Y:S02]  /*26a0*/  @P1 SHF.L.U64.HI R5, R58, 0x1, R5 ;  /* 0x000000013a051819 */ /* 0x000fe40000010205 */
[----:B------:R-:W3:Y:S01]  /*26b0*/  @P1 LDC.64 R58, c[0x0][0x228] ;  /* 0x00008a00ff3a1b82 */ /* 0x000ee20000000a00 */
[----:B-1----:R-:W-:-:S04]  /*26c0*/  @P1 IADD3 R70, P0, R74, R70, RZ ;  /* 0x000000464a461210 */ /* 0x002fc80007f1e0ff */
[----:B------:R-:W-:Y:S02]  /*26d0*/  @P1 IADD3.X R71, R5, R71, RZ, P0, !PT ;  /* 0x0000004705471210 */ /* 0x000fe400007fe4ff */
[----:B---3--:R-:W-:-:S04]  /*26e0*/  @P1 IADD3 R58, P0, R74, R58, RZ ;  /* 0x0000003a4a3a1210 */ /* 0x008fc80007f1e0ff */
[----:B------:R-:W-:Y:S02]  /*26f0*/  @P1 IADD3.X R59, R5, R59, RZ, P0, !PT ;  /* 0x0000003b053b1210 */ /* 0x000fe400007fe4ff */
[----:B------:R-:W-:-:S06]  /*2700*/  MOV R5, RZ ;  /* 0x000000ff00057202 */ /* 0x000fcc0000000f00 */
[----:B------:R1:W5:Y:S01]  /*2710*/  @P3 LDG.E R5, desc[UR12][R60.64] ;  /* 0x0000000c3c053981 */ /* 0x000362000c1e1900 */
[----:B0-----:R-:W-:Y:S02]  /*2720*/  CS2R R78, SRZ ;  /* 0x00000000004e7805 */ /* 0x001fe4000001ff00 */
[----:B------:R-:W-:-:S04]  /*2730*/  IADD3 R74, R3, 0xa8, RZ ;  /* 0x000000a8034a7810 */ /* 0x000fc80007ffe0ff */
[----:B------:R0:W5:Y:S01]  /*2740*/  @P3 LDG.E R78, desc[UR12][R6.64] ;  /* 0x0000000c064e3981 */ /* 0x000162000c1e1900 */
[----:B-1----:R-:W1:Y:S01]  /*2750*/  @P4 LDC.64 R60, c[0x0][0x288] ;  /* 0x0000a200ff3c4b82 */ /* 0x002e620000000a00 */
[----:B0-----:R-:W-:Y:S01]  /*2760*/  HFMA2.MMA R6, -RZ, RZ, 0, 0 ;  /* 0x00000000ff067435 */ /* 0x001fe200000001ff */
[----:B------:R-:W-:-:S09]  /*2770*/  SHF.R.S32.HI R7, RZ, 0x1f, R74 ;  /* 0x0000001fff077819 */ /* 0x000fd2000001144a */
[----:B------:R0:W5:Y:S01]  /*2780*/  @P5 LDG.E R6, desc[UR12][R66.64] ;  /* 0x0000000c42065981 */ /* 0x000162000c1e1900 */
[----:B-1----:R-:W-:Y:S01]  /*2790*/  @P4 IMAD R7, R7, R60, RZ ;  /* 0x0000003c07074224 */ /* 0x002fe200078e02ff */
[----:B0-----:R-:W-:Y:S02]  /*27a0*/  @P4 MOV R66, R42 ;  /* 0x0000002a00424202 */ /* 0x001fe40000000f00 */
        /* <DEDUP_REMOVED lines=8> */
[----:B------:R-:W-:-:S04]  /*2830*/  LOP3.LUT R4, R4, 0xdfffffff, RZ, 0xc0, !PT ;  /* 0xdfffffff04047812 */ /* 0x000fc800078ec0ff */
[----:B------:R-:W-:Y:S02]  /*2840*/  @P1 LOP3.LUT R4, R4, 0x20000000, RZ, 0xfc, !PT ;  /* 0x2000000004041812 */ /* 0x000fe400078efcff */
[----:B0-----:R-:W-:-:S04]  /*2850*/  @P4 IADD3 R66, P0, R74, R66, RZ ;  /* 0x000000424a424210 */ /* 0x001fc80007f1e0ff */
[----:B------:R-:W-:Y:S02]  /*2860*/  @P4 IADD3.X R67, R7, R67, RZ, P0, !PT ;  /* 0x0000004307434210 */ /* 0x000fe400007fe4ff */
[----:B------:R-:W-:Y:S02]  /*2870*/  LOP3.LUT P1, RZ, R4, 0x40000, RZ, 0xc0, !PT ;  /* 0x0004000004ff7812 */ /* 0x000fe4000782c0ff */
[----:B-1----:R-:W-:-:S04]  /*2880*/  @P4 IADD3 R60, P0, R74, R60, RZ ;  /* 0x0000003c4a3c4210 */ /* 0x002fc80007f1e0ff */
[----:B------:R-:W-:Y:S01]  /*2890*/  @P4 IADD3.X R61, R7, R61, RZ, P0, !PT ;  /* 0x0000003d073d4210 */ /* 0x000fe200007fe4ff */
[----:B------:R-:W-:-:S10]  /*28a0*/  HFMA2.MMA R7, -RZ, RZ, 0, 0 ;  /* 0x00000000ff077435 */ /* 0x000fd400000001ff */
[----:B------:R0:W5:Y:S02]  /*28b0*/  @P6 LDG.E R7, desc[UR12][R62.64] ;  /* 0x0000000c3e076981 */ /* 0x000164000c1e1900 */
[----:B0-----:R-:W0:Y:S01]  /*28c0*/  @P1 LDC.64 R62, c[0x0][0x288] ;  /* 0x0000a200ff3e1b82 */ /* 0x001e220000000a00 */
[----:B------:R-:W-:Y:S02]  /*28d0*/  LOP3.LUT P3, RZ, R4, 0x1000, RZ, 0xc0, !PT ;  /* 0x0000100004ff7812 */ /* 0x000fe4000786c0ff */
[----:B------:R-:W-:Y:S02]  /*28e0*/  CS2R R90, SRZ ;  /* 0x00000000005a7805 */ /* 0x000fe4000001ff00 */
[----:B------:R-:W-:-:S04]  /*28f0*/  IADD3 R74, R3, 0xb0, RZ ;  /* 0x000000b0034a7810 */ /* 0x000fc80007ffe0ff */
[----:B------:R1:W5:Y:S01]  /*2900*/  @P6 LDG.E R90, desc[UR12][R8.64] ;  /* 0x0000000c085a6981 */ /* 0x000362000c1e1900 */
[C---:B------:R-:W-:Y:S02]  /*2910*/  LOP3.LUT P4, RZ, R4.reuse, 0x800, RZ, 0xc0, !PT ;  /* 0x0000080004ff7812 */ /* 0x040fe4000788c0ff */
[----:B------:R-:W-:Y:S02]  /*2920*/  LOP3.LUT P2, RZ, R4, 0x400, RZ, 0xc0, !PT ;  /* 0x0000040004ff7812 */ /* 0x000fe4000784c0ff */
[----:B------:R-:W5:Y:S01]  /*2930*/  @P3 LDG.E R93, desc[UR12][R96.64] ;  /* 0x0000000c605d3981 */ /* 0x000f62000c1e1900 */
[----:B-1----:R-:W-:Y:S02]  /*2940*/  MOV R8, RZ ;  /* 0x000000ff00087202 */ /* 0x002fe40000000f00 */
        /* <DEDUP_REMOVED lines=12> */
[----:B------:R-:W-:Y:S02]  /*2a10*/  LOP3.LUT P6, RZ, R4, 0x20000, RZ, 0xc0, !PT ;  /* 0x0002000004ff7812 */ /* 0x000fe400078cc0ff */
[----:B0-----:R-:W-:-:S04]  /*2a20*/  @P1 IADD3 R64, P0, R74, R64, RZ ;  /* 0x000000404a401210 */ /* 0x001fc80007f1e0ff */
[----:B------:R-:W-:Y:S02]  /*2a30*/  @P1 IADD3.X R65, R9, R65, RZ, P0, !PT ;  /* 0x0000004109411210 */ /* 0x000fe400007fe4ff */
[----:B-1----:R-:W-:-:S04]  /*2a40*/  @P1 IADD3 R62, P0, R74, R62, RZ ;  /* 0x0000003e4a3e1210 */ /* 0x002fc80007f1e0ff */
[----:B------:R-:W-:Y:S01]  /*2a50*/  @P1 IADD3.X R63, R9, R63, RZ, P0, !PT ;  /* 0x0000003f093f1210 */ /* 0x000fe200007fe4ff */
[----:B------:R-:W-:-:S10]  /*2a60*/  HFMA2.MMA R9, -RZ, RZ, 0, 0 ;  /* 0x00000000ff097435 */ /* 0x000fd400000001ff */
[----:B------:R0:W5:Y:S02]  /*2a70*/  @P4 LDG.E R9, desc[UR12][R34.64] ;  /* 0x0000000c22094981 */ /* 0x000164000c1e1900 */
[----:B0-----:R-:W0:Y:S01]  /*2a80*/  @P6 LDC.64 R34, c[0x0][0x288] ;  /* 0x0000a200ff226b82 */ /* 0x001e220000000a00 */
[----:B------:R-:W-:Y:S02]  /*2a90*/  CS2R R96, SRZ ;  /* 0x0000000000607805 */ /* 0x000fe4000001ff00 */
[----:B------:R-:W-:-:S04]  /*2aa0*/  IADD3 R74, R3, 0xb8, RZ ;  /* 0x000000b8034a7810 */ /* 0x000fc80007ffe0ff */
[----:B------:R1:W5:Y:S02]  /*2ab0*/  @P4 LDG.E R97, desc[UR12][R10.64] ;  /* 0x0000000c0a614981 */ /* 0x000364000c1e1900 */
        /* <DEDUP_REMOVED lines=15> */
[----:B------:R-:W5:Y:S01]  /*2bb0*/  @P5 LDG.E R96, desc[UR12][R12.64] ;  /* 0x0000000c0c605981 */ /* 0x000f62000c1e1900 */
[----:B0-----:R-:W-:-:S04]  /*2bc0*/  @P6 IADD3 R56, P0, R74, R56, RZ ;  /* 0x000000384a386210 */ /* 0x001fc80007f1e0ff */
[----:B------:R-:W-:Y:S02]  /*2bd0*/  @P6 IADD3.X R57, R11, R57, RZ, P0, !PT ;  /* 0x000000390b396210 */ /* 0x000fe400007fe4ff */
[----:B-1----:R-:W-:-:S04]  /*2be0*/  @P6 IADD3 R34, P0, R74, R34, RZ ;  /* 0x000000224a226210 */ /* 0x002fc80007f1e0ff */
[----:B------:R-:W-:Y:S02]  /*2bf0*/  @P6 IADD3.X R35, R11, R35, RZ, P0, !PT ;  /* 0x000000230b236210 */ /* 0x000fe400007fe4ff */
[----:B------:R-:W-:-:S06]  /*2c00*/  MOV R11, RZ ;  /* 0x000000ff000b7202 */ /* 0x000fcc0000000f00 */
[----:B------:R0:W5:Y:S01]  /*2c10*/  @P5 LDG.E R11, desc[UR12][R36.64] ;  /* 0x0000000c240b5981 */ /* 0x000162000c1e1900 */
[C---:B------:R-:W-:Y:S01]  /*2c20*/  LOP3.LUT P6, RZ, R4.reuse, 0x10000000, RZ, 0xc0, !PT ;  /* 0x1000000004ff7812 */ /* 0x040fe200078cc0ff */
[----:B0-----:R-:W0:Y:S01]  /*2c30*/  @P4 LDC.64 R36, c[0x0][0x288] ;  /* 0x0000a200ff244b82 */ /* 0x001e220000000a00 */
[----:B------:R-:W-:Y:S01]  /*2c40*/  HFMA2.MMA R12, -RZ, RZ, 0, 0 ;  /* 0x00000000ff0c7435 */ /* 0x000fe200000001ff */
[----:B------:R-:W-:Y:S02]  /*2c50*/  IADD3 R74, R3, 0xc0, RZ ;  /* 0x000000c0034a7810 */ /* 0x000fe40007ffe0ff */
[----:B------:R-:W-:-:S08]  /*2c60*/  LOP3.LUT P3, RZ, R4, 0x80, RZ, 0xc0, !PT ;  /* 0x0000008004ff7812 */ /* 0x000fd0000786c0ff */
[----:B------:R-:W5:Y:S01]  /*2c70*/  @P6 LDG.E R92, desc[UR12][R100.64] ;  /* 0x0000000c645c6981 */ /* 0x000f62000c1e1900 */
[----:B------:R-:W-:-:S03]  /*2c80*/  SHF.R.S32.HI R13, RZ, 0x1f, R74 ;  /* 0x0000001fff0d7819 */ /* 0x000fc6000001144a */
[----:B------:R1:W5:Y:S04]  /*2c90*/  @P6 LDG.E R12, desc[UR12][R38.64] ;  /* 0x0000000c260c6981 */ /* 0x000368000c1e1900 */
        /* <DEDUP_REMOVED lines=13> */
[----:B-1----:R-:W-:Y:S02]  /*2d70*/  @P4 IADD3 R38, P0, R74, R38, RZ ;  /* 0x000000264a264210 */ /* 0x002fe40007f1e0ff */
[----:B------:R-:W-:Y:S02]  /*2d80*/  IADD3 R74, R3, 0xc8, RZ ;  /* 0x000000c8034a7810 */ /* 0x000fe40007ffe0ff */
[----:B------:R-:W-:Y:S02]  /*2d90*/  @P4 IADD3.X R39, R13, R39, RZ, P0, !PT ;  /* 0x000000270d274210 */ /* 0x000fe400007fe4ff */
        /* <DEDUP_REMOVED lines=21> */
[----:B------:R-:W-:Y:S02]  /*2ef0*/  IADD3 R17, R3, 0xd0, RZ ;  /* 0x000000d003117810 */ /* 0x000fe40007ffe0ff */
[----:B------:R-:W-:Y:S01]  /*2f00*/  LOP3.LUT P4, RZ, R4, 0x40, RZ, 0xc0, !PT ;  /* 0x0000004004ff7812 */ /* 0x000fe2000788c0ff */
[----:B------:R-:W-:-:S12]  /*2f10*/  HFMA2.MMA R16, -RZ, RZ, 0, 0 ;  /* 0x00000000ff107435 */ /* 0x000fd800000001ff */
[----:B------:R1:W5:Y:S01]  /*2f20*/  @P4 LDG.E R16, desc[UR12][R18.64] ;  /* 0x0000000c12104981 */ /* 0x000362000c1e1900 */
[----:B------:R-:W-:-:S03]  /*2f30*/  LOP3.LUT P5, RZ, R4, 0x20, RZ, 0xc0, !PT ;  /* 0x0000002004ff7812 */ /* 0x000fc600078ac0ff */
[----:B------:R-:W5:Y:S01]  /*2f40*/  @P4 LDG.E R89, desc[UR12][R94.64] ;  /* 0x0000000c5e594981 */ /* 0x000f62000c1e1900 */
[----:B0-----:R-:W-:-:S04]  /*2f50*/  @P0 IADD3 R100, P6, R74, R100, RZ ;  /* 0x000000644a640210 */ /* 0x001fc80007fde0ff */
[----:B------:R-:W-:Y:S02]  /*2f60*/  @P0 IADD3.X R101, R15, R101, RZ, P6, !PT ;  /* 0x000000650f650210 */ /* 0x000fe400037fe4ff */
[----:B------:R-:W-:-:S03]  /*2f70*/  MOV R15, RZ ;  /* 0x000000ff000f7202 */ /* 0x000fc60000000f00 */
[----:B------:R-:W5:Y:S01]  /*2f80*/  @P5 LDG.E R79, desc[UR12][R22.64] ;  /* 0x0000000c164f5981 */ /* 0x000f62000c1e1900 */
[----:B------:R-:W-:-:S03]  /*2f90*/  SHF.R.S32.HI R74, RZ, 0x1f, R17 ;  /* 0x0000001fff4a7819 */ /* 0x000fc60000011411 */
[----:B------:R0:W5:Y:S01]  /*2fa0*/  @P0 LDG.E R15, desc[UR12][R100.64] ;  /* 0x0000000c640f0981 */ /* 0x000162000c1e1900 */
        /* <DEDUP_REMOVED lines=9> */
[----:B------:R-:W-:-:S04]  /*3040*/  @P0 IADD3 R19, R101, R19, RZ ;  /* 0x0000001365130210 */ /* 0x000fc80007ffe0ff */
[C---:B------:R-:W-:Y:S02]  /*3050*/  @P0 SHF.L.U64.HI R74, R100.reuse, 0x1, R19 ;  /* 0x00000001644a0819 */ /* 0x040fe40000010213 */
[----:B------:R-:W0:Y:S01]  /*3060*/  @P0 LDC.64 R18, c[0x0][0x230] ;  /* 0x00008c00ff120b82 */ /* 0x000e220000000a00 */
[----:B------:R-:W-:-:S07]  /*3070*/  @P0 SHF.L.U32 R77, R100, 0x1, RZ ;  /* 0x00000001644d0819 */ /* 0x000fce00000006ff */
        /* <DEDUP_REMOVED lines=31> */
[----:B------:R-:W-:Y:S02]  /*3270*/  LOP3.LUT P4, RZ, R4, 0x10, RZ, 0xc0, !PT ;  /* 0x0000001004ff7812 */ /* 0x000fe4000788c0ff */
[----:B0-----:R-:W-:-:S04]  /*3280*/  @P0 IADD3 R94, P6, R74, R94, RZ ;  /* 0x0000005e4a5e0210 */ /* 0x001fc80007fde0ff */
[----:B------:R-:W-:Y:S02]  /*3290*/  @P0 IADD3.X R95, R21, R95, RZ, P6, !PT ;  /* 0x0000005f155f0210 */ /* 0x000fe400037fe4ff */
[----:B------:R-:W-:Y:S02]  /*32a0*/  MOV R21, RZ ;  /* 0x000000ff00157202 */ /* 0x000fe40000000f00 */
[----:B------:R-:W-:-:S04]  /*32b0*/  SHF.R.S32.HI R74, RZ, 0x1f, R23 ;  /* 0x0000001fff4a7819 */ /* 0x000fc80000011417 */
[----:B------:R-:W5:Y:S01]  /*32c0*/  @P0 LDG.E R21, desc[UR12][R94.64] ;  /* 0x0000000c5e150981 */ /* 0x000f62000c1e1900 */
        /* <DEDUP_REMOVED lines=23> */
[----:B0-----:R-:W-:-:S06]  /*3440*/  CS2R R24, SRZ ;  /* 0x0000000000187805 */ /* 0x001fcc000001ff00 */
[----:B------:R0:W5:Y:S01]  /*3450*/  @P0 LDG.E R24, desc[UR12][R94.64] ;  /* 0x0000000c5e180981 */ /* 0x000162000c1e1900 */
[----:B------:R-:W-:Y:S02]  /*3460*/  ISETP.GE.U32.AND P0, PT, R74, UR6, PT ;  /* 0x000000064a007c0c */ /* 0x000fe4000bf06070 */
[----:B------:R-:W-:Y:S02]  /*3470*/  LOP3.LUT P3, RZ, R4, 0x8, RZ, 0xc0, !PT ;  /* 0x0000000804ff7812 */ /* 0x000fe4000786c0ff */
[----:B0-----:R-:W-:-:S04]  /*3480*/  SHF.R.S32.HI R94, RZ, 0x1f, R74 ;  /* 0x0000001fff5e7819 */ /* 0x001fc8000001144a */
[----:B------:R-:W-:-:S07]  /*3490*/  ISETP.GE.AND.EX P0, PT, R94, UR7, PT, P0 ;  /* 0x000000075e007c0c */ /* 0x000fce000bf06300 */
[----:B------:R0:W5:Y:S01]  /*34a0*/  @P3 LDG.E R25, desc[UR12][R26.64] ;  /* 0x0000000c1a193981 */ /* 0x000162000c1e1900 */
[----:B------:R-:W-:-:S13]  /*34b0*/  ISETP.LT.U32.AND P0, PT, R0, 0x200, !P0 ;  /* 0x000002000000780c */ /* 0x000fda0004701070 */
[----:B0-----:R-:W0:Y:S01]  /*34c0*/  @P0 LDC.64 R26, c[0x0][0x288] ;  /* 0x0000a200ff1a0b82 */ /* 0x001e220000000a00 */
[----:B------:R-:W-:-:S06]  /*34d0*/  MOV R77, RZ ;  /* 0x000000ff004d7202 */ /* 0x000fcc0000000f00 */
[----:B------:R1:W5:Y:S02]  /*34e0*/  @P4 LDG.E R77, desc[UR12][R72.64] ;  /* 0x0000000c484d4981 */ /* 0x000364000c1e1900 */
        /* <DEDUP_REMOVED lines=14> */
[----:B------:R-:W-:Y:S02]  /*35d0*/  LOP3.LUT P5, RZ, R4, 0x4, RZ, 0xc0, !PT ;  /* 0x0000000404ff7812 */ /* 0x000fe400078ac0ff */
[----:B0-----:R-:W-:Y:S01]  /*35e0*/  @P0 IADD3 R72, P6, R74, R72, RZ ;  /* 0x000000484a480210 */ /* 0x001fe20007fde0ff */
[----:B------:R-:W-:-:S03]  /*35f0*/  HFMA2.MMA R74, -RZ, RZ, 0, 0 ;  /* 0x00000000ff4a7435 */ /* 0x000fc600000001ff */
[----:B------:R-:W-:Y:S02]  /*3600*/  @P0 IADD3.X R73, R27, R73, RZ, P6, !PT ;  /* 0x000000491b490210 */ /* 0x000fe400037fe4ff */
[----:B------:R-:W-:-:S05]  /*3610*/  MOV R27, RZ ;  /* 0x000000ff001b7202 */ /* 0x000fca0000000f00 */
[----:B------:R0:W5:Y:S04]  /*3620*/  @P3 LDG.E R74, desc[UR12][R28.64] ;  /* 0x0000000c1c4a3981 */ /* 0x000168000c1e1900 */
[----:B------:R-:W5:Y:S01]  /*3630*/  @P0 LDG.E R27, desc[UR12][R72.64] ;  /* 0x0000000c481b0981 */ /* 0x000f62000c1e1900 */
[----:B0-----:R-:W-:-:S04]  /*3640*/  IADD3 R29, R3, 0xf0, RZ ;  /* 0x000000f0031d7810 */ /* 0x001fc80007ffe0ff */
[----:B------:R-:W-:Y:S02]  /*3650*/  SHF.R.S32.HI R94, RZ, 0x1f, R29 ;  /* 0x0000001fff5e7819 */ /* 0x000fe4000001141d */
[----:B------:R-:W-:-:S04]  /*3660*/  ISETP.GE.U32.AND P0, PT, R29, UR6, PT ;  /* 0x000000061d007c0c */ /* 0x000fc8000bf06070 */
[----:B------:R-:W-:-:S04]  /*3670*/  ISETP.GE.AND.EX P0, PT, R94, UR7, PT, P0 ;  /* 0x000000075e007c0c */ /* 0x000fc8000bf06300 */
[----:B------:R-:W-:Y:S02]  /*3680*/  ISETP.LT.U32.AND P0, PT, R0, 0x200, !P0 ;  /* 0x000002000000780c */ /* 0x000fe40004701070 */
[----:B------:R-:W-:-:S06]  /*3690*/  MOV R28, RZ ;  /* 0x000000ff001c7202 */ /* 0x000fcc0000000f00 */
[----:B------:R0:W5:Y:S05]  /*36a0*/  @P5 LDG.E R28, desc[UR12][R30.64] ;  /* 0x0000000c1e1c5981 */ /* 0x00016a000c1e1900 */
[----:B0-----:R-:W0:Y:S01]  /*36b0*/  @P0 LDC.64 R30, c[0x0][0x288] ;  /* 0x0000a200ff1e0b82 */ /* 0x001e220000000a00 */
[----:B------:R-:W-:Y:S02]  /*36c0*/  @P0 MOV R72, R42 ;  /* 0x0000002a00480202 */ /* 0x000fe40000000f00 */
[----:B------:R-:W-:Y:S01]  /*36d0*/  @P0 MOV R73, R41 ;  /* 0x0000002900490202 */ /* 0x000fe20000000f00 */
[-C--:B0-----:R-:W-:Y:S02]  /*36e0*/  @P0 IMAD R94, R94, R30.reuse, RZ ;  /* 0x0000001e5e5e0224 */ /* 0x081fe400078e02ff */
[----:B------:R-:W-:-:S04]  /*36f0*/  @P0 IMAD.WIDE.U32 R72, R29, R30, R72 ;  /* 0x0000001e1d480225 */ /* 0x000fc800078e0048 */
[----:B------:R-:W-:-:S05]  /*3700*/  @P0 IMAD R31, R29, R31, R94 ;  /* 0x0000001f1d1f0224 */ /* 0x000fca00078e025e */
[----:B------:R-:W-:-:S04]  /*3710*/  @P0 IADD3 R31, R73, R31, RZ ;  /* 0x0000001f491f0210 */ /* 0x000fc80007ffe0ff */
[C---:B------:R-:W-:Y:S02]  /*3720*/  @P0 SHF.L.U64.HI R94, R72.reuse, 0x1, R31 ;  /* 0x00000001485e0819 */ /* 0x040fe4000001021f */
[----:B------:R-:W0:Y:S01]  /*3730*/  @P0 LDC.64 R30, c[0x0][0x230] ;  /* 0x00008c00ff1e0b82 */ /* 0x000e220000000a00 */
[----:B------:R-:W-:Y:S01]  /*3740*/  @P0 SHF.L.U32 R95, R72, 0x1, RZ ;  /* 0x00000001485f0819 */ /* 0x000fe200000006ff */
[----:B------:R-:W-:Y:S01]  /*3750*/  HFMA2.MMA R29, -RZ, RZ, 0, 0 ;  /* 0x00000000ff1d7435 */ /* 0x000fe200000001ff */
[----:B------:R-:W-:-:S05]  /*3760*/  LOP3.LUT P4, RZ, R4, 0x2, RZ, 0xc0, !PT ;  /* 0x0000000204ff7812 */ /* 0x000fca000788c0ff */
[----:B------:R-:W1:Y:S01]  /*3770*/  @P0 LDC.64 R72, c[0x0][0x228] ;  /* 0x00008a00ff480b82 */ /* 0x000e620000000a00 */
[----:B0-----:R-:W-:-:S04]  /*3780*/  @P0 IADD3 R30, P6, R95, R30, RZ ;  /* 0x0000001e5f1e0210 */ /* 0x001fc80007fde0ff */
[----:B------:R-:W-:-:S05]  /*3790*/  @P0 IADD3.X R31, R94, R31, RZ, P6, !PT ;  /* 0x0000001f5e1f0210 */ /* 0x000fca00037fe4ff */
[----:B------:R0:W5:Y:S02]  /*37a0*/  @P0 LDG.E R29, desc[UR12][R30.64] ;  /* 0x0000000c1e1d0981 */ /* 0x000164000c1e1900 */
[----:B0-----:R-:W-:-:S06]  /*37b0*/  CS2R R30, SRZ ;  /* 0x00000000001e7805 */ /* 0x001fcc000001ff00 */
[----:B------:R0:W5:Y:S02]  /*37c0*/  @P4 LDG.E R31, desc[UR12][R44.64] ;  /* 0x0000000c2c1f4981 */ /* 0x000164000c1e1900 */
[----:B0-----:R-:W0:Y:S01]  /*37d0*/  LDC R45, c[0x0][0x2ac] ;  /* 0x0000ab00ff2d7b82 */ /* 0x001e220000000800 */
[----:B------:R-:W-:Y:S02]  /*37e0*/  SHF.R.U32.HI R44, RZ, 0x6, R0 ;  /* 0x00000006ff2c7819 */ /* 0x000fe40000011600 */
[----:B-1----:R-:W-:-:S04]  /*37f0*/  @P0 IADD3 R72, P6, R95, R72, RZ ;  /* 0x000000485f480210 */ /* 0x002fc80007fde0ff */
[----:B------:R-:W-:-:S05]  /*3800*/  @P0 IADD3.X R73, R94, R73, RZ, P6, !PT ;  /* 0x000000495e490210 */ /* 0x000fca00037fe4ff */
        /* <DEDUP_REMOVED lines=9> */
[----:B-1----:R-:W-:Y:S02]  /*38a0*/  IADD3 R72, R3, 0xf8, RZ ;  /* 0x000000f803487810 */ /* 0x002fe40007ffe0ff */
[----:B------:R-:W-:Y:S02]  /*38b0*/  MOV R73, RZ ;  /* 0x000000ff00497202 */ /* 0x000fe40000000f00 */
[----:B------:R-:W-:-:S04]  /*38c0*/  SHF.R.S32.HI R94, RZ, 0x1f, R72 ;  /* 0x0000001fff5e7819 */ /* 0x000fc80000011448 */
        /* <DEDUP_REMOVED lines=15> */
[----:B------:R-:W-:Y:S01]  /*39c0*/  UIMAD.WIDE UR6, UR17, 0x8, UR6 ;  /* 0x00000008110678a5 */ /* 0x000fe2000f8e0206 */
[----:B0-----:R-:W-:-:S04]  /*39d0*/  @P0 IADD3 R86, P6, R72, R86, RZ ;  /* 0x0000005648560210 */ /* 0x001fc80007fde0ff */
[----:B------:R-:W-:Y:S02]  /*39e0*/  @P0 IADD3.X R87, R45, R87, RZ, P6, !PT ;  /* 0x000000572d570210 */ /* 0x000fe400037fe4ff */
[----:B------:R-:W-:-:S06]  /*39f0*/  MOV R45, RZ ;  /* 0x000000ff002d7202 */ /* 0x000fcc0000000f00 */
[----:B------:R0:W5:Y:S02]  /*3a00*/  @P0 LDG.E R45, desc[UR12][R86.64] ;  /* 0x0000000c562d0981 */ /* 0x000164000c1e1900 */
[----:B0-----:R-:W-:Y:S02]  /*3a10*/  MOV R86, UR6 ;  /* 0x0000000600567c02 */ /* 0x001fe40008000f00 */
[----:B------:R-:W-:-:S06]  /*3a20*/  MOV R87, UR7 ;  /* 0x0000000700577c02 */ /* 0x000fcc0008000f00 */
[----:B------:R-:W3:Y:S01]  /*3a30*/  LDG.E.64 R86, desc[UR12][R86.64] ;  /* 0x0000000c56567981 */ /* 0x000ee2000c1e1b00 */
[----:B------:R-:W-:Y:S01]  /*3a40*/  UMOV UR20, 0x3f800000 ;  /* 0x3f80000000147882 */ /* 0x000fe20000000000 */
[----:B------:R-:W-:Y:S01]  /*3a50*/  HFMA2.MMA R98, -RZ, RZ, 0, 0 ;  /* 0x00000000ff627435 */ /* 0x000fe200000001ff */
[C---:B------:R-:W-:Y:S02]  /*3a60*/  LOP3.LUT P3, RZ, R4.reuse, 0x4000000, RZ, 0xc0, !PT ;  /* 0x0400000004ff7812 */ /* 0x040fe4000786c0ff */
[C---:B------:R-:W-:Y:S02]  /*3a70*/  LOP3.LUT P1, RZ, R4.reuse, 0x20000000, RZ, 0xc0, !PT ;  /* 0x2000000004ff7812 */ /* 0x040fe4000782c0ff */
[----:B------:R-:W-:-:S05]  /*3a80*/  LOP3.LUT P5, RZ, R4, 0x2000000, RZ, 0xc0, !PT ;  /* 0x0200000004ff7812 */ /* 0x000fca00078ac0ff */
[----:B------:R-:W5:Y:S01]  /*3a90*/  @P2 LDG.E R98, desc[UR12][R108.64] ;  /* 0x0000000c6c622981 */ /* 0x000f62000c1e1900 */
        /* <DEDUP_REMOVED lines=11> */
[----:B------:R-:W-:-:S13]  /*3b50*/  PLOP3.LUT P0, PT, PT, PT, UP0, 0x80, 0x0 ;  /* 0x000000000000781c */ /* 0x000fda0003f0f008 */
[----:B0-----:R-:W-:Y:S01]  /*3b60*/  @P0 R2UR UR20, R72 ;  /* 0x00000000481402ca */ /* 0x001fe200000e0000 */
[----:B------:R-:W-:Y:S01]  /*3b70*/  HFMA2.MMA R72, -RZ, RZ, 0, 0 ;  /* 0x00000000ff487435 */ /* 0x000fe200000001ff */
[----:B------:R-:W-:-:S09]  /*3b80*/  LOP3.LUT P0, RZ, R4, 0x20000, RZ, 0xc0, !PT ;  /* 0x0002000004ff7812 */ /* 0x000fd2000780c0ff */
[----:B------:R0:W5:Y:S01]  /*3b90*/  @P4 LDG.E R72, desc[UR12][R46.64] ;  /* 0x0000000c2e484981 */ /* 0x000162000c1e1900 */
[C---:B------:R-:W-:Y:S02]  /*3ba0*/  LOP3.LUT P4, RZ, R4.reuse, 0x1000000, RZ, 0xc0, !PT ;  /* 0x0100000004ff7812 */ /* 0x040fe4000788c0ff */
[----:B------:R-:W-:Y:S02]  /*3bb0*/  LOP3.LUT R4, R4, 0xffbfffff, RZ, 0xc0, !PT ;  /* 0xffbfffff04047812 */ /* 0x000fe400078ec0ff */
[----:B0-----:R-:W-:Y:S02]  /*3bc0*/  CS2R R46, SRZ ;  /* 0x00000000002e7805 */ /* 0x001fe4000001ff00 */
[----:B------:R-:W-:-:S07]  /*3bd0*/  @P0 LOP3.LUT R4, R4, 0x400000, RZ, 0xfc, !PT ;  /* 0x0040000004040812 */ /* 0x000fce00078efcff */
[----:B------:R0:W5:Y:S01]  /*3be0*/  @P4 LDG.E R47, desc[UR12][R48.64] ;  /* 0x0000000c302f4981 */ /* 0x000162000c1e1900 */
[----:B------:R-:W-:-:S03]  /*3bf0*/  LOP3.LUT P0, RZ, R4, 0x40000, RZ, 0xc0, !PT ;  /* 0x0004000004ff7812 */ /* 0x000fc6000780c0ff */
[----:B------:R1:W5:Y:S01]  /*3c00*/  @P5 LDG.E R46, desc[UR12][R68.64] ;  /* 0x0000000c442e5981 */ /* 0x000362000c1e1900 */
[----:B0-----:R-:W-:-:S06]  /*3c10*/  CS2R R48, SRZ ;  /* 0x0000000000307805 */ /* 0x001fcc000001ff00 */
[----:B------:R0:W5:Y:S01]  /*3c20*/  @P3 LDG.E R49, desc[UR12][R50.64] ;  /* 0x0000000c32313981 */ /* 0x000162000c1e1900 */
[----:B------:R-:W-:Y:S02]  /*3c30*/  LOP3.LUT R4, R4, 0xff7fffff, RZ, 0xc0, !PT ;  /* 0xff7fffff04047812 */ /* 0x000fe400078ec0ff */
[----:B-1----:R-:W-:Y:S01]  /*3c40*/  CS2R R68, SRZ ;  /* 0x0000000000447805 */ /* 0x002fe2000001ff00 */
[----:B------:R-:W5:Y:S01]  /*3c50*/  @P4 LDG.E R48, desc[UR12][R82.64] ;  /* 0x0000000c52304981 */ /* 0x000f62000c1e1900 */
[----:B0-----:R-:W-:Y:S02]  /*3c60*/  CS2R R50, SRZ ;  /* 0x0000000000327805 */ /* 0x001fe4000001ff00 */
[----:B------:R-:W-:Y:S02]  /*3c70*/  @P0 LOP3.LUT R4, R4, 0x800000, RZ, 0xfc, !PT ;  /* 0x0080000004040812 */ /* 0x000fe400078efcff */
[----:B------:R-:W5:Y:S04]  /*3c80*/  @P5 LDG.E R69, desc[UR12][R84.64] ;  /* 0x0000000c54455981 */ /* 0x000f68000c1e1900 */
[----:B------:R0:W5:Y:S01]  /*3c90*/  @P2 LDG.E R51, desc[UR12][R52.64] ;  /* 0x0000000c34332981 */ /* 0x000162000c1e1900 */
[----:B------:R-:W-:-:S03]  /*3ca0*/  LOP3.LUT P0, RZ, R4, 0x80000, RZ, 0xc0, !PT ;  /* 0x0008000004ff7812 */ /* 0x000fc6000780c0ff */
[----:B------:R-:W5:Y:S01]  /*3cb0*/  @P3 LDG.E R50, desc[UR12][R80.64] ;  /* 0x0000000c50323981 */ /* 0x000f62000c1e1900 */
[----:B0-----:R-:W-:-:S06]  /*3cc0*/  CS2R R52, SRZ ;  /* 0x0000000000347805 */ /* 0x001fcc000001ff00 */
[----:B------:R0:W5:Y:S01]  /*3cd0*/  @P2 LDG.E R52, desc[UR12][R54.64] ;  /* 0x0000000c36342981 */ /* 0x000162000c1e1900 */
[----:B------:R-:W-:-:S03]  /*3ce0*/  LOP3.LUT P6, RZ, R4, 0x10000, RZ, 0xc0, !PT ;  /* 0x0001000004ff7812 */ /* 0x000fc600078cc0ff */
[----:B------:R-:W5:Y:S01]  /*3cf0*/  @P1 LDG.E R53, desc[UR12][R70.64] ;  /* 0x0000000c46351981 */ /* 0x000f62000c1e1900 */
[----:B0-----:R-:W-:-:S06]  /*3d00*/  CS2R R54, SRZ ;  /* 0x0000000000367805 */ /* 0x001fcc000001ff00 */
[----:B------:R0:W5:Y:S04]  /*3d10*/  @P1 LDG.E R54, desc[UR12][R58.64] ;  /* 0x0000000c3a361981 */ /* 0x000168000c1e1900 */
[----:B------:R-:W5:Y:S01]  /*3d20*/  @P0 LDG.E R55, desc[UR12][R66.64] ;  /* 0x0000000c42370981 */ /* 0x000f62000c1e1900 */
[----:B0-----:R-:W-:-:S06]  /*3d30*/  CS2R R58, SRZ ;  /* 0x00000000003a7805 */ /* 0x001fcc000001ff00 */
[----:B------:R-:W5:Y:S01]  /*3d40*/  @P0 LDG.E R58, desc[UR12][R60.64] ;  /* 0x0000000c3c3a0981 */ /* 0x000f62000c1e1900 */
[----:B------:R-:W-:-:S13]  /*3d50*/  LOP3.LUT P0, RZ, R4, 0x800000, RZ, 0xc0, !PT ;  /* 0x0080000004ff7812 */ /* 0x000fda000780c0ff */
[----:B------:R0:W5:Y:S02]  /*3d60*/  @P0 LDG.E R59, desc[UR12][R64.64] ;  /* 0x0000000c403b0981 */ /* 0x000164000c1e1900 */
[----:B0-----:R-:W-:-:S06]  /*3d70*/  CS2R R64, SRZ ;  /* 0x0000000000407805 */ /* 0x001fcc000001ff00 */
[----:B------:R-:W5:Y:S01]  /*3d80*/  @P6 LDG.E R64, desc[UR12][R38.64] ;  /* 0x0000000c26406981 */ /* 0x000f62000c1e1900 */
[----:B------:R-:W-:-:S06]  /*3d90*/  CS2R R60, SRZ ;  /* 0x00000000003c7805 */ /* 0x000fcc000001ff00 */
[----:B------:R0:W5:Y:S01]  /*3da0*/  @P0 LDG.E R60, desc[UR12][R62.64] ;  /* 0x0000000c3e3c0981 */ /* 0x000162000c1e1900 */
[----:B------:R-:W-:Y:S02]  /*3db0*/  LOP3.LUT P0, RZ, R4, 0x400000, RZ, 0xc0, !PT ;  /* 0x0040000004ff7812 */ /* 0x000fe4000780c0ff */
[----:B0-----:R-:W-:-:S11]  /*3dc0*/  CS2R R62, SRZ ;  /* 0x00000000003e7805 */ /* 0x001fd6000001ff00 */
[----:B------:R-:W5:Y:S04]  /*3dd0*/  @P0 LDG.E R61, desc[UR12][R56.64] ;  /* 0x0000000c383d0981 */ /* 0x000f68000c1e1900 */
[----:B------:R-:W5:Y:S01]  /*3de0*/  @P0 LDG.E R62, desc[UR12][R34.64] ;  /* 0x0000000c223e0981 */ /* 0x000f62000c1e1900 */
[----:B------:R-:W-:Y:S01]  /*3df0*/  ISETP.GT.U32.AND P0, PT, R0, 0x1ff, PT ;  /* 0x000001ff0000780c */ /* 0x000fe20003f04070 */
[----:B------:R-:W-:Y:S01]  /*3e00*/  BSSY B0, `(.L_x_1738) ;  /* 0x0000017000007945 */ /* 0x000fe20003800000 */
[----:B------:R-:W-:Y:S01]  /*3e10*/  CS2R R66, SRZ ;  /* 0x0000000000427805 */ /* 0x000fe2000001ff00 */
[----:B------:R2:W5:Y:S02]  /*3e20*/  @P6 LDG.E R63, desc[UR12][R36.64] ;  /* 0x0000000c243f6981 */ /* 0x000564000c1e1900 */
        /* <DEDUP_REMOVED lines=20> */
.L_x_1739:
[----:B------:R-:W-:Y:S05]  /*3f70*/  BSYNC B0 ;  /* 0x0000000000007941 */ /* 0x000fea0003800000 */
.L_x_1738:
        /* <DEDUP_REMOVED lines=28> */
.L_x_1740:
        /* <DEDUP_REMOVED lines=34> */
.L_x_1741:
        /* <DEDUP_REMOVED lines=40> */
.L_x_1742:
        /* <DEDUP_REMOVED lines=37> */
.L_x_1743:
        /* <DEDUP_REMOVED lines=37> */
.L_x_1744:
        /* <DEDUP_REMOVED lines=37> */
.L_x_1745:
        /* <DEDUP_REMOVED lines=37> */
.L_x_1746:
        /* <DEDUP_REMOVED lines=37> */
.L_x_1747:
        /* <DEDUP_REMOVED lines=37> */
.L_x_1748:
        /* <DEDUP_REMOVED lines=37> */
.L_x_1749:
        /* <DEDUP_REMOVED lines=37> */
.L_x_1750:
        /* <DEDUP_REMOVED lines=37> */
.L_x_1751:
        /* <DEDUP_REMOVED lines=37> */
.L_x_1752:
        /* <DEDUP_REMOVED lines=37> */
.L_x_1753:
        /* <DEDUP_REMOVED lines=37> */
.L_x_1754:
        /* <DEDUP_REMOVED lines=37> */
.L_x_1755:
        /* <DEDUP_REMOVED lines=37> */
.L_x_1756:
        /* <DEDUP_REMOVED lines=37> */
.L_x_1757:
        /* <DEDUP_REMOVED lines=37> */
.L_x_1758:
        /* <DEDUP_REMOVED lines=37> */
.L_x_1759:
        /* <DEDUP_REMOVED lines=37> */
.L_x_1760:
        /* <DEDUP_REMOVED lines=37> */
.L_x_1761:
        /* <DEDUP_REMOVED lines=37> */
.L_x_1762:
        /* <DEDUP_REMOVED lines=37> */
.L_x_1763:
        /* <DEDUP_REMOVED lines=37> */
.L_x_1764:
        /* <DEDUP_REMOVED lines=37> */
.L_x_1765:
        /* <DEDUP_REMOVED lines=37> */
.L_x_1766:
        /* <DEDUP_REMOVED lines=37> */
.L_x_1767:
        /* <DEDUP_REMOVED lines=37> */
.L_x_1768:
        /* <DEDUP_REMOVED lines=37> */
.L_x_1769:
        /* <DEDUP_REMOVED lines=35> */
.L_x_1770:
        /* <DEDUP_REMOVED lines=33> */
.L_x_1771:
        /* <DEDUP_REMOVED lines=94> */
.L_x_1773:
[----:B------:R-:W-:Y:S05]  /*8e70*/  BSYNC B0 ;  /* 0x0000000000007941 */ /* 0x000fea0003800000 */
.L_x_1772:
        /* <DEDUP_REMOVED lines=41> */
.L_x_1775:
[----:B------:R-:W-:Y:S05]  /*9110*/  BSYNC B0 ;  /* 0x0000000000007941 */ /* 0x000fea0003800000 */
.L_x_1774:
        /* <DEDUP_REMOVED lines=20> */
.L_x_1777:
[----:B------:R-:W-:Y:S05]  /*9260*/  BSYNC B0 ;  /* 0x0000000000007941 */ /* 0x000fea0003800000 */
.L_x_1776:
        /* <DEDUP_REMOVED lines=36> */
.L_x_1780:
[----:B------:R-:W2:Y:S04]  /*94b0*/  LDG.E.STRONG.GPU R38, desc[UR12][R32.64] ;  /* 0x0000000c20267981 */ /* 0x000ea8000c1ef900 */
[----:B--2---:R-:W-:Y:S01]  /*94c0*/  CCTL.IVALL ;  /* 0x00000000ff00798f */ /* 0x004fe20002000000 */
[----:B------:R-:W-:Y:S05]  /*94d0*/  YIELD ;  /* 0x0000000000007946 */ /* 0x000fea0003800000 */
[----:B------:R-:W-:-:S13]  /*94e0*/  ISETP.NE.AND P6, PT, R38, R37, PT ;  /* 0x000000252600720c */ /* 0x000fda0003fc5270 */
[----:B------:R-:W-:Y:S05]  /*94f0*/  @P6 BRA `(.L_x_1780) ;  /* 0xfffffffc00ec6947 */ /* 0x000fea000383ffff */
.L_x_1779:
        /* <DEDUP_REMOVED lines=24> */
.L_x_1784:
        /* <DEDUP_REMOVED lines=115> */
.L_x_1783:
        /* <DEDUP_REMOVED lines=63> */
.L_x_1785:
[----:B------:R-:W-:-:S04]  /*a1a0*/  LOP3.LUT P6, RZ, R4, 0x1, RZ, 0xc0, !PT ;  /* 0x0000000104ff7812 */ /* 0x000fc800078cc0ff */
[----:B------:R-:W-:-:S13]  /*a1b0*/  ISETP.NE.OR P6, PT, R33, RZ, P6 ;  /* 0x000000ff2100720c */ /* 0x000fda00037c5670 */
[----:B------:R-:W-:Y:S05]  /*a1c0*/  @!P6 BRA `(.L_x_1781) ;  /* 0x00000000007ce947 */ /* 0x000fea0003800000 */
.L_x_1782:
        /* <DEDUP_REMOVED lines=31> */
.L_x_1781:
        /* <DEDUP_REMOVED lines=10> */
.L_x_1787:
[----:B------:R-:W-:Y:S05]  /*a460*/  BSYNC B0 ;  /* 0x0000000000007941 */ /* 0x000fea0003800000 */
.L_x_1786:
        /* <DEDUP_REMOVED lines=17> */
.L_x_1778:
        /* <DEDUP_REMOVED lines=38> */
.L_x_1788:
        /* <DEDUP_REMOVED lines=22> */
.L_x_1790:
[----:B------:R-:W-:Y:S05]  /*a940*/  BSYNC B0 ;  /* 0x0000000000007941 */ /* 0x000fea0003800000 */
.L_x_1789:
        /* <DEDUP_REMOVED lines=28> */
.L_x_1791:
[----:B------:R-:W-:Y:S01]  /*ab10*/  LOP3.LUT P0, RZ, R4, 0x8000, RZ, 0xc0, !PT ;  /* 0x0000800004ff7812 */ /* 0x000fe2000780c0ff */
[----:B------:R-:W-:-:S12]  /*ab20*/  BSSY B0, `(.L_x_1792) ;  /* 0x0000015000007945 */ /* 0x000fd80003800000 */
[----:B------:R-:W-:Y:S05]  /*ab30*/  @!P0 BRA `(.L_x_1793) ;  /* 0x00000000004c8947 */ /* 0x000fea0003800000 */
[----:B------:R-:W2:Y:S01]  /*ab40*/  LDL R32, [R1+0x40] ;  /* 0x0000400001207983 */ /* 0x000ea20000100800 */
[----:B------:R-:W-:Y:S01]  /*ab50*/  ULDC.64 UR22, c[0x0][0x288] ;  /* 0x0000a20000167ab9 */ /* 0x000fe20000000a00 */
[----:B0-----:R-:W-:Y:S01]  /*ab60*/  MOV R33, R41 ;  /* 0x0000002900217202 */ /* 0x001fe20000000f00 */
        /* <DEDUP_REMOVED lines=8> */
[--C-:B------:R-:W-:Y:S01]  /*abf0*/  FFMA.FTZ R32, R5, UR6, R36.reuse ;  /* 0x0000000605207c23 */ /* 0x100fe20008010024 */
[----:B------:R-:W-:-:S03]  /*ac00*/  FFMA.FTZ R5, R38, UR6, R36 ;  /* 0x0000000626057c23 */ /* 0x000fc60008010024 */
[----:B------:R-:W-:Y:S01]  /*ac10*/  FFMA.FTZ R32, R37, R65, -R32 ;  /* 0x0000004125207223 */ /* 0x000fe20000010820 */
[----:B------:R-:W-:-:S03]  /*ac20*/  FFMA.FTZ R5, R78, R68, -R5 ;  /* 0x000000444e057223 */ /* 0x000fc60000010805 */
[----:B------:R-:W-:Y:S01]  /*ac30*/  FMUL.FTZ R32, R32, UR20 ;  /* 0x0000001420207c20 */ /* 0x000fe20008410000 */
[----:B------:R-:W-:-:S05]  /*ac40*/  FMUL.FTZ R5, R5, UR20 ;  /* 0x0000001405057c20 */ /* 0x000fca0008410000 */
[----:B------:R-:W-:-:S05]  /*ac50*/  F2FP.F16.F32.PACK_AB R5, R5, R32 ;  /* 0x000000200505723e */ /* 0x000fca00000000ff */
[----:B------:R1:W-:Y:S02]  /*ac60*/  STG.E desc[UR12][R34.64], R5 ;  /* 0x0000000522007986 */ /* 0x0003e4000c10190c */
.L_x_1793:
[----:B------:R-:W-:Y:S05]  /*ac70*/  BSYNC B0 ;  /* 0x0000000000007941 */ /* 0x000fea0003800000 */
.L_x_1792:
[----:B-1----:R-:W1:Y:S01]  /*ac80*/  LDC R5, c[0x0][0x2ac] ;  /* 0x0000ab00ff057b82 */ /* 0x002e620000000800 */
[----:B------:R-:W-:Y:S01]  /*ac90*/  ISETP.NE.AND P0, PT, RZ, UR18, PT ;  /* 0x00000012ff007c0c */ /* 0x000fe2000bf05270 */
[--C-:B------:R-:W-:Y:S02]  /*aca0*/  HADD2.F32 R32, -RZ, R6.reuse.H0_H0 ;  /* 0x20000006ff207230 */ /* 0x100fe40000004100 */
[----:B------:R-:W-:Y:S02]  /*acb0*/  HADD2.F32 R6, -RZ, R6.H1_H1 ;  /* 0x30000006ff067230 */ /* 0x000fe40000004100 */
[--C-:B------:R-:W-:Y:S02]  /*acc0*/  HADD2.F32 R37, -RZ, R88.reuse.H1_H1 ;  /* 0x30000058ff257230 */ /* 0x100fe40000004100 */
[----:B------:R-:W-:Y:S01]  /*acd0*/  FADD.FTZ R32, R32, -UR16 ;  /* 0x8000001020207e21 */ /* 0x000fe20008010000 */
[----:B------:R-:W-:Y:S01]  /*ace0*/  FADD.FTZ R39, R6, -UR16 ;  /* 0x8000001006277e21 */ /* 0x000fe20008010000 */
[----:B------:R-:W-:-:S02]  /*acf0*/  HADD2.F32 R6, -RZ, R88.H0_H0 ;  /* 0x20000058ff067230 */ /* 0x000fc40000004100 */
[----:B------:R-:W-:Y:S01]  /*ad00*/  FMUL.FTZ R57, R32, UR20 ;  /* 0x0000001420397c20 */ /* 0x000fe20008410000 */
[----:B------:R-:W-:Y:S01]  /*ad10*/  FMUL.FTZ R39, R39, UR20 ;  /* 0x0000001427277c20 */ /* 0x000fe20008410000 */
[----:B------:R-:W-:Y:S06]  /*ad20*/  @!P0 BRA `(.L_x_1794) ;  /* 0x0000000000488947 */ /* 0x000fec0003800000 */
[----:B------:R-:W-:Y:S01]  /*ad30*/  FFMA.FTZ R32, R57, R65, R66 ;  /* 0x0000004139207223 */ /* 0x000fe20000010042 */
[----:B0-----:R-:W-:-:S03]  /*ad40*/  FFMA.FTZ R33, R39, R68, R67 ;  /* 0x0000004427217223 */ /* 0x001fc60000010043 */
[----:B------:R-:W-:Y:S01]  /*ad50*/  FMUL.FTZ R38, R32, -1.4426950216293334961 ;  /* 0xbfb8aa3b20267820 */ /* 0x000fe20000410000 */
[----:B------:R-:W-:-:S05]  /*ad60*/  FMUL.FTZ R56, R33, -1.4426950216293334961 ;  /* 0xbfb8aa3b21387820 */ /* 0x000fca0000410000 */
[----:B------:R-:W0:Y:S08]  /*ad70*/  MUFU.EX2 R38, R38 ;  /* 0x0000002600267308 */ /* 0x000e300000000800 */
[----:B------:R-:W2:Y:S01]  /*ad80*/  MUFU.EX2 R56, R56 ;  /* 0x0000003800387308 */ /* 0x000ea20000000800 */
[----:B0-----:R-:W-:-:S07]  /*ad90*/  FADD.FTZ R35, R38, 1 ;  /* 0x3f80000026237421 */ /* 0x001fce0000010000 */
[----:B------:R-:W0:Y:S01]  /*ada0*/  MUFU.RCP R35, R35 ;  /* 0x0000002300237308 */ /* 0x000e220000001000 */
[----:B--2---:R-:W-:-:S07]  /*adb0*/  FADD.FTZ R34, R56, 1 ;  /* 0x3f80000038227421 */ /* 0x004fce0000010000 */
[----:B------:R-:W2:Y:S01]  /*adc0*/  MUFU.RCP R34, R34 ;  /* 0x0000002200227308 */ /* 0x000ea20000001000 */
[----:B0-----:R-:W-:Y:S01]  /*add0*/  FADD.FTZ R71, -R35, 1 ;  /* 0x3f80000023477421 */ /* 0x001fe20000010100 */
[----:B------:R-:W-:-:S03]  /*ade0*/  FMUL.FTZ R6, R6, R35 ;  /* 0x0000002306067220 */ /* 0x000fc60000410000 */
[----:B------:R-:W-:Y:S01]  /*adf0*/  FFMA.FTZ R71, R32, R71, 1 ;  /* 0x3f80000020477423 */ /* 0x000fe20000010047 */
[----:B--2---:R-:W-:Y:S01]  /*ae00*/  FADD.FTZ R38, -R34, 1 ;  /* 0x3f80000022267421 */ /* 0x004fe20000010100 */
[----:B------:R-:W-:Y:S02]  /*ae10*/  FMUL.FTZ R37, R37, R34 ;  /* 0x0000002225257220 */ /* 0x000fe40000410000 */
[----:B------:R-:W-:Y:S01]  /*ae20*/  FMUL.FTZ R6, R6, R71 ;  /* 0x0000004706067220 */ /* 0x000fe20000410000 */
[----:B------:R-:W-:-:S04]  /*ae30*/  FFMA.FTZ R38, R33, R38, 1 ;  /* 0x3f80000021267423 */ /* 0x000fc80000010026 */
[----:B------:R-:W-:-:S07]  /*ae40*/  FMUL.FTZ R37, R37, R38 ;  /* 0x0000002625257220 */ /* 0x000fce0000410000 */
.L_x_1794:
[----:B------:R-:W-:Y:S01]  /*ae50*/  LOP3.LUT P0, RZ, R4, 0x4000, RZ, 0xc0, !PT ;  /* 0x0000400004ff7812 */ /* 0x000fe2000780c0ff */
[----:B------:R-:W-:-:S12]  /*ae60*/  BSSY B0, `(.L_x_1795) ;  /* 0x0000015000007945 */ /* 0x000fd80003800000 */
[----:B------:R-:W-:Y:S05]  /*ae70*/  @!P0 BRA `(.L_x_1796) ;  /* 0x00000000004c8947 */ /* 0x000fea0003800000 */
[----:B------:R-:W2:Y:S01]  /*ae80*/  LDL R32, [R1+0x3c] ;  /* 0x00003c0001207983 */ /* 0x000ea20000100800 */
[----:B------:R-:W-:Y:S01]  /*ae90*/  ULDC.64 UR22, c[0x0][0x288] ;  /* 0x0000a20000167ab9 */ /* 0x000fe20000000a00 */
[----:B0-----:R-:W-:Y:S01]  /*aea0*/  MOV R33, R41 ;  /* 0x0000002900217202 */ /* 0x001fe20000000f00 */
[----:B------:R-:W-:-:S04]  /*aeb0*/  FFMA.FTZ R57, R57, UR6, R36 ;  /* 0x0000000639397c23 */ /* 0x000fc80008010024 */
        /* <DEDUP_REMOVED lines=10> */
[----:B------:R-:W-:-:S04]  /*af60*/  FFMA.FTZ R32, R39, UR6, R36 ;  /* 0x0000000627207c23 */ /* 0x000fc80008010024 */
[----:B------:R-:W-:-:S04]  /*af70*/  FFMA.FTZ R6, R37, R68, -R32 ;  /* 0x0000004425067223 */ /* 0x000fc80000010820 */
[----:B------:R-:W-:-:S05]  /*af80*/  FMUL.FTZ R6, R6, UR20 ;  /* 0x0000001406067c20 */ /* 0x000fca0008410000 */
[----:B------:R-:W-:-:S05]  /*af90*/  F2FP.F16.F32.PACK_AB R33, R6, R33 ;  /* 0x000000210621723e */ /* 0x000fca00000000ff */
[----:B------:R2:W-:Y:S02]  /*afa0*/  STG.E desc[UR12][R34.64], R33 ;  /* 0x0000002122007986 */ /* 0x0005e4000c10190c */
.L_x_1796:
[----:B------:R-:W-:Y:S05]  /*afb0*/  BSYNC B0 ;  /* 0x0000000000007941 */ /* 0x000fea0003800000 */
.L_x_1795:
[----:B------:R-:W-:Y:S01]  /*afc0*/  ISETP.NE.AND P0, PT, RZ, UR18, PT ;  /* 0x00000012ff007c0c */ /* 0x000fe2000bf05270 */
[--C-:B------:R-:W-:Y:S02]  /*afd0*/  HADD2.F32 R6, -RZ, R7.reuse.H0_H0 ;  /* 0x20000007ff067230 */ /* 0x100fe40000004100 */
[----:B------:R-:W-:Y:S02]  /*afe0*/  HADD2.F32 R7, -RZ, R7.H1_H1 ;  /* 0x30000007ff077230 */ /* 0x000fe40000004100 */
[--C-:B0-2---:R-:W-:Y:S02]  /*aff0*/  HADD2.F32 R34, -RZ, R90.reuse.H0_H0 ;  /* 0x2000005aff227230 */ /* 0x105fe40000004100 */
[----:B------:R-:W-:Y:S01]  /*b000*/  FADD.FTZ R6, R6, -UR16 ;  /* 0x8000001006067e21 */ /* 0x000fe20008010000 */
[----:B------:R-:W-:Y:S02]  /*b010*/  HADD2.F32 R35, -RZ, R90.H1_H1 ;  /* 0x3000005aff237230 */ /* 0x000fe40000004100 */
[----:B------:R-:W-:Y:S01]  /*b020*/  FADD.FTZ R7, R7, -UR16 ;  /* 0x8000001007077e21 */ /* 0x000fe20008010000 */
[----:B------:R-:W-:-:S03]  /*b030*/  FMUL.FTZ R39, R6, UR20 ;  /* 0x0000001406277c20 */ /* 0x000fc60008410000 */
[----:B------:R-:W-:Y:S01]  /*b040*/  FMUL.FTZ R37, R7, UR20 ;  /* 0x0000001407257c20 */ /* 0x000fe20008410000 */
[----:B------:R-:W-:Y:S06]  /*b050*/  @!P0 BRA `(.L_x_1797) ;  /* 0x0000000000488947 */ /* 0x000fec0003800000 */
[----:B------:R-:W-:Y:S01]  /*b060*/  FFMA.FTZ R6, R39, R65, R66 ;  /* 0x0000004127067223 */ /* 0x000fe20000010042 */
[----:B------:R-:W-:-:S03]  /*b070*/  FFMA.FTZ R7, R37, R68, R67 ;  /* 0x0000004425077223 */ /* 0x000fc60000010043 */
        /* <DEDUP_REMOVED lines=16> */
.L_x_1797:
        /* <DEDUP_REMOVED lines=22> */
.L_x_1799:
[----:B------:R-:W-:Y:S05]  /*b2e0*/  BSYNC B0 ;  /* 0x0000000000007941 */ /* 0x000fea0003800000 */
.L_x_1798:
[----:B------:R-:W-:Y:S01]  /*b2f0*/  ISETP.NE.AND P0, PT, RZ, UR18, PT ;  /* 0x00000012ff007c0c */ /* 0x000fe2000bf05270 */
[--C-:B------:R-:W-:Y:S02]  /*b300*/  HADD2.F32 R6, -RZ, R8.reuse.H0_H0 ;  /* 0x20000008ff067230 */ /* 0x100fe40000004100 */
[----:B------:R-:W-:Y:S02]  /*b310*/  HADD2.F32 R8, -RZ, R8.H1_H1 ;  /* 0x30000008ff087230 */ /* 0x000fe40000004100 */
[--C-:B------:R-:W-:Y:S02]  /*b320*/  HADD2.F32 R34, -RZ, R93.reuse.H0_H0 ;  /* 0x2000005dff227230 */ /* 0x100fe40000004100 */
[----:B------:R-:W-:Y:S01]  /*b330*/  FADD.FTZ R6, R6, -UR16 ;  /* 0x8000001006067e21 */ /* 0x000fe20008010000 */
[----:B------:R-:W-:Y:S02]  /*b340*/  HADD2.F32 R93, -RZ, R93.H1_H1 ;  /* 0x3000005dff5d7230 */ /* 0x000fe40000004100 */
[----:B------:R-:W-:Y:S01]  /*b350*/  FADD.FTZ R8, R8, -UR16 ;  /* 0x8000001008087e21 */ /* 0x000fe20008010000 */
[----:B0-----:R-:W-:-:S02]  /*b360*/  HADD2.F32 R32, -RZ, R9.H0_H0 ;  /* 0x20000009ff207230 */ /* 0x001fc40000004100 */
[----:B------:R-:W-:Y:S01]  /*b370*/  FMUL.FTZ R37, R6, UR20 ;  /* 0x0000001406257c20 */ /* 0x000fe20008410000 */
[----:B------:R-:W-:Y:S02]  /*b380*/  HADD2.F32 R33, -RZ, R9.H1_H1 ;  /* 0x30000009ff217230 */ /* 0x000fe40000004100 */
        /* <DEDUP_REMOVED lines=15> */
[----:B--2---:R-:W-:Y:S01]  /*b480*/  FMUL.FTZ R93, R93, R56 ;  /* 0x000000385d5d7220 */ /* 0x004fe20000410000 */
[----:B------:R-:W-:Y:S02]  /*b490*/  FADD.FTZ R56, -R56, 1 ;  /* 0x3f80000038387421 */ /* 0x000fe40000010100 */
[----:B------:R-:W-:Y:S02]  /*b4a0*/  FMUL.FTZ R34, R34, R57 ;  /* 0x0000003922227220 */ /* 0x000fe40000410000 */
[----:B------:R-:W-:-:S04]  /*b4b0*/  FFMA.FTZ R56, R7, R56, 1 ;  /* 0x3f80000007387423 */ /* 0x000fc80000010038 */
[----:B------:R-:W-:-:S07]  /*b4c0*/  FMUL.FTZ R93, R93, R56 ;  /* 0x000000385d5d7220 */ /* 0x000fce0000410000 */
.L_x_1800:
        /* <DEDUP_REMOVED lines=22> */
.L_x_1802:
[----:B------:R-:W-:Y:S05]  /*b630*/  BSYNC B0 ;  /* 0x0000000000007941 */ /* 0x000fea0003800000 */
.L_x_1801:
        /* <DEDUP_REMOVED lines=28> */
.L_x_1803:
        /* <DEDUP_REMOVED lines=22> */
.L_x_1805:
[----:B------:R-:W-:Y:S05]  /*b960*/  BSYNC B0 ;  /* 0x0000000000007941 */ /* 0x000fea0003800000 */
.L_x_1804:
        /* <DEDUP_REMOVED lines=10> */
[----:B0-2---:R-:W-:Y:S01]  /*ba10*/  FFMA.FTZ R7, R37, R65, R66 ;  /* 0x0000004125077223 */ /* 0x005fe20000010042 */
        /* <DEDUP_REMOVED lines=17> */
.L_x_1806:
[----:B------:R-:W-:Y:S01]  /*bb30*/  LOP3.LUT P0, RZ, R4, 0x400, RZ, 0xc0, !PT ;  /* 0x0000040004ff7812 */ /* 0x000fe2000780c0ff */
[----:B------:R-:W-:-:S12]  /*bb40*/  BSSY B0, `(.L_x_1807) ;  /* 0x0000015000007945 */ /* 0x000fd80003800000 */
[----:B------:R-:W-:Y:S05]  /*bb50*/  @!P0 BRA `(.L_x_1808) ;  /* 0x00000000004c8947 */ /* 0x000fea0003800000 */
[----:B------:R-:W3:Y:S01]  /*bb60*/  LDL R6, [R1+0x2c] ;  /* 0x00002c0001067983 */ /* 0x000ee20000100800 */
[----:B------:R-:W-:Y:S01]  /*bb70*/  ULDC.64 UR22, c[0x0][0x288] ;  /* 0x0000a20000167ab9 */ /* 0x000fe20000000a00 */
[----:B0-2---:R-:W-:Y:S01]  /*bb80*/  MOV R7, R41 ;  /* 0x0000002900077202 */ /* 0x005fe20000000f00 */
[----:B------:R-:W-:-:S04]  /*bb90*/  FFMA.FTZ R37, R37, UR6, R36 ;  /* 0x0000000625257c23 */ /* 0x000fc80008010024 */
[----:B------:R-:W-:Y:S01]  /*bba0*/  FFMA.FTZ R37, R34, R65, -R37 ;  /* 0x0000004122257223 */ /* 0x000fe20000010825 */
[----:B---3--:R-:W-:Y:S01]  /*bbb0*/  IMAD R9, R6, UR22, RZ ;  /* 0x0000001606097c24 */ /* 0x008fe2000f8e02ff */
        /* <DEDUP_REMOVED lines=13> */
.L_x_1808:
[----:B------:R-:W-:Y:S05]  /*bc90*/  BSYNC B0 ;  /* 0x0000000000007941 */ /* 0x000fea0003800000 */
.L_x_1807:
        /* <DEDUP_REMOVED lines=10> */
[----:B------:R-:W-:Y:S01]  /*bd40*/  FFMA.FTZ R6, R35, R65, R66 ;  /* 0x0000004123067223 */ /* 0x000fe20000010042 */
[----:B0-23--:R-:W-:-:S03]  /*bd50*/  FFMA.FTZ R7, R11, R68, R67 ;  /* 0x000000440b077223 */ /* 0x00dfc60000010043 */
        /* <DEDUP_REMOVED lines=16> */
.L_x_1809:
[----:B------:R-:W-:Y:S01]  /*be60*/  LOP3.LUT P0, RZ, R4, 0x200, RZ, 0xc0, !PT ;  /* 0x0000020004ff7812 */ /* 0x000fe2000780c0ff */
[----:B------:R-:W-:-:S12]  /*be70*/  BSSY B0, `(.L_x_1810) ;  /* 0x0000015000007945 */ /* 0x000fd80003800000 */
[----:B------:R-:W-:Y:S05]  /*be80*/  @!P0 BRA `(.L_x_1811) ;  /* 0x00000000004c8947 */ /* 0x000fea0003800000 */
[----:B------:R-:W4:Y:S01]  /*be90*/  LDL R6, [R1+0x28] ;  /* 0x0000280001067983 */ /* 0x000f220000100800 */
[----:B------:R-:W-:Y:S01]  /*bea0*/  ULDC.64 UR22, c[0x0][0x288] ;  /* 0x0000a20000167ab9 */ /* 0x000fe20000000a00 */
[----:B0-23--:R-:W-:Y:S01]  /*beb0*/  MOV R7, R41 ;  /* 0x0000002900077202 */ /* 0x00dfe20000000f00 */
[----:B------:R-:W-:-:S04]  /*bec0*/  FFMA.FTZ R35, R35, UR6, R36 ;  /* 0x0000000623237c23 */ /* 0x000fc80008010024 */
[----:B------:R-:W-:Y:S01]  /*bed0*/  FFMA.FTZ R35, R32, R65, -R35 ;  /* 0x0000004120237223 */ /* 0x000fe20000010823 */
[----:B----4-:R-:W-:Y:S01]  /*bee0*/  IMAD R8, R6, UR22, RZ ;  /* 0x0000001606087c24 */ /* 0x010fe2000f8e02ff */
        /* <DEDUP_REMOVED lines=13> */
.L_x_1811:
[----:B------:R-:W-:Y:S05]  /*bfc0*/  BSYNC B0 ;  /* 0x0000000000007941 */ /* 0x000fea0003800000 */
.L_x_1810:
        /* <DEDUP_REMOVED lines=28> */
.L_x_1812:
[----:B------:R-:W-:Y:S01]  /*c190*/  LOP3.LUT P0, RZ, R4, 0x100, RZ, 0xc0, !PT ;  /* 0x0000010004ff7812 */ /* 0x000fe2000780c0ff */
[----:B------:R-:W-:-:S12]  /*c1a0*/  BSSY B0, `(.L_x_1813) ;  /* 0x0000015000007945 */ /* 0x000fd80003800000 */
[----:B------:R-:W-:Y:S05]  /*c1b0*/  @!P0 BRA `(.L_x_1814) ;  /* 0x00000000004c8947 */ /* 0x000fea0003800000 */
[----:B------:R-:W5:Y:S01]  /*c1c0*/  LDL R6, [R1+0x24] ;  /* 0x0000240001067983 */ /* 0x000f620000100800 */
[----:B------:R-:W-:Y:S01]  /*c1d0*/  ULDC.64 UR22, c[0x0][0x288] ;  /* 0x0000a20000167ab9 */ /* 0x000fe20000000a00 */
[----:B0-234-:R-:W-:Y:S01]  /*c1e0*/  MOV R7, R41 ;  /* 0x0000002900077202 */ /* 0x01dfe20000000f00 */
[----:B------:R-:W-:-:S04]  /*c1f0*/  FFMA.FTZ R35, R35, UR6, R36 ;  /* 0x0000000623237c23 */ /* 0x000fc80008010024 */
[----:B------:R-:W-:Y:S01]  /*c200*/  FFMA.FTZ R35, R32, R65, -R35 ;  /* 0x0000004120237223 */ /* 0x000fe20000010823 */
[----:B-----5:R-:W-:Y:S01]  /*c210*/  IMAD R9, R6, UR22, RZ ;  /* 0x0000001606097c24 */ /* 0x020fe2000f8e02ff */
        /* <DEDUP_REMOVED lines=13> */
.L_x_1814:
[----:B------:R-:W-:Y:S05]  /*c2f0*/  BSYNC B0 ;  /* 0x0000000000007941 */ /* 0x000fea0003800000 */
.L_x_1813:
        /* <DEDUP_REMOVED lines=28> */
.L_x_1815:
        /* <DEDUP_REMOVED lines=22> */
.L_x_1817:
[----:B------:R-:W-:Y:S05]  /*c620*/  BSYNC B0 ;  /* 0x0000000000007941 */ /* 0x000fea0003800000 */
.L_x_1816:
        /* <DEDUP_REMOVED lines=28> */
.L_x_1818:
        /* <DEDUP_REMOVED lines=22> */
.L_x_1820:
[----:B------:R-:W-:Y:S05]  /*c950*/  BSYNC B0 ;  /* 0x0000000000007941 */ /* 0x000fea0003800000 */
.L_x_1819:
        /* <DEDUP_REMOVED lines=28> */
.L_x_1821:
        /* <DEDUP_REMOVED lines=22> */
.L_x_1823:
[----:B------:R-:W-:Y:S05]  /*cc80*/  BSYNC B0 ;  /* 0x0000000000007941 */ /* 0x000fea0003800000 */
.L_x_1822:
        /* <DEDUP_REMOVED lines=28> */
.L_x_1824:
        /* <DEDUP_REMOVED lines=22> */
.L_x_1826:
[----:B------:R-:W-:Y:S05]  /*cfb0*/  BSYNC B0 ;  /* 0x0000000000007941 */ /* 0x000fea0003800000 */
.L_x_1825:
        /* <DEDUP_REMOVED lines=28> */
.L_x_1827:
        /* <DEDUP_REMOVED lines=22> */
.L_x_1829:
[----:B------:R-:W-:Y:S05]  /*d2e0*/  BSYNC B0 ;  /* 0x0000000000007941 */ /* 0x000fea0003800000 */
.L_x_1828:
        /* <DEDUP_REMOVED lines=28> */
.L_x_1830:
        /* <DEDUP_REMOVED lines=22> */
.L_x_1832:
[----:B------:R-:W-:Y:S05]  /*d610*/  BSYNC B0 ;  /* 0x0000000000007941 */ /* 0x000fea0003800000 */
.L_x_1831:
        /* <DEDUP_REMOVED lines=28> */
.L_x_1833:
        /* <DEDUP_REMOVED lines=22> */
.L_x_1835:
[----:B------:R-:W-:Y:S05]  /*d940*/  BSYNC B0 ;  /* 0x0000000000007941 */ /* 0x000fea0003800000 */
.L_x_1834:
        /* <DEDUP_REMOVED lines=28> */
.L_x_1836:
[----:B------:R-:W-:Y:S04]  /*db10*/  BSSY B0, `(.L_x_1837) ;  /* 0x0000015000007945 */ /* 0x000fe80003800000 */
        /* <DEDUP_REMOVED lines=20> */
.L_x_1838:
[----:B------:R-:W-:Y:S05]  /*dc60*/  BSYNC B0 ;  /* 0x0000000000007941 */ /* 0x000fea0003800000 */
.L_x_1837:
[----:B------:R-:W-:Y:S01]  /*dc70*/  FADD.FTZ R6, R10, -UR16 ;  /* 0x800000100a067e21 */ /* 0x000fe20008010000 */
[----:B------:R-:W-:Y:S01]  /*dc80*/  FADD.FTZ R47, R47, -UR16 ;  /* 0x800000102f2f7e21 */ /* 0x000fe20008010000 */
[--C-:B------:R-:W-:Y:S02]  /*dc90*/  HADD2.F32 R10, -RZ, R49.reuse.H0_H0 ;  /* 0x20000031ff0a7230 */ /* 0x100fe40000004100 */
[--C-:B------:R-:W-:Y:S02]  /*dca0*/  HADD2.F32 R12, -RZ, R48.reuse.H0_H0 ;  /* 0x20000030ff0c7230 */ /* 0x100fe40000004100 */
[----:B------:R-:W-:Y:S01]  /*dcb0*/  FMUL.FTZ R25, R6, UR20 ;  /* 0x0000001406197c20 */ /* 0x000fe20008410000 */
[----:B------:R-:W-:Y:S02]  /*dcc0*/  HADD2.F32 R11, -RZ, R48.H1_H1 ;  /* 0x30000030ff0b7230 */ /* 0x000fe40000004100 */
[----:B------:R-:W-:Y:S01]  /*dcd0*/  FMUL.FTZ R47, R47, UR20 ;  /* 0x000000142f2f7c20 */ /* 0x000fe20008410000 */
[----:B------:R-:W-:Y:S01]  /*dce0*/  HADD2.F32 R49, -RZ, R49.H1_H1 ;  /* 0x30000031ff317230 */ /* 0x000fe20000004100 */
[----:B------:R-:W-:Y:S06]  /*dcf0*/  @!P6 BRA `(.L_x_1839) ;  /* 0x000000000048e947 */ /* 0x000fec0003800000 */
        /* <DEDUP_REMOVED lines=18> */
.L_x_1839:
[----:B------:R-:W-:Y:S04]  /*de20*/  BSSY B0, `(.L_x_1840) ;  /* 0x0000015000007945 */ /* 0x000fe80003800000 */
[----:B------:R-:W-:Y:S05]  /*de30*/  @!P4 BRA `(.L_x_1841) ;  /* 0x00000000004cc947 */ /* 0x000fea0003800000 */
[----:B------:R-:W5:Y:S01]  /*de40*/  LDL R6, [R1] ;  /* 0x0000000001067983 */ /* 0x000f620000100800 */
        /* <DEDUP_REMOVED lines=18> */
.L_x_1841:
[----:B------:R-:W-:Y:S05]  /*df70*/  BSYNC B0 ;  /* 0x0000000000007941 */ /* 0x000fea0003800000 */
.L_x_1840:
        /* <DEDUP_REMOVED lines=27> */
.L_x_1842:
[----:B------:R-:W-:Y:S04]  /*e130*/  BSSY B0, `(.L_x_1843) ;  /* 0x0000014000007945 */ /* 0x000fe80003800000 */
[----:B------:R-:W-:Y:S05]  /*e140*/  @!P3 BRA `(.L_x_1844) ;  /* 0x000000000048b947 */ /* 0x000fea0003800000 */
[----:B------:R-:W-:Y:S01]  /*e150*/  ULDC.64 UR22, c[0x0][0x288] ;  /* 0x0000a20000167ab9 */ /* 0x000fe20000000a00 */
[----:B------:R-:W-:Y:S01]  /*e160*/  MOV R6, R42 ;  /* 0x0000002a00067202 */ /* 0x000fe20000000f00 */
[----:B0-234-:R-:W-:Y:S01]  /*e170*/  IMAD R9, R125, UR22, RZ ;  /* 0x000000167d097c24 */ /* 0x01dfe2000f8e02ff */
        /* <DEDUP_REMOVED lines=15> */
.L_x_1844:
[----:B------:R-:W-:Y:S05]  /*e270*/  BSYNC B0 ;  /* 0x0000000000007941 */ /* 0x000fea0003800000 */
.L_x_1843:
        /* <DEDUP_REMOVED lines=27> */
.L_x_1845:
        /* <DEDUP_REMOVED lines=20> */
.L_x_1847:
[----:B------:R-:W-:Y:S05]  /*e570*/  BSYNC B0 ;  /* 0x0000000000007941 */ /* 0x000fea0003800000 */
.L_x_1846:
        /* <DEDUP_REMOVED lines=27> */
.L_x_1848:
        /* <DEDUP_REMOVED lines=20> */
.L_x_1850:
[----:B------:R-:W-:Y:S05]  /*e870*/  BSYNC B0 ;  /* 0x0000000000007941 */ /* 0x000fea0003800000 */
.L_x_1849:
        /* <DEDUP_REMOVED lines=27> */
.L_x_1851:
[----:B------:R-:W-:Y:S01]  /*ea30*/  LOP3.LUT P0, RZ, R4, 0x80000, RZ, 0xc0, !PT ;  /* 0x0008000004ff7812 */ /* 0x000fe2000780c0ff */
[----:B------:R-:W-:-:S12]  /*ea40*/  BSSY B0, `(.L_x_1852) ;  /* 0x0000016000007945 */ /* 0x000fd80003800000 */
[----:B------:R-:W-:Y:S05]  /*ea50*/  @!P0 BRA `(.L_x_1853) ;  /* 0x0000000000508947 */ /* 0x000fea0003800000 */
[----:B0-234-:R-:W-:Y:S01]  /*ea60*/  IADD3 R9, R3, 0xa8, RZ ;  /* 0x000000a803097810 */ /* 0x01dfe20007ffe0ff */
        /* <DEDUP_REMOVED lines=19> */
.L_x_1853:
[----:B------:R-:W-:Y:S05]  /*eba0*/  BSYNC B0 ;  /* 0x0000000000007941 */ /* 0x000fea0003800000 */
.L_x_1852:
        /* <DEDUP_REMOVED lines=28> */
.L_x_1854:
        /* <DEDUP_REMOVED lines=23> */
.L_x_1856:
[----:B------:R-:W-:Y:S05]  /*eee0*/  BSYNC B0 ;  /* 0x0000000000007941 */ /* 0x000fea0003800000 */
.L_x_1855:
        /* <DEDUP_REMOVED lines=28> */
.L_x_1857:
        /* <DEDUP_REMOVED lines=23> */
.L_x_1859:
[----:B------:R-:W-:Y:S05]  /*f220*/  BSYNC B0 ;  /* 0x0000000000007941 */ /* 0x000fea0003800000 */
.L_x_1858:
        /* <DEDUP_REMOVED lines=27> */
.L_x_1860:
        /* <DEDUP_REMOVED lines=23> */
.L_x_1862:
[----:B------:R-:W-:Y:S05]  /*f550*/  BSYNC B0 ;  /* 0x0000000000007941 */ /* 0x000fea0003800000 */
.L_x_1861:
        /* <DEDUP_REMOVED lines=30> */
.L_x_1863:
        /* <DEDUP_REMOVED lines=25> */
.L_x_1865:
[----:B------:R-:W-:Y:S05]  /*f8d0*/  BSYNC B0 ;  /* 0x0000000000007941 */ /* 0x000fea0003800000 */
.L_x_1864:
[----:B------:R-:W-:Y:S01]  /*f8e0*/  IADD3 R25, R3, 0xd0, RZ ;  /* 0x000000d003197810 */ /* 0x000fe20007ffe0ff */
[----:B------:R-:W-:Y:S01]  /*f8f0*/  FADD.FTZ R6, R11, -UR16 ;  /* 0x800000100b067e21 */ /* 0x000fe20008010000 */
[----:B------:R-:W-:Y:S01]  /*f900*/  FADD.FTZ R17, R17, -UR16 ;  /* 0x8000001011117e21 */ /* 0x000fe20008010000 */
[--C-:B------:R-:W-:Y:S02]  /*f910*/  HADD2.F32 R10, -RZ, R18.reuse.H0_H0 ;  /* 0x20000012ff0a7230 */ /* 0x100fe40000004100 */
[----:B------:R-:W-:Y:S01]  /*f920*/  HADD2.F32 R11, -RZ, R18.H1_H1 ;  /* 0x30000012ff0b7230 */ /* 0x000fe20000004100 */
[----:B------:R-:W-:Y:S01]  /*f930*/  SHF.R.S32.HI R18, RZ, 0x1f, R25 ;  /* 0x0000001fff127819 */ /* 0x000fe20000011419 */
[----:B------:R-:W-:Y:S01]  /*f940*/  FMUL.FTZ R19, R6, UR20 ;  /* 0x0000001406137c20 */ /* 0x000fe20008410000 */
[----:B------:R-:W-:Y:S01]  /*f950*/  FMUL.FTZ R17, R17, UR20 ;  /* 0x0000001411117c20 */ /* 0x000fe20008410000 */
        /* <DEDUP_REMOVED lines=19> */
.L_x_1866:
        /* <DEDUP_REMOVED lines=25> */
.L_x_1868:
[----:B------:R-:W-:Y:S05]  /*fc20*/  BSYNC B0 ;  /* 0x0000000000007941 */ /* 0x000fea0003800000 */
.L_x_1867:
        /* <DEDUP_REMOVED lines=27> */
.L_x_1869:
        /* <DEDUP_REMOVED lines=25> */
.L_x_1871:
[----:B------:R-:W-:Y:S05]  /*ff70*/  BSYNC B0 ;  /* 0x0000000000007941 */ /* 0x000fea0003800000 */
.L_x_1870:
        /* <DEDUP_REMOVED lines=27> */
.L_x_1872:
        /* <DEDUP_REMOVED lines=25> */
.L_x_1874:
[----:B------:R-:W-:Y:S05]  /*102c0*/  BSYNC B0 ;  /* 0x0000000000007941 */ /* 0x000fea0003800000 */
.L_x_1873:
        /* <DEDUP_REMOVED lines=27> */
.L_x_1875:
        /* <DEDUP_REMOVED lines=25> */
.L_x_1877:
[----:B------:R-:W-:Y:S05]  /*10610*/  BSYNC B0 ;  /* 0x0000000000007941 */ /* 0x000fea0003800000 */
.L_x_1876:
[----:B------:R-:W-:Y:S01]  /*10620*/  IADD3 R18, R3, 0xf0, RZ ;  /* 0x000000f003127810 */ /* 0x000fe20007ffe0ff */
[----:B0-----:R-:W-:Y:S01]  /*10630*/  FADD.FTZ R6, R11, -UR16 ;  /* 0x800000100b067e21 */ /* 0x001fe20008010000 */
        /* <DEDUP_REMOVED lines=8> */
[----:B--234-:R-:W-:-:S03]  /*106c0*/  FFMA.FTZ R7, R29, R68, R67 ;  /* 0x000000441d077223 */ /* 0x01cfc60000010043 */
        /* <DEDUP_REMOVED lines=16> */
.L_x_1878:
[----:B------:R-:W-:Y:S01]  /*107d0*/  ISETP.GE.U32.AND P0, PT, R18, UR22, PT ;  /* 0x0000001612007c0c */ /* 0x000fe2000bf06070 */
[----:B------:R-:W-:Y:S01]  /*107e0*/  BSSY B0, `(.L_x_1879) ;  /* 0x000001a000007945 */ /* 0x000fe20003800000 */
[----:B------:R-:W-:Y:S01]  /*107f0*/  SHF.R.U32.HI R6, RZ, 0x6, R0 ;  /* 0x00000006ff067819 */ /* 0x000fe20000011600 */
[--C-:B------:R-:W-:Y:S01]  /*10800*/  HADD2.F32 R12, -RZ, R44.reuse.H0_H0 ;  /* 0x2000002cff0c7230 */ /* 0x100fe20000004100 */
[----:B------:R-:W-:Y:S01]  /*10810*/  ISETP.GE.AND.EX P0, PT, R19, UR23, PT, P0 ;  /* 0x0000001713007c0c */ /* 0x000fe2000bf06300 */
[----:B------:R-:W-:Y:S02]  /*10820*/  HADD2.F32 R44, -RZ, R44.H1_H1 ;  /* 0x3000002cff2c7230 */ /* 0x000fe40000004100 */
[----:B-1----:R-:W-:Y:S01]  /*10830*/  IMAD R13, R5, UR15, R6 ;  /* 0x0000000f050d7c24 */ /* 0x002fe2000f8e0206 */
[----:B------:R-:W-:-:S13]  /*10840*/  ISETP.LT.U32.AND P0, PT, R0, 0x200, !P0 ;  /* 0x000002000000780c */ /* 0x000fda0004701070 */
        /* <DEDUP_REMOVED lines=19> */
.L_x_1880:
[----:B------:R-:W-:Y:S05]  /*10980*/  BSYNC B0 ;  /* 0x0000000000007941 */ /* 0x000fea0003800000 */
.L_x_1879:
[----:B------:R-:W-:Y:S01]  /*10990*/  FADD.FTZ R12, R12, -UR16 ;  /* 0x800000100c0c7e21 */ /* 0x000fe20008010000 */
[----:B------:R-:W-:Y:S01]  /*109a0*/  IADD3 R14, R13, 0xf8, RZ ;  /* 0x000000f80d0e7810 */ /* 0x000fe20007ffe0ff */
[----:B------:R-:W-:Y:S01]  /*109b0*/  FADD.FTZ R44, R44, -UR16 ;  /* 0x800000102c2c7e21 */ /* 0x000fe20008010000 */
[--C-:B--234-:R-:W-:Y:S02]  /*109c0*/  HADD2.F32 R8, -RZ, R45.reuse.H0_H0 ;  /* 0x2000002dff087230 */ /* 0x11cfe40000004100 */
        /* <DEDUP_REMOVED lines=23> */
.L_x_1881:
[----:B------:R-:W-:Y:S01]  /*10b40*/  ISETP.GE.U32.AND P0, PT, R14, UR22, PT ;  /* 0x000000160e007c0c */ /* 0x000fe2000bf06070 */
[----:B------:R-:W-:Y:S03]  /*10b50*/  BSSY B0, `(.L_x_1882) ;  /* 0x0000017000007945 */ /* 0x000fe60003800000 */
[----:B------:R-:W-:-:S04]  /*10b60*/  ISETP.GE.AND.EX P0, PT, R16, UR23, PT, P0 ;  /* 0x0000001710007c0c */ /* 0x000fc8000bf06300 */
[----:B------:R-:W-:-:S13]  /*10b70*/  ISETP.LT.U32.AND P0, PT, R0, 0x200, !P0 ;  /* 0x000002000000780c */ /* 0x000fda0004701070 */
[----:B------:R-:W-:Y:S05]  /*10b80*/  @!P0 BRA `(.L_x_1883) ;  /* 0x00000000004c8947 */ /* 0x000fea0003800000 */
[----:B0-----:R-:W-:Y:S01]  /*10b90*/  IADD3 R6, R3, 0xf8, RZ ;  /* 0x000000f803067810 */ /* 0x001fe20007ffe0ff */
[----:B------:R-:W-:Y:S01]  /*10ba0*/  ULDC.64 UR22, c[0x0][0x288] ;  /* 0x0000a20000167ab9 */ /* 0x000fe20000000a00 */
[----:B------:R-:W-:Y:S02]  /*10bb0*/  MOV R40, R42 ;  /* 0x0000002a00287202 */ /* 0x000fe40000000f00 */
[----:B------:R-:W-:-:S03]  /*10bc0*/  SHF.R.S32.HI R5, RZ, 0x1f, R6 ;  /* 0x0000001fff057819 */ /* 0x000fc60000011406 */
[----:B------:R-:W-:-:S04]  /*10bd0*/  IMAD.WIDE.U32 R40, R6, UR22, R40 ;  /* 0x0000001606287c25 */ /* 0x000fc8000f8e0028 */
[----:B------:R-:W-:-:S04]  /*10be0*/  IMAD R5, R5, UR22, RZ ;  /* 0x0000001605057c24 */ /* 0x000fc8000f8e02ff */
[----:B------:R-:W-:Y:S01]  /*10bf0*/  IMAD R5, R6, UR23, R5 ;  /* 0x0000001706057c24 */ /* 0x000fe2000f8e0205 */
[----:B------:R-:W-:Y:S02]  /*10c00*/  ULDC.64 UR22, c[0x0][0x210] ;  /* 0x0000840000167ab9 */ /* 0x000fe40000000a00 */
[----:B------:R-:W-:Y:S02]  /*10c10*/  LEA R6, P0, R40, UR22, 0x1 ;  /* 0x0000001628067c11 */ /* 0x000fe4000f8008ff */
[----:B------:R-:W-:-:S04]  /*10c20*/  IADD3 R5, R41, R5, RZ ;  /* 0x0000000529057210 */ /* 0x000fc80007ffe0ff */
        /* <DEDUP_REMOVED lines=9> */
.L_x_1883:
[----:B------:R-:W-:Y:S05]  /*10cc0*/  BSYNC B0 ;  /* 0x0000000000007941 */ /* 0x000fea0003800000 */
.L_x_1882:
        /* <DEDUP_REMOVED lines=8> */
.L_x_1737:
[----:B01----:R-:W0:Y:S01]  /*10d50*/  LDC R6, c[0x0][0xc] ;  /* 0x00000300ff067b82 */ /* 0x003e220000000800 */
        /* <DEDUP_REMOVED lines=22> */
.L_x_1886:
[----:B------:R-:W-:Y:S05]  /*10ec0*/  BSYNC B0 ;  /* 0x0000000000007941 */ /* 0x000fea0003800000 */
.L_x_1885:
[----:B------:R-:W-:Y:S05]  /*10ed0*/  @P0 EXIT ;  /* 0x000000000000094d */ /* 0x000fea0003800000 */
[----:B------:R-:W-:Y:S05]  /*10ee0*/  @P2 BRA `(.L_x_1887) ;  /* 0x0000000000202947 */ /* 0x000fea0003800000 */
[----:B------:R-:W-:-:S05]  /*10ef0*/  IMAD R4, R6, R9, RZ ;  /* 0x0000000906047224 */ /* 0x000fca00078e02ff */
[----:B------:R-:W-:-:S13]  /*10f00*/  ISETP.NE.AND P0, PT, R4, -0x1, PT ;  /* 0xffffffff0400780c */ /* 0x000fda0003f05270 */
[----:B------:R-:W-:Y:S05]  /*10f10*/  @!P0 BRA `(.L_x_1887) ;  /* 0x0000000000148947 */ /* 0x000fea0003800000 */
.L_x_1888:
[----:B0-----:R-:W2:Y:S04]  /*10f20*/  LDG.E.STRONG.GPU R5, desc[UR12][R2.64] ;  /* 0x0000000c02057981 */ /* 0x001ea8000c1ef900 */
[----:B--2---:R-:W-:Y:S01]  /*10f30*/  CCTL.IVALL ;  /* 0x00000000ff00798f */ /* 0x004fe20002000000 */
[----:B------:R-:W-:Y:S05]  /*10f40*/  YIELD ;  /* 0x0000000000007946 */ /* 0x000fea0003800000 */
[----:B------:R-:W-:-:S13]  /*10f50*/  ISETP.NE.AND P0, PT, R5, R4, PT ;  /* 0x000000040500720c */ /* 0x000fda0003f05270 */
[----:B------:R-:W-:Y:S05]  /*10f60*/  @P0 BRA `(.L_x_1888) ;  /* 0xfffffffc00ec0947 */ /* 0x000fea000383ffff */
.L_x_1887:
        /* <DEDUP_REMOVED lines=25> */
.L_x_1889:
[----:B------:R-:W-:-:S04]  /*11100*/  LEA R6, P0, R0, UR4, 0x2 ;  /* 0x0000000400067c11 */ /* 0x000fc8000f8010ff */
[----:B------:R-:W-:Y:S02]  /*11110*/  LEA.HI.X R7, R0, UR5, R7, 0x2, P0 ;  /* 0x0000000500077c11 */ /* 0x000fe400080f1407 */
[-C--:B------:R-:W-:Y:S02]  /*11120*/  LEA R8, P0, R25, R6.reuse, 0x2 ;  /* 0x0000000619087211 */ /* 0x080fe400078010ff */
[-C--:B------:R-:W-:Y:S01]  /*11130*/  LEA R12, P2, R27, R6.reuse, 0x2 ;  /* 0x000000061b0c7211 */ /* 0x080fe200078410ff */
[----:B--2---:R2:W3:Y:S01]  /*11140*/  LDG.E R2, desc[UR12][R6.64] ;  /* 0x0000000c06027981 */ /* 0x0044e2000c1e1900 */
[----:B------:R-:W-:Y:S02]  /*11150*/  LEA R10, P1, R22, R6, 0x2 ;  /* 0x00000006160a7211 */ /* 0x000fe400078210ff */
[C---:B------:R-:W-:Y:S02]  /*11160*/  IADD3.X R9, R7.reuse, R31, RZ, P0, !PT ;  /* 0x0000001f07097210 */ /* 0x040fe400007fe4ff */
[----:B------:R-:W-:-:S02]  /*11170*/  IADD3.X R13, R7, R29, RZ, P2, !PT ;  /* 0x0000001d070d7210 */ /* 0x000fc400017fe4ff */
[----:B------:R-:W-:Y:S02]  /*11180*/  IADD3.X R11, R23, R7, RZ, P1, !PT ;  /* 0x00000007170b7210 */ /* 0x000fe40000ffe4ff */
[----:B------:R-:W3:Y:S04]  /*11190*/  LDG.E R9, desc[UR12][R8.64] ;  /* 0x0000000c08097981 */ /* 0x000ee8000c1e1900 */
[----:B------:R-:W4:Y:S04]  /*111a0*/  LDG.E R10, desc[UR12][R10.64] ;  /* 0x0000000c0a0a7981 */ /* 0x000f28000c1e1900 */
[----:B------:R-:W4:Y:S01]  /*111b0*/  LDG.E R13, desc[UR12][R12.64] ;  /* 0x0000000c0c0d7981 */ /* 0x000f22000c1e1900 */
[----:B------:R-:W-:-:S02]  /*111c0*/  SHF.L.U32 R5, R0, 0x1, RZ ;  /* 0x0000000100057819 */ /* 0x000fc400000006ff */
[----:B------:R-:W-:-:S04]  /*111d0*/  IADD3 R0, R0, 0x200, RZ ;  /* 0x0000020000007810 */ /* 0x000fc80007ffe0ff */
[----:B------:R-:W-:Y:S02]  /*111e0*/  ISETP.GT.U32.AND P0, PT, R25, R0, PT ;  /* 0x000000001900720c */ /* 0x000fe40003f04070 */
[----:B--2---:R-:W-:-:S04]  /*111f0*/  SHF.R.S32.HI R7, RZ, 0x1f, R0 ;  /* 0x0000001fff077819 */ /* 0x004fc80000011400 */
[----:B------:R-:W-:Y:S02]  /*11200*/  ISETP.GT.AND.EX P0, PT, R18, R7, PT, P0 ;  /* 0x000000071200720c */ /* 0x000fe40003f04300 */
[----:B---3--:R-:W-:Y:S01]  /*11210*/  F2FP.BF16.F32.PACK_AB R19, R9, R2 ;  /* 0x000000020913723e */ /* 0x008fe200000010ff */
[----:B0-----:R-:W-:-:S04]  /*11220*/  IMAD.WIDE R2, R5, 0x2, R14 ;  /* 0x0000000205027825 */ /* 0x001fc800078e020e */
[----:B-1----:R-:W-:Y:S01]  /*11230*/  IMAD.WIDE R4, R5, 0x2, R16 ;  /* 0x0000000205047825 */ /* 0x002fe200078e0210 */
[----:B----4-:R-:W-:Y:S01]  /*11240*/  F2FP.BF16.F32.PACK_AB R21, R13, R10 ;  /* 0x0000000a0d15723e */ /* 0x010fe200000010ff */
[----:B------:R2:W-:Y:S04]  /*11250*/  STG.E desc[UR12][R2.64], R19 ;  /* 0x0000001302007986 */ /* 0x0005e8000c10190c */
[----:B------:R2:W-:Y:S01]  /*11260*/  STG.E desc[UR12][R4.64], R21 ;  /* 0x0000001504007986 */ /* 0x0005e2000c10190c */
[----:B------:R-:W-:Y:S05]  /*11270*/  @P0 BRA `(.L_x_1889) ;  /* 0xfffffffc00a00947 */ /* 0x000fea000383ffff */
[----:B------:R-:W-:Y:S05]  /*11280*/  EXIT ;  /* 0x000000000000794d */ /* 0x000fea0003800000 */
.L_x_1890:
        /* <DEDUP_REMOVED lines=15> */
.L_x_5678:


//--------------------- .text._Z35group_norm_nhwc_bwd_one_pass_kernelI11Fp16IOBf16WLi512ELi128ELi512EEv26Group_norm_nhwc_bwd_params --------------------------
	.section	.text._Z35group_norm_nhwc_bwd_one_pass_kernelI11Fp16IOBf16WLi512ELi128ELi512EEv26Group_norm_nhwc_bwd_params,"ax",@progbits
	.align	128
        .global         _Z35group_norm_nhwc_bwd_one_pass_kernelI11Fp16IOBf16WLi512ELi128ELi512EEv26Group_norm_nhwc_bwd_params
        .type           _Z35group_norm_nhwc_bwd_one_pass_kernelI11Fp16IOBf16WLi512ELi128ELi512EEv26Group_norm_nhwc_bwd_params,@function
        .size           _Z35group_norm_nhwc_bwd_one_pass_kernelI11Fp16IOBf16WLi512ELi128ELi512EEv26Group_norm_nhwc_bwd_params,(.L_x_5679 - _Z35group_norm_nhwc_bwd_one_pass_kernelI11Fp16IOBf16WLi512ELi128ELi512EEv26Group_norm_nhwc_bwd_params)
        .other          _Z35group_norm_nhwc_bwd_one_pass_kernelI11Fp16IOBf16WLi512ELi128ELi512EEv26Group_norm_nhwc_bwd_params,@"STO_CUDA_ENTRY STV_DEFAULT"
_Z35group_norm_nhwc_bwd_one_pass_kernelI11Fp16IOBf16WLi512ELi128ELi512EEv26Group_norm_nhwc_bwd_params:
.text._Z35group_norm_nhwc_bwd_one_pass_kernelI11Fp16IOBf16WLi512ELi128ELi512EEv26Group_norm_nhwc_bwd_params:
        /* <DEDUP_REMOVED lines=24> */
.L_x_1979:
[----:B------:R-:W2:Y:S01]  /*0180*/  LDL R8, [R1+0x2e0] ;  /* 0x0002e00001087983 */ /* 0x000ea20000100800 */
[----:B------:R-:W-:Y:S01]  /*0190*/  ULDC UR13, c[0x0][0x2a0] ;  /* 0x0000a800000d7ab9 */ /* 0x000fe20000000800 */
[----:B------:R-:W-:Y:S01]  /*01a0*/  UMOV UR6, URZ ;  /* 0x0000003f00067c82 */ /* 0x000fe20008000000 */
[----:B------:R-:W-:Y:S01]  /*01b0*/  MOV R2, UR13 ;  /* 0x0000000d00027c02 */ /* 0x000fe20008000f00 */
        /* <DEDUP_REMOVED lines=792> */
[----:B------:R-:W-:Y:S02]  /*3340*/  ISETP.GE.OR.EX P4, PT, R122, UR19, P1, P0 ;  /* 0x000000137a007c0c */ /* 0x000fe40008f86700 */
[----:B------:R-:W-:-:S11]  /*3350*/  LOP3.LUT P2, RZ, R0, 0x20, RZ, 0xc0, !PT ;  /* 0x0000002000ff7812 */ /* 0x000fd6000784c0ff */
[----:B------:R-:W1:Y:S01]  /*3360*/  @!P4 LDC.64 R116, c[0x0][0x288] ;  /* 0x0000a200ff74cb82 */ /* 0x000e620000000a00 */
[----:B------:R-:W-:Y:S02]  /*3370*/  @!P4 MOV R123, R63 ;  /* 0x0000003f007bc202 */ /* 0x000fe40000000f00 */
[----:B------:R-:W-:-:S05]  /*3380*/  @P4 LOP3.LUT R5, R5, 0x1, RZ, 0xfc, !PT ;  /* 0x0000000105054812 */ /* 0x000fca00078efcff */
[----:B------:R-:W2:Y:S01]  /*3390*/  @!P4 LDC.64 R118, c[0x0][0x230] ;  /* 0x00008c00ff76cb82 */ /* 0x000ea20000000a00 */
        /* <DEDUP_REMOVED lines=8> */
[----:B--2---:R-:W-:Y:S01]  /*3420*/  @!P4 IADD3 R124, P0, R120, R118, RZ ;  /* 0x00000076787cc210 */ /* 0x004fe20007f1e0ff */
[----:B------:R-:W-:Y:S03]  /*3430*/  STL [R1+0x3a8], R120 ;  /* 0x0003a87801007387 */ /* 0x000fe60000100800 */
[----:B------:R-:W-:Y:S01]  /*3440*/  @!P4 IADD3.X R125, R122, R119, RZ, P0, !PT ;  /* 0x000000777a7dc210 */ /* 0x000fe200007fe4ff */
[----:B------:R-:W-:Y:S01]  /*3450*/  STL [R1+0x3ac], R120 ;  /* 0x0003ac7801007387 */ /* 0x000fe20000100800 */
[----:B------:R-:W-:-:S03]  /*3460*/  LOP3.LUT R5, R5, 0xfffffff7, RZ, 0xc0, !PT ;  /* 0xfffffff705057812 */ /* 0x000fc600078ec0ff */
[----:B------:R-:W-:Y:S04]  /*3470*/  STL [R1+0x3b8], R120 ;  /* 0x0003b87801007387 */ /* 0x000fe80000100800 */
[----:B------:R-:W-:Y:S04]  /*3480*/  STL [R1+0x3bc], R120 ;  /* 0x0003bc7801007387 */ /* 0x000fe80000100800 */
[----:B------:R-:W-:Y:S04]  /*3490*/  STL [R1+0x3c0], R120 ;  /* 0x0003c07801007387 */ /* 0x000fe80000100800 */
[----:B------:R-:W-:Y:S01]  /*34a0*/  STL [R1+0x3d8], R120 ;  /* 0x0003d87801007387 */ /* 0x000fe20000100800 */
[----:B0-----:R-:W-:Y:S01]  /*34b0*/  @!P4 IADD3 R2, P0, R120, R116, RZ ;  /* 0x000000747802c210 */ /* 0x001fe20007f1e0ff */
[----:B------:R-:W-:-:S02]  /*34c0*/  HFMA2.MMA R116, -RZ, RZ, 0, 0 ;  /* 0x00000000ff747435 */ /* 0x000fc400000001ff */
[----:B------:R-:W-:Y:S01]  /*34d0*/  STL [R1+0x3e8], R120 ;  /* 0x0003e87801007387 */ /* 0x000fe20000100800 */
[----:B------:R-:W-:Y:S02]  /*34e0*/  @!P4 IADD3.X R3, R122, R117, RZ, P0, !PT ;  /* 0x000000757a03c210 */ /* 0x000fe400007fe4ff */
[----:B------:R-:W-:Y:S01]  /*34f0*/  IADD3 R117, R121, 0x118, RZ ;  /* 0x0000011879757810 */ /* 0x000fe20007ffe0ff */
[----:B------:R-:W-:Y:S01]  /*3500*/  STL [R1+0x3ec], R120 ;  /* 0x0003ec7801007387 */ /* 0x000fe20000100800 */
[----:B------:R-:W-:Y:S02]  /*3510*/  LOP3.LUT P0, RZ, R0, 0x10, RZ, 0xc0, !PT ;  /* 0x0000001000ff7812 */ /* 0x000fe4000780c0ff */
[----:B------:R-:W-:Y:S01]  /*3520*/  SHF.R.S32.HI R118, RZ, 0x1f, R117 ;  /* 0x0000001fff767819 */ /* 0x000fe20000011475 */
[----:B------:R0:W-:Y:S01]  /*3530*/  @!P4 STL.64 [R1+0x248], R2 ;  /* 0x000248020100c387 */ /* 0x0001e20000100a00 */
[----:B------:R-:W-:-:S03]  /*3540*/  ISETP.GE.U32.AND P4, PT, R117, UR18, PT ;  /* 0x0000001275007c0c */ /* 0x000fc6000bf86070 */
[----:B------:R1:W2:Y:S01]  /*3550*/  @!P3 LDG.E R116, desc[UR10][R98.64] ;  /* 0x0000000a6274b981 */ /* 0x0002a2000c1e1900 */
[----:B------:R-:W-:-:S03]  /*3560*/  ISETP.GE.OR.EX P5, PT, R118, UR19, P1, P4 ;  /* 0x0000001376007c0c */ /* 0x000fc60008fa6740 */
[----:B------:R-:W-:Y:S04]  /*3570*/  STL [R1+0x3f0], R120 ;  /* 0x0003f07801007387 */ /* 0x000fe80000100800 */
[----:B------:R-:W-:Y:S01]  /*3580*/  STL [R1+0x408], R120 ;  /* 0x0004087801007387 */ /* 0x000fe20000100800 */
[----:B-1----:R-:W-:-:S03]  /*3590*/  MOV R98, RZ ;  /* 0x000000ff00627202 */ /* 0x002fc60000000f00 */
[----:B------:R-:W-:Y:S04]  /*35a0*/  STL [R1+0x40c], R120 ;  /* 0x00040c7801007387 */ /* 0x000fe80000100800 */
[----:B------:R1:W3:Y:S04]  /*35b0*/  @!P3 LDG.E R98, desc[UR10][R110.64] ;  /* 0x0000000a6e62b981 */ /* 0x0002e8000c1e1900 */
[----:B------:R-:W-:Y:S04]  /*35c0*/  STL [R1+0x418], R120 ;  /* 0x0004187801007387 */ /* 0x000fe80000100800 */
[----:B------:R-:W-:Y:S01]  /*35d0*/  STL [R1+0x41c], R120 ;  /* 0x00041c7801007387 */ /* 0x000fe20000100800 */
[----:B-1----:R-:W1:Y:S01]  /*35e0*/  @!P5 LDC.64 R110, c[0x0][0x288] ;  /* 0x0000a200ff6edb82 */ /* 0x002e620000000a00 */
[----:B------:R-:W-:-:S02]  /*35f0*/  @!P5 MOV R119, R63 ;  /* 0x0000003f0077d202 */ /* 0x000fc40000000f00 */
[----:B------:R-:W-:Y:S04]  /*3600*/  STL [R1+0x42c], R120 ;  /* 0x00042c7801007387 */ /* 0x000fe80000100800 */
[----:B------:R-:W-:Y:S04]  /*3610*/  STL [R1+0x430], R120 ;  /* 0x0004307801007387 */ /* 0x000fe80000100800 */
[----:B------:R-:W-:Y:S04]  /*3620*/  STL [R1+0x440], R120 ;  /* 0x0004407801007387 */ /* 0x000fe80000100800 */
[----:B------:R-:W-:Y:S04]  /*3630*/  STL [R1+0x444], R120 ;  /* 0x0004447801007387 */ /* 0x000fe80000100800 */
[----:B------:R-:W-:Y:S04]  /*3640*/  STL [R1+0x460], R120 ;  /* 0x0004607801007387 */ /* 0x000fe80000100800 */
[----:B------:R-:W-:Y:S01]  /*3650*/  STL [R1+0x464], R120 ;  /* 0x0004647801007387 */ /* 0x000fe20000100800 */
        /* <DEDUP_REMOVED lines=844> */
[----:B------:R-:W-:Y:S01]  /*6b20*/  STL [R1+0x10], R116 ;  /* 0x0000107401007387 */ /* 0x000fe20000100800 */
[----:B------:R-:W-:-:S03]  /*6b30*/  PRMT R117, R117, 0x5410, RZ ;  /* 0x0000541075757816 */ /* 0x000fc600000000ff */
[----:B------:R-:W-:Y:S01]  /*6b40*/  STL [R1+0x15c], R34 ;  /* 0x00015c2201007387 */ /* 0x000fe20000100800 */
[----:B0-----:R-:W-:Y:S01]  /*6b50*/  @!P5 IMAD R60, R90, R68, RZ ;  /* 0x000000445a3cd224 */ /* 0x001fe200078e02ff */
[----:B------:R-:W-:Y:S02]  /*6b60*/  @!P5 MOV R90, R64 ;  /* 0x00000040005ad202 */ /* 0x000fe40000000f00 */
[----:B------:R-:W3:Y:S01]  /*6b70*/  LDL.LU.64 R114, [R1+0x410] ;  /* 0x0004100001727983 */ /* 0x000ee20000300a00 */
[C---:B------:R-:W-:Y:S02]  /*6b80*/  @!P5 IMAD R60, R66.reuse, R69, R60 ;  /* 0x00000045423cd224 */ /* 0x040fe400078e023c */
[----:B------:R-:W-:Y:S02]  /*6b90*/  @!P5 IMAD.WIDE.U32 R90, R66, R68, R90 ;  /* 0x00000044425ad225 */ /* 0x000fe400078e005a */
[----:B------:R-:W0:Y:S03]  /*6ba0*/  @!P5 LDC.64 R68, c[0x0][0x230] ;  /* 0x00008c00ff44db82 */ /* 0x000e260000000a00 */
[----:B------:R-:W-:-:S02]  /*6bb0*/  @!P5 IADD3 R60, R91, R60, RZ ;  /* 0x0000003c5b3cd210 */ /* 0x000fc40007ffe0ff */
[C---:B------:R-:W-:Y:S02]  /*6bc0*/  @!P5 SHF.L.U32 R66, R90.reuse, 0x1, RZ ;  /* 0x000000015a42d819 */ /* 0x040fe400000006ff */
[----:B------:R-:W-:Y:S02]  /*6bd0*/  @!P5 SHF.L.U64.HI R60, R90, 0x1, R60 ;  /* 0x000000015a3cd819 */ /* 0x000fe4000001023c */
        /* <DEDUP_REMOVED lines=53> */
[----:B------:R-:W-:Y:S02]  /*6f30*/  LOP3.LUT P3, RZ, R0, 0x800, RZ, 0xc0, !PT ;  /* 0x0000080000ff7812 */ /* 0x000fe4000786c0ff */
[----:B0-----:R-:W-:Y:S02]  /*6f40*/  PRMT R95, RZ, 0x7610, R95 ;  /* 0x00007610ff5f7816 */ /* 0x001fe4000000005f */
[----:B------:R-:W-:Y:S02]  /*6f50*/  PRMT R94, RZ, 0x7610, R94 ;  /* 0x00007610ff5e7816 */ /* 0x000fe4000000005e */
[----:B---3--:R-:W-:Y:S01]  /*6f60*/  PRMT R120, RZ, 0x7610, R120 ;  /* 0x00007610ff787816 */ /* 0x008fe20000000078 */
[----:B------:R-:W-:Y:S01]  /*6f70*/  STL.S16 [R1+0x264], R113 ;  /* 0x0002647101007387 */ /* 0x000fe20000100600 */
[----:B------:R-:W-:Y:S02]  /*6f80*/  @!P6 PRMT R95, R46, 0x7610, R95 ;  /* 0x000076102e5fe816 */ /* 0x000fe4000000005f */
[----:B------:R-:W-:Y:S01]  /*6f90*/  @!P6 SHF.R.U32.HI R46, RZ, 0x10, R47 ;  /* 0x00000010ff2ee819 */ /* 0x000fe2000001162f */
[----:B------:R0:W-:Y:S03]  /*6fa0*/  STL.S16 [R1+0x252], R112 ;  /* 0x0002527001007387 */ /* 0x0001e60000100600 */
[----:B------:R-:W-:Y:S01]  /*6fb0*/  @!P6 PRMT R55, R46, 0x7610, R55 ;  /* 0x000076102e37e816 */ /* 0x000fe20000000037 */
[----:B------:R-:W-:Y:S01]  /*6fc0*/  STL.S16 [R1+0x258], R66 ;  /* 0x0002584201007387 */ /* 0x000fe20000100600 */
[----:B------:R-:W-:-:S03]  /*6fd0*/  @!P6 PRMT R94, R54, 0x7610, R94 ;  /* 0x00007610365ee816 */ /* 0x000fc6000000005e */
[----:B------:R1:W-:Y:S04]  /*6fe0*/  STL.S16 [R1+0x26c], R55 ;  /* 0x00026c3701007387 */ /* 0x0003e80000100600 */
[----:B------:R3:W-:Y:S04]  /*6ff0*/  STL.S16 [R1+0x25a], R95 ;  /* 0x00025a5f01007387 */ /* 0x0007e80000100600 */
[----:B0-----:R-:W4:Y:S01]  /*7000*/  LDL.LU.64 R112, [R1+0x240] ;  /* 0x0002400001707983 */ /* 0x001f220000300a00 */
[----:B-1----:R-:W0:Y:S03]  /*7010*/  @!P5 LDC.64 R54, c[0x0][0x288] ;  /* 0x0000a200ff36db82 */ /* 0x002e260000000a00 */
[----:B------:R1:W-:Y:S01]  /*7020*/  STL.S16 [R1+0x26a], R94 ;  /* 0x00026a5e01007387 */ /* 0x0003e20000100600 */
[----:B---3--:R-:W-:-:S02]  /*7030*/  @!P5 MOV R95, R63 ;  /* 0x0000003f005fd202 */ /* 0x008fc40000000f00 */
[----:B------:R-:W-:Y:S01]  /*7040*/  LOP3.LUT P4, RZ, R5, 0x8, RZ, 0xc0, !PT ;  /* 0x0000000805ff7812 */ /* 0x000fe2000788c0ff */
[----:B------:R-:W3:Y:S01]  /*7050*/  LDL.LU.64 R122, [R1+0x3e0] ;  /* 0x0003e000017a7983 */ /* 0x000ee20000300a00 */
[----:B------:R-:W-:-:S03]  /*7060*/  PRMT R116, R116, 0x5410, RZ ;  /* 0x0000541074747816 */ /* 0x000fc600000000ff */
[----:B------:R-:W2:Y:S01]  /*7070*/  LDL.LU.64 R118, [R1+0x3f8] ;  /* 0x0003f80001767983 */ /* 0x000ea20000300a00 */
[----:B-1----:R-:W-:Y:S01]  /*7080*/  @!P5 MOV R94, R64 ;  /* 0x00000040005ed202 */ /* 0x002fe20000000f00 */
        /* <DEDUP_REMOVED lines=23> */
[----:B------:R-:W-:Y:S02]  /*7200*/  MOV R66, RZ ;  /* 0x000000ff00427202 */ /* 0x000fe40000000f00 */
[----:B------:R-:W-:-:S04]  /*7210*/  PRMT R47, RZ, 0x7610, R47 ;  /* 0x00007610ff2f7816 */ /* 0x000fc8000000002f */
[----:B------:R-:W2:Y:S01]  /*7220*/  @!P2 LDG.E R66, desc[UR10][R112.64] ;  /* 0x0000000a7042a981 */ /* 0x000ea2000c1e1900 */
[----:B----4-:R-:W-:-:S03]  /*7230*/  PRMT R120, RZ, 0x7610, R120 ;  /* 0x00007610ff787816 */ /* 0x010fc60000000078 */
[----:B------:R-:W4:Y:S01]  /*7240*/  LDL.LU.64 R112, [R1+0x238] ;  /* 0x0002380001707983 */ /* 0x000f220000300a00 */
[----:B------:R-:W-:-:S05]  /*7250*/  @!P3 PRMT R120, R44, 0x7610, R120 ;  /* 0x000076102c78b816 */ /* 0x000fca0000000078 */
[----:B------:R0:W-:Y:S04]  /*7260*/  STL.S16 [R1+0x246], R120 ;  /* 0x0002467801007387 */ /* 0x0001e80000100600 */
[----:B0-----:R-:W3:Y:S01]  /*7270*/  LDL.LU R120, [R1+0x3b8] ;  /* 0x0003b80001787983 */ /* 0x001ee20000300800 */
[----:B------:R-:W-:-:S06]  /*7280*/  MOV R44, RZ ;  /* 0x000000ff002c7202 */ /* 0x000fcc0000000f00 */
[----:B------:R-:W2:Y:S04]  /*7290*/  @!P4 LDG.E R44, desc[UR10][R124.64] ;  /* 0x0000000a7c2cc981 */ /* 0x000ea8000c1e1900 */
[----:B------:R-:W4:Y:S01]  /*72a0*/  LDL.LU.64 R124, [R1+0x3b0] ;  /* 0x0003b000017c7983 */ /* 0x000f220000300a00 */
[----:B------:R-:W-:Y:S02]  /*72b0*/  LOP3.LUT P2, RZ, R0, 0x400, RZ, 0xc0, !PT ;  /* 0x0000040000ff7812 */ /* 0x000fe4000784c0ff */
[----:B------:R-:W-:-:S05]  /*72c0*/  @!P3 PRMT R47, R40, 0x7610, R47 ;  /* 0x00007610282fb816 */ /* 0x000fca000000002f */
[----:B------:R0:W-:Y:S06]  /*72d0*/  STL.S16 [R1+0x24c], R47 ;  /* 0x00024c2f01007387 */ /* 0x0001ec0000100600 */
[----:B0-----:R-:W-:Y:S02]  /*72e0*/  @!P2 SHF.R.U32.HI R47, RZ, 0x10, R41 ;  /* 0x00000010ff2fa819 */ /* 0x001fe40000011629 */
[----:B------:R-:W-:Y:S02]  /*72f0*/  LOP3.LUT R0, R0, 0xffffffef, RZ, 0xc0, !PT ;  /* 0xffffffef00007812 */ /* 0x000fe400078ec0ff */
[----:B------:R-:W-:-:S02]  /*7300*/  PRMT R48, RZ, 0x7610, R48 ;  /* 0x00007610ff307816 */ /* 0x000fc40000000030 */
[----:B------:R-:W-:Y:S02]  /*7310*/  @P5 LOP3.LUT R0, R0, 0x10, RZ, 0xfc, !PT ;  /* 0x0000001000005812 */ /* 0x000fe400078efcff */
[----:B------:R-:W-:Y:S02]  /*7320*/  LOP3.LUT P5, RZ, R5, 0x4, RZ, 0xc0, !PT ;  /* 0x0000000405ff7812 */ /* 0x000fe400078ac0ff */
[----:B------:R-:W-:-:S05]  /*7330*/  @!P2 PRMT R48, R42, 0x7610, R48 ;  /* 0x000076102a30a816 */ /* 0x000fca0000000030 */
[----:B------:R0:W-:Y:S02]  /*7340*/  STL.S16 [R1+0x2a6], R48 ;  /* 0x0002a63001007387 */ /* 0x0001e40000100600 */
[----:B0-----:R-:W-:-:S06]  /*7350*/  MOV R48, RZ ;  /* 0x000000ff00307202 */ /* 0x001fcc0000000f00 */
[----:B------:R-:W2:Y:S04]  /*7360*/  @!P5 LDG.E R48, desc[UR10][R2.64] ;  /* 0x0000000a0230d981 */ /* 0x000ea8000c1e1900 */
[----:B------:R-:W2:Y:S01]  /*7370*/  LDL.LU.64 R2, [R1+0x218] ;  /* 0x0002180001027983 */ /* 0x000ea20000300a00 */
[----:B---3--:R-:W-:-:S04]  /*7380*/  PRMT R120, RZ, 0x7610, R120 ;  /* 0x00007610ff787816 */ /* 0x008fc80000000078 */
[----:B------:R-:W-:-:S05]  /*7390*/  @!P2 PRMT R120, R47, 0x7610, R120 ;  /* 0x000076102f78a816 */ /* 0x000fca0000000078 */
[----:B------:R0:W-:Y:S04]  /*73a0*/  STL.S16 [R1+0x26e], R120 ;  /* 0x00026e7801007387 */ /* 0x0001e80000100600 */
[----:B0-----:R-:W3:Y:S01]  /*73b0*/  LDL.LU R120, [R1+0x3ac] ;  /* 0x0003ac0001787983 */ /* 0x001ee20000300800 */
[----:B------:R-:W-:-:S04]  /*73c0*/  @!P2 SHF.R.U32.HI R47, RZ, 0x10, R42 ;  /* 0x00000010ff2fa819 */ /* 0x000fc8000001162a */
[----:B------:R-:W-:Y:S01]  /*73d0*/  @!P2 PRMT R97, R47, 0x7610, R97 ;  /* 0x000076102f61a816 */ /* 0x000fe20000000061 */
[----:B------:R-:W-:Y:S01]  /*73e0*/  HFMA2.MMA R47, -RZ, RZ, 0, 0 ;  /* 0x00000000ff2f7435 */ /* 0x000fe200000001ff */
[C---:B------:R-:W-:Y:S02]  /*73f0*/  LOP3.LUT P3, RZ, R5.reuse, 0x2, RZ, 0xc0, !PT ;  /* 0x0000000205ff7812 */ /* 0x040fe4000786c0ff */
[----:B------:R-:W-:Y:S02]  /*7400*/  LOP3.LUT R5, R5, 0xfdffffff, RZ, 0xc0, !PT ;  /* 0xfdffffff05057812 */ /* 0x000fe400078ec0ff */
[----:B------:R-:W-:Y:S02]  /*7410*/  PRMT R52, RZ, 0x7610, R52 ;  /* 0x00007610ff347816 */ /* 0x000fe40000000034 */
[----:B------:R-:W-:-:S03]  /*7420*/  @P5 LOP3.LUT R5, R5, 0x2000000, RZ, 0xfc, !PT ;  /* 0x0200000005055812 */ /* 0x000fc600078efcff */
[----:B----4-:R0:W4:Y:S01]  /*7430*/  @!P5 LDG.E R47, desc[UR10][R124.64] ;  /* 0x0000000a7c2fd981 */ /* 0x010122000c1e1900 */
[----:B------:R-:W-:Y:S02]  /*7440*/  LOP3.LUT P5, RZ, R0, 0x8000, RZ, 0xc0, !PT ;  /* 0x0000800000ff7812 */ /* 0x000fe400078ac0ff */
[----:B------:R-:W-:Y:S01]  /*7450*/  @!P2 PRMT R52, R41, 0x7610, R52 ;  /* 0x000076102934a816 */ /* 0x000fe20000000034 */
[----:B------:R-:W-:Y:S04]  /*7460*/  STL.S16 [R1+0x2ac], R97 ;  /* 0x0002ac6101007387 */ /* 0x000fe80000100600 */
[----:B------:R1:W-:Y:S01]  /*7470*/  STL.S16 [R1+0x24e], R52 ;  /* 0x00024e3401007387 */ /* 0x0003e20000100600 */
[----:B------:R-:W-:Y:S02]  /*7480*/  PRMT R42, RZ, 0x7610, R42 ;  /* 0x00007610ff2a7816 */ /* 0x000fe4000000002a */
[----:B-1----:R-:W-:-:S03]  /*7490*/  IADD3 R52, R121, 0x1b0, RZ ;  /* 0x000001b079347810 */ /* 0x002fc60007ffe0ff */
[----:B------:R-:W-:Y:S02]  /*74a0*/  @!P5 SHF.R.U32.HI R40, RZ, 0x10, R43 ;  /* 0x00000010ff28d819 */ /* 0x000fe4000001162b */
[----:B------:R-:W-:Y:S02]  /*74b0*/  SHF.R.S32.HI R97, RZ, 0x1f, R52 ;  /* 0x0000001fff617819 */ /* 0x000fe40000011434 */
[----:B------:R-:W-:Y:S02]  /*74c0*/  ISETP.GE.U32.AND P0, PT, R52, UR18, PT ;  /* 0x0000001234007c0c */ /* 0x000fe4000bf06070 */
[----:B------:R-:W-:Y:S02]  /*74d0*/  @!P5 PRMT R42, R40, 0x7610, R42 ;  /* 0x00007610282ad816 */ /* 0x000fe4000000002a */
[----:B------:R-:W-:Y:S02]  /*74e0*/  ISETP.GE.OR.EX P2, PT, R97, UR19, P1, P0 ;  /* 0x0000001361007c0c */ /* 0x000fe40008f46700 */
[----:B------:R-:W-:-:S02]  /*74f0*/  PRMT R41, RZ, 0x7610, R41 ;  /* 0x00007610ff297816 */ /* 0x000fc40000000029 */
[----:B------:R-:W-:-:S04]  /*7500*/  @!P5 SHF.R.U32.HI R40, RZ, 0x10, R34 ;  /* 0x00000010ff28d819 */ /* 0x000fc80000011622 */
[----:B------:R-:W-:-:S05]  /*7510*/  @!P5 PRMT R41, R40, 0x7610, R41 ;  /* 0x000076102829d816 */ /* 0x000fca0000000029 */
[----:B------:R1:W-:Y:S02]  /*7520*/  STL.S16 [R1+0x224], R41 ;  /* 0x0002242901007387 */ /* 0x0003e40000100600 */
[----:B-1----:R-:W1:Y:S02]  /*7530*/  @!P2 LDC.64 R40, c[0x0][0x288] ;  /* 0x0000a200ff28ab82 */ /* 0x002e640000000a00 */
[----:B------:R0:W-:Y:S02]  /*7540*/  STL.S16 [R1+0x222], R42 ;  /* 0x0002222a01007387 */ /* 0x0001e40000100600 */
[----:B0-----:R-:W-:Y:S01]  /*7550*/  @!P2 MOV R42, R64 ;  /* 0x00000040002aa202 */ /* 0x001fe20000000f00 */
[----:B-1----:R-:W-:-:S04]  /*7560*/  @!P2 IMAD R97, R97, R40, RZ ;  /* 0x000000286161a224 */ /* 0x002fc800078e02ff */
[----:B------:R-:W-:Y:S01]  /*7570*/  @!P2 IMAD R41, R52, R41, R97 ;  /* 0x000000293429a224 */ /* 0x000fe200078e0261 */
[----:B---3--:R-:W-:-:S04]  /*7580*/  PRMT R120, RZ, 0x7610, R120 ;  /* 0x00007610ff787816 */ /* 0x008fc80000000078 */
[----:B------:R-:W-:Y:S02]  /*7590*/  @!P5 PRMT R120, R43, 0x7610, R120 ;  /* 0x000076102b78d816 */ /* 0x000fe40000000078 */
[----:B------:R-:W-:-:S03]  /*75a0*/  @!P2 MOV R43, R63 ;  /* 0x0000003f002ba202 */ /* 0x000fc60000000f00 */
[----:B------:R-:W-:-:S05]  /*75b0*/  @!P2 IMAD.WIDE.U32 R42, R52, R40, R42 ;  /* 0x00000028342aa225 */ /* 0x000fca00078e002a */
        /* <DEDUP_REMOVED lines=10> */
[----:B--2---:R-:W2:Y:S04]  /*7660*/  @!P3 LDG.E R52, desc[UR10][R2.64] ;  /* 0x0000000a0234b981 */ /* 0x004ea8000c1e1900 */
[----:B------:R-:W3:Y:S01]  /*7670*/  LDL.LU.64 R2, [R1+0x3a0] ;  /* 0x0003a00001027983 */ /* 0x000ee20000300a00 */
[----:B------:R-:W-:Y:S02]  /*7680*/  LOP3.LUT P6, RZ, R0, 0x4000, RZ, 0xc0, !PT ;  /* 0x0000400000ff7812 */ /* 0x000fe400078cc0ff */
[----:B------:R-:W-:Y:S02]  /*7690*/  @!P5 PRMT R116, R116, 0x5410, R34 ;  /* 0x000054107474d816 */ /* 0x000fe40000000022 */
[----:B------:R-:W-:-:S09]  /*76a0*/  PRMT R97, RZ, 0x7610, R97 ;  /* 0x00007610ff617816 */ /* 0x000fd20000000061 */
[----:B------:R-:W-:-:S04]  /*76b0*/  @!P6 SHF.R.U32.HI R34, RZ, 0x10, R35 ;  /* 0x00000010ff22e819 */ /* 0x000fc80000011623 */
[----:B------:R-:W-:Y:S02]  /*76c0*/  @!P6 PRMT R117, R117, 0x5410, R34 ;  /* 0x000054107575e816 */ /* 0x000fe40000000022 */
[----:B------:R-:W-:-:S04]  /*76d0*/  @!P6 SHF.R.U32.HI R34, RZ, 0x10, R32 ;  /* 0x00000010ff22e819 */ /* 0x000fc80000011620 */
[----:B------:R-:W-:-:S05]  /*76e0*/  @!P6 PRMT R97, R34, 0x7610, R97 ;  /* 0x000076102261e816 */ /* 0x000fca0000000061 */
[----:B------:R0:W-:Y:S02]  /*76f0*/  STL.S16 [R1+0x218], R97 ;  /* 0x0002186101007387 */ /* 0x0001e40000100600 */
[----:B0-----:R-:W-:Y:S02]  /*7700*/  MOV R97, RZ ;  /* 0x000000ff00617202 */ /* 0x001fe40000000f00 */
[----:B------:R0:W-:Y:S02]  /*7710*/  STL.S16 [R1+0x244], R46 ;  /* 0x0002442e01007387 */ /* 0x0001e40000100600 */
[----:B0-----:R-:W-:-:S10]  /*7720*/  HFMA2.MMA R46, -RZ, RZ, 0, 0 ;  /* 0x00000000ff2e7435 */ /* 0x001fd400000001ff */
[----:B------:R-:W4:Y:S04]  /*7730*/  @!P4 LDG.E R46, desc[UR10][R112.64] ;  /* 0x0000000a702ec981 */ /* 0x000f28000c1e1900 */
[----:B------:R-:W2:Y:S04]  /*7740*/  LDL.LU.64 R112, [R1+0x3c8] ;  /* 0x0003c80001707983 */ /* 0x000ea80000300a00 */
[----:B---3--:R0:W3:Y:S04]  /*7750*/  @!P3 LDG.E R97, desc[UR10][R2.64] ;  /* 0x0000000a0261b981 */ /* 0x0080e8000c1e1900 */
[----:B------:R-:W0:Y:S01]  /*7760*/  LDL.LU.64 R2, [R1+0x398] ;  /* 0x0003980001027983 */ /* 0x000e220000300a00 */
[----:B------:R-:W-:-:S02]  /*7770*/  LOP3.LUT P4, RZ, R0, 0x2000, RZ, 0xc0, !PT ;  /* 0x0000200000ff7812 */ /* 0x000fc4000788c0ff */
[----:B------:R-:W-:Y:S01]  /*7780*/  PRMT R117, RZ, 0x7610, R117 ;  /* 0x00007610ff757816 */ /* 0x000fe20000000075 */
[----:B------:R1:W-:Y:S01]  /*7790*/  STL [R1+0x60], R35 ;  /* 0x0000602301007387 */ /* 0x0003e20000100800 */
[----:B------:R-:W-:Y:S02]  /*77a0*/  LOP3.LUT R0, R0, 0xfffffff7, RZ, 0xc0, !PT ;  /* 0xfffffff700007812 */ /* 0x000fe400078ec0ff */
[----:B------:R-:W-:Y:S01]  /*77b0*/  @!P6 PRMT R117, R35, 0x7610, R117 ;  /* 0x000076102375e816 */ /* 0x000fe20000000075 */
[----:B------:R1:W-:Y:S01]  /*77c0*/  STL [R1+0x110], R98 ;  /* 0x0001106201007387 */ /* 0x0003e20000100800 */
[----:B------:R-:W-:-:S05]  /*77d0*/  @P2 LOP3.LUT R0, R0, 0x8, RZ, 0xfc, !PT ;  /* 0x0000000800002812 */ /* 0x000fca00078efcff */
[----:B------:R-:W-:Y:S02]  /*77e0*/  @!P4 SHF.R.U32.HI R34, RZ, 0x10, R33 ;  /* 0x00000010ff22c819 */ /* 0x000fe40000011621 */
[----:B-1----:R-:W-:Y:S01]  /*77f0*/  PRMT R35, RZ, 0x7610, R35 ;  /* 0x00007610ff237816 */ /* 0x002fe20000000023 */
[----:B------:R1:W-:Y:S01]  /*7800*/  STL [R1+0x14], R99 ;  /* 0x0000146301007387 */ /* 0x0003e20000100800 */
[----:B------:R-:W-:Y:S02]  /*7810*/  PRMT R98, RZ, 0x7610, R98 ;  /* 0x00007610ff627816 */ /* 0x000fe40000000062 */
[----:B------:R-:W-:Y:S01]  /*7820*/  @!P4 PRMT R35, R26, 0x7610, R35 ;  /* 0x000076101a23c816 */ /* 0x000fe20000000023 */
[----:B------:R-:W-:Y:S01]  /*7830*/  STL [R1+0x164], R26 ;  /* 0x0001641a01007387 */ /* 0x000fe20000100800 */
[----:B------:R-:W-:Y:S02]  /*7840*/  LOP3.LUT P2, RZ, R5, 0x40, RZ, 0xc0, !PT ;  /* 0x0000004005ff7812 */ /* 0x000fe4000784c0ff */
[----:B------:R-:W-:-:S02]  /*7850*/  LOP3.LUT P5, RZ, R0, 0x40000, RZ, 0xc0, !PT ;  /* 0x0004000000ff7812 */ /* 0x000fc400078ac0ff */
[----:B-1----:R-:W-:Y:S02]  /*7860*/  PRMT R99, RZ, 0x7610, R99 ;  /* 0x00007610ff637816 */ /* 0x002fe40000000063 */
[----:B------:R-:W-:Y:S02]  /*7870*/  PRMT R125, R125, 0x5410, RZ ;  /* 0x000054107d7d7816 */ /* 0x000fe400000000ff */
[----:B------:R-:W-:Y:S02]  /*7880*/  @!P4 PRMT R98, R33, 0x7610, R98 ;  /* 0x000076102162c816 */ /* 0x000fe40000000062 */
[----:B------:R-:W-:-:S03]  /*7890*/  @!P6 PRMT R125, R125, 0x5410, R32 ;  /* 0x000054107d7de816 */ /* 0x000fc60000000020 */
[----:B------:R-:W-:Y:S04]  /*78a0*/  STL.S16 [R1+0x210], R98 ;  /* 0x0002106201007387 */ /* 0x000fe80000100600 */
[----:B------:R1:W-:Y:S04]  /*78b0*/  STL [R1+0x160], R32 ;  /* 0x0001602001007387 */ /* 0x0003e80000100800 */
[----:B------:R-:W-:Y:S01]  /*78c0*/  STL [R1+0x64], R33 ;  /* 0x0000642101007387 */ /* 0x000fe20000100800 */
[----:B-1----:R-:W-:-:S03]  /*78d0*/  @!P5 SHF.R.U32.HI R32, RZ, 0x10, R24 ;  /* 0x00000010ff20d819 */ /* 0x002fc60000011618 */
[----:B------:R-:W-:Y:S04]  /*78e0*/  STL [R1+0x68], R24 ;  /* 0x0000681801007387 */ /* 0x000fe80000100800 */
[----:B------:R-:W-:Y:S01]  /*78f0*/  STL.S16 [R1+0x214], R35 ;  /* 0x0002142301007387 */ /* 0x000fe20000100600 */
[----:B------:R-:W-:-:S03]  /*7900*/  LOP3.LUT P3, RZ, R0, 0x20000, RZ, 0xc0, !PT ;  /* 0x0002000000ff7812 */ /* 0x000fc6000786c0ff */
[----:B------:R1:W-:Y:S04]  /*7910*/  STL [R1+0x20], R105 ;  /* 0x0000206901007387 */ /* 0x0003e80000100800 */
[----:B------:R4:W-:Y:S01]  /*7920*/  STL [R1+0x120], R106 ;  /* 0x0001206a01007387 */ /* 0x0009e20000100800 */
[----:B-1----:R-:W-:-:S03]  /*7930*/  PRMT R105, RZ, 0x7610, R105 ;  /* 0x00007610ff697816 */ /* 0x002fc60000000069 */
[----:B------:R-:W-:Y:S01]  /*7940*/  STL [R1+0x168], R25 ;  /* 0x0001681901007387 */ /* 0x000fe20000100800 */
[----:B------:R-:W-:Y:S02]  /*7950*/  @!P5 PRMT R105, R25, 0x7610, R105 ;  /* 0x000076101969d816 */ /* 0x000fe40000000069 */
[----:B----4-:R-:W-:Y:S02]  /*7960*/  PRMT R106, RZ, 0x7610, R106 ;  /* 0x00007610ff6a7816 */ /* 0x010fe4000000006a */
[----:B------:R-:W-:Y:S01]  /*7970*/  PRMT R105, R105, 0x5410, RZ ;  /* 0x0000541069697816 */ /* 0x000fe200000000ff */
[----:B------:R-:W-:Y:S03]  /*7980*/  STL [R1+0x6c], R27 ;  /* 0x00006c1b01007387 */ /* 0x000fe60000100800 */
[----:B------:R-:W-:Y:S02]  /*7990*/  @!P3 PRMT R105, R105, 0x5410, R27 ;  /* 0x000054106969b816 */ /* 0x000fe4000000001b */
[----:B------:R-:W-:Y:S01]  /*79a0*/  PRMT R107, R107, 0x5410, RZ ;  /* 0x000054106b6b7816 */ /* 0x000fe200000000ff */
[----:B------:R-:W-:Y:S04]  /*79b0*/  STL [R1+0x170], R16 ;  /* 0x0001701001007387 */ /* 0x000fe80000100800 */
[----:B------:R-:W-:Y:S04]  /*79c0*/  STL [R1+0x74], R17 ;  /* 0x0000741101007387 */ /* 0x000fe80000100800 */
[----:B------:R-:W-:Y:S04]  /*79d0*/  STL [R1+0x16c], R18 ;  /* 0x00016c1201007387 */ /* 0x000fe80000100800 */
[----:B------:R-:W-:Y:S01]  /*79e0*/  STL [R1+0x70], R19 ;  /* 0x0000701301007387 */ /* 0x000fe20000100800 */
[----:B0-----:R-:W-:-:S04]  /*79f0*/  PRMT R2, RZ, 0x7610, R2 ;  /* 0x00007610ff027816 */ /* 0x001fc80000000002 */
[----:B------:R-:W-:Y:S02]  /*7a00*/  @!P4 PRMT R2, R34, 0x7610, R2 ;  /* 0x000076102202c816 */ /* 0x000fe40000000002 */
[----:B------:R-:W-:Y:S02]  /*7a10*/  @!P4 SHF.R.U32.HI R34, RZ, 0x10, R26 ;  /* 0x00000010ff22c819 */ /* 0x000fe4000001161a */
[----:B------:R-:W-:Y:S02]  /*7a20*/  IADD3 R26, R121, 0x1b8, RZ ;  /* 0x000001b8791a7810 */ /* 0x000fe40007ffe0ff */
[----:B------:R-:W-:Y:S02]  /*7a30*/  @!P4 PRMT R99, R34, 0x7610, R99 ;  /* 0x000076102263c816 */ /* 0x000fe40000000063 */
[----:B------:R-:W-:Y:S02]  /*7a40*/  SHF.R.S32.HI R34, RZ, 0x1f, R26 ;  /* 0x0000001fff227819 */ /* 0x000fe4000001141a */
[----:B------:R-:W-:Y:S01]  /*7a50*/  ISETP.GE.U32.AND P0, PT, R26, UR18, PT ;  /* 0x000000121a007c0c */ /* 0x000fe2000bf06070 */
[----:B------:R0:W-:Y:S03]  /*7a60*/  STL.S16 [R1+0x216], R99 ;  /* 0x0002166301007387 */ /* 0x0001e60000100600 */
[----:B------:R-:W-:-:S02]  /*7a70*/  ISETP.GE.OR.EX P6, PT, R34, UR19, P1, P0 ;  /* 0x0000001322007c0c */ /* 0x000fc40008fc6700 */
[----:B0-----:R-:W-:-:S06]  /*7a80*/  CS2R R98, SRZ ;  /* 0x0000000000627805 */ /* 0x001fcc000001ff00 */
[----:B--2---:R0:W2:Y:S04]  /*7a90*/  @!P2 LDG.E R98, desc[UR10][R112.64] ;  /* 0x0000000a7062a981 */ /* 0x0040a8000c1e1900 */
[----:B------:R1:W4:Y:S01]  /*7aa0*/  @!P2 LDG.E R99, desc[UR10][R122.64] ;  /* 0x0000000a7a63a981 */ /* 0x000322000c1e1900 */
[----:B0-----:R-:W-:-:S04]  /*7ab0*/  PRMT R113, R113, 0x5410, RZ ;  /* 0x0000541071717816 */ /* 0x001fc800000000ff */
[----:B------:R-:W-:Y:S02]  /*7ac0*/  @!P5 PRMT R113, R113, 0x5410, R32 ;  /* 0x000054107171d816 */ /* 0x000fe40000000020 */
[----:B------:R-:W0:Y:S01]  /*7ad0*/  @!P6 LDC.64 R32, c[0x0][0x288] ;  /* 0x0000a200ff20eb82 */ /* 0x000e220000000a00 */
[----:B------:R-:W-:Y:S02]  /*7ae0*/  PRMT R112, R112, 0x5410, RZ ;  /* 0x0000541070707816 */ /* 0x000fe400000000ff */
[----:B-1----:R-:W-:Y:S02]  /*7af0*/  PRMT R123, RZ, 0x7610, R123 ;  /* 0x00007610ff7b7816 */ /* 0x002fe4000000007b */
[----:B------:R-:W-:Y:S02]  /*7b00*/  @!P5 PRMT R112, R112, 0x5410, R24 ;  /* 0x000054107070d816 */ /* 0x000fe40000000018 */
[----:B------:R-:W-:Y:S02]  /*7b10*/  @!P5 SHF.R.U32.HI R24, RZ, 0x10, R25 ;  /* 0x00000010ff18d819 */ /* 0x000fe40000011619 */
[----:B------:R-:W-:-:S02]  /*7b20*/  @!P6 MOV R35, R63 ;  /* 0x0000003f0023e202 */ /* 0x000fc40000000f00 */
        /* <DEDUP_REMOVED lines=10> */
[----:B------:R-:W-:Y:S02]  /*7bd0*/  @!P3 SHF.R.U32.HI R25, RZ, 0x10, R27 ;  /* 0x00000010ff19b819 */ /* 0x000fe4000001161b */
[----:B------:R-:W-:Y:S02]  /*7be0*/  LOP3.LUT P4, RZ, R5, 0x20, RZ, 0xc0, !PT ;  /* 0x0000002005ff7812 */ /* 0x000fe4000788c0ff */
[----:B------:R-:W-:Y:S02]  /*7bf0*/  LOP3.LUT P2, RZ, R0, 0x10000, RZ, 0xc0, !PT ;  /* 0x0001000000ff7812 */ /* 0x000fe4000784c0ff */
[----:B------:R-:W-:Y:S02]  /*7c00*/  @!P3 PRMT R106, R25, 0x7610, R106 ;  /* 0x00007610196ab816 */ /* 0x000fe4000000006a */
[----:B------:R-:W-:Y:S02]  /*7c10*/  PRMT R112, RZ, 0x7610, R112 ;  /* 0x00007610ff707816 */ /* 0x000fe40000000070 */
[----:B------:R-:W-:-:S04]  /*7c20*/  @!P3 SHF.R.U32.HI R25, RZ, 0x10, R18 ;  /* 0x00000010ff19b819 */ /* 0x000fc80000011612 */
[----:B------:R-:W-:Y:S02]  /*7c30*/  @!P3 PRMT R112, R25, 0x7610, R112 ;  /* 0x000076101970b816 */ /* 0x000fe40000000070 */
[----:B0-----:R-:W-:Y:S02]  /*7c40*/  @!P6 IADD3 R32, P0, R26, R32, RZ ;  /* 0x000000201a20e210 */ /* 0x001fe40007f1e0ff */
[----:B------:R-:W-:Y:S02]  /*7c50*/  MOV R25, RZ ;  /* 0x000000ff00197202 */ /* 0x000fe40000000f00 */
[----:B------:R-:W-:Y:S02]  /*7c60*/  @!P6 IADD3.X R33, R24, R33, RZ, P0, !PT ;  /* 0x000000211821e210 */ /* 0x000fe400007fe4ff */
[----:B------:R-:W-:Y:S02]  /*7c70*/  LOP3.LUT R0, R0, 0xfffffffb, RZ, 0xc0, !PT ;  /* 0xfffffffb00007812 */ /* 0x000fe400078ec0ff */
[----:B-1----:R-:W-:Y:S01]  /*7c80*/  @!P6 IADD3 R34, P0, R26, R34, RZ ;  /* 0x000000221a22e210 */ /* 0x002fe20007f1e0ff */
[----:B------:R0:W2:Y:S01]  /*7c90*/  @!P4 LDG.E R25, desc[UR10][R114.64] ;  /* 0x0000000a7219c981 */ /* 0x0000a2000c1e1900 */
[----:B------:R-:W-:-:S02]  /*7ca0*/  @!P2 SHF.R.U32.HI R26, RZ, 0x10, R19 ;  /* 0x00000010ff1aa819 */ /* 0x000fc40000011613 */
[----:B------:R-:W-:Y:S02]  /*7cb0*/  @P6 LOP3.LUT R0, R0, 0x4, RZ, 0xfc, !PT ;  /* 0x0000000400006812 */ /* 0x000fe400078efcff */
[----:B------:R-:W-:Y:S02]  /*7cc0*/  @!P6 IADD3.X R35, R24, R35, RZ, P0, !PT ;  /* 0x000000231823e210 */ /* 0x000fe400007fe4ff */
[----:B------:R-:W-:Y:S02]  /*7cd0*/  LOP3.LUT P6, RZ, R5, 0x10, RZ, 0xc0, !PT ;  /* 0x0000001005ff7812 */ /* 0x000fe400078cc0ff */
[----:B0-----:R-:W-:Y:S02]  /*7ce0*/  PRMT R114, R114, 0x5410, RZ ;  /* 0x0000541072727816 */ /* 0x001fe400000000ff */
[----:B------:R-:W-:Y:S02]  /*7cf0*/  PRMT R115, R115, 0x5410, RZ ;  /* 0x0000541073737816 */ /* 0x000fe400000000ff */
[----:B------:R-:W-:-:S02]  /*7d00*/  @!P2 PRMT R114, R114, 0x5410, R26 ;  /* 0x000054107272a816 */ /* 0x000fc4000000001a */
[----:B------:R-:W-:Y:S02]  /*7d10*/  @!P2 SHF.R.U32.HI R26, RZ, 0x10, R16 ;  /* 0x00000010ff1aa819 */ /* 0x000fe40000011610 */
[----:B------:R-:W-:Y:S02]  /*7d20*/  PRMT R106, R106, 0x5410, RZ ;  /* 0x000054106a6a7816 */ /* 0x000fe400000000ff */
[----:B------:R-:W-:Y:S02]  /*7d30*/  @!P2 PRMT R115, R115, 0x5410, R26 ;  /* 0x000054107373a816 */ /* 0x000fe4000000001a */
[----:B------:R-:W-:Y:S02]  /*7d40*/  CS2R R26, SRZ ;  /* 0x00000000001a7805 */ /* 0x000fe4000001ff00 */
[----:B------:R-:W-:Y:S02]  /*7d50*/  @!P3 PRMT R106, R106, 0x5410, R18 ;  /* 0x000054106a6ab816 */ /* 0x000fe40000000012 */
[----:B------:R-:W-:-:S02]  /*7d60*/  LOP3.LUT P3, RZ, R0, 0x400000, RZ, 0xc0, !PT ;  /* 0x0040000000ff7812 */ /* 0x000fc4000786c0ff */
[----:B------:R0:W3:Y:S01]  /*7d70*/  @!P6 LDG.E R27, desc[UR10][R56.64] ;  /* 0x0000000a381be981 */ /* 0x0000e2000c1e1900 */
[----:B------:R-:W-:Y:S01]  /*7d80*/  PRMT R115, RZ, 0x7610, R115 ;  /* 0x00007610ff737816 */ /* 0x000fe20000000073 */
[----:B------:R-:W-:Y:S01]  /*7d90*/  HFMA2.MMA R24, -RZ, RZ, 0, 0 ;  /* 0x00000000ff187435 */ /* 0x000fe200000001ff */
[----:B------:R-:W-:Y:S01]  /*7da0*/  @!P2 PRMT R107, R107, 0x5410, R19 ;  /* 0x000054106b6ba816 */ /* 0x000fe20000000013 */
[----:B------:R1:W4:Y:S01]  /*7db0*/  @!P6 LDG.E R26, desc[UR10][R110.64] ;  /* 0x0000000a6e1ae981 */ /* 0x000322000c1e1900 */
[----:B0-----:R-:W-:Y:S02]  /*7dc0*/  IADD3 R56, R121, 0x1c0, RZ ;  /* 0x000001c079387810 */ /* 0x001fe40007ffe0ff */
[----:B------:R-:W-:-:S05]  /*7dd0*/  @!P2 PRMT R115, R16, 0x7610, R115 ;  /* 0x000076101073a816 */ /* 0x000fca0000000073 */
[----:B------:R0:W2:Y:S01]  /*7de0*/  @!P4 LDG.E R24, desc[UR10][R118.64] ;  /* 0x0000000a7618c981 */ /* 0x0000a2000c1e1900 */
[----:B------:R-:W-:Y:S02]  /*7df0*/  SHF.R.S32.HI R57, RZ, 0x1f, R56 ;  /* 0x0000001fff397819 */ /* 0x000fe40000011438 */
[----:B------:R-:W-:Y:S02]  /*7e00*/  ISETP.GE.U32.AND P0, PT, R56, UR18, PT ;  /* 0x0000001238007c0c */ /* 0x000fe4000bf06070 */
[----:B-1----:R-:W-:Y:S02]  /*7e10*/  PRMT R111, RZ, 0x7610, R111 ;  /* 0x00007610ff6f7816 */ /* 0x002fe4000000006f */
[----:B------:R-:W-:Y:S02]  /*7e20*/  ISETP.GE.OR.EX P2, PT, R57, UR19, P1, P0 ;  /* 0x0000001339007c0c */ /* 0x000fe40008f46700 */
[----:B------:R-:W-:Y:S02]  /*7e30*/  @!P3 SHF.R.U32.HI R16, RZ, 0x10, R17 ;  /* 0x00000010ff10b819 */ /* 0x000fe40000011611 */
[----:B------:R-:W-:-:S02]  /*7e40*/  PRMT R110, R110, 0x5410, RZ ;  /* 0x000054106e6e7816 */ /* 0x000fc400000000ff */
[----:B------:R-:W-:Y:S02]  /*7e50*/  @!P3 PRMT R111, R16, 0x7610, R111 ;  /* 0x00007610106fb816 */ /* 0x000fe4000000006f */
[----:B------:R-:W-:Y:S02]  /*7e60*/  @!P3 SHF.R.U32.HI R16, RZ, 0x10, R45 ;  /* 0x00000010ff10b819 */ /* 0x000fe4000001162d */
[----:B0-----:R-:W-:Y:S02]  /*7e70*/  PRMT R118, RZ, 0x7610, R118 ;  /* 0x00007610ff767816 */ /* 0x001fe40000000076 */
[----:B------:R-:W-:Y:S02]  /*7e80*/  @!P3 PRMT R110, R110, 0x5410, R17 ;  /* 0x000054106e6eb816 */ /* 0x000fe40000000011 */
[----:B------:R-:W-:Y:S02]  /*7e90*/  @!P3 PRMT R118, R16, 0x7610, R118 ;  /* 0x000076101076b816 */ /* 0x000fe40000000076 */
[----:B------:R-:W0:Y:S01]  /*7ea0*/  @!P2 LDC.64 R16, c[0x0][0x288] ;  /* 0x0000a200ff10ab82 */ /* 0x000e220000000a00 */
[----:B------:R-:W-:-:S02]  /*7eb0*/  @!P2 MOV R18, R64 ;  /* 0x000000400012a202 */ /* 0x000fc40000000f00 */
        /* <DEDUP_REMOVED lines=9> */
[C---:B------:R-:W-:Y:S02]  /*7f50*/  LOP3.LUT P4, RZ, R0.reuse, 0x100000, RZ, 0xc0, !PT ;  /* 0x0010000000ff7812 */ /* 0x040fe4000788c0ff */
[----:B------:R-:W-:-:S04]  /*7f60*/  LOP3.LUT R0, R0, 0xfffffffd, RZ, 0xc0, !PT ;  /* 0xfffffffd00007812 */ /* 0x000fc800078ec0ff */
[----:B------:R-:W-:Y:S02]  /*7f70*/  @P2 LOP3.LUT R0, R0, 0x2, RZ, 0xfc, !PT ;  /* 0x0000000200002812 */ /* 0x000fe400078efcff */
[----:B0-----:R-:W-:-:S04]  /*7f80*/  @!P2 IADD3 R16, P0, R57, R16, RZ ;  /* 0x000000103910a210 */ /* 0x001fc80007f1e0ff */
[----:B------:R-:W-:Y:S02]  /*7f90*/  @!P2 IADD3.X R17, R56, R17, RZ, P0, !PT ;  /* 0x000000113811a210 */ /* 0x000fe400007fe4ff */
[----:B-1----:R-:W-:-:S04]  /*7fa0*/  @!P2 IADD3 R18, P0, R57, R18, RZ ;  /* 0x000000123912a210 */ /* 0x002fc80007f1e0ff */
[----:B------:R-:W-:Y:S02]  /*7fb0*/  @!P2 IADD3.X R19, R56, R19, RZ, P0, !PT ;  /* 0x000000133813a210 */ /* 0x000fe400007fe4ff */
[----:B------:R-:W-:Y:S02]  /*7fc0*/  LOP3.LUT P0, RZ, R0, 0x200000, RZ, 0xc0, !PT ;  /* 0x0020000000ff7812 */ /* 0x000fe4000780c0ff */
[C---:B------:R-:W-:Y:S01]  /*7fd0*/  LOP3.LUT P5, RZ, R5.reuse, 0x2000000, RZ, 0xc0, !PT ;  /* 0x0200000005ff7812 */ /* 0x040fe200078ac0ff */
[----:B------:R0:W-:Y:S01]  /*7fe0*/  STL [R1+0x18], R101 ;  /* 0x0000186501007387 */ /* 0x0001e20000100800 */
[----:B------:R-:W-:-:S03]  /*7ff0*/  LOP3.LUT R5, R5, 0xffbfffff, RZ, 0xc0, !PT ;  /* 0xffbfffff05057812 */ /* 0x000fc600078ec0ff */
[----:B------:R1:W-:Y:S01]  /*8000*/  STL [R1+0x114], R100 ;  /* 0x0001146401007387 */ /* 0x0003e20000100800 */
[----:B------:R-:W-:Y:S02]  /*8010*/  @P6 LOP3.LUT R5, R5, 0x400000, RZ, 0xfc, !PT ;  /* 0x0040000005056812 */ /* 0x000fe400078efcff */
[----:B0-----:R-:W-:-:S03]  /*8020*/  PRMT R101, R101, 0x5410, RZ ;  /* 0x0000541065657816 */ /* 0x001fc600000000ff */
[----:B------:R-:W-:Y:S02]  /*8030*/  @!P0 SHF.R.U32.HI R56, RZ, 0x10, R49 ;  /* 0x00000010ff388819 */ /* 0x000fe40000011631 */
[----:B-1----:R-:W-:Y:S02]  /*8040*/  PRMT R100, RZ, 0x7610, R100 ;  /* 0x00007610ff647816 */ /* 0x002fe40000000064 */
[----:B------:R-:W-:Y:S02]  /*8050*/  @!P0 PRMT R101, R101, 0x5410, R56 ;  /* 0x0000541065658816 */ /* 0x000fe40000000038 */
[----:B------:R-:W-:Y:S01]  /*8060*/  LOP3.LUT P6, RZ, R5, 0x400, RZ, 0xc0, !PT ;  /* 0x0000040005ff7812 */ /* 0x000fe200078cc0ff */
[----:B------:R0:W-:Y:S01]  /*8070*/  STL [R1+0x174], R45 ;  /* 0x0001742d01007387 */ /* 0x0001e20000100800 */
[----:B------:R-:W-:Y:S02]  /*8080*/  @!P3 PRMT R100, R45, 0x7610, R100 ;  /* 0x000076102d64b816 */ /* 0x000fe40000000064 */
[----:B------:R-:W-:Y:S01]  /*8090*/  PRMT R101, RZ, 0x7610, R101 ;  /* 0x00007610ff657816 */ /* 0x000fe20000000065 */
[----:B------:R1:W-:Y:S03]  /*80a0*/  STL [R1+0x78], R49 ;  /* 0x0000783101007387 */ /* 0x0003e60000100800 */
[----:B------:R-:W-:Y:S01]  /*80b0*/  @!P0 PRMT R101, R49, 0x7610, R101 ;  /* 0x0000761031658816 */ /* 0x000fe20000000065 */
[----:B0-----:R-:W-:Y:S01]  /*80c0*/  HFMA2.MMA R45, -RZ, RZ, 0, 0 ;  /* 0x00000000ff2d7435 */ /* 0x001fe200000001ff */
[----:B-1----:R-:W-:-:S02]  /*80d0*/  MOV R49, RZ ;  /* 0x000000ff00317202 */ /* 0x002fc40000000f00 */
[----:B------:R-:W-:-:S07]  /*80e0*/  LOP3.LUT P2, RZ, R5, 0x200, RZ, 0xc0, !PT ;  /* 0x0000020005ff7812 */ /* 0x000fce000784c0ff */
[----:B------:R0:W2:Y:S04]  /*80f0*/  @!P6 LDG.E R45, desc[UR10][R108.64] ;  /* 0x0000000a6c2de981 */ /* 0x0000a8000c1e1900 */
[----:B------:R1:W2:Y:S01]  /*8100*/  @!P6 LDG.E R49, desc[UR10][R50.64] ;  /* 0x0000000a3231e981 */ /* 0x0002a2000c1e1900 */
[----:B------:R-:W-:Y:S02]  /*8110*/  LOP3.LUT P3, RZ, R0, 0x2000000, RZ, 0xc0, !PT ;  /* 0x0200000000ff7812 */ /* 0x000fe4000786c0ff */
[----:B0-----:R-:W-:Y:S02]  /*8120*/  PRMT R109, RZ, 0x7610, R109 ;  /* 0x00007610ff6d7816 */ /* 0x001fe4000000006d */
[----:B-1----:R-:W-:Y:S02]  /*8130*/  @!P4 SHF.R.U32.HI R50, RZ, 0x10, R59 ;  /* 0x00000010ff32c819 */ /* 0x002fe4000001163b */
[----:B------:R-:W-:-:S02]  /*8140*/  PRMT R118, R118, 0x5410, RZ ;  /* 0x0000541076767816 */ /* 0x000fc400000000ff */
[----:B------:R-:W-:Y:S02]  /*8150*/  @!P4 PRMT R109, R50, 0x7610, R109 ;  /* 0x00007610326dc816 */ /* 0x000fe4000000006d */
[----:B------:R-:W-:Y:S02]  /*8160*/  @!P4 SHF.R.U32.HI R50, RZ, 0x10, R67 ;  /* 0x00000010ff32c819 */ /* 0x000fe40000011643 */
[----:B------:R-:W-:Y:S01]  /*8170*/  PRMT R100, R100, 0x5410, RZ ;  /* 0x0000541064647816 */ /* 0x000fe200000000ff */
[----:B------:R0:W-:Y:S01]  /*8180*/  STL [R1+0x11c], R104 ;  /* 0x00011c6801007387 */ /* 0x0001e20000100800 */
[----:B------:R-:W-:Y:S02]  /*8190*/  @!P4 PRMT R118, R118, 0x5410, R50 ;  /* 0x000054107676c816 */ /* 0x000fe40000000032 */
[----:B------:R-:W-:Y:S02]  /*81a0*/  CS2R R50, SRZ ;  /* 0x0000000000327805 */ /* 0x000fe4000001ff00 */
[--C-:B------:R-:W-:Y:S01]  /*81b0*/  @!P0 SHF.R.U32.HI R56, RZ, 0x10, R53.reuse ;  /* 0x00000010ff388819 */ /* 0x100fe20000011635 */
[----:B------:R1:W-:Y:S01]  /*81c0*/  STL [R1+0x178], R53 ;  /* 0x0001783501007387 */ /* 0x0003e20000100800 */
[----:B------:R-:W-:-:S02]  /*81d0*/  @!P0 PRMT R100, R100, 0x5410, R53 ;  /* 0x0000541064648816 */ /* 0x000fc40000000035 */
[----:B------:R-:W-:Y:S01]  /*81e0*/  PRMT R123, R123, 0x5410, RZ ;  /* 0x000054107b7b7816 */ /* 0x000fe200000000ff */
[----:B------:R1:W2:Y:S01]  /*81f0*/  @!P2 LDG.E R50, desc[UR10][R36.64] ;  /* 0x0000000a2432a981 */ /* 0x0002a2000c1e1900 */
[----:B0-----:R-:W-:-:S03]  /*8200*/  PRMT R104, R104, 0x5410, RZ ;  /* 0x0000541068687816 */ /* 0x001fc600000000ff */
[----:B------:R0:W2:Y:S01]  /*8210*/  @!P2 LDG.E R51, desc[UR10][R38.64] ;  /* 0x0000000a2633a981 */ /* 0x0000a2000c1e1900 */
[----:B-1----:R-:W-:Y:S02]  /*8220*/  IADD3 R53, R121, 0x1c8, RZ ;  /* 0x000001c879357810 */ /* 0x002fe40007ffe0ff */
[----:B------:R-:W-:Y:S02]  /*8230*/  @!P0 PRMT R104, R104, 0x5410, R56 ;  /* 0x0000541068688816 */ /* 0x000fe40000000038 */
[----:B------:R-:W-:Y:S02]  /*8240*/  SHF.R.S32.HI R56, RZ, 0x1f, R53 ;  /* 0x0000001fff387819 */ /* 0x000fe40000011435 */
[----:B------:R-:W-:Y:S02]  /*8250*/  ISETP.GE.U32.AND P0, PT, R53, UR18, PT ;  /* 0x0000001235007c0c */ /* 0x000fe4000bf06070 */
[----:B------:R-:W-:Y:S02]  /*8260*/  @!P3 SHF.R.U32.HI R36, RZ, 0x10, R61 ;  /* 0x00000010ff24b819 */ /* 0x000fe4000001163d */
[----:B------:R-:W-:-:S02]  /*8270*/  ISETP.GE.OR.EX P2, PT, R56, UR19, P1, P0 ;  /* 0x0000001338007c0c */ /* 0x000fc40008f46700 */
[----:B------:R-:W-:Y:S02]  /*8280*/  @!P3 PRMT R123, R123, 0x5410, R36 ;  /* 0x000054107b7bb816 */ /* 0x000fe40000000024 */
[----:B------:R-:W-:Y:S02]  /*8290*/  PRMT R37, RZ, 0x7610, R37 ;  /* 0x00007610ff257816 */ /* 0x000fe40000000025 */
[----:B------:R-:W-:-:S04]  /*82a0*/  @!P3 SHF.R.U32.HI R36, RZ, 0x10, R73 ;  /* 0x00000010ff24b819 */ /* 0x000fc80000011649 */
[----:B------:R-:W-:-:S05]  /*82b0*/  @!P3 PRMT R37, R36, 0x7610, R37 ;  /* 0x000076102425b816 */ /* 0x000fca0000000025 */
[----:B------:R1:W-:Y:S02]  /*82c0*/  STL.S16 [R1+0x21a], R37 ;  /* 0x00021a2501007387 */ /* 0x0003e40000100600 */
[----:B-1----:R-:W1:Y:S01]  /*82d0*/  @!P2 LDC.64 R36, c[0x0][0x288] ;  /* 0x0000a200ff24ab82 */ /* 0x002e620000000a00 */
[----:B0-----:R-:W-:Y:S02]  /*82e0*/  @!P2 MOV R38, R64 ;  /* 0x000000400026a202 */ /* 0x001fe40000000f00 */
[----:B------:R-:W-:Y:S01]  /*82f0*/  @!P2 MOV R39, R63 ;  /* 0x0000003f0027a202 */ /* 0x000fe20000000f00 */
[-C--:B-1----:R-:W-:Y:S02]  /*8300*/  @!P2 IMAD R56, R56, R36.reuse, RZ ;  /* 0x000000243838a224 */ /* 0x082fe400078e02ff */
        /* <DEDUP_REMOVED lines=8> */
[----:B------:R-:W-:Y:S02]  /*8390*/  PRMT R109, R109, 0x5410, RZ ;  /* 0x000054106d6d7816 */ /* 0x000fe400000000ff */
[----:B------:R-:W-:Y:S02]  /*83a0*/  @!P4 PRMT R104, R59, 0x7610, R104 ;  /* 0x000076103b68c816 */ /* 0x000fe40000000068 */
[----:B------:R-:W-:Y:S02]  /*83b0*/  @!P4 PRMT R109, R109, 0x5410, R67 ;  /* 0x000054106d6dc816 */ /* 0x000fe40000000043 */
[C---:B------:R-:W-:Y:S02]  /*83c0*/  LOP3.LUT P4, RZ, R0.reuse, 0x800000, RZ, 0xc0, !PT ;  /* 0x0080000000ff7812 */ /* 0x040fe4000788c0ff */
[----:B------:R-:W-:-:S02]  /*83d0*/  LOP3.LUT R0, R0, 0xfffffffe, RZ, 0xc0, !PT ;  /* 0xfffffffe00007812 */ /* 0x000fc400078ec0ff */
[----:B0-----:R-:W-:Y:S02]  /*83e0*/  @!P2 IADD3 R36, P0, R56, R36, RZ ;  /* 0x000000243824a210 */ /* 0x001fe40007f1e0ff */
[----:B------:R-:W-:Y:S02]  /*83f0*/  @P2 LOP3.LUT R0, R0, 0x1, RZ, 0xfc, !PT ;  /* 0x0000000100002812 */ /* 0x000fe400078efcff */
[----:B------:R-:W-:Y:S02]  /*8400*/  @!P2 IADD3.X R37, R53, R37, RZ, P0, !PT ;  /* 0x000000253525a210 */ /* 0x000fe400007fe4ff */
[----:B-1----:R-:W-:Y:S02]  /*8410*/  @!P2 IADD3 R38, P0, R56, R38, RZ ;  /* 0x000000263826a210 */ /* 0x002fe40007f1e0ff */
[----:B------:R-:W-:Y:S02]  /*8420*/  LOP3.LUT P6, RZ, R5, 0x100, RZ, 0xc0, !PT ;  /* 0x0000010005ff7812 */ /* 0x000fe400078cc0ff */
[----:B------:R-:W-:-:S02]  /*8430*/  @!P2 IADD3.X R39, R53, R39, RZ, P0, !PT ;  /* 0x000000273527a210 */ /* 0x000fc400007fe4ff */
[----:B------:R-:W-:Y:S01]  /*8440*/  LOP3.LUT P0, RZ, R0, 0x1000000, RZ, 0xc0, !PT ;  /* 0x0100000000ff7812 */ /* 0x000fe2000780c0ff */
[----:B------:R-:W-:Y:S01]  /*8450*/  HFMA2.MMA R53, -RZ, RZ, 0, 0 ;  /* 0x00000000ff357435 */ /* 0x000fe200000001ff */
[----:B------:R0:W-:Y:S01]  /*8460*/  STL [R1+0x118], R102 ;  /* 0x0001186601007387 */ /* 0x0001e20000100800 */
[----:B------:R-:W-:-:S03]  /*8470*/  PRMT R108, R108, 0x5410, RZ ;  /* 0x000054106c6c7816 */ /* 0x000fc600000000ff */
[----:B------:R1:W-:Y:S05]  /*8480*/  STL [R1+0x17c], R67 ;  /* 0x00017c4301007387 */ /* 0x0003ea0000100800 */
[----:B------:R3:W2:Y:S01]  /*8490*/  @!P6 LDG.E R53, desc[UR10][R28.64] ;  /* 0x0000000a1c35e981 */ /* 0x0006a2000c1e1900 */
[----:B0-----:R-:W-:Y:S02]  /*84a0*/  PRMT R102, RZ, 0x7610, R102 ;  /* 0x00007610ff667816 */ /* 0x001fe40000000066 */
[----:B-1----:R-:W-:Y:S02]  /*84b0*/  PRMT R67, RZ, 0x7610, R67 ;  /* 0x00007610ff437816 */ /* 0x002fe40000000043 */
[----:B---3--:R-:W-:-:S04]  /*84c0*/  @!P0 SHF.R.U32.HI R28, RZ, 0x10, R75 ;  /* 0x00000010ff1c8819 */ /* 0x008fc8000001164b */
[----:B------:R-:W-:Y:S02]  /*84d0*/  @!P0 PRMT R102, R28, 0x7610, R102 ;  /* 0x000076101c668816 */ /* 0x000fe40000000066 */
[----:B------:R-:W-:Y:S01]  /*84e0*/  @!P0 SHF.R.U32.HI R28, RZ, 0x10, R83 ;  /* 0x00000010ff1c8819 */ /* 0x000fe20000011653 */
[----:B------:R0:W-:Y:S01]  /*84f0*/  STL [R1+0x80], R61 ;  /* 0x0000803d01007387 */ /* 0x0001e20000100800 */
[----:B------:R-:W-:Y:S02]  /*8500*/  @!P3 PRMT R108, R108, 0x5410, R61 ;  /* 0x000054106c6cb816 */ /* 0x000fe4000000003d */
[----:B------:R-:W-:Y:S02]  /*8510*/  @!P0 PRMT R67, R28, 0x7610, R67 ;  /* 0x000076101c438816 */ /* 0x000fe40000000043 */
[----:B------:R-:W-:Y:S02]  /*8520*/  MOV R28, RZ ;  /* 0x000000ff001c7202 */ /* 0x000fe40000000f00 */
[----:B------:R-:W-:-:S02]  /*8530*/  @!P4 SHF.R.U32.HI R29, RZ, 0x10, R87 ;  /* 0x00000010ff1dc819 */ /* 0x000fc40000011657 */
[----:B0-----:R-:W-:Y:S02]  /*8540*/  PRMT R61, RZ, 0x7610, R61 ;  /* 0x00007610ff3d7816 */ /* 0x001fe4000000003d */
[----:B------:R0:W3:Y:S02]  /*8550*/  @!P6 LDG.E R28, desc[UR10][R30.64] ;  /* 0x0000000a1e1ce981 */ /* 0x0000e4000c1e1900 */
[----:B------:R-:W-:Y:S02]  /*8560*/  @!P4 PRMT R61, R29, 0x7610, R61 ;  /* 0x000076101d3dc816 */ /* 0x000fe4000000003d */
[----:B------:R-:W-:Y:S02]  /*8570*/  @!P4 SHF.R.U32.HI R29, RZ, 0x10, R85 ;  /* 0x00000010ff1dc819 */ /* 0x000fe40000011655 */
[----:B------:R-:W-:Y:S02]  /*8580*/  LOP3.LUT P2, RZ, R5, 0x1000, RZ, 0xc0, !PT ;  /* 0x0000100005ff7812 */ /* 0x000fe4000784c0ff */
[----:B0-----:R-:W-:-:S04]  /*8590*/  PRMT R31, RZ, 0x7610, R31 ;  /* 0x00007610ff1f7816 */ /* 0x001fc8000000001f */
[----:B------:R-:W-:Y:S01]  /*85a0*/  @!P4 PRMT R31, R29, 0x7610, R31 ;  /* 0x000076101d1fc816 */ /* 0x000fe2000000001f */
[----:B------:R-:W-:Y:S01]  /*85b0*/  HFMA2.MMA R29, -RZ, RZ, 0, 0 ;  /* 0x00000000ff1d7435 */ /* 0x000fe200000001ff */
[----:B------:R0:W-:Y:S09]  /*85c0*/  STL [R1+0x1c], R103 ;  /* 0x00001c6701007387 */ /* 0x0001f20000100800 */
[----:B------:R1:W3:Y:S01]  /*85d0*/  @!P2 LDG.E R29, desc[UR10][R20.64] ;  /* 0x0000000a141da981 */ /* 0x0002e2000c1e1900 */
[----:B0-----:R-:W-:-:S04]  /*85e0*/  PRMT R103, R103, 0x5410, RZ ;  /* 0x0000541067677816 */ /* 0x001fc800000000ff */
[----:B------:R-:W-:Y:S02]  /*85f0*/  @!P3 PRMT R103, R103, 0x5410, R73 ;  /* 0x000054106767b816 */ /* 0x000fe40000000049 */
[----:B------:R-:W-:Y:S02]  /*8600*/  LOP3.LUT P3, RZ, R0, 0x10000000, RZ, 0xc0, !PT ;  /* 0x1000000000ff7812 */ /* 0x000fe4000786c0ff */
[----:B-1----:R-:W-:Y:S02]  /*8610*/  MOV R20, RZ ;  /* 0x000000ff00147202 */ /* 0x002fe40000000f00 */
[----:B------:R-:W-:Y:S02]  /*8620*/  IADD3 R21, R121, 0x1d0, RZ ;  /* 0x000001d079157810 */ /* 0x000fe40007ffe0ff */
[----:B------:R-:W-:Y:S02]  /*8630*/  PRMT R67, R67, 0x5410, RZ ;  /* 0x0000541043437816 */ /* 0x000fe400000000ff */
[----:B------:R0:W3:Y:S01]  /*8640*/  @!P2 LDG.E R20, desc[UR10][R22.64] ;  /* 0x0000000a1614a981 */ /* 0x0000e2000c1e1900 */
[----:B------:R-:W-:-:S02]  /*8650*/  SHF.R.S32.HI R56, RZ, 0x1f, R21 ;  /* 0x0000001fff387819 */ /* 0x000fc40000011415 */
[----:B------:R-:W-:Y:S02]  /*8660*/  ISETP.GE.U32.AND P2, PT, R21, UR18, PT ;  /* 0x0000001215007c0c */ /* 0x000fe4000bf46070 */
[----:B------:R-:W-:Y:S01]  /*8670*/  PRMT R30, RZ, 0x7610, R30 ;  /* 0x00007610ff1e7816 */ /* 0x000fe2000000001e */
[----:B------:R1:W-:Y:S01]  /*8680*/  STL [R1+0x88], R87 ;  /* 0x0000885701007387 */ /* 0x0003e20000100800 */
[----:B------:R-:W-:Y:S02]  /*8690*/  ISETP.GE.OR.EX P2, PT, R56, UR19, P1, P2 ;  /* 0x0000001338007c0c */ /* 0x000fe40008f46720 */
[----:B------:R-:W-:Y:S01]  /*86a0*/  @!P4 PRMT R67, R67, 0x5410, R87 ;  /* 0x000054104343c816 */ /* 0x000fe20000000057 */
[----:B------:R4:W-:Y:S01]  /*86b0*/  STL [R1+0x188], R85 ;  /* 0x0001885501007387 */ /* 0x0009e20000100800 */
[----:B------:R-:W-:Y:S02]  /*86c0*/  @!P4 PRMT R30, R85, 0x7610, R30 ;  /* 0x00007610551ec816 */ /* 0x000fe4000000001e */
[----:B0-----:R-:W-:-:S02]  /*86d0*/  @!P3 SHF.R.U32.HI R22, RZ, 0x10, R86 ;  /* 0x00000010ff16b819 */ /* 0x001fc40000011656 */
[----:B-1----:R-:W-:Y:S02]  /*86e0*/  PRMT R87, RZ, 0x7610, R87 ;  /* 0x00007610ff577816 */ /* 0x002fe40000000057 */
[----:B----4-:R-:W-:Y:S01]  /*86f0*/  PRMT R85, R85, 0x5410, RZ ;  /* 0x0000541055557816 */ /* 0x010fe200000000ff */
[----:B------:R0:W-:Y:S01]  /*8700*/  STL [R1+0x8c], R86 ;  /* 0x00008c5601007387 */ /* 0x0001e20000100800 */
[----:B------:R-:W-:Y:S02]  /*8710*/  @!P3 PRMT R87, R22, 0x7610, R87 ;  /* 0x000076101657b816 */ /* 0x000fe40000000057 */
[----:B------:R-:W-:Y:S02]  /*8720*/  @!P3 PRMT R85, R85, 0x5410, R86 ;  /* 0x000054105555b816 */ /* 0x000fe40000000056 */
[----:B------:R-:W-:Y:S02]  /*8730*/  @!P3 SHF.R.U32.HI R22, RZ, 0x10, R84 ;  /* 0x00000010ff16b819 */ /* 0x000fe40000011654 */
[----:B0-----:R-:W-:-:S04]  /*8740*/  PRMT R86, RZ, 0x7610, R86 ;  /* 0x00007610ff567816 */ /* 0x001fc80000000056 */
[----:B------:R-:W-:Y:S02]  /*8750*/  @!P3 PRMT R86, R22, 0x7610, R86 ;  /* 0x000076101656b816 */ /* 0x000fe40000000056 */
[----:B------:R-:W0:Y:S01]  /*8760*/  @!P2 LDC.64 R22, c[0x0][0x288] ;  /* 0x0000a200ff16ab82 */ /* 0x000e220000000a00 */
[----:B------:R1:W-:Y:S04]  /*8770*/  STL.S16 [R1+0x226], R31 ;  /* 0x0002261f01007387 */ /* 0x0003e80000100600 */
[----:B------:R4:W-:Y:S01]  /*8780*/  STL.S16 [R1+0x21e], R30 ;  /* 0x00021e1e01007387 */ /* 0x0009e20000100600 */
[----:B-1----:R-:W-:Y:S02]  /*8790*/  @!P2 MOV R31, R63 ;  /* 0x0000003f001fa202 */ /* 0x002fe40000000f00 */
[----:B----4-:R-:W-:Y:S01]  /*87a0*/  @!P2 MOV R30, R64 ;  /* 0x00000040001ea202 */ /* 0x010fe20000000f00 */
        /* <DEDUP_REMOVED lines=8> */
[----:B------:R-:W-:Y:S02]  /*8830*/  PRMT R102, R102, 0x5410, RZ ;  /* 0x0000541066667816 */ /* 0x000fe400000000ff */
[----:B------:R-:W-:Y:S02]  /*8840*/  PRMT R103, RZ, 0x7610, R103 ;  /* 0x00007610ff677816 */ /* 0x000fe40000000067 */
[----:B------:R-:W-:Y:S02]  /*8850*/  @!P0 PRMT R102, R102, 0x5410, R75 ;  /* 0x0000541066668816 */ /* 0x000fe4000000004b */
[----:B------:R-:W-:Y:S02]  /*8860*/  @!P0 PRMT R103, R83, 0x7610, R103 ;  /* 0x0000761053678816 */ /* 0x000fe40000000067 */
[C---:B------:R-:W-:Y:S02]  /*8870*/  LOP3.LUT P4, RZ, R5.reuse, 0x800, RZ, 0xc0, !PT ;  /* 0x0000080005ff7812 */ /* 0x040fe4000788c0ff */
        /* <DEDUP_REMOVED lines=10> */
[----:B------:R-:W-:Y:S01]  /*8920*/  LOP3.LUT P6, RZ, R0, 0x8000000, RZ, 0xc0, !PT ;  /* 0x0800000000ff7812 */ /* 0x000fe200078cc0ff */
[----:B------:R0:W-:Y:S04]  /*8930*/  STL [R1+0x18c], R84 ;  /* 0x00018c5401007387 */ /* 0x0001e80000100800 */
[----:B------:R1:W-:Y:S04]  /*8940*/  STL [R1+0x184], R83 ;  /* 0x0001845301007387 */ /* 0x0003e80000100800 */
[----:B------:R4:W3:Y:S01]  /*8950*/  @!P4 LDG.E R21, desc[UR10][R12.64] ;  /* 0x0000000a0c15c981 */ /* 0x0008e2000c1e1900 */
[----:B0-----:R-:W-:-:S03]  /*8960*/  PRMT R84, R84, 0x5410, RZ ;  /* 0x0000541054547816 */ /* 0x001fc600000000ff */
[----:B------:R0:W-:Y:S01]  /*8970*/  STL [R1+0x84], R75 ;  /* 0x0000844b01007387 */ /* 0x0001e20000100800 */
[----:B-1----:R-:W-:Y:S02]  /*8980*/  PRMT R83, R83, 0x5410, RZ ;  /* 0x0000541053537816 */ /* 0x002fe400000000ff */
[----:B----4-:R-:W-:Y:S02]  /*8990*/  @!P3 SHF.R.U32.HI R13, RZ, 0x10, R4 ;  /* 0x00000010ff0db819 */ /* 0x010fe40000011604 */
[----:B------:R-:W-:Y:S02]  /*89a0*/  @!P6 SHF.R.U32.HI R12, RZ, 0x10, R82 ;  /* 0x00000010ff0ce819 */ /* 0x000fe40000011652 */
[----:B------:R-:W-:Y:S02]  /*89b0*/  @!P3 PRMT R84, R84, 0x5410, R13 ;  /* 0x000054105454b816 */ /* 0x000fe4000000000d */
[----:B0-----:R-:W-:Y:S02]  /*89c0*/  PRMT R75, R75, 0x5410, RZ ;  /* 0x000054104b4b7816 */ /* 0x001fe400000000ff */
[----:B------:R-:W-:-:S02]  /*89d0*/  PRMT R57, RZ, 0x7610, R57 ;  /* 0x00007610ff397816 */ /* 0x000fc40000000039 */
[----:B------:R-:W-:Y:S02]  /*89e0*/  @!P3 SHF.R.U32.HI R13, RZ, 0x10, R72 ;  /* 0x00000010ff0db819 */ /* 0x000fe40000011648 */
[----:B------:R-:W-:Y:S02]  /*89f0*/  @!P6 PRMT R83, R83, 0x5410, R12 ;  /* 0x000054105353e816 */ /* 0x000fe4000000000c */
[----:B------:R-:W-:Y:S02]  /*8a00*/  LOP3.LUT P2, RZ, R5, 0x80, RZ, 0xc0, !PT ;  /* 0x0000008005ff7812 */ /* 0x000fe4000784c0ff */
[----:B------:R-:W-:Y:S02]  /*8a10*/  @!P6 PRMT R75, R75, 0x5410, R92 ;  /* 0x000054104b4be816 */ /* 0x000fe4000000005c */
[----:B------:R-:W-:Y:S01]  /*8a20*/  @!P3 PRMT R57, R13, 0x7610, R57 ;  /* 0x000076100d39b816 */ /* 0x000fe20000000039 */
[----:B------:R-:W-:Y:S01]  /*8a30*/  HFMA2.MMA R13, -RZ, RZ, 0, 0 ;  /* 0x00000000ff0d7435 */ /* 0x000fe200000001ff */
[----:B------:R-:W-:-:S02]  /*8a40*/  PRMT R125, RZ, 0x7610, R125 ;  /* 0x00007610ff7d7816 */ /* 0x000fc4000000007d */
[----:B------:R-:W-:Y:S02]  /*8a50*/  @!P6 SHF.R.U32.HI R12, RZ, 0x10, R92 ;  /* 0x00000010ff0ce819 */ /* 0x000fe4000001165c */
[----:B------:R-:W-:Y:S02]  /*8a60*/  PRMT R83, RZ, 0x7610, R83 ;  /* 0x00007610ff537816 */ /* 0x000fe40000000053 */
[----:B------:R-:W-:Y:S02]  /*8a70*/  PRMT R75, RZ, 0x7610, R75 ;  /* 0x00007610ff4b7816 */ /* 0x000fe4000000004b */
[----:B------:R-:W-:Y:S01]  /*8a80*/  @!P6 PRMT R125, R12, 0x7610, R125 ;  /* 0x000076100c7de816 */ /* 0x000fe2000000007d */
[----:B------:R0:W-:Y:S01]  /*8a90*/  STL [R1+0x94], R4 ;  /* 0x0000940401007387 */ /* 0x0001e20000100800 */
[----:B------:R-:W-:Y:S02]  /*8aa0*/  @!P6 PRMT R83, R82, 0x7610, R83 ;  /* 0x000076105253e816 */ /* 0x000fe40000000053 */
[----:B------:R-:W-:Y:S01]  /*8ab0*/  LOP3.LUT P6, RZ, R5, 0x1, RZ, 0xc0, !PT ;  /* 0x0000000105ff7812 */ /* 0x000fe200078cc0ff */
[----:B------:R1:W4:Y:S01]  /*8ac0*/  @!P2 LDG.E R13, desc[UR10][R6.64] ;  /* 0x0000000a060da981 */ /* 0x000322000c1e1900 */
[----:B------:R-:W-:-:S02]  /*8ad0*/  PRMT R86, R86, 0x5410, RZ ;  /* 0x0000541056567816 */ /* 0x000fc400000000ff */
[----:B------:R-:W-:Y:S02]  /*8ae0*/  @!P3 PRMT R75, R4, 0x7610, R75 ;  /* 0x00007610044bb816 */ /* 0x000fe4000000004b */
[----:B0-----:R-:W-:Y:S01]  /*8af0*/  IADD3 R4, R121, 0x1d8, RZ ;  /* 0x000001d879047810 */ /* 0x001fe20007ffe0ff */
[----:B------:R0:W-:Y:S01]  /*8b00*/  STL.S16 [R1+0x212], R2 ;  /* 0x0002120201007387 */ /* 0x0001e20000100600 */
[----:B------:R-:W-:Y:S02]  /*8b10*/  @!P3 PRMT R86, R86, 0x5410, R72 ;  /* 0x000054105656b816 */ /* 0x000fe40000000048 */
[----:B-1----:R-:W-:Y:S02]  /*8b20*/  MOV R6, RZ ;  /* 0x000000ff00067202 */ /* 0x002fe40000000f00 */
[----:B------:R-:W-:Y:S02]  /*8b30*/  SHF.R.S32.HI R7, RZ, 0x1f, R4 ;  /* 0x0000001fff077819 */ /* 0x000fe40000011404 */
[----:B------:R-:W-:Y:S01]  /*8b40*/  ISETP.GE.U32.AND P3, PT, R4, UR18, PT ;  /* 0x0000001204007c0c */ /* 0x000fe2000bf66070 */
[----:B------:R1:W-:Y:S04]  /*8b50*/  STL [R1+0x190], R92 ;  /* 0x0001905c01007387 */ /* 0x0003e80000100800 */
[----:B0-----:R-:W3:Y:S01]  /*8b60*/  LDL.LU R2, [R1+0x390] ;  /* 0x0003900001027983 */ /* 0x001ee20000300800 */
[----:B------:R-:W-:-:S02]  /*8b70*/  ISETP.GE.OR.EX P3, PT, R7, UR19, P1, P3 ;  /* 0x0000001307007c0c */ /* 0x000fc40008f66730 */
[----:B------:R-:W-:Y:S01]  /*8b80*/  MOV R12, RZ ;  /* 0x000000ff000c7202 */ /* 0x000fe20000000f00 */
[----:B------:R0:W4:Y:S01]  /*8b90*/  @!P2 LDG.E R6, desc[UR10][R8.64] ;  /* 0x0000000a0806a981 */ /* 0x000122000c1e1900 */
[----:B-1----:R-:W-:-:S04]  /*8ba0*/  PRMT R92, RZ, 0x7610, R92 ;  /* 0x00007610ff5c7816 */ /* 0x002fc8000000005c */
[----:B------:R1:W4:Y:S01]  /*8bb0*/  @!P4 LDG.E R12, desc[UR10][R14.64] ;  /* 0x0000000a0e0cc981 */ /* 0x000322000c1e1900 */
[----:B0-----:R-:W-:-:S04]  /*8bc0*/  @!P6 SHF.R.U32.HI R8, RZ, 0x10, R74 ;  /* 0x00000010ff08e819 */ /* 0x001fc8000001164a */
[----:B------:R-:W-:Y:S02]  /*8bd0*/  @!P6 PRMT R92, R8, 0x7610, R92 ;  /* 0x00007610085ce816 */ /* 0x000fe4000000005c */
[----:B------:R-:W-:Y:S02]  /*8be0*/  @!P6 SHF.R.U32.HI R8, RZ, 0x10, R93 ;  /* 0x00000010ff08e819 */ /* 0x000fe4000001165d */
[----:B-1----:R-:W-:-:S04]  /*8bf0*/  PRMT R14, RZ, 0x7610, R14 ;  /* 0x00007610ff0e7816 */ /* 0x002fc8000000000e */
[----:B------:R-:W-:Y:S02]  /*8c00*/  @!P6 PRMT R14, R8, 0x7610, R14 ;  /* 0x00007610080ee816 */ /* 0x000fe4000000000e */
[----:B------:R-:W0:Y:S01]  /*8c10*/  @!P3 LDC.64 R8, c[0x0][0x288] ;  /* 0x0000a200ff08bb82 */ /* 0x000e220000000a00 */
[----:B------:R1:W-:Y:S01]  /*8c20*/  STL.S16 [R1+0x2ae], R57 ;  /* 0x0002ae3901007387 */ /* 0x0003e20000100600 */
[----:B------:R-:W-:-:S03]  /*8c30*/  @!P3 MOV R15, R63 ;  /* 0x0000003f000fb202 */ /* 0x000fc60000000f00 */
[----:B------:R-:W-:Y:S03]  /*8c40*/  STL [R1+0x180], R73 ;  /* 0x0001804901007387 */ /* 0x000fe60000100800 */
[----:B-1----:R-:W1:Y:S01]  /*8c50*/  @!P3 LDC.64 R56, c[0x0][0x230] ;  /* 0x00008c00ff38bb82 */ /* 0x002e620000000a00 */
[----:B------:R2:W-:Y:S04]  /*8c60*/  STL [R1+0x194], R72 ;  /* 0x0001944801007387 */ /* 0x0005e80000100800 */
[----:B------:R0:W-:Y:S03]  /*8c70*/  STL.S16 [R1+0x2c0], R14 ;  /* 0x0002c00e01007387 */ /* 0x0001e60000100600 */
[----:B--2---:R-:W2:Y:S01]  /*8c80*/  @!P3 LDC.64 R72, c[0x0][0x228] ;  /* 0x00008a00ff48bb82 */ /* 0x004ea20000000a00 */
[----:B0-----:R-:W-:Y:S01]  /*8c90*/  @!P3 IMAD R7, R7, R8, RZ ;  /* 0x000000080707b224 */ /* 0x001fe200078e02ff */
[----:B------:R-:W-:-:S03]  /*8ca0*/  @!P3 MOV R14, R64 ;  /* 0x00000040000eb202 */ /* 0x000fc60000000f00 */
[C---:B------:R-:W-:Y:S02]  /*8cb0*/  @!P3 IMAD R7, R4.reuse, R9, R7 ;  /* 0x000000090407b224 */ /* 0x040fe400078e0207 */
[----:B------:R-:W-:-:S05]  /*8cc0*/  @!P3 IMAD.WIDE.U32 R14, R4, R8, R14 ;  /* 0x00000008040eb225 */ /* 0x000fca00078e000e */
[----:B------:R-:W-:-:S04]  /*8cd0*/  @!P3 IADD3 R4, R15, R7, RZ ;  /* 0x000000070f04b210 */ /* 0x000fc80007ffe0ff */
[C---:B------:R-:W-:Y:S02]  /*8ce0*/  @!P3 SHF.L.U64.HI R4, R14.reuse, 0x1, R4 ;  /* 0x000000010e04b819 */ /* 0x040fe40000010204 */
[----:B------:R-:W-:Y:S02]  /*8cf0*/  @!P3 SHF.L.U32 R14, R14, 0x1, RZ ;  /* 0x000000010e0eb819 */ /* 0x000fe400000006ff */
[----:B------:R-:W-:Y:S02]  /*8d00*/  LOP3.LUT R5, R5, 0xffefffff, RZ, 0xc0, !PT ;  /* 0xffefffff05057812 */ /* 0x000fe400078ec0ff */
[----:B-1----:R-:W-:Y:S02]  /*8d10*/  @!P3 IADD3 R56, P0, R14, R56, RZ ;  /* 0x000000380e38b210 */ /* 0x002fe40007f1e0ff */
[----:B------:R-:W-:Y:S02]  /*8d20*/  @P2 LOP3.LUT R5, R5, 0x100000, RZ, 0xfc, !PT ;  /* 0x0010000005052812 */ /* 0x000fe400078efcff */
[----:B------:R-:W-:-:S02]  /*8d30*/  @!P3 IADD3.X R57, R4, R57, RZ, P0, !PT ;  /* 0x000000390439b210 */ /* 0x000fc400007fe4ff */
[----:B--2---:R-:W-:Y:S02]  /*8d40*/  @!P3 IADD3 R72, P0, R14, R72, RZ ;  /* 0x000000480e48b210 */ /* 0x004fe40007f1e0ff */
[----:B------:R-:W-:Y:S02]  /*8d50*/  LOP3.LUT R5, R5, 0xffdfffff, RZ, 0xc0, !PT ;  /* 0xffdfffff05057812 */ /* 0x000fe400078ec0ff */
[----:B------:R-:W-:Y:S02]  /*8d60*/  @!P3 IADD3.X R73, R4, R73, RZ, P0, !PT ;  /* 0x000000490449b210 */ /* 0x000fe400007fe4ff */
[C---:B------:R-:W-:Y:S01]  /*8d70*/  LOP3.LUT P0, RZ, R0.reuse, 0x20000000, RZ, 0xc0, !PT ;  /* 0x2000000000ff7812 */ /* 0x040fe2000780c0ff */
[----:B------:R-:W-:Y:S01]  /*8d80*/  HFMA2.MMA R4, -RZ, RZ, 0, 0 ;  /* 0x00000000ff047435 */ /* 0x000fe200000001ff */
[----:B------:R-:W-:Y:S02]  /*8d90*/  @P3 LOP3.LUT R5, R5, 0x200000, RZ, 0xfc, !PT ;  /* 0x0020000005053812 */ /* 0x000fe400078efcff */
[----:B------:R-:W-:-:S02]  /*8da0*/  LOP3.LUT P3, RZ, R0, 0x80000000, RZ, 0xc0, !PT ;  /* 0x8000000000ff7812 */ /* 0x000fc4000786c0ff */
[C---:B------:R-:W-:Y:S01]  /*8db0*/  LOP3.LUT P2, RZ, R0.reuse, 0x40000000, RZ, 0xc0, !PT ;  /* 0x4000000000ff7812 */ /* 0x040fe2000784c0ff */
[----:B------:R0:W-:Y:S01]  /*8dc0*/  STL [R1+0x90], R82 ;  /* 0x0000905201007387 */ /* 0x0001e20000100800 */
[----:B------:R-:W-:Y:S02]  /*8dd0*/  LOP3.LUT P4, RZ, R0, 0x80000, RZ, 0xc0, !PT ;  /* 0x0008000000ff7812 */ /* 0x000fe4000788c0ff */
[----:B------:R-:W-:Y:S01]  /*8de0*/  PRMT R116, RZ, 0x7610, R116 ;  /* 0x00007610ff747816 */ /* 0x000fe20000000074 */
[----:B------:R1:W-:Y:S04]  /*8df0*/  STL [R1+0x98], R74 ;  /* 0x0000984a01007387 */ /* 0x0003e80000100800 */
[----:B------:R2:W4:Y:S01]  /*8e00*/  @!P0 LDG.E R4, desc[UR10][R10.64] ;  /* 0x0000000a0a048981 */ /* 0x000522000c1e1900 */
[----:B0-----:R-:W-:-:S02]  /*8e10*/  PRMT R82, R82, 0x5410, RZ ;  /* 0x0000541052527816 */ /* 0x001fc400000000ff */
[----:B------:R-:W-:Y:S02]  /*8e20*/  @!P6 PRMT R116, R93, 0x7610, R116 ;  /* 0x000076105d74e816 */ /* 0x000fe40000000074 */
[----:B------:R-:W-:Y:S02]  /*8e30*/  @!P6 PRMT R82, R82, 0x5410, R74 ;  /* 0x000054105252e816 */ /* 0x000fe4000000004a */
[----:B-1----:R-:W-:Y:S02]  /*8e40*/  PRMT R74, R74, 0x5410, RZ ;  /* 0x000054104a4a7816 */ /* 0x002fe400000000ff */
[----:B------:R-:W-:Y:S02]  /*8e50*/  LOP3.LUT P6, RZ, R5, 0x8, RZ, 0xc0, !PT ;  /* 0x0000000805ff7812 */ /* 0x000fe400078cc0ff */
[----:B--2---:R-:W-:Y:S01]  /*8e60*/  CS2R R10, SRZ ;  /* 0x00000000000a7805 */ /* 0x004fe2000001ff00 */
[----:B------:R0:W-:Y:S01]  /*8e70*/  STL [R1+0x198], R93 ;  /* 0x0001985d01007387 */ /* 0x0001e20000100800 */
[----:B------:R-:W-:-:S02]  /*8e80*/  @!P3 SHF.R.U32.HI R7, RZ, 0x10, R58 ;  /* 0x00000010ff07b819 */ /* 0x000fc4000001163a */
[----:B------:R-:W-:Y:S01]  /*8e90*/  @!P3 PRMT R74, R74, 0x5410, R58 ;  /* 0x000054104a4ab816 */ /* 0x000fe2000000003a */
[----:B------:R1:W-:Y:S01]  /*8ea0*/  STL [R1+0x9c], R58 ;  /* 0x00009c3a01007387 */ /* 0x0003e20000100800 */
[----:B------:R-:W-:-:S03]  /*8eb0*/  @!P2 SHF.R.U32.HI R8, RZ, 0x10, R96 ;  /* 0x00000010ff08a819 */ /* 0x000fc60000011660 */
[----:B------:R-:W2:Y:S01]  /*8ec0*/  @!P4 LDG.E R10, desc[UR10][R80.64] ;  /* 0x0000000a500ac981 */ /* 0x000ea2000c1e1900 */
[----:B0-----:R-:W-:-:S03]  /*8ed0*/  PRMT R93, RZ, 0x7610, R93 ;  /* 0x00007610ff5d7816 */ /* 0x001fc6000000005d */
[----:B------:R0:W2:Y:S01]  /*8ee0*/  @!P4 LDG.E R11, desc[UR10][R88.64] ;  /* 0x0000000a580bc981 */ /* 0x0000a2000c1e1900 */
[----:B-1----:R-:W-:-:S03]  /*8ef0*/  IADD3 R58, R121, 0x1e0, RZ ;  /* 0x000001e0793a7810 */ /* 0x002fc60007ffe0ff */
[----:B------:R1:W-:Y:S01]  /*8f00*/  STL [R1+0x7c], R59 ;  /* 0x00007c3b01007387 */ /* 0x0003e20000100800 */
[----:B------:R-:W-:Y:S02]  /*8f10*/  @!P2 PRMT R93, R8, 0x7610, R93 ;  /* 0x00007610085da816 */ /* 0x000fe4000000005d */
[----:B------:R-:W-:Y:S02]  /*8f20*/  SHF.R.S32.HI R14, RZ, 0x1f, R58 ;  /* 0x0000001fff0e7819 */ /* 0x000fe4000001143a */
[----:B------:R-:W-:Y:S02]  /*8f30*/  ISETP.GE.U32.AND P4, PT, R58, UR18, PT ;  /* 0x000000123a007c0c */ /* 0x000fe4000bf86070 */
[----:B------:R-:W-:Y:S02]  /*8f40*/  @!P2 SHF.R.U32.HI R8, RZ, 0x10, R66 ;  /* 0x00000010ff08a819 */ /* 0x000fe40000011642 */
[----:B-1----:R-:W-:Y:S02]  /*8f50*/  PRMT R59, RZ, 0x7610, R59 ;  /* 0x00007610ff3b7816 */ /* 0x002fe4000000003b */
[----:B------:R-:W-:-:S02]  /*8f60*/  ISETP.GE.OR.EX P4, PT, R14, UR19, P1, P4 ;  /* 0x000000130e007c0c */ /* 0x000fc40008f86740 */
[----:B------:R-:W-:Y:S02]  /*8f70*/  @!P2 PRMT R59, R8, 0x7610, R59 ;  /* 0x00007610083ba816 */ /* 0x000fe4000000003b */
[----:B0-----:R-:W-:Y:S02]  /*8f80*/  PRMT R89, RZ, 0x7610, R89 ;  /* 0x00007610ff597816 */ /* 0x001fe40000000059 */
[----:B------:R-:W-:Y:S02]  /*8f90*/  @!P6 SHF.R.U32.HI R8, RZ, 0x10, R46 ;  /* 0x00000010ff08e819 */ /* 0x000fe4000001162e */
[----:B------:R-:W-:Y:S01]  /*8fa0*/  PRMT R74, RZ, 0x7610, R74 ;  /* 0x00007610ff4a7816 */ /* 0x000fe2000000004a */
[----:B------:R0:W-:Y:S01]  /*8fb0*/  STL [R1+0xa0], R96 ;  /* 0x0000a06001007387 */ /* 0x0001e20000100800 */
[----:B------:R-:W-:Y:S02]  /*8fc0*/  @!P6 PRMT R89, R8, 0x7610, R89 ;  /* 0x000076100859e816 */ /* 0x000fe40000000059 */
[----:B------:R-:W-:-:S02]  /*8fd0*/  @!P2 PRMT R74, R96, 0x7610, R74 ;  /* 0x00007610604aa816 */ /* 0x000fc4000000004a */
[----:B------:R-:W-:Y:S02]  /*8fe0*/  @!P6 SHF.R.U32.HI R8, RZ, 0x10, R44 ;  /* 0x00000010ff08e819 */ /* 0x000fe4000001162c */
[----:B0-----:R-:W-:-:S04]  /*8ff0*/  PRMT R96, R96, 0x5410, RZ ;  /* 0x0000541060607816 */ /* 0x001fc800000000ff */
[----:B------:R-:W-:Y:S02]  /*9000*/  @!P6 PRMT R96, R96, 0x5410, R8 ;  /* 0x000054106060e816 */ /* 0x000fe40000000008 */
[----:B------:R-:W0:Y:S01]  /*9010*/  @!P4 LDC.64 R8, c[0x0][0x288] ;  /* 0x0000a200ff08cb82 */ /* 0x000e220000000a00 */
[----:B------:R-:W-:Y:S01]  /*9020*/  PRMT R88, R88, 0x5410, RZ ;  /* 0x0000541058587816 */ /* 0x000fe200000000ff */
[----:B------:R0:W-:Y:S01]  /*9030*/  STL [R1+0xa4], R46 ;  /* 0x0000a42e01007387 */ /* 0x0001e20000100800 */
[----:B------:R-:W-:Y:S02]  /*9040*/  @!P4 MOV R15, R63 ;  /* 0x0000003f000fc202 */ /* 0x000fe40000000f00 */
[----:B------:R-:W-:Y:S01]  /*9050*/  @!P6 PRMT R88, R88, 0x5410, R46 ;  /* 0x000054105858e816 */ /* 0x000fe2000000002e */
[----:B------:R1:W-:Y:S01]  /*9060*/  STL.S16 [R1+0x2c2], R59 ;  /* 0x0002c23b01007387 */ /* 0x0003e20000100600 */
[----:B------:R-:W-:Y:S02]  /*9070*/  PRMT R82, RZ, 0x7610, R82 ;  /* 0x00007610ff527816 */ /* 0x000fe40000000052 */
[----:B------:R-:W-:Y:S01]  /*9080*/  PRMT R114, RZ, 0x7610, R114 ;  /* 0x00007610ff727816 */ /* 0x000fe20000000072 */
[----:B------:R-:W-:Y:S01]  /*9090*/  STL.S16 [R1+0x21c], R61 ;  /* 0x00021c3d01007387 */ /* 0x000fe20000100600 */
[----:B------:R-:W-:-:S02]  /*90a0*/  @!P3 PRMT R82, R7, 0x7610, R82 ;  /* 0x000076100752b816 */ /* 0x000fc40000000052 */
[----:B------:R-:W-:Y:S01]  /*90b0*/  @!P3 SHF.R.U32.HI R7, RZ, 0x10, R60 ;  /* 0x00000010ff07b819 */ /* 0x000fe2000001163c */
[----:B0-----:R-:W-:Y:S01]  /*90c0*/  @!P4 IMAD R46, R14, R8, RZ ;  /* 0x000000080e2ec224 */ /* 0x001fe200078e02ff */
[----:B------:R-:W-:-:S03]  /*90d0*/  @!P4 MOV R14, R64 ;  /* 0x00000040000ec202 */ /* 0x000fc60000000f00 */
[C---:B------:R-:W-:Y:S02]  /*90e0*/  @!P4 IMAD R9, R58.reuse, R9, R46 ;  /* 0x000000093a09c224 */ /* 0x040fe400078e022e */
[----:B------:R-:W-:Y:S02]  /*90f0*/  @!P4 IMAD.WIDE.U32 R14, R58, R8, R14 ;  /* 0x000000083a0ec225 */ /* 0x000fe400078e000e */
[----:B-1----:R-:W0:Y:S01]  /*9100*/  @!P4 LDC.64 R58, c[0x0][0x230] ;  /* 0x00008c00ff3acb82 */ /* 0x002e220000000a00 */
[----:B------:R-:W-:Y:S01]  /*9110*/  @!P3 PRMT R114, R60, 0x7610, R114 ;  /* 0x000076103c72b816 */ /* 0x000fe20000000072 */
[----:B------:R1:W-:Y:S01]  /*9120*/  STL [R1+0x19c], R60 ;  /* 0x00019c3c01007387 */ /* 0x0003e20000100800 */
[----:B------:R-:W-:-:S05]  /*9130*/  PRMT R113, RZ, 0x7610, R113 ;  /* 0x00007610ff717816 */ /* 0x000fca0000000071 */
[----:B-1----:R-:W1:Y:S01]  /*9140*/  @!P4 LDC.64 R60, c[0x0][0x228] ;  /* 0x00008a00ff3ccb82 */ /* 0x002e620000000a00 */
[----:B------:R-:W-:Y:S02]  /*9150*/  @!P4 IADD3 R8, R15, R9, RZ ;  /* 0x000000090f08c210 */ /* 0x000fe40007ffe0ff */
[----:B------:R-:W-:Y:S02]  /*9160*/  @!P3 PRMT R113, R7, 0x7610, R113 ;  /* 0x000076100771b816 */ /* 0x000fe40000000071 */
[----:B------:R-:W-:Y:S02]  /*9170*/  MOV R7, RZ ;  /* 0x000000ff00077202 */ /* 0x000fe40000000f00 */
[C---:B------:R-:W-:Y:S02]  /*9180*/  @!P4 SHF.L.U64.HI R8, R14.reuse, 0x1, R8 ;  /* 0x000000010e08c819 */ /* 0x040fe40000010208 */
[----:B------:R-:W-:Y:S02]  /*9190*/  @!P4 SHF.L.U32 R14, R14, 0x1, RZ ;  /* 0x000000010e0ec819 */ /* 0x000fe400000006ff */
[----:B------:R-:W2:Y:S01]  /*91a0*/  @!P0 LDG.E R7, desc[UR10][R70.64] ;  /* 0x0000000a46078981 */ /* 0x000ea2000c1e1900 */
[----:B------:R-:W-:-:S02]  /*91b0*/  PRMT R93, R93, 0x5410, RZ ;  /* 0x000054105d5d7816 */ /* 0x000fc400000000ff */
[----:B0-----:R-:W-:Y:S02]  /*91c0*/  @!P4 IADD3 R58, P0, R14, R58, RZ ;  /* 0x0000003a0e3ac210 */ /* 0x001fe40007f1e0ff */
[----:B------:R-:W-:Y:S02]  /*91d0*/  @!P2 PRMT R93, R93, 0x5410, R66 ;  /* 0x000054105d5da816 */ /* 0x000fe40000000042 */
[C---:B------:R-:W-:Y:S02]  /*91e0*/  LOP3.LUT P2, RZ, R5.reuse, 0x2, RZ, 0xc0, !PT ;  /* 0x0000000205ff7812 */ /* 0x040fe4000784c0ff */
[----:B------:R-:W-:Y:S02]  /*91f0*/  @!P4 IADD3.X R59, R8, R59, RZ, P0, !PT ;  /* 0x0000003b083bc210 */ /* 0x000fe400007fe4ff */
[----:B------:R-:W-:Y:S02]  /*9200*/  LOP3.LUT R5, R5, 0xfffbffff, RZ, 0xc0, !PT ;  /* 0xfffbffff05057812 */ /* 0x000fe400078ec0ff */
[----:B-1----:R-:W-:-:S02]  /*9210*/  @!P4 IADD3 R60, P0, R14, R60, RZ ;  /* 0x0000003c0e3cc210 */ /* 0x002fc40007f1e0ff */
[----:B------:R-:W-:Y:S02]  /*9220*/  PRMT R110, RZ, 0x7610, R110 ;  /* 0x00007610ff6e7816 */ /* 0x000fe4000000006e */
[----:B------:R-:W-:Y:S02]  /*9230*/  @!P4 IADD3.X R61, R8, R61, RZ, P0, !PT ;  /* 0x0000003d083dc210 */ /* 0x000fe400007fe4ff */
[----:B------:R-:W-:Y:S02]  /*9240*/  @P4 LOP3.LUT R5, R5, 0x40000, RZ, 0xfc, !PT ;  /* 0x0004000005054812 */ /* 0x000fe400078efcff */
[----:B------:R-:W-:Y:S01]  /*9250*/  LOP3.LUT P4, RZ, R0, 0x40, RZ, 0xc0, !PT ;  /* 0x0000004000ff7812 */ /* 0x000fe2000788c0ff */
[----:B------:R0:W-:Y:S01]  /*9260*/  STL [R1+0x1a4], R44 ;  /* 0x0001a42c01007387 */ /* 0x0001e20000100800 */
[----:B------:R-:W-:Y:S01]  /*9270*/  @!P6 PRMT R110, R44, 0x7610, R110 ;  /* 0x000076102c6ee816 */ /* 0x000fe2000000006e */
[----:B0-----:R-:W-:Y:S01]  /*9280*/  HFMA2.MMA R44, -RZ, RZ, 0, 0 ;  /* 0x00000000ff2c7435 */ /* 0x001fe200000001ff */
[----:B------:R-:W-:Y:S01]  /*9290*/  @!P5 SHF.R.U32.HI R8, RZ, 0x10, R47 ;  /* 0x00000010ff08d819 */ /* 0x000fe2000001162f */
[----:B------:R0:W-:Y:S01]  /*92a0*/  STL [R1+0x1a0], R66 ;  /* 0x0001a04201007387 */ /* 0x0001e20000100800 */
[----:B------:R-:W-:-:S07]  /*92b0*/  PRMT R107, RZ, 0x7610, R107 ;  /* 0x00007610ff6b7816 */ /* 0x000fce000000006b */
[----:B------:R1:W2:Y:S01]  /*92c0*/  @!P4 LDG.E R44, desc[UR10][R76.64] ;  /* 0x0000000a4c2cc981 */ /* 0x0002a2000c1e1900 */
[----:B------:R-:W-:Y:S02]  /*92d0*/  PRMT R108, RZ, 0x7610, R108 ;  /* 0x00007610ff6c7816 */ /* 0x000fe4000000006c */
[----:B0-----:R-:W-:Y:S02]  /*92e0*/  PRMT R66, R66, 0x5410, RZ ;  /* 0x0000541042427816 */ /* 0x001fe400000000ff */
[----:B-1----:R-:W-:-:S04]  /*92f0*/  PRMT R76, RZ, 0x7610, R76 ;  /* 0x00007610ff4c7816 */ /* 0x002fc8000000004c */
[----:B------:R-:W-:Y:S02]  /*9300*/  @!P5 PRMT R76, R8, 0x7610, R76 ;  /* 0x00007610084cd816 */ /* 0x000fe4000000004c */
[----:B------:R-:W-:Y:S02]  /*9310*/  @!P5 SHF.R.U32.HI R8, RZ, 0x10, R48 ;  /* 0x00000010ff08d819 */ /* 0x000fe40000011630 */
[----:B------:R-:W-:Y:S02]  /*9320*/  @!P5 PRMT R66, R66, 0x5410, R47 ;  /* 0x000054104242d816 */ /* 0x000fe4000000002f */
[----:B------:R-:W-:Y:S02]  /*9330*/  @!P5 PRMT R107, R8, 0x7610, R107 ;  /* 0x00007610086bd816 */ /* 0x000fe4000000006b */
[----:B------:R-:W-:Y:S02]  /*9340*/  @!P5 PRMT R108, R48, 0x7610, R108 ;  /* 0x00007610306cd816 */ /* 0x000fe4000000006c */
[----:B------:R-:W-:Y:S01]  /*9350*/  LOP3.LUT P5, RZ, R5, 0x800000, RZ, 0xc0, !PT ;  /* 0x0080000005ff7812 */ /* 0x000fe200078ac0ff */
[----:B------:R0:W-:Y:S01]  /*9360*/  STL [R1+0xa8], R47 ;  /* 0x0000a82f01007387 */ /* 0x0001e20000100800 */
[----:B------:R-:W-:-:S02]  /*9370*/  PRMT R66, RZ, 0x7610, R66 ;  /* 0x00007610ff427816 */ /* 0x000fc40000000042 */
[----:B------:R-:W-:Y:S01]  /*9380*/  LOP3.LUT P6, RZ, R5, 0x40, RZ, 0xc0, !PT ;  /* 0x0000004005ff7812 */ /* 0x000fe200078cc0ff */
[----:B------:R1:W-:Y:S01]  /*9390*/  STL [R1+0x1a8], R48 ;  /* 0x0001a83001007387 */ /* 0x0003e20000100800 */
[----:B------:R-:W-:Y:S02]  /*93a0*/  @!P2 SHF.R.U32.HI R8, RZ, 0x10, R52 ;  /* 0x00000010ff08a819 */ /* 0x000fe40000011634 */
[----:B------:R-:W-:Y:S01]  /*93b0*/  @!P2 PRMT R66, R52, 0x7610, R66 ;  /* 0x000076103442a816 */ /* 0x000fe20000000042 */
[----:B------:R3:W-:Y:S01]  /*93c0*/  STL [R1+0xac], R52 ;  /* 0x0000ac3401007387 */ /* 0x0007e20000100800 */
[----:B0-----:R-:W-:Y:S02]  /*93d0*/  CS2R R46, SRZ ;  /* 0x00000000002e7805 */ /* 0x001fe4000001ff00 */
[----:B------:R-:W-:Y:S02]  /*93e0*/  PRMT R70, RZ, 0x7610, R70 ;  /* 0x00007610ff467816 */ /* 0x000fe40000000046 */
[----:B-1----:R-:W-:-:S02]  /*93f0*/  MOV R48, RZ ;  /* 0x000000ff00307202 */ /* 0x002fc40000000f00 */
[----:B------:R0:W2:Y:S01]  /*9400*/  @!P5 LDG.E R47, desc[UR10][R68.64] ;  /* 0x0000000a442fd981 */ /* 0x0000a2000c1e1900 */
[----:B---3--:R-:W-:-:S03]  /*9410*/  IADD3 R52, R121, 0x1e8, RZ ;  /* 0x000001e879347810 */ /* 0x008fc60007ffe0ff */
[----:B------:R1:W3:Y:S01]  /*9420*/  @!P5 LDG.E R48, desc[UR10][R90.64] ;  /* 0x0000000a5a30d981 */ /* 0x0002e2000c1e1900 */
[----:B------:R-:W-:Y:S02]  /*9430*/  @!P2 PRMT R70, R8, 0x7610, R70 ;  /* 0x000076100846a816 */ /* 0x000fe40000000046 */
[----:B------:R-:W-:Y:S01]  /*9440*/  ISETP.GE.U32.AND P5, PT, R52, UR18, PT ;  /* 0x0000001234007c0c */ /* 0x000fe2000bfa6070 */
[----:B------:R-:W-:Y:S01]  /*9450*/  STL [R1+0xb8], R26 ;  /* 0x0000b81a01007387 */ /* 0x000fe20000100800 */
[----:B------:R-:W-:Y:S02]  /*9460*/  PRMT R14, RZ, 0x7610, R14 ;  /* 0x00007610ff0e7816 */ /* 0x000fe4000000000e */
[----:B0-----:R-:W-:Y:S01]  /*9470*/  SHF.R.S32.HI R68, RZ, 0x1f, R52 ;  /* 0x0000001fff447819 */ /* 0x001fe20000011434 */
[----:B------:R-:W-:Y:S01]  /*9480*/  STL [R1+0x1b8], R27 ;  /* 0x0001b81b01007387 */ /* 0x000fe20000100800 */
[----:B------:R-:W-:Y:S02]  /*9490*/  @!P2 SHF.R.U32.HI R8, RZ, 0x10, R97 ;  /* 0x00000010ff08a819 */ /* 0x000fe40000011661 */
[----:B-1----:R-:W-:Y:S01]  /*94a0*/  PRMT R90, RZ, 0x5410, RZ ;  /* 0x00005410ff5a7816 */ /* 0x002fe200000000ff */
[----:B------:R-:W-:Y:S01]  /*94b0*/  STL [R1+0x1b4], R25 ;  /* 0x0001b41901007387 */ /* 0x000fe20000100800 */
[----:B------:R-:W-:-:S02]  /*94c0*/  ISETP.GE.OR.EX P5, PT, R68, UR19, P1, P5 ;  /* 0x0000001344007c0c */ /* 0x000fc40008fa6750 */
[----:B------:R-:W-:Y:S01]  /*94d0*/  @!P2 PRMT R14, R8, 0x7610, R14 ;  /* 0x00007610080ea816 */ /* 0x000fe2000000000e */
[----:B------:R-:W-:Y:S01]  /*94e0*/  STL [R1+0xb4], R24 ;  /* 0x0000b41801007387 */ /* 0x000fe20000100800 */
[----:B------:R-:W-:Y:S02]  /*94f0*/  @!P6 SHF.R.U32.HI R8, RZ, 0x10, R98 ;  /* 0x00000010ff08e819 */ /* 0x000fe40000011662 */
[----:B------:R-:W-:Y:S01]  /*9500*/  @!P6 PRMT R90, R98, 0x7610, R90 ;  /* 0x00007610625ae816 */ /* 0x000fe2000000005a */
[----:B------:R-:W-:Y:S01]  /*9510*/  STL [R1+0xbc], R45 ;  /* 0x0000bc2d01007387 */ /* 0x000fe20000100800 */
[----:B------:R-:W-:Y:S02]  /*9520*/  PRMT R9, RZ, 0x7610, R9 ;  /* 0x00007610ff097816 */ /* 0x000fe40000000009 */
[----:B------:R-:W-:Y:S01]  /*9530*/  @!P6 PRMT R90, R90, 0x5410, R8 ;  /* 0x000054105a5ae816 */ /* 0x000fe20000000008 */
[----:B------:R-:W-:Y:S01]  /*9540*/  STL [R1+0x1bc], R49 ;  /* 0x0001bc3101007387 */ /* 0x000fe20000100800 */
[----:B------:R-:W-:-:S02]  /*9550*/  @!P2 PRMT R9, R97, 0x7610, R9 ;  /* 0x000076106109a816 */ /* 0x000fc40000000009 */
[----:B------:R-:W-:Y:S01]  /*9560*/  @!P6 SHF.R.U32.HI R8, RZ, 0x10, R99 ;  /* 0x00000010ff08e819 */ /* 0x000fe20000011663 */
[----:B------:R-:W-:Y:S01]  /*9570*/  STL.S16 [R1+0x220], R120 ;  /* 0x0002207801007387 */ /* 0x000fe20000100600 */
[----:B------:R-:W-:-:S03]  /*9580*/  PRMT R91, RZ, 0x7610, R91 ;  /* 0x00007610ff5b7816 */ /* 0x000fc6000000005b */
[----:B------:R0:W-:Y:S01]  /*9590*/  STL.S16 [R1+0x2c6], R9 ;  /* 0x0002c60901007387 */ /* 0x0001e20000100600 */
[----:B------:R-:W-:-:S03]  /*95a0*/  @!P6 PRMT R91, R8, 0x7610, R91 ;  /* 0x00007610085be816 */ /* 0x000fc6000000005b */
[----:B------:R1:W-:Y:S01]  /*95b0*/  STL.S16 [R1+0x2c4], R70 ;  /* 0x0002c44601007387 */ /* 0x0003e20000100600 */
[----:B------:R-:W-:-:S03]  /*95c0*/  @!P5 MOV R15, R63 ;  /* 0x0000003f000fd202 */ /* 0x000fc60000000f00 */
[----:B------:R1:W-:Y:S01]  /*95d0*/  STL.S16 [R1+0x2c8], R14 ;  /* 0x0002c80e01007387 */ /* 0x0003e20000100600 */
[----:B0-----:R-:W0:Y:S01]  /*95e0*/  @!P5 LDC.64 R8, c[0x0][0x288] ;  /* 0x0000a200ff08db82 */ /* 0x001e220000000a00 */
[----:B------:R-:W-:Y:S02]  /*95f0*/  LOP3.LUT P2, RZ, R0, 0x10, RZ, 0xc0, !PT ;  /* 0x0000001000ff7812 */ /* 0x000fe4000784c0ff */
[----:B------:R-:W2:Y:S01]  /*9600*/  LDL.LU R120, [R1+0x3a8] ;  /* 0x0003a80001787983 */ /* 0x000ea20000300800 */
[----:B------:R-:W-:Y:S02]  /*9610*/  LOP3.LUT P3, RZ, R5, 0x20, RZ, 0xc0, !PT ;  /* 0x0000002005ff7812 */ /* 0x000fe4000786c0ff */
[----:B------:R-:W-:Y:S01]  /*9620*/  PRMT R76, R76, 0x5410, RZ ;  /* 0x000054104c4c7816 */ /* 0x000fe200000000ff */
[----:B------:R-:W3:Y:S01]  /*9630*/  @!P4 LDG.E R46, desc[UR10][R78.64] ;  /* 0x0000000a4e2ec981 */ /* 0x000ee2000c1e1900 */
[----:B-1----:R-:W1:Y:S01]  /*9640*/  @!P5 LDC.64 R70, c[0x0][0x230] ;  /* 0x00008c00ff46db82 */ /* 0x002e620000000a00 */
[----:B------:R-:W-:Y:S01]  /*9650*/  @!P5 MOV R14, R64 ;  /* 0x00000040000ed202 */ /* 0x000fe20000000f00 */
[----:B0-----:R-:W-:-:S04]  /*9660*/  @!P5 IMAD R68, R68, R8, RZ ;  /* 0x000000084444d224 */ /* 0x001fc800078e02ff */
[C---:B------:R-:W-:Y:S02]  /*9670*/  @!P5 IMAD R9, R52.reuse, R9, R68 ;  /* 0x000000093409d224 */ /* 0x040fe400078e0244 */
[----:B------:R-:W0:Y:S01]  /*9680*/  @!P5 LDC.64 R68, c[0x0][0x228] ;  /* 0x00008a00ff44db82 */ /* 0x000e220000000a00 */
[----:B------:R-:W-:-:S05]  /*9690*/  @!P5 IMAD.WIDE.U32 R14, R52, R8, R14 ;  /* 0x00000008340ed225 */ /* 0x000fca00078e000e */
[----:B------:R-:W-:-:S04]  /*96a0*/  @!P5 IADD3 R8, R15, R9, RZ ;  /* 0x000000090f08d210 */ /* 0x000fc80007ffe0ff */
[C---:B------:R-:W-:Y:S02]  /*96b0*/  @!P5 SHF.L.U64.HI R8, R14.reuse, 0x1, R8 ;  /* 0x000000010e08d819 */ /* 0x040fe40000010208 */
[----:B------:R-:W-:Y:S01]  /*96c0*/  @!P5 SHF.L.U32 R14, R14, 0x1, RZ ;  /* 0x000000010e0ed819 */ /* 0x000fe200000006ff */
[----:B------:R-:W-:Y:S01]  /*96d0*/  HFMA2.MMA R52, -RZ, RZ, 0, 0 ;  /* 0x00000000ff347435 */ /* 0x000fe200000001ff */
[----:B------:R-:W-:Y:S02]  /*96e0*/  LOP3.LUT R5, R5, 0xfffeffff, RZ, 0xc0, !PT ;  /* 0xfffeffff05057812 */ /* 0x000fe400078ec0ff */
[----:B-1----:R-:W-:Y:S02]  /*96f0*/  @!P5 IADD3 R70, P0, R14, R70, RZ ;  /* 0x000000460e46d210 */ /* 0x002fe40007f1e0ff */
[----:B------:R-:W-:Y:S02]  /*9700*/  @P5 LOP3.LUT R5, R5, 0x10000, RZ, 0xfc, !PT ;  /* 0x0001000005055812 */ /* 0x000fe400078efcff */
[----:B------:R-:W-:-:S02]  /*9710*/  @!P5 IADD3.X R71, R8, R71, RZ, P0, !PT ;  /* 0x000000470847d210 */ /* 0x000fc400007fe4ff */
[----:B------:R-:W-:Y:S01]  /*9720*/  @!P6 PRMT R76, R76, 0x5410, R99 ;  /* 0x000054104c4ce816 */ /* 0x000fe20000000063 */
[----:B------:R1:W3:Y:S01]  /*9730*/  @!P2 LDG.E R52, desc[UR10][R54.64] ;  /* 0x0000000a3634a981 */ /* 0x0002e2000c1e1900 */
[----:B0-----:R-:W-:Y:S02]  /*9740*/  @!P5 IADD3 R68, P0, R14, R68, RZ ;  /* 0x000000440e44d210 */ /* 0x001fe40007f1e0ff */
[----:B------:R-:W-:Y:S02]  /*9750*/  LOP3.LUT P6, RZ, R5, 0x400000, RZ, 0xc0, !PT ;  /* 0x0040000005ff7812 */ /* 0x000fe400078cc0ff */
[----:B------:R-:W-:Y:S02]  /*9760*/  @!P5 IADD3.X R69, R8, R69, RZ, P0, !PT ;  /* 0x000000450845d210 */ /* 0x000fe400007fe4ff */
[----:B------:R-:W-:Y:S02]  /*9770*/  @!P3 SHF.R.U32.HI R8, RZ, 0x10, R24 ;  /* 0x00000010ff08b819 */ /* 0x000fe40000011618 */
[----:B-1----:R-:W-:-:S02]  /*9780*/  PRMT R55, R55, 0x5410, RZ ;  /* 0x0000541037377816 */ /* 0x002fc400000000ff */
[----:B------:R-:W-:Y:S02]  /*9790*/  PRMT R54, R54, 0x5410, RZ ;  /* 0x0000541036367816 */ /* 0x000fe400000000ff */
[----:B------:R-:W-:Y:S02]  /*97a0*/  @!P3 PRMT R55, R55, 0x5410, R8 ;  /* 0x000054103737b816 */ /* 0x000fe40000000008 */
[----:B------:R-:W-:Y:S02]  /*97b0*/  @!P3 SHF.R.U32.HI R8, RZ, 0x10, R25 ;  /* 0x00000010ff08b819 */ /* 0x000fe40000011619 */
[----:B------:R-:W-:Y:S02]  /*97c0*/  PRMT R91, R91, 0x5410, RZ ;  /* 0x000054105b5b7816 */ /* 0x000fe400000000ff */
[----:B------:R-:W-:Y:S02]  /*97d0*/  @!P3 PRMT R54, R54, 0x5410, R8 ;  /* 0x000054103636b816 */ /* 0x000fe40000000008 */
[----:B------:R-:W-:-:S02]  /*97e0*/  @!P6 SHF.R.U32.HI R8, RZ, 0x10, R26 ;  /* 0x00000010ff08e819 */ /* 0x000fc4000001161a */
[----:B------:R-:W-:Y:S02]  /*97f0*/  PRMT R2, RZ, 0x7610, R2 ;  /* 0x00007610ff027816 */ /* 0x000fe40000000002 */
[----:B------:R-:W-:Y:S02]  /*9800*/  @!P6 PRMT R91, R91, 0x5410, R8 ;  /* 0x000054105b5be816 */ /* 0x000fe40000000008 */
[----:B------:R-:W-:-:S04]  /*9810*/  @!P6 SHF.R.U32.HI R8, RZ, 0x10, R27 ;  /* 0x00000010ff08e819 */ /* 0x000fc8000001161b */
[----:B------:R-:W-:-:S05]  /*9820*/  @!P6 PRMT R2, R8, 0x7610, R2 ;  /* 0x000076100802e816 */ /* 0x000fca0000000002 */
[----:B------:R0:W-:Y:S04]  /*9830*/  STL.S16 [R1+0x2ce], R2 ;  /* 0x0002ce0201007387 */ /* 0x0001e80000100600 */
[----:B0-----:R-:W4:Y:S01]  /*9840*/  LDL.LU R2, [R1+0x38c] ;  /* 0x00038c0001027983 */ /* 0x001f220000300800 */
[----:B------:R-:W-:Y:S02]  /*9850*/  PRMT R55, RZ, 0x7610, R55 ;  /* 0x00007610ff377816 */ /* 0x000fe40000000037 */
[----:B------:R-:W-:Y:S02]  /*9860*/  PRMT R96, RZ, 0x7610, R96 ;  /* 0x00007610ff607816 */ /* 0x000fe40000000060 */
[----:B------:R-:W-:Y:S02]  /*9870*/  @!P3 PRMT R55, R24, 0x7610, R55 ;  /* 0x000076101837b816 */ /* 0x000fe40000000037 */
[----:B------:R-:W-:-:S02]  /*9880*/  @!P3 PRMT R96, R25, 0x7610, R96 ;  /* 0x000076101960b816 */ /* 0x000fc40000000060 */
[----:B------:R-:W-:Y:S02]  /*9890*/  LOP3.LUT P3, RZ, R5, 0x400, RZ, 0xc0, !PT ;  /* 0x0000040005ff7812 */ /* 0x000fe4000786c0ff */
[----:B------:R-:W-:Y:S02]  /*98a0*/  PRMT R54, RZ, 0x7610, R54 ;  /* 0x00007610ff367816 */ /* 0x000fe40000000036 */
[----:B------:R-:W-:Y:S02]  /*98b0*/  PRMT R8, RZ, 0x7610, R8 ;  /* 0x00007610ff087816 */ /* 0x000fe40000000008 */
[----:B------:R-:W-:Y:S02]  /*98c0*/  @!P6 PRMT R54, R26, 0x7610, R54 ;  /* 0x000076101a36e816 */ /* 0x000fe40000000036 */
[----:B------:R-:W-:Y:S02]  /*98d0*/  @!P6 PRMT R8, R27, 0x7610, R8 ;  /* 0x000076101b08e816 */ /* 0x000fe40000000008 */
[----:B------:R-:W-:-:S02]  /*98e0*/  IADD3 R26, R121, 0x1f0, RZ ;  /* 0x000001f0791a7810 */ /* 0x000fc40007ffe0ff */
[----:B------:R-:W-:Y:S01]  /*98f0*/  PRMT R14, RZ, 0x7610, R14 ;  /* 0x00007610ff0e7816 */ /* 0x000fe2000000000e */
[----:B------:R0:W-:Y:S01]  /*9900*/  STL.S16 [R1+0x2cc], R8 ;  /* 0x0002cc0801007387 */ /* 0x0001e20000100600 */
[----:B------:R-:W-:Y:S02]  /*9910*/  SHF.R.S32.HI R27, RZ, 0x1f, R26 ;  /* 0x0000001fff1b7819 */ /* 0x000fe4000001141a */
[----:B------:R-:W-:-:S04]  /*9920*/  ISETP.GE.U32.AND P6, PT, R26, UR18, PT ;  /* 0x000000121a007c0c */ /* 0x000fc8000bfc6070 */
[----:B------:R-:W-:Y:S02]  /*9930*/  ISETP.GE.OR.EX P6, PT, R27, UR19, P1, P6 ;  /* 0x000000131b007c0c */ /* 0x000fe40008fc6760 */
[----:B0-----:R-:W-:Y:S02]  /*9940*/  @!P3 SHF.R.U32.HI R8, RZ, 0x10, R45 ;  /* 0x00000010ff08b819 */ /* 0x001fe4000001162d */
[----:B------:R-:W-:Y:S02]  /*9950*/  PRMT R9, RZ, 0x7610, R9 ;  /* 0x00007610ff097816 */ /* 0x000fe40000000009 */
[----:B------:R-:W-:Y:S02]  /*9960*/  @!P3 PRMT R14, R8, 0x7610, R14 ;  /* 0x00007610080eb816 */ /* 0x000fe4000000000e */
[----:B------:R-:W-:-:S04]  /*9970*/  @!P3 SHF.R.U32.HI R8, RZ, 0x10, R49 ;  /* 0x00000010ff08b819 */ /* 0x000fc80000011631 */
[----:B------:R-:W-:-:S05]  /*9980*/  @!P3 PRMT R9, R8, 0x7610, R9 ;  /* 0x000076100809b816 */ /* 0x000fca0000000009 */
[----:B------:R0:W-:Y:S02]  /*9990*/  STL.S16 [R1+0x2d2], R9 ;  /* 0x0002d20901007387 */ /* 0x0001e40000100600 */
[----:B0-----:R-:W0:Y:S01]  /*99a0*/  @!P6 LDC.64 R8, c[0x0][0x288] ;  /* 0x0000a200ff08eb82 */ /* 0x001e220000000a00 */
[----:B------:R-:W-:Y:S02]  /*99b0*/  LOP3.LUT P5, RZ, R0, 0x8, RZ, 0xc0, !PT ;  /* 0x0000000800ff7812 */ /* 0x000fe400078ac0ff */
[----:B------:R-:W-:Y:S01]  /*99c0*/  PRMT R15, RZ, 0x7610, R15 ;  /* 0x00007610ff0f7816 */ /* 0x000fe2000000000f */
[----:B------:R-:W-:-:S03]  /*99d0*/  HFMA2.MMA R25, -RZ, RZ, 0, 0 ;  /* 0x00000000ff197435 */ /* 0x000fc600000001ff */
[----:B------:R-:W-:Y:S01]  /*99e0*/  @!P3 PRMT R15, R45, 0x7610, R15 ;  /* 0x000076102d0fb816 */ /* 0x000fe2000000000f */
[----:B------:R1:W-:Y:S04]  /*99f0*/  STL.S16 [R1+0x2d0], R14 ;  /* 0x0002d00e01007387 */ /* 0x0003e80000100600 */
[----:B------:R1:W-:Y:S04]  /*9a00*/  STL.S16 [R1+0x2ca], R15 ;  /* 0x0002ca0f01007387 */ /* 0x0003e80000100600 */
[----:B------:R0:W3:Y:S01]  /*9a10*/  @!P5 LDG.E R25, desc[UR10][R40.64] ;  /* 0x0000000a2819d981 */ /* 0x0000e2000c1e1900 */
[----:B-1----:R-:W-:-:S02]  /*9a20*/  @!P6 MOV R14, R64 ;  /* 0x00000040000ee202 */ /* 0x002fc40000000f00 */
[----:B------:R-:W-:Y:S01]  /*9a30*/  @!P6 MOV R15, R63 ;  /* 0x0000003f000fe202 */ /* 0x000fe20000000f00 */
[-C--:B0-----:R-:W-:Y:S01]  /*9a40*/  @!P6 IMAD R27, R27, R8.reuse, RZ ;  /* 0x000000081b1be224 */ /* 0x081fe200078e02ff */
[----:B------:R-:W-:Y:S01]  /*9a50*/  CS2R R40, SRZ ;  /* 0x0000000000287805 */ /* 0x000fe2000001ff00 */
[----:B------:R-:W-:-:S04]  /*9a60*/  @!P6 IMAD.WIDE.U32 R14, R26, R8, R14 ;  /* 0x000000081a0ee225 */ /* 0x000fc800078e000e */
[----:B------:R-:W-:Y:S01]  /*9a70*/  @!P6 IMAD R9, R26, R9, R27 ;  /* 0x000000091a09e224 */ /* 0x000fe200078e021b */
[----:B------:R0:W3:Y:S01]  /*9a80*/  @!P5 LDG.E R40, desc[UR10][R42.64] ;  /* 0x0000000a2a28d981 */ /* 0x0000e2000c1e1900 */
[----:B------:R-:W1:Y:S08]  /*9a90*/  @!P6 LDC.64 R26, c[0x0][0x230] ;  /* 0x00008c00ff1aeb82 */ /* 0x000e700000000a00 */
[----:B0-----:R-:W0:Y:S01]  /*9aa0*/  @!P6 LDC.64 R42, c[0x0][0x228] ;  /* 0x00008a00ff2aeb82 */ /* 0x001e220000000a00 */
[----:B------:R-:W-:-:S02]  /*9ab0*/  @!P6 IADD3 R8, R15, R9, RZ ;  /* 0x000000090f08e210 */ /* 0x000fc40007ffe0ff */
[----:B------:R-:W-:Y:S02]  /*9ac0*/  MOV R24, RZ ;  /* 0x000000ff00187202 */ /* 0x000fe40000000f00 */
[C---:B------:R-:W-:Y:S02]  /*9ad0*/  @!P6 SHF.L.U64.HI R8, R14.reuse, 0x1, R8 ;  /* 0x000000010e08e819 */ /* 0x040fe40000010208 */
[----:B------:R-:W-:Y:S02]  /*9ae0*/  @!P6 SHF.L.U32 R14, R14, 0x1, RZ ;  /* 0x000000010e0ee819 */ /* 0x000fe400000006ff */
[----:B------:R-:W3:Y:S01]  /*9af0*/  @!P2 LDG.E R24, desc[UR10][R94.64] ;  /* 0x0000000a5e18a981 */ /* 0x000ee2000c1e1900 */
[C---:B------:R-:W-:Y:S02]  /*9b00*/  LOP3.LUT P2, RZ, R5.reuse, 0x100, RZ, 0xc0, !PT ;  /* 0x0000010005ff7812 */ /* 0x040fe4000784c0ff */
[----:B------:R-:W-:Y:S02]  /*9b10*/  LOP3.LUT R5, R5, 0xfffdffff, RZ, 0xc0, !PT ;  /* 0xfffdffff05057812 */ /* 0x000fe400078ec0ff */
[----:B-1----:R-:W-:-:S02]  /*9b20*/  @!P6 IADD3 R26, P0, R14, R26, RZ ;  /* 0x0000001a0e1ae210 */ /* 0x002fc40007f1e0ff */
[----:B------:R-:W-:Y:S02]  /*9b30*/  @P5 LOP3.LUT R5, R5, 0x20000, RZ, 0xfc, !PT ;  /* 0x0002000005055812 */ /* 0x000fe400078efcff */
[----:B------:R-:W-:Y:S02]  /*9b40*/  @!P6 IADD3.X R27, R8, R27, RZ, P0, !PT ;  /* 0x0000001b081be210 */ /* 0x000fe400007fe4ff */
[----:B0-----:R-:W-:-:S04]  /*9b50*/  @!P6 IADD3 R42, P0, R14, R42, RZ ;  /* 0x0000002a0e2ae210 */ /* 0x001fc80007f1e0ff */
[----:B------:R-:W-:Y:S02]  /*9b60*/  @!P6 IADD3.X R43, R8, R43, RZ, P0, !PT ;  /* 0x0000002b082be210 */ /* 0x000fe400007fe4ff */
[----:B------:R-:W-:Y:S02]  /*9b70*/  LOP3.LUT P0, RZ, R5, 0x200, RZ, 0xc0, !PT ;  /* 0x0000020005ff7812 */ /* 0x000fe4000780c0ff */
[----:B------:R-:W-:-:S11]  /*9b80*/  PRMT R45, RZ, 0x7610, R45 ;  /* 0x00007610ff2d7816 */ /* 0x000fd6000000002d */
[----:B------:R-:W-:-:S04]  /*9b90*/  @!P0 SHF.R.U32.HI R8, RZ, 0x10, R50 ;  /* 0x00000010ff088819 */ /* 0x000fc80000011632 */
[----:B------:R-:W-:Y:S02]  /*9ba0*/  @!P0 PRMT R45, R8, 0x7610, R45 ;  /* 0x00007610082d8816 */ /* 0x000fe4000000002d */
[----:B------:R-:W-:Y:S02]  /*9bb0*/  @!P0 SHF.R.U32.HI R8, RZ, 0x10, R51 ;  /* 0x00000010ff088819 */ /* 0x000fe40000011633 */
[----:B------:R-:W-:-:S04]  /*9bc0*/  PRMT R45, R45, 0x5410, RZ ;  /* 0x000054102d2d7816 */ /* 0x000fc800000000ff */
[----:B------:R-:W-:Y:S02]  /*9bd0*/  @!P0 PRMT R45, R45, 0x5410, R8 ;  /* 0x000054102d2d8816 */ /* 0x000fe40000000008 */
[----:B------:R-:W-:Y:S02]  /*9be0*/  @!P2 SHF.R.U32.HI R8, RZ, 0x10, R53 ;  /* 0x00000010ff08a819 */ /* 0x000fe40000011635 */
[----:B----4-:R-:W-:-:S04]  /*9bf0*/  PRMT R2, RZ, 0x7610, R2 ;  /* 0x00007610ff027816 */ /* 0x010fc80000000002 */
[----:B------:R-:W-:-:S05]  /*9c00*/  @!P2 PRMT R2, R8, 0x7610, R2 ;  /* 0x000076100802a816 */ /* 0x000fca0000000002 */
[----:B------:R0:W-:Y:S04]  /*9c10*/  STL.S16 [R1+0x2d6], R2 ;  /* 0x0002d60201007387 */ /* 0x0001e80000100600 */
[----:B0-----:R-:W4:Y:S01]  /*9c20*/  LDL.LU R2, [R1+0x388] ;  /* 0x0003880001027983 */ /* 0x001f220000300800 */
[----:B------:R-:W-:Y:S02]  /*9c30*/  @!P2 SHF.R.U32.HI R8, RZ, 0x10, R28 ;  /* 0x00000010ff08a819 */ /* 0x000fe4000001161c */
[----:B------:R-:W-:Y:S02]  /*9c40*/  LOP3.LUT P5, RZ, R0, 0x4, RZ, 0xc0, !PT ;  /* 0x0000000400ff7812 */ /* 0x000fe400078ac0ff */
[----:B------:R-:W-:-:S04]  /*9c50*/  LOP3.LUT R5, R5, 0xffffbfff, RZ, 0xc0, !PT ;  /* 0xffffbfff05057812 */ /* 0x000fc800078ec0ff */
[----:B------:R-:W-:Y:S02]  /*9c60*/  @P6 LOP3.LUT R5, R5, 0x4000, RZ, 0xfc, !PT ;  /* 0x0000400005056812 */ /* 0x000fe400078efcff */
[----:B------:R-:W-:-:S05]  /*9c70*/  LOP3.LUT P6, RZ, R0, 0x2, RZ, 0xc0, !PT ;  /* 0x0000000200ff7812 */ /* 0x000fca00078cc0ff */
[----:B------:R0:W3:Y:S02]  /*9c80*/  @!P5 LDG.E R41, desc[UR10][R32.64] ;  /* 0x0000000a2029d981 */ /* 0x0000e4000c1e1900 */
[----:B0-----:R-:W-:-:S04]  /*9c90*/  PRMT R33, RZ, 0x7610, R33 ;  /* 0x00007610ff217816 */ /* 0x001fc80000000021 */
[----:B------:R-:W-:Y:S01]  /*9ca0*/  @!P2 PRMT R33, R28, 0x7610, R33 ;  /* 0x000076101c21a816 */ /* 0x000fe20000000021 */
[----:B------:R-:W-:-:S04]  /*9cb0*/  HFMA2.MMA R32, -RZ, RZ, 0, 0 ;  /* 0x00000000ff207435 */ /* 0x000fc800000001ff */
[----:B------:R0:W-:Y:S01]  /*9cc0*/  STL.S16 [R1+0x2fc], R33 ;  /* 0x0002fc2101007387 */ /* 0x0001e20000100600 */
[----:B------:R-:W-:-:S05]  /*9cd0*/  PRMT R88, RZ, 0x7610, R88 ;  /* 0x00007610ff587816 */ /* 0x000fca0000000058 */
[----:B------:R-:W3:Y:S01]  /*9ce0*/  @!P5 LDG.E R32, desc[UR10][R34.64] ;  /* 0x0000000a2220d981 */ /* 0x000ee2000c1e1900 */
[----:B0-----:R-:W-:Y:S02]  /*9cf0*/  MOV R33, RZ ;  /* 0x000000ff00217202 */ /* 0x001fe40000000f00 */
[----:B------:R-:W-:-:S04]  /*9d00*/  @!P3 PRMT R88, R49, 0x7610, R88 ;  /* 0x000076103158b816 */ /* 0x000fc80000000058 */
[----:B------:R0:W3:Y:S01]  /*9d10*/  @!P6 LDG.E R33, desc[UR10][R16.64] ;  /* 0x0000000a1021e981 */ /* 0x0000e2000c1e1900 */
[C---:B------:R-:W-:Y:S02]  /*9d20*/  LOP3.LUT P3, RZ, R5.reuse, 0x200000, RZ, 0xc0, !PT ;  /* 0x0020000005ff7812 */ /* 0x040fe4000786c0ff */
[C---:B------:R-:W-:Y:S02]  /*9d30*/  LOP3.LUT P5, RZ, R5.reuse, 0x800, RZ, 0xc0, !PT ;  /* 0x0000080005ff7812 */ /* 0x040fe400078ac0ff */
[----:B------:R-:W-:Y:S01]  /*9d40*/  LOP3.LUT R5, R5, 0xffff7fff, RZ, 0xc0, !PT ;  /* 0xffff7fff05057812 */ /* 0x000fe200078ec0ff */
[----:B0-----:R-:W-:-:S03]  /*9d50*/  HFMA2.MMA R16, -RZ, RZ, 0, 0 ;  /* 0x00000000ff107435 */ /* 0x001fc600000001ff */
[----:B------:R-:W-:Y:S02]  /*9d60*/  @P6 LOP3.LUT R5, R5, 0x8000, RZ, 0xfc, !PT ;  /* 0x0000800005056812 */ /* 0x000fe400078efcff */
[----:B------:R-:W-:-:S05]  /*9d70*/  PRMT R49, RZ, 0x7610, R49 ;  /* 0x00007610ff317816 */ /* 0x000fca0000000031 */
[----:B------:R0:W3:Y:S01]  /*9d80*/  @!P6 LDG.E R16, desc[UR10][R18.64] ;  /* 0x0000000a1210e981 */ /* 0x0000e2000c1e1900 */
[----:B------:R-:W-:Y:S02]  /*9d90*/  LOP3.LUT P6, RZ, R5, 0x1000, RZ, 0xc0, !PT ;  /* 0x0000100005ff7812 */ /* 0x000fe400078cc0ff */
[----:B------:R-:W-:Y:S02]  /*9da0*/  PRMT R84, RZ, 0x7610, R84 ;  /* 0x00007610ff547816 */ /* 0x000fe40000000054 */
[----:B------:R-:W-:Y:S02]  /*9db0*/  IADD3 R17, R121, 0x1f8, RZ ;  /* 0x000001f879117810 */ /* 0x000fe40007ffe0ff */
[----:B------:R-:W-:Y:S02]  /*9dc0*/  @!P0 PRMT R49, R50, 0x7610, R49 ;  /* 0x0000761032318816 */ /* 0x000fe40000000031 */
[----:B------:R-:W-:Y:S02]  /*9dd0*/  @!P0 PRMT R84, R51, 0x7610, R84 ;  /* 0x0000761033548816 */ /* 0x000fe40000000054 */
[----:B0-----:R-:W-:-:S02]  /*9de0*/  SHF.R.S32.HI R18, RZ, 0x1f, R17 ;  /* 0x0000001fff127819 */ /* 0x001fc40000011411 */
[----:B------:R-:W-:Y:S02]  /*9df0*/  ISETP.GE.U32.AND P0, PT, R17, UR18, PT ;  /* 0x0000001211007c0c */ /* 0x000fe4000bf06070 */
[----:B----4-:R-:W-:-:S04]  /*9e00*/  PRMT R2, RZ, 0x7610, R2 ;  /* 0x00007610ff027816 */ /* 0x010fc80000000002 */
[----:B------:R-:W-:-:S05]  /*9e10*/  @!P2 PRMT R2, R8, 0x7610, R2 ;  /* 0x000076100802a816 */ /* 0x000fca0000000002 */
[----:B------:R0:W-:Y:S04]  /*9e20*/  STL.S16 [R1+0x2fe], R2 ;  /* 0x0002fe0201007387 */ /* 0x0001e80000100600 */
[----:B0-----:R-:W4:Y:S01]  /*9e30*/  LDL.LU R2, [R1+0x384] ;  /* 0x0003840001027983 */ /* 0x001f220000300800 */
[----:B------:R-:W-:Y:S02]  /*9e40*/  PRMT R14, RZ, 0x7610, R14 ;  /* 0x00007610ff0e7816 */ /* 0x000fe4000000000e */
[----:B------:R-:W-:Y:S02]  /*9e50*/  @!P6 SHF.R.U32.HI R8, RZ, 0x10, R29 ;  /* 0x00000010ff08e819 */ /* 0x000fe4000001161d */
[----:B------:R-:W-:Y:S02]  /*9e60*/  ISETP.GE.OR.EX P0, PT, R18, UR19, P1, P0 ;  /* 0x0000001312007c0c */ /* 0x000fe40008f06700 */
[----:B------:R-:W-:-:S02]  /*9e70*/  @!P6 PRMT R14, R8, 0x7610, R14 ;  /* 0x00007610080ee816 */ /* 0x000fc4000000000e */
        /* <DEDUP_REMOVED lines=19> */
[----:B------:R-:W-:-:S04]  /*9fb0*/  PRMT R49, R49, 0x5410, RZ ;  /* 0x0000541031317816 */ /* 0x000fc800000000ff */
[----:B------:R-:W-:Y:S02]  /*9fc0*/  @!P2 PRMT R49, R49, 0x5410, R53 ;  /* 0x000054103131a816 */ /* 0x000fe40000000035 */
[----:B0-----:R-:W-:-:S04]  /*9fd0*/  @!P0 IADD3 R8, P2, R18, R8, RZ ;  /* 0x0000000812088210 */ /* 0x001fc80007f5e0ff */
[----:B------:R-:W-:Y:S02]  /*9fe0*/  @!P0 IADD3.X R9, R17, R9, RZ, P2, !PT ;  /* 0x0000000911098210 */ /* 0x000fe400017fe4ff */
[----:B-1----:R-:W-:Y:S02]  /*9ff0*/  @!P0 IADD3 R14, P2, R18, R14, RZ ;  /* 0x0000000e120e8210 */ /* 0x002fe40007f5e0ff */
[----:B------:R-:W-:-:S04]  /*a000*/  PRMT R18, RZ, 0x7610, R18 ;  /* 0x00007610ff127816 */ /* 0x000fc80000000012 */
[----:B------:R-:W-:-:S05]  /*a010*/  @!P6 PRMT R18, R20, 0x7610, R18 ;  /* 0x000076101412e816 */ /* 0x000fca0000000012 */
[----:B------:R0:W-:Y:S02]  /*a020*/  STL.S16 [R1+0x248], R18 ;  /* 0x0002481201007387 */ /* 0x0001e40000100600 */
[----:B0-----:R-:W-:Y:S02]  /*a030*/  @!P5 SHF.R.U32.HI R18, RZ, 0x10, R21 ;  /* 0x00000010ff12d819 */ /* 0x001fe40000011615 */
[----:B----4-:R-:W-:-:S04]  /*a040*/  PRMT R2, RZ, 0x7610, R2 ;  /* 0x00007610ff027816 */ /* 0x010fc80000000002 */
        /* <DEDUP_REMOVED lines=16> */
[----:B------:R-:W-:Y:S01]  /*a150*/  LOP3.LUT P1, RZ, R0, 0x1, RZ, 0xc0, !PT ;  /* 0x0000000100ff7812 */ /* 0x000fe2000782c0ff */
[----:B------:R-:W-:Y:S01]  /*a160*/  HFMA2.MMA R17, -RZ, RZ, 0, 0 ;  /* 0x00000000ff117435 */ /* 0x000fe200000001ff */
[----:B------:R-:W-:-:S04]  /*a170*/  PRMT R18, RZ, 0x7610, R18 ;  /* 0x00007610ff127816 */ /* 0x000fc80000000012 */
[----:B------:R-:W-:-:S05]  /*a180*/  @!P5 PRMT R18, R21, 0x7610, R18 ;  /* 0x000076101512d816 */ /* 0x000fca0000000012 */
[----:B------:R0:W-:Y:S04]  /*a190*/  STL.S16 [R1+0x240], R18 ;  /* 0x0002401201007387 */ /* 0x0001e80000100600 */
[----:B------:R-:W4:Y:S01]  /*a1a0*/  @!P1 LDG.E R17, desc[UR10][R36.64] ;  /* 0x0000000a24119981 */ /* 0x000f22000c1e1900 */
[----:B0-----:R-:W-:-:S06]  /*a1b0*/  MOV R18, RZ ;  /* 0x000000ff00127202 */ /* 0x001fcc0000000f00 */
[----:B------:R0:W4:Y:S01]  /*a1c0*/  @!P1 LDG.E R18, desc[UR10][R38.64] ;  /* 0x0000000a26129981 */ /* 0x000122000c1e1900 */
[----:B--2---:R-:W-:-:S04]  /*a1d0*/  PRMT R2, RZ, 0x7610, R2 ;  /* 0x00007610ff027816 */ /* 0x004fc80000000002 */
[----:B------:R-:W-:-:S05]  /*a1e0*/  @!P2 PRMT R2, R19, 0x7610, R2 ;  /* 0x000076101302a816 */ /* 0x000fca0000000002 */
[----:B------:R1:W-:Y:S04]  /*a1f0*/  STL.S16 [R1+0x23a], R2 ;  /* 0x00023a0201007387 */ /* 0x0003e80000100600 */
[----:B-1----:R-:W2:Y:S01]  /*a200*/  LDL.LU R2, [R1+0x378] ;  /* 0x0003780001027983 */ /* 0x002ea20000300800 */
[----:B------:R-:W-:Y:S02]  /*a210*/  @!P2 SHF.R.U32.HI R19, RZ, 0x10, R6 ;  /* 0x00000010ff13a819 */ /* 0x000fe40000011606 */
[C---:B------:R-:W-:Y:S02]  /*a220*/  LOP3.LUT P6, RZ, R0.reuse, 0x20000000, RZ, 0xc0, !PT ;  /* 0x2000000000ff7812 */ /* 0x040fe400078cc0ff */
[----:B------:R-:W-:Y:S02]  /*a230*/  LOP3.LUT P5, RZ, R0, 0x80000, RZ, 0xc0, !PT ;  /* 0x0008000000ff7812 */ /* 0x000fe400078ac0ff */
[----:B------:R-:W-:-:S02]  /*a240*/  PRMT R124, RZ, 0x7610, R124 ;  /* 0x00007610ff7c7816 */ /* 0x000fc4000000007c */
[----:B------:R-:W-:Y:S02]  /*a250*/  PRMT R122, RZ, 0x7610, R122 ;  /* 0x00007610ff7a7816 */ /* 0x000fe4000000007a */
[----:B------:R-:W-:Y:S02]  /*a260*/  PRMT R120, RZ, 0x7610, R120 ;  /* 0x00007610ff787816 */ /* 0x000fe40000000078 */
[----:B------:R-:W-:Y:S01]  /*a270*/  PRMT R119, RZ, 0x7610, R119 ;  /* 0x00007610ff777816 */ /* 0x000fe20000000077 */
[----:B------:R1:W-:Y:S02]  /*a280*/  STL [R1+0x1b0], R99 ;  /* 0x0001b06301007387 */ /* 0x0003e40000100800 */
[----:B------:R-:W-:Y:S02]  /*a290*/  @!P6 PRMT R120, R4, 0x7610, R120 ;  /* 0x000076100478e816 */ /* 0x000fe40000000078 */
[----:B------:R-:W-:Y:S01]  /*a2a0*/  @!P6 PRMT R119, R7, 0x7610, R119 ;  /* 0x000076100777e816 */ /* 0x000fe20000000077 */
[----:B------:R3:W-:Y:S01]  /*a2b0*/  STL [R1+0xb0], R98 ;  /* 0x0000b06201007387 */ /* 0x0007e20000100800 */
[----:B-1----:R-:W-:-:S02]  /*a2c0*/  PRMT R99, RZ, 0x7610, R99 ;  /* 0x00007610ff637816 */ /* 0x002fc40000000063 */
[----:B---3--:R-:W-:Y:S01]  /*a2d0*/  PRMT R98, RZ, 0x7610, R98 ;  /* 0x00007610ff627816 */ /* 0x008fe20000000062 */
[----:B------:R1:W-:Y:S01]  /*a2e0*/  STL [R1+0x1ac], R97 ;  /* 0x0001ac6101007387 */ /* 0x0003e20000100800 */
[----:B------:R-:W-:Y:S02]  /*a2f0*/  PRMT R94, RZ, 0x7610, R94 ;  /* 0x00007610ff5e7816 */ /* 0x000fe4000000005e */
[----:B------:R-:W-:Y:S01]  /*a300*/  PRMT R95, RZ, 0x7610, R95 ;  /* 0x00007610ff5f7816 */ /* 0x000fe2000000005f */
[----:B------:R3:W-:Y:S01]  /*a310*/  STL [R1+0x1c0], R51 ;  /* 0x0001c03301007387 */ /* 0x0007e20000100800 */
[----:B------:R-:W-:-:S03]  /*a320*/  PRMT R80, RZ, 0x7610, R80 ;  /* 0x00007610ff507816 */ /* 0x000fc60000000050 */
[----:B------:R-:W-:Y:S01]  /*a330*/  STL [R1+0xd4], R4 ;  /* 0x0000d40401007387 */ /* 0x000fe20000100800 */
[----:B-1----:R-:W-:Y:S02]  /*a340*/  PRMT R97, RZ, 0x7610, R97 ;  /* 0x00007610ff617816 */ /* 0x002fe40000000061 */
[----:B---3--:R-:W-:Y:S02]  /*a350*/  PRMT R51, RZ, 0x5410, RZ ;  /* 0x00005410ff337816 */ /* 0x008fe400000000ff */
[----:B------:R-:W-:Y:S02]  /*a360*/  @!P5 PRMT R97, R10, 0x7610, R97 ;  /* 0x000076100a61d816 */ /* 0x000fe40000000061 */
[----:B------:R-:W-:Y:S02]  /*a370*/  @!P5 PRMT R95, R11, 0x7610, R95 ;  /* 0x000076100b5fd816 */ /* 0x000fe4000000005f */
[----:B------:R-:W-:Y:S02]  /*a380*/  PRMT R81, RZ, 0x7610, R81 ;  /* 0x00007610ff517816 */ /* 0x000fe40000000051 */
[----:B------:R-:W-:-:S02]  /*a390*/  @!P4 PRMT R51, R51, 0x5410, R44 ;  /* 0x000054103333c816 */ /* 0x000fc4000000002c */
[----:B------:R-:W-:Y:S02]  /*a3a0*/  PRMT R79, RZ, 0x7610, R79 ;  /* 0x00007610ff4f7816 */ /* 0x000fe4000000004f */
[----:B------:R-:W-:Y:S02]  /*a3b0*/  PRMT R78, RZ, 0x7610, R78 ;  /* 0x00007610ff4e7816 */ /* 0x000fe4000000004e */
[----:B------:R-:W-:Y:S02]  /*a3c0*/  PRMT R77, RZ, 0x7610, R77 ;  /* 0x00007610ff4d7816 */ /* 0x000fe4000000004d */
[----:B------:R-:W-:Y:S01]  /*a3d0*/  @!P4 PRMT R51, R46, 0x7610, R51 ;  /* 0x000076102e33c816 */ /* 0x000fe20000000033 */
[----:B------:R-:W-:Y:S04]  /*a3e0*/  STL [R1+0x1d4], R7 ;  /* 0x0001d40701007387 */ /* 0x000fe80000100800 */
[----:B------:R-:W-:Y:S04]  /*a3f0*/  STL [R1+0x1d0], R6 ;  /* 0x0001d00601007387 */ /* 0x000fe80000100800 */
[----:B------:R1:W-:Y:S01]  /*a400*/  STL [R1+0xc4], R53 ;  /* 0x0000c43501007387 */ /* 0x0003e20000100800 */
[----:B0-----:R-:W-:-:S03]  /*a410*/  PRMT R39, RZ, 0x7610, R39 ;  /* 0x00007610ff277816 */ /* 0x001fc60000000027 */
[----:B------:R0:W-:Y:S01]  /*a420*/  STL [R1+0xc0], R50 ;  /* 0x0000c03201007387 */ /* 0x0001e20000100800 */
[----:B-1----:R-:W-:-:S03]  /*a430*/  PRMT R53, RZ, 0x7610, R53 ;  /* 0x00007610ff357816 */ /* 0x002fc60000000035 */
[----:B------:R-:W-:Y:S01]  /*a440*/  STL [R1+0x1d8], R11 ;  /* 0x0001d80b01007387 */ /* 0x000fe20000100800 */
[----:B0-----:R-:W-:Y:S02]  /*a450*/  PRMT R50, RZ, 0x7610, R50 ;  /* 0x00007610ff327816 */ /* 0x001fe40000000032 */
[----:B------:R-:W-:Y:S02]  /*a460*/  PRMT R3, RZ, 0x7610, R3 ;  /* 0x00007610ff037816 */ /* 0x000fe40000000003 */
[----:B------:R-:W-:Y:S02]  /*a470*/  PRMT R38, RZ, 0x7610, R38 ;  /* 0x00007610ff267816 */ /* 0x000fe40000000026 */
[----:B------:R-:W-:Y:S01]  /*a480*/  @!P2 PRMT R3, R13, 0x7610, R3 ;  /* 0x000076100d03a816 */ /* 0x000fe20000000003 */
        /* <DEDUP_REMOVED lines=8> */
[----:B------:R1:W-:Y:S04]  /*a510*/  STL [R1+0xcc], R21 ;  /* 0x0000cc1501007387 */ /* 0x0003e80000100800 */
[----:B------:R-:W-:Y:S01]  /*a520*/  STL [R1+0xd8], R10 ;  /* 0x0000d80a01007387 */ /* 0x000fe20000100800 */
[----:B0-----:R-:W-:-:S02]  /*a530*/  PRMT R20, RZ, 0x7610, R20 ;  /* 0x00007610ff147816 */ /* 0x001fc40000000014 */
[----:B-1----:R-:W-:-:S04]  /*a540*/  PRMT R21, RZ, 0x7610, R21 ;  /* 0x00007610ff157816 */ /* 0x002fc80000000015 */
[----:B----4-:R-:W-:Y:S01]  /*a550*/  @!P1 PRMT R21, R18, 0x7610, R21 ;  /* 0x0000761012159816 */ /* 0x010fe20000000015 */
[----:B------:R0:W-:Y:S02]  /*a560*/  STL [R1+0xd0], R13 ;  /* 0x0000d00d01007387 */ /* 0x0001e40000100800 */
[----:B0-----:R-:W-:Y:S02]  /*a570*/  MOV R13, RZ ;  /* 0x000000ff000d7202 */ /* 0x001fe40000000f00 */
[----:B--2---:R-:W-:-:S04]  /*a580*/  PRMT R2, RZ, 0x7610, R2 ;  /* 0x00007610ff027816 */ /* 0x004fc80000000002 */
[----:B------:R-:W-:Y:S02]  /*a590*/  @!P2 PRMT R2, R19, 0x7610, R2 ;  /* 0x000076101302a816 */ /* 0x000fe40000000002 */
[----:B------:R-:W-:-:S04]  /*a5a0*/  PRMT R19, RZ, 0x7610, R19 ;  /* 0x00007610ff137816 */ /* 0x000fc80000000013 */
[----:B------:R-:W-:-:S05]  /*a5b0*/  @!P2 PRMT R19, R6, 0x7610, R19 ;  /* 0x000076100613a816 */ /* 0x000fca0000000013 */
[----:B------:R0:W-:Y:S02]  /*a5c0*/  STL.S16 [R1+0x236], R19 ;  /* 0x0002361301007387 */ /* 0x0001e40000100600 */
[----:B0-----:R-:W-:-:S04]  /*a5d0*/  @!P6 SHF.R.U32.HI R19, RZ, 0x10, R4 ;  /* 0x00000010ff13e819 */ /* 0x001fc80000011604 */
[----:B------:R-:W-:Y:S02]  /*a5e0*/  @!P6 PRMT R124, R19, 0x7610, R124 ;  /* 0x00007610137ce816 */ /* 0x000fe4000000007c */
[----:B------:R-:W-:-:S04]  /*a5f0*/  @!P6 SHF.R.U32.HI R19, RZ, 0x10, R7 ;  /* 0x00000010ff13e819 */ /* 0x000fc80000011607 */
[----:B------:R-:W-:Y:S02]  /*a600*/  @!P6 PRMT R122, R19, 0x7610, R122 ;  /* 0x00007610137ae816 */ /* 0x000fe4000000007a */
[----:B------:R-:W-:Y:S02]  /*a610*/  LOP3.LUT P6, RZ, R0, 0x20, RZ, 0xc0, !PT ;  /* 0x0000002000ff7812 */ /* 0x000fe400078cc0ff */
[----:B------:R-:W-:-:S04]  /*a620*/  @!P5 SHF.R.U32.HI R19, RZ, 0x10, R10 ;  /* 0x00000010ff13d819 */ /* 0x000fc8000001160a */
        /* <DEDUP_REMOVED lines=30> */
[----:B------:R-:W-:Y:S01]  /*a810*/  LOP3.LUT P5, RZ, R5, 0x20000, RZ, 0xc0, !PT ;  /* 0x0002000005ff7812 */ /* 0x000fe200078ac0ff */
[----:B------:R-:W-:Y:S01]  /*a820*/  HFMA2.MMA R6, -RZ, RZ, 0, 0 ;  /* 0x00000000ff067435 */ /* 0x000fe200000001ff */
[----:B------:R-:W-:-:S09]  /*a830*/  PRMT R58, RZ, 0x7610, R58 ;  /* 0x00007610ff3a7816 */ /* 0x000fd2000000003a */
[----:B------:R0:W4:Y:S02]  /*a840*/  @!P3 LDG.E R6, desc[UR10][R56.64] ;  /* 0x0000000a3806b981 */ /* 0x000124000c1e1900 */
[----:B------:R-:W-:-:S04]  /*a850*/  @!P5 SHF.R.U32.HI R4, RZ, 0x10, R25 ;  /* 0x00000010ff04d819 */ /* 0x000fc80000011619 */
[----:B------:R-:W-:Y:S02]  /*a860*/  @!P5 PRMT R58, R4, 0x7610, R58 ;  /* 0x00007610043ad816 */ /* 0x000fe4000000003a */
[----:B------:R-:W-:Y:S02]  /*a870*/  @!P5 SHF.R.U32.HI R4, RZ, 0x10, R40 ;  /* 0x00000010ff04d819 */ /* 0x000fe40000011628 */
[----:B0-----:R-:W-:-:S04]  /*a880*/  PRMT R57, RZ, 0x7610, R57 ;  /* 0x00007610ff397816 */ /* 0x001fc80000000039 */
        /* <DEDUP_REMOVED lines=8> */
[C---:B------:R-:W-:Y:S02]  /*a910*/  LOP3.LUT P6, RZ, R5.reuse, 0x8000, RZ, 0xc0, !PT ;  /* 0x0000800005ff7812 */ /* 0x040fe400078cc0ff */
[----:B------:R-:W-:-:S11]  /*a920*/  LOP3.LUT P2, RZ, R5, 0x80000, RZ, 0xc0, !PT ;  /* 0x0008000005ff7812 */ /* 0x000fd6000784c0ff */
[----:B------:R-:W-:Y:S02]  /*a930*/  @!P6 SHF.R.U32.HI R4, RZ, 0x10, R33 ;  /* 0x00000010ff04e819 */ /* 0x000fe40000011621 */
[----:B------:R0:W4:Y:S02]  /*a940*/  @!P2 LDG.E R12, desc[UR10][R22.64] ;  /* 0x0000000a160ca981 */ /* 0x000124000c1e1900 */
[----:B------:R-:W-:Y:S02]  /*a950*/  @!P6 PRMT R38, R4, 0x7610, R38 ;  /* 0x000076100426e816 */ /* 0x000fe40000000026 */
[----:B------:R-:W-:Y:S01]  /*a960*/  @!P6 SHF.R.U32.HI R4, RZ, 0x10, R16 ;  /* 0x00000010ff04e819 */ /* 0x000fe20000011610 */
[----:B------:R-:W4:Y:S03]  /*a970*/  @!P2 LDG.E R13, desc[UR10][R30.64] ;  /* 0x0000000a1e0da981 */ /* 0x000f26000c1e1900 */
[----:B------:R-:W-:-:S02]  /*a980*/  @!P6 PRMT R37, R4, 0x7610, R37 ;  /* 0x000076100425e816 */ /* 0x000fc40000000025 */
[----:B------:R-:W-:Y:S02]  /*a990*/  @!P1 SHF.R.U32.HI R4, RZ, 0x10, R17 ;  /* 0x00000010ff049819 */ /* 0x000fe40000011611 */
[----:B------:R-:W-:Y:S02]  /*a9a0*/  PRMT R56, RZ, 0x7610, R56 ;  /* 0x00007610ff387816 */ /* 0x000fe40000000038 */
[----:B------:R-:W-:Y:S02]  /*a9b0*/  @!P1 PRMT R35, R4, 0x7610, R35 ;  /* 0x0000761004239816 */ /* 0x000fe40000000023 */
[----:B------:R-:W-:Y:S02]  /*a9c0*/  PRMT R10, RZ, 0x7610, R10 ;  /* 0x00007610ff0a7816 */ /* 0x000fe4000000000a */
[----:B------:R-:W-:Y:S02]  /*a9d0*/  @!P1 SHF.R.U32.HI R4, RZ, 0x10, R18 ;  /* 0x00000010ff049819 */ /* 0x000fe40000011612 */
[----:B0-----:R-:W-:-:S02]  /*a9e0*/  PRMT R22, RZ, 0x7610, R22 ;  /* 0x00007610ff167816 */ /* 0x001fc40000000016 */
[----:B------:R-:W-:Y:S02]  /*a9f0*/  @!P5 PRMT R56, R25, 0x7610, R56 ;  /* 0x000076101938d816 */ /* 0x000fe40000000038 */
[----:B------:R-:W-:Y:S02]  /*aa00*/  @!P5 PRMT R10, R40, 0x7610, R10 ;  /* 0x00007610280ad816 */ /* 0x000fe4000000000a */
[----:B------:R-:W-:Y:S02]  /*aa10*/  @!P6 PRMT R36, R33, 0x7610, R36 ;  /* 0x000076102124e816 */ /* 0x000fe40000000024 */
[----:B------:R-:W-:Y:S02]  /*aa20*/  @!P6 PRMT R20, R16, 0x7610, R20 ;  /* 0x000076101014e816 */ /* 0x000fe40000000014 */
[----:B------:R-:W-:Y:S02]  /*aa30*/  @!P1 PRMT R34, R4, 0x7610, R34 ;  /* 0x0000761004229816 */ /* 0x000fe40000000022 */
[----:B------:R-:W-:-:S02]  /*aa40*/  @!P1 PRMT R22, R17, 0x7610, R22 ;  /* 0x0000761011169816 */ /* 0x000fc40000000016 */
[C---:B------:R-:W-:Y:S02]  /*aa50*/  LOP3.LUT P5, RZ, R5.reuse, 0x10000, RZ, 0xc0, !PT ;  /* 0x0001000005ff7812 */ /* 0x040fe400078ac0ff */
[C---:B------:R-:W-:Y:S02]  /*aa60*/  LOP3.LUT P6, RZ, R5.reuse, 0x4000, RZ, 0xc0, !PT ;  /* 0x0000400005ff7812 */ /* 0x040fe400078cc0ff */
[----:B------:R-:W-:Y:S02]  /*aa70*/  LOP3.LUT P1, RZ, R5, 0x2000, RZ, 0xc0, !PT ;  /* 0x0000200005ff7812 */ /* 0x000fe4000782c0ff */
[----:B------:R-:W-:Y:S02]  /*aa80*/  MOV R4, UR8 ;  /* 0x0000000800047c02 */ /* 0x000fe40008000f00 */
[----:B------:R-:W-:-:S06]  /*aa90*/  MOV R5, UR9 ;  /* 0x0000000900057c02 */ /* 0x000fcc0008000f00 */
[----:B------:R-:W4:Y:S04]  /*aaa0*/  LDG.E.64 R4, desc[UR10][R4.64] ;  /* 0x0000000a04047981 */ /* 0x000f28000c1e1b00 */
[----:B------:R0:W-:Y:S04]  /*aab0*/  STL.S16 [R1+0x304], R2 ;  /* 0x0003040201007387 */ /* 0x0001e80000100600 */
[----:B------:R1:W-:Y:S04]  /*aac0*/  STL.S16 [R1+0x238], R3 ;  /* 0x0002380301007387 */ /* 0x0003e80000100600 */
[----:B------:R-:W-:Y:S04]  /*aad0*/  STL.S16 [R1+0x234], R124 ;  /* 0x0002347c01007387 */ /* 0x000fe80000100600 */
[----:B0-----:R-:W5:Y:S04]  /*aae0*/  LDL.LU R2, [R1+0x374] ;  /* 0x0003740001027983 */ /* 0x001f680000300800 */
        /* <DEDUP_REMOVED lines=19> */
[----:B------:R-:W-:Y:S04]  /*ac20*/  STL.S16 [R1+0x322], R57 ;  /* 0x0003223901007387 */ /* 0x000fe80000100600 */
[----:B------:R-:W-:Y:S01]  /*ac30*/  STL.S16 [R1+0x310], R56 ;  /* 0x0003103801007387 */ /* 0x000fe20000100600 */
[----:B0-----:R-:W-:-:S03]  /*ac40*/  MOV R7, RZ ;  /* 0x000000ff00077202 */ /* 0x001fc60000000f00 */
[----:B------:R0:W-:Y:S04]  /*ac50*/  STL.S16 [R1+0x320], R10 ;  /* 0x0003200a01007387 */ /* 0x0001e80000100600 */
[----:B------:R-:W-:Y:S04]  /*ac60*/  STL.S16 [R1+0x326], R53 ;  /* 0x0003263501007387 */ /* 0x000fe80000100600 */
[----:B------:R-:W-:Y:S01]  /*ac70*/  STL.S16 [R1+0x32a], R50 ;  /* 0x00032a3201007387 */ /* 0x000fe20000100600 */
[----:B0-----:R-:W-:-:S03]  /*ac80*/  HFMA2.MMA R10, -RZ, RZ, 0, 0 ;  /* 0x00000000ff0a7435 */ /* 0x001fc600000001ff */
[----:B------:R0:W-:Y:S04]  /*ac90*/  STL.S16 [R1+0x330], R20 ;  /* 0x0003301401007387 */ /* 0x0001e80000100600 */
[----:B------:R-:W4:Y:S04]  /*aca0*/  @!P4 LDG.E R7, desc[UR10][R60.64] ;  /* 0x0000000a3c07c981 */ /* 0x000f28000c1e1900 */
[----:B------:R1:W-:Y:S01]  /*acb0*/  STL.S16 [R1+0x328], R11 ;  /* 0x0003280b01007387 */ /* 0x0003e20000100600 */
[----:B0-----:R-:W-:-:S03]  /*acc0*/  HFMA2.MMA R20, -RZ, RZ, 0, 0 ;  /* 0x00000000ff147435 */ /* 0x001fc600000001ff */
[----:B------:R0:W-:Y:S04]  /*acd0*/  STL.S16 [R1+0x334], R22 ;  /* 0x0003341601007387 */ /* 0x0001e80000100600 */
[----:B------:R-:W4:Y:S01]  /*ace0*/  @!P5 LDG.E R10, desc[UR10][R70.64] ;  /* 0x0000000a460ad981 */ /* 0x000f22000c1e1900 */
[----:B-1----:R-:W-:-:S03]  /*acf0*/  MOV R11, RZ ;  /* 0x000000ff000b7202 */ /* 0x002fc60000000f00 */
[----:B------:R-:W4:Y:S01]  /*ad00*/  @!P6 LDG.E R20, desc[UR10][R26.64] ;  /* 0x0000000a1a14e981 */ /* 0x000f22000c1e1900 */
[----:B0-----:R-:W-:-:S03]  /*ad10*/  HFMA2.MMA R22, -RZ, RZ, 0, 0 ;  /* 0x00000000ff167435 */ /* 0x001fc600000001ff */
[----:B------:R0:W-:Y:S04]  /*ad20*/  STL.S16 [R1+0x338], R21 ;  /* 0x0003381501007387 */ /* 0x0001e80000100600 */
[----:B------:R-:W4:Y:S04]  /*ad30*/  @!P5 LDG.E R11, desc[UR10][R68.64] ;  /* 0x0000000a440bd981 */ /* 0x000f28000c1e1900 */
        /* <DEDUP_REMOVED lines=9> */
[----:B-1----:R-:W-:Y:S02]  /*add0*/  PRMT R28, RZ, 0x7610, R28 ;  /* 0x00007610ff1c7816 */ /* 0x002fe4000000001c */
[----:B--2---:R-:W-:Y:S01]  /*ade0*/  PRMT R29, RZ, 0x7610, R29 ;  /* 0x00007610ff1d7816 */ /* 0x004fe2000000001d */
[----:B------:R1:W-:Y:S01]  /*adf0*/  STL [R1+0x1e4], R24 ;  /* 0x0001e41801007387 */ /* 0x0003e20000100800 */
[----:B------:R-:W-:-:S03]  /*ae00*/  PRMT R23, RZ, 0x7610, R23 ;  /* 0x00007610ff177816 */ /* 0x000fc60000000017 */
[----:B------:R2:W-:Y:S01]  /*ae10*/  STL [R1+0xe8], R25 ;  /* 0x0000e81901007387 */ /* 0x0005e20000100800 */
[----:B---3--:R-:W-:Y:S02]  /*ae20*/  @!P4 PRMT R23, R0, 0x7610, R23 ;  /* 0x000076100017c816 */ /* 0x008fe40000000017 */
[----:B-1----:R-:W-:Y:S02]  /*ae30*/  PRMT R24, RZ, 0x7610, R24 ;  /* 0x00007610ff187816 */ /* 0x002fe40000000018 */
[----:B--2---:R-:W-:Y:S01]  /*ae40*/  PRMT R25, RZ, 0x7610, R25 ;  /* 0x00007610ff197816 */ /* 0x004fe20000000019 */
[----:B------:R1:W-:Y:S03]  /*ae50*/  STL [R1+0xf4], R17 ;  /* 0x0000f41101007387 */ /* 0x0003e60000100800 */
[----:B------:R-:W-:Y:S01]  /*ae60*/  @!P3 PRMT R25, R19, 0x7610, R25 ;  /* 0x000076101319b816 */ /* 0x000fe20000000019 */
[----:B------:R-:W-:Y:S04]  /*ae70*/  STL [R1+0x1fc], R19 ;  /* 0x0001fc1301007387 */ /* 0x000fe80000100800 */
[----:B------:R2:W-:Y:S01]  /*ae80*/  STL [R1+0x100], R0 ;  /* 0x0001000001007387 */ /* 0x0005e20000100800 */
[----:B-1----:R-:W-:-:S02]  /*ae90*/  PRMT R17, RZ, 0x7610, R17 ;  /* 0x00007610ff117816 */ /* 0x002fc40000000011 */
[----:B------:R-:W-:Y:S02]  /*aea0*/  PRMT R27, RZ, 0x7610, R27 ;  /* 0x00007610ff1b7816 */ /* 0x000fe4000000001b */
[----:B--2---:R-:W-:Y:S02]  /*aeb0*/  @!P4 SHF.R.U32.HI R0, RZ, 0x10, R0 ;  /* 0x00000010ff00c819 */ /* 0x004fe40000011600 */
[----:B0-----:R-:W-:Y:S01]  /*aec0*/  PRMT R15, RZ, 0x7610, R15 ;  /* 0x00007610ff0f7816 */ /* 0x001fe2000000000f */
[----:B------:R-:W-:Y:S01]  /*aed0*/  STL [R1+0x1f0], R16 ;  /* 0x0001f01001007387 */ /* 0x000fe20000100800 */
[----:B----4-:R-:W-:Y:S02]  /*aee0*/  @!P3 PRMT R27, R6, 0x7610, R27 ;  /* 0x00007610061bb816 */ /* 0x010fe4000000001b */
[----:B------:R-:W-:Y:S02]  /*aef0*/  @!P2 PRMT R31, R12, 0x7610, R31 ;  /* 0x000076100c1fa816 */ /* 0x000fe4000000001f */
[----:B------:R-:W-:-:S02]  /*af00*/  @!P2 PRMT R29, R13, 0x7610, R29 ;  /* 0x000076100d1da816 */ /* 0x000fc4000000001d */
[----:B------:R-:W-:Y:S02]  /*af10*/  R2UR UR16, R4 ;  /* 0x00000000041072ca */ /* 0x000fe400000e0000 */
[----:B------:R-:W-:-:S04]  /*af20*/  @!P2 SHF.R.U32.HI R4, RZ, 0x10, R12 ;  /* 0x00000010ff04a819 */ /* 0x000fc8000001160c */
[----:B------:R-:W-:Y:S02]  /*af30*/  @!P2 PRMT R30, R4, 0x7610, R30 ;  /* 0x00007610041ea816 */ /* 0x000fe4000000001e */
[----:B------:R-:W-:-:S05]  /*af40*/  @!P2 SHF.R.U32.HI R4, RZ, 0x10, R13 ;  /* 0x00000010ff04a819 */ /* 0x000fca000001160d */
[----:B------:R-:W-:-:S05]  /*af50*/  MOV R9, UR16 ;  /* 0x0000001000097c02 */ /* 0x000fca0008000f00 */
[----:B------:R-:W-:Y:S01]  /*af60*/  FFMA.FTZ R5, -R9, UR16, R5 ;  /* 0x0000001009057c23 */ /* 0x000fe20008010105 */
[----:B------:R-:W-:-:S04]  /*af70*/  @!P2 PRMT R28, R4, 0x7610, R28 ;  /* 0x00007610041ca816 */ /* 0x000fc8000000001c */
[----:B------:R-:W-:Y:S02]  /*af80*/  FSETP.GTU.FTZ.AND P2, PT, R5, RZ, PT ;  /* 0x000000ff0500720b */ /* 0x000fe40003f5c000 */
[--C-:B------:R-:W-:Y:S01]  /*af90*/  @!P3 SHF.R.U32.HI R4, RZ, 0x10, R19.reuse ;  /* 0x00000010ff04b819 */ /* 0x100fe20000011613 */
[----:B------:R0:W-:Y:S01]  /*afa0*/  STL [R1+0xf8], R12 ;  /* 0x0000f80c01007387 */ /* 0x0001e20000100800 */
[----:B------:R-:W-:-:S09]  /*afb0*/  PRMT R19, RZ, 0x7610, R19 ;  /* 0x00007610ff137816 */ /* 0x000fd20000000013 */
[----:B------:R-:W-:Y:S01]  /*afc0*/  VOTEU.ANY UP0, P2 ;  /* 0x00000000003f7886 */ /* 0x000fe20001000100 */
[----:B------:R-:W-:Y:S02]  /*afd0*/  PLOP3.LUT P2, PT, PT, PT, UP0, 0x80, 0x0 ;  /* 0x000000000000781c */ /* 0x000fe40003f4f008 */
[----:B------:R-:W-:Y:S02]  /*afe0*/  @!P3 PRMT R24, R4, 0x7610, R24 ;  /* 0x000076100418b816 */ /* 0x000fe40000000018 */
[----:B0-----:R-:W-:Y:S01]  /*aff0*/  PRMT R12, RZ, 0x7610, R12 ;  /* 0x00007610ff0c7816 */ /* 0x001fe2000000000c */
[----:B------:R-:W-:Y:S01]  /*b000*/  @UP0 ULDC UR7, c[0x0][0x250] ;  /* 0x0000940000070ab9 */ /* 0x000fe20000000800 */
[----:B------:R-:W-:Y:S01]  /*b010*/  @!P4 PRMT R19, R0, 0x7610, R19 ;  /* 0x000076100013c816 */ /* 0x000fe20000000013 */
[----:B------:R0:W-:Y:S01]  /*b020*/  STL [R1+0x1f4], R18 ;  /* 0x0001f41201007387 */ /* 0x0001e20000100800 */
[----:B------:R-:W-:-:S05]  /*b030*/  PRMT R26, RZ, 0x7610, R26 ;  /* 0x00007610ff1a7816 */ /* 0x000fca000000001a */
[----:B------:R-:W-:Y:S01]  /*b040*/  @P2 FADD.FTZ R5, R5, UR7 ;  /* 0x0000000705052e21 */ /* 0x000fe20008010000 */
[----:B------:R1:W-:Y:S01]  /*b050*/  STL [R1+0x1f8], R13 ;  /* 0x0001f80d01007387 */ /* 0x0003e20000100800 */
[----:B------:R-:W-:Y:S02]  /*b060*/  PRMT R16, RZ, 0x7610, R16 ;  /* 0x00007610ff107816 */ /* 0x000fe40000000010 */
[----:B0-----:R-:W-:Y:S01]  /*b070*/  PRMT R18, RZ, 0x7610, R18 ;  /* 0x00007610ff127816 */ /* 0x001fe20000000012 */
[----:B------:R0:W-:Y:S01]  /*b080*/  STL [R1+0xfc], R6 ;  /* 0x0000fc0601007387 */ /* 0x0001e20000100800 */
[----:B------:R-:W2:Y:S01]  /*b090*/  @P2 MUFU.RSQ R5, R5 ;  /* 0x0000000500052308 */ /* 0x000ea20000001400 */
[----:B-1----:R-:W-:Y:S02]  /*b0a0*/  PRMT R13, RZ, 0x7610, R13 ;  /* 0x00007610ff0d7816 */ /* 0x002fe4000000000d */
[----:B0-----:R-:W-:Y:S02]  /*b0b0*/  @!P3 SHF.R.U32.HI R6, RZ, 0x10, R6 ;  /* 0x00000010ff06b819 */ /* 0x001fe40000011606 */
[----:B------:R-:W-:-:S02]  /*b0c0*/  PRMT R14, RZ, 0x7610, R14 ;  /* 0x00007610ff0e7816 */ /* 0x000fc4000000000e */
[----:B------:R-:W-:Y:S02]  /*b0d0*/  @!P3 PRMT R26, R6, 0x7610, R26 ;  /* 0x00007610061ab816 */ /* 0x000fe4000000001a */
[----:B------:R-:W-:Y:S02]  /*b0e0*/  PRMT R9, RZ, 0x7610, R9 ;  /* 0x00007610ff097816 */ /* 0x000fe40000000009 */
[----:B------:R-:W-:Y:S01]  /*b0f0*/  PRMT R6, RZ, 0x7610, R6 ;  /* 0x00007610ff067816 */ /* 0x000fe20000000006 */
[----:B------:R-:W-:Y:S04]  /*b100*/  STL [R1+0xdc], R44 ;  /* 0x0000dc2c01007387 */ /* 0x000fe80000100800 */
[----:B------:R-:W-:Y:S04]  /*b110*/  STL.S16 [R1+0x324], R39 ;  /* 0x0003242701007387 */ /* 0x000fe80000100600 */
[----:B------:R-:W-:Y:S04]  /*b120*/  STL.S16 [R1+0x32e], R38 ;  /* 0x00032e2601007387 */ /* 0x000fe80000100600 */
[----:B------:R-:W-:Y:S04]  /*b130*/  STL.S16 [R1+0x332], R37 ;  /* 0x0003322501007387 */ /* 0x000fe80000100600 */
[----:B------:R-:W-:Y:S04]  /*b140*/  STL [R1+0x1dc], R46 ;  /* 0x0001dc2e01007387 */ /* 0x000fe80000100800 */
[----:B------:R-:W-:Y:S01]  /*b150*/  STL.S16 [R1+0x32c], R36 ;  /* 0x00032c2401007387 */ /* 0x000fe20000100600 */
[----:B------:R-:W-:-:S04]  /*b160*/  @!P4 SHF.R.U32.HI R4, RZ, 0x10, R7 ;  /* 0x00000010ff04c819 */ /* 0x000fc80000011607 */
[----:B------:R-:W-:Y:S02]  /*b170*/  @!P4 PRMT R17, R4, 0x7610, R17 ;  /* 0x000076100411c816 */ /* 0x000fe40000000011 */
[----:B------:R-:W-:Y:S02]  /*b180*/  PRMT R4, RZ, 0x7610, R4 ;  /* 0x00007610ff047816 */ /* 0x000fe40000000004 */
[----:B------:R-:W-:Y:S02]  /*b190*/  @!P5 SHF.R.U32.HI R0, RZ, 0x10, R10 ;  /* 0x00000010ff00d819 */ /* 0x000fe4000001160a */
[----:B------:R-:W-:Y:S01]  /*b1a0*/  @!P6 PRMT R12, R20, 0x7610, R12 ;  /* 0x00007610140ce816 */ /* 0x000fe2000000000c */
[----:B------:R0:W-:Y:S01]  /*b1b0*/  STL [R1+0x108], R20 ;  /* 0x0001081401007387 */ /* 0x0001e20000100800 */
[----:B------:R-:W-:Y:S02]  /*b1c0*/  @!P5 PRMT R15, R0, 0x7610, R15 ;  /* 0x00007610000fd816 */ /* 0x000fe4000000000f */
[----:B0-----:R-:W-:-:S02]  /*b1d0*/  @!P6 SHF.R.U32.HI R20, RZ, 0x10, R20 ;  /* 0x00000010ff14e819 */ /* 0x001fc40000011614 */
[----:B------:R-:W-:Y:S02]  /*b1e0*/  @!P5 SHF.R.U32.HI R0, RZ, 0x10, R11 ;  /* 0x00000010ff00d819 */ /* 0x000fe4000001160b */
[----:B------:R-:W-:Y:S01]  /*b1f0*/  @!P6 PRMT R4, R20, 0x7610, R4 ;  /* 0x000076101404e816 */ /* 0x000fe20000000004 */
[----:B------:R0:W-:Y:S01]  /*b200*/  STL [R1+0x200], R7 ;  /* 0x0002000701007387 */ /* 0x0001e20000100800 */
[----:B------:R-:W-:Y:S02]  /*b210*/  @!P4 PRMT R18, R7, 0x7610, R18 ;  /* 0x000076100712c816 */ /* 0x000fe40000000012 */
[----:B------:R-:W-:Y:S01]  /*b220*/  @!P5 PRMT R16, R10, 0x7610, R16 ;  /* 0x000076100a10d816 */ /* 0x000fe20000000010 */
[----:B------:R1:W-:Y:S01]  /*b230*/  STL [R1+0x104], R10 ;  /* 0x0001040a01007387 */ /* 0x0003e20000100800 */
[----:B------:R-:W-:Y:S02]  /*b240*/  @!P5 PRMT R13, R0, 0x7610, R13 ;  /* 0x00007610000dd816 */ /* 0x000fe4000000000d */
[----:B------:R-:W-:Y:S01]  /*b250*/  @!P6 SHF.R.U32.HI R0, RZ, 0x10, R21 ;  /* 0x00000010ff00e819 */ /* 0x000fe20000011615 */
[----:B------:R3:W-:Y:S01]  /*b260*/  STL.S16 [R1+0x35c], R4 ;  /* 0x00035c0401007387 */ /* 0x0007e20000100600 */
[----:B0-----:R-:W-:-:S02]  /*b270*/  PRMT R7, RZ, 0x7610, R7 ;  /* 0x00007610ff077816 */ /* 0x001fc40000000007 */
[----:B-1----:R-:W-:Y:S02]  /*b280*/  PRMT R10, RZ, 0x7610, R10 ;  /* 0x00007610ff0a7816 */ /* 0x002fe4000000000a */
[----:B---3--:R-:W-:Y:S02]  /*b290*/  @!P0 SHF.R.U32.HI R4, RZ, 0x10, R22 ;  /* 0x00000010ff048819 */ /* 0x008fe40000011616 */
[----:B------:R-:W-:Y:S02]  /*b2a0*/  @!P5 PRMT R14, R11, 0x7610, R14 ;  /* 0x000076100b0ed816 */ /* 0x000fe4000000000e */
[----:B------:R-:W-:Y:S02]  /*b2b0*/  @!P6 PRMT R10, R21, 0x7610, R10 ;  /* 0x00007610150ae816 */ /* 0x000fe4000000000a */
[----:B------:R-:W-:Y:S02]  /*b2c0*/  @!P6 PRMT R9, R0, 0x7610, R9 ;  /* 0x000076100009e816 */ /* 0x000fe40000000009 */
[----:B------:R-:W-:-:S02]  /*b2d0*/  @!P0 PRMT R7, R22, 0x7610, R7 ;  /* 0x0000761016078816 */ /* 0x000fc40000000007 */
[----:B------:R-:W-:Y:S01]  /*b2e0*/  @!P0 PRMT R6, R4, 0x7610, R6 ;  /* 0x0000761004068816 */ /* 0x000fe20000000006 */
[----:B------:R0:W-:Y:S04]  /*b2f0*/  STL.S16 [R1+0x336], R35 ;  /* 0x0003362301007387 */ /* 0x0001e80000100600 */
[----:B------:R0:W-:Y:S04]  /*b300*/  STL.S16 [R1+0x33a], R34 ;  /* 0x00033a2201007387 */ /* 0x0001e80000100600 */
[----:B------:R0:W-:Y:S04]  /*b310*/  STL [R1+0xe0], R47 ;  /* 0x0000e02f01007387 */ /* 0x0001e80000100800 */
[----:B------:R0:W-:Y:S04]  /*b320*/  STL [R1+0x1e0], R48 ;  /* 0x0001e03001007387 */ /* 0x0001e80000100800 */
[----:B------:R0:W-:Y:S04]  /*b330*/  STL [R1+0xe4], R52 ;  /* 0x0000e43401007387 */ /* 0x0001e80000100800 */
[----:B------:R0:W-:Y:S04]  /*b340*/  STL [R1+0x1e8], R40 ;  /* 0x0001e82801007387 */ /* 0x0001e80000100800 */
[----:B------:R0:W-:Y:S04]  /*b350*/  STL [R1+0xec], R41 ;  /* 0x0000ec2901007387 */ /* 0x0001e80000100800 */
[----:B------:R0:W-:Y:S04]  /*b360*/  STL [R1+0x1ec], R32 ;  /* 0x0001ec2001007387 */ /* 0x0001e80000100800 */
[----:B------:R0:W-:Y:S04]  /*b370*/  STL [R1+0xf0], R33 ;  /* 0x0000f02101007387 */ /* 0x0001e80000100800 */
        /* <DEDUP_REMOVED lines=28> */
[----:B------:R-:W-:-:S02]  /*b540*/  HFMA2.MMA R124, -RZ, RZ, 0, 0 ;  /* 0x00000000ff7c7435 */ /* 0x000fc400000001ff */
[----:B------:R-:W-:Y:S01]  /*b550*/  HFMA2.MMA R122, -RZ, RZ, 0, 0 ;  /* 0x00000000ff7a7435 */ /* 0x000fe200000001ff */
[----:B------:R-:W-:Y:S02]  /*b560*/  MOV R119, RZ ;  /* 0x000000ff00777202 */ /* 0x000fe40000000f00 */
[----:B------:R-:W-:-:S05]  /*b570*/  MOV R120, RZ ;  /* 0x000000ff00787202 */ /* 0x000fca0000000f00 */
[----:B------:R-:W-:Y:S01]  /*b580*/  @UP0 UMOV UR13, UR7 ;  /* 0x00000007000d0c82 */ /* 0x000fe20008000000 */
[----:B0-----:R-:W-:Y:S05]  /*b590*/  @P1 BRA `(.L_x_1893) ;  /* 0x0000000000441947 */ /* 0x001fea0003800000 */
[----:B------:R-:W-:Y:S01]  /*b5a0*/  ISETP.NE.AND P2, PT, RZ, UR15, PT ;  /* 0x0000000fff007c0c */ /* 0x000fe2000bf45270 */
[----:B------:R-:W-:Y:S01]  /*b5b0*/  ULDC.64 UR8, c[0x0][0x238] ;  /* 0x00008e0000087ab9 */ /* 0x000fe20000000a00 */
[C---:B-----5:R-:W-:Y:S02]  /*b5c0*/  SHF.L.U32 R0, R2.reuse, 0x1, RZ ;  /* 0x0000000102007819 */ /* 0x060fe400000006ff */
[----:B------:R-:W-:Y:S02]  /*b5d0*/  SHF.L.U64.HI R3, R2, 0x1, R3 ;  /* 0x0000000102037819 */ /* 0x000fe40000010203 */
[----:B------:R-:W-:-:S07]  /*b5e0*/  IADD3 R2, P3, R0, UR8, RZ ;  /* 0x0000000800027c10 */ /* 0x000fce000ff7e0ff */
[----:B------:R-:W0:Y:S02]  /*b5f0*/  @P2 LDC.64 R4, c[0x0][0x240] ;  /* 0x00009000ff042b82 */ /* 0x000e240000000a00 */
[----:B0-----:R-:W-:-:S04]  /*b600*/  @P2 IADD3 R4, P4, R0, R4, RZ ;  /* 0x0000000400042210 */ /* 0x001fc80007f9e0ff */
[C---:B------:R-:W-:Y:S02]  /*b610*/  @P2 IADD3.X R5, R3.reuse, R5, RZ, P4, !PT ;  /* 0x0000000503052210 */ /* 0x040fe400027fe4ff */
[----:B------:R-:W-:-:S03]  /*b620*/  IADD3.X R3, R3, UR9, RZ, P3, !PT ;  /* 0x0000000903037c10 */ /* 0x000fc60009ffe4ff */
[----:B------:R-:W2:Y:S04]  /*b630*/  @P2 LDG.E.U16 R0, desc[UR10][R4.64] ;  /* 0x0000000a04002981 */ /* 0x000ea8000c1e1500 */
[----:B------:R-:W3:Y:S04]  /*b640*/  LDG.E.U16 R124, desc[UR10][R2.64] ;  /* 0x0000000a027c7981 */ /* 0x000ee8000c1e1500 */
[----:B------:R-:W4:Y:S04]  /*b650*/  @P2 LDG.E.U16 R4, desc[UR10][R4.64+0x2] ;  /* 0x0000020a04042981 */ /* 0x000f28000c1e1500 */
[----:B------:R-:W4:Y:S01]  /*b660*/  LDG.E.U16 R2, desc[UR10][R2.64+0x2] ;  /* 0x0000020a02027981 */ /* 0x000f22000c1e1500 */
[----:B--2---:R-:W-:-:S02]  /*b670*/  @P2 SHF.L.U32 R119, R0, 0x10, RZ ;  /* 0x0000001000772819 */ /* 0x004fc400000006ff */
[----:B---3--:R-:W-:Y:S02]  /*b680*/  SHF.L.U32 R124, R124, 0x10, RZ ;  /* 0x000000107c7c7819 */ /* 0x008fe400000006ff */
[----:B----4-:R-:W-:Y:S02]  /*b690*/  @P2 SHF.L.U32 R122, R4, 0x10, RZ ;  /* 0x00000010047a2819 */ /* 0x010fe400000006ff */
[----:B------:R-:W-:-:S07]  /*b6a0*/  SHF.L.U32 R120, R2, 0x10, RZ ;  /* 0x0000001002787819 */ /* 0x000fce00000006ff */
.L_x_1893:
[----:B------:R-:W-:Y:S05]  /*b6b0*/  BSYNC B0 ;  /* 0x0000000000007941 */ /* 0x000fea0003800000 */
.L_x_1892:
        /* <DEDUP_REMOVED lines=14> */
[----:B-----5:R-:W-:Y:S02]  /*b7a0*/  PRMT R2, R11, 0x7610, R2 ;  /* 0x000076100b027816 */ /* 0x020fe40000000002 */
[----:B------:R-:W-:Y:S02]  /*b7b0*/  ISETP.NE.AND P2, PT, RZ, UR15, PT ;  /* 0x0000000fff007c0c */ /* 0x000fe4000bf45270 */
[----:B------:R-:W-:Y:S01]  /*b7c0*/  PRMT R3, R10, 0x7610, R3 ;  /* 0x000076100a037816 */ /* 0x000fe20000000003 */
[----:B------:R-:W-:Y:S01]  /*b7d0*/  HADD2.F32 R2, -RZ, R2.H0_H0 ;  /* 0x20000002ff027230 */ /* 0x000fe20000004100 */
[----:B------:R-:W-:Y:S02]  /*b7e0*/  PRMT R5, RZ, 0x7610, R5 ;  /* 0x00007610ff057816 */ /* 0x000fe40000000005 */
        /* <DEDUP_REMOVED lines=31> */
.L_x_1894:
        /* <DEDUP_REMOVED lines=46> */
.L_x_1895:
        /* <DEDUP_REMOVED lines=56> */
.L_x_1896:
        /* <DEDUP_REMOVED lines=50> */
.L_x_1897:
        /* <DEDUP_REMOVED lines=49> */
.L_x_1898:
        /* <DEDUP_REMOVED lines=49> */
.L_x_1899:
        /* <DEDUP_REMOVED lines=49> */
.L_x_1900:
        /* <DEDUP_REMOVED lines=49> */
.L_x_1901:
        /* <DEDUP_REMOVED lines=49> */
.L_x_1902:
        /* <DEDUP_REMOVED lines=49> */
.L_x_1903:
        /* <DEDUP_REMOVED lines=49> */
.L_x_1904:
        /* <DEDUP_REMOVED lines=49> */
.L_x_1905:
        /* <DEDUP_REMOVED lines=49> */
.L_x_1906:
        /* <DEDUP_REMOVED lines=26> */
[----:B------:R-:W-:-:S02]  /*e090*/  HADD2.F32 R11, -RZ, R14.H0_H0 ;  /* 0x2000000eff0b7230 */ /* 0x000fc40000004100 */
        /* <DEDUP_REMOVED lines=22> */
.L_x_1907:
        /* <DEDUP_REMOVED lines=16> */
[----:B------:R-:W-:-:S03]  /*e300*/  HADD2.F32 R9, -RZ, R10.H0_H0 ;  /* 0x2000000aff097230 */ /* 0x000fc60000004100 */
[----:B------:R-:W-:-:S04]  /*e310*/  FADD.FTZ R10, R7, -UR16 ;  /* 0x80000010070a7e21 */ /* 0x000fc80008010000 */
        /* <DEDUP_REMOVED lines=31> */
.L_x_1908:
        /* <DEDUP_REMOVED lines=19> */
[----:B------:R-:W-:Y:S01]  /*e640*/  FMUL.FTZ R6, R7, R120 ;  /* 0x0000007807067220 */ /* 0x000fe20000410000 */
[----:B------:R-:W-:Y:S02]  /*e650*/  HADD2.F32 R5, -RZ, R38.H0_H0 ;  /* 0x20000026ff057230 */ /* 0x000fe40000004100 */
[----:B------:R-:W-:Y:S02]  /*e660*/  HADD2.F32 R32, -RZ, R37.H0_H0 ;  /* 0x20000025ff207230 */ /* 0x000fe40000004100 */
[----:B------:R-:W-:Y:S01]  /*e670*/  FFMA.FTZ R3, R8, R6, R3 ;  /* 0x0000000608037223 */ /* 0x000fe20000010003 */
[----:B------:R-:W-:Y:S01]  /*e680*/  FADD.FTZ R4, R6, R4 ;  /* 0x0000000406047221 */ /* 0x000fe20000010000 */
[----:B------:R-:W-:Y:S01]  /*e690*/  FADD.FTZ R6, R5, -UR16 ;  /* 0x8000001005067e21 */ /* 0x000fe20008010000 */
[----:B------:R-:W-:-:S02]  /*e6a0*/  HADD2.F32 R5, -RZ, R36.H0_H0 ;  /* 0x20000024ff057230 */ /* 0x000fc40000004100 */
        /* <DEDUP_REMOVED lines=23> */
.L_x_1909:
        /* <DEDUP_REMOVED lines=15> */
[----:B------:R-:W-:-:S05]  /*e910*/  HADD2.F32 R0, -RZ, R38.H0_H0 ;  /* 0x20000026ff007230 */ /* 0x000fca0000004100 */
[----:B------:R-:W-:-:S04]  /*e920*/  FADD.FTZ R79, R0, -UR16 ;  /* 0x80000010004f7e21 */ /* 0x000fc80008010000 */
[----:B------:R-:W-:Y:S01]  /*e930*/  FMUL.FTZ R79, R79, UR13 ;  /* 0x0000000d4f4f7c20 */ /* 0x000fe20008410000 */
        /* <DEDUP_REMOVED lines=31> */
.L_x_1910:
[----:B------:R-:W2:Y:S04]  /*eb30*/  LDL.LU.S16 R39, [R1+0x246] ;  /* 0x0002460001277983 */ /* 0x000ea80000300600 */
[----:B------:R-:W3:Y:S04]  /*eb40*/  LDL.S16 R36, [R1+0x24a] ;  /* 0x00024a0001247983 */ /* 0x000ee80000100600 */
        /* <DEDUP_REMOVED lines=37> */
.L_x_1911:
[----:B------:R-:W2:Y:S04]  /*eda0*/  LDL.LU.S16 R38, [R1+0x24e] ;  /* 0x00024e0001267983 */ /* 0x000ea80000300600 */
        /* <DEDUP_REMOVED lines=38> */
.L_x_1912:
[----:B------:R-:W2:Y:S04]  /*f010*/  LDL.S16 R35, [R1+0x220] ;  /* 0x0002200001237983 */ /* 0x000ea80000100600 */
[----:B------:R-:W3:Y:S04]  /*f020*/  LDL.LU.S16 R34, [R1+0x222] ;  /* 0x0002220001227983 */ /* 0x000ee80000300600 */
[----:B------:R-:W4:Y:S01]  /*f030*/  LDL.S16 R33, [R1+0x224] ;  /* 0x0002240001217983 */ /* 0x000f220000100600 */
        /* <DEDUP_REMOVED lines=35> */
.L_x_1913:
[----:B------:R-:W2:Y:S01]  /*f270*/  LDL.S16 R31, [R1+0x218] ;  /* 0x00021800011f7983 */ /* 0x000ea20000100600 */
[----:B------:R-:W-:Y:S01]  /*f280*/  FMUL.FTZ R30, R58, R124 ;  /* 0x0000007c3a1e7220 */ /* 0x000fe20000410000 */
[----:B------:R-:W-:Y:S01]  /*f290*/  FFMA.FTZ R22, R22, R21, R26 ;  /* 0x0000001516167223 */ /* 0x000fe2000001001a */
[----:B------:R-:W-:Y:S01]  /*f2a0*/  FADD.FTZ R23, R27, R23 ;  /* 0x000000171b177221 */ /* 0x000fe20000010000 */
[----:B------:R-:W-:Y:S02]  /*f2b0*/  HADD2.F32 R52, -RZ, R125.H1_H1 ;  /* 0x3000007dff347230 */ /* 0x000fe40000004100 */
[----:B------:R-:W-:Y:S01]  /*f2c0*/  FFMA.FTZ R26, R61, R30, R28 ;  /* 0x0000001e3d1a7223 */ /* 0x000fe2000001001c */
[--C-:B------:R-:W-:Y:S02]  /*f2d0*/  HADD2.F32 R28, -RZ, R117.reuse.H0_H0 ;  /* 0x20000075ff1c7230 */ /* 0x100fe40000004100 */
[----:B------:R-:W-:Y:S01]  /*f2e0*/  FADD.FTZ R27, R29, R30 ;  /* 0x0000001e1d1b7221 */ /* 0x000fe20000010000 */
[----:B------:R-:W-:-:S02]  /*f2f0*/  HADD2.F32 R117, -RZ, R117.H1_H1 ;  /* 0x30000075ff757230 */ /* 0x000fc40000004100 */
[----:B------:R-:W-:Y:S01]  /*f300*/  FMUL.FTZ R29, R56, R120 ;  /* 0x00000078381d7220 */ /* 0x000fe20000410000 */
[----:B------:R-:W-:Y:S02]  /*f310*/  FADD.FTZ R28, R28, -UR16 ;  /* 0x800000101c1c7e21 */ /* 0x000fe40008010000 */
        /* <DEDUP_REMOVED lines=25> */
.L_x_1914:
        /* <DEDUP_REMOVED lines=39> */
.L_x_1915:
        /* <DEDUP_REMOVED lines=35> */
.L_x_1916:
        /* <DEDUP_REMOVED lines=35> */
.L_x_1917:
        /* <DEDUP_REMOVED lines=35> */
.L_x_1918:
[----:B------:R-:W-:Y:S01]  /*fdb0*/  FMUL.FTZ R20, R33, R124 ;  /* 0x0000007c21147220 */ /* 0x000fe20000410000 */
[----:B------:R-:W-:Y:S01]  /*fdc0*/  FFMA.FTZ R12, R12, R11, R16 ;  /* 0x0000000b0c0c7223 */ /* 0x000fe20000010010 */
[----:B------:R-:W-:Y:S02]  /*fdd0*/  HADD2.F32 R111, -RZ, R111.H0_H0 ;  /* 0x2000006fff6f7230 */ /* 0x000fe40000004100 */
[----:B------:R-:W-:Y:S01]  /*fde0*/  FADD.FTZ R13, R17, R13 ;  /* 0x0000000d110d7221 */ /* 0x000fe20000010000 */
[----:B------:R-:W-:Y:S01]  /*fdf0*/  FFMA.FTZ R16, R36, R20, R18 ;  /* 0x0000001424107223 */ /* 0x000fe20000010012 */
[----:B------:R-:W-:Y:S02]  /*fe00*/  HADD2.F32 R18, -RZ, R110.H1_H1 ;  /* 0x3000006eff127230 */ /* 0x000fe40000004100 */
[----:B------:R-:W-:Y:S01]  /*fe10*/  FADD.FTZ R17, R19, R20 ;  /* 0x0000001413117221 */ /* 0x000fe20000010000 */
        /* <DEDUP_REMOVED lines=28> */
.L_x_1919:
        /* <DEDUP_REMOVED lines=35> */
.L_x_1920:
[----:B------:R-:W-:Y:S01]  /*10210*/  FMUL.FTZ R16, R25, R124 ;  /* 0x0000007c19107220 */ /* 0x000fe20000410000 */
[----:B------:R-:W-:Y:S01]  /*10220*/  FADD.FTZ R9, R13, R9 ;  /* 0x000000090d097221 */ /* 0x000fe20000010000 */
[----:B------:R-:W-:Y:S02]  /*10230*/  HADD2.F32 R104, -RZ, R104.H0_H0 ;  /* 0x20000068ff687230 */ /* 0x000fe40000004100 */
        /* <DEDUP_REMOVED lines=32> */
.L_x_1921:
[----:B------:R-:W2:Y:S01]  /*10440*/  LDL.LU.S16 R16, [R1+0x21a] ;  /* 0x00021a0001107983 */ /* 0x000ea20000300600 */
[----:B------:R-:W-:Y:S01]  /*10450*/  FMUL.FTZ R14, R21, R124 ;  /* 0x0000007c150e7220 */ /* 0x000fe20000410000 */
[----:B------:R-:W-:Y:S01]  /*10460*/  FFMA.FTZ R6, R6, R5, R10 ;  /* 0x0000000506067223 */ /* 0x000fe2000001000a */
[----:B------:R-:W-:Y:S02]  /*10470*/  HADD2.F32 R123, -RZ, R123.H1_H1 ;  /* 0x3000007bff7b7230 */ /* 0x000fe40000004100 */
[----:B------:R-:W-:Y:S01]  /*10480*/  FADD.FTZ R7, R11, R7 ;  /* 0x000000070b077221 */ /* 0x000fe20000010000 */
[----:B------:R-:W-:Y:S01]  /*10490*/  FFMA.FTZ R10, R24, R14, R12 ;  /* 0x0000000e180a7223 */ /* 0x000fe2000001000c */
[----:B------:R-:W-:Y:S02]  /*104a0*/  HADD2.F32 R12, -RZ, R108.H1_H1 ;  /* 0x3000006cff0c7230 */ /* 0x000fe40000004100 */
        /* <DEDUP_REMOVED lines=8> */
[----:B--2---:R-:W-:Y:S02]  /*10530*/  HADD2.F32 R13, -RZ, R16.H0_H0 ;  /* 0x20000010ff0d7230 */ /* 0x004fe40000004100 */
        /* <DEDUP_REMOVED lines=20> */
.L_x_1922:
[----:B------:R-:W-:Y:S01]  /*10680*/  FMUL.FTZ R12, R18, R124 ;  /* 0x0000007c120c7220 */ /* 0x000fe20000410000 */
[----:B------:R-:W-:Y:S01]  /*10690*/  FFMA.FTZ R78, R78, R77, R8 ;  /* 0x0000004d4e4e7223 */ /* 0x000fe20000010008 */
[----:B------:R-:W-:Y:S01]  /*106a0*/  FADD.FTZ R5, R9, R5 ;  /* 0x0000000509057221 */ /* 0x000fe20000010000 */
[----:B------:R-:W-:Y:S02]  /*106b0*/  HADD2.F32 R17, -RZ, R103.H0_H0 ;  /* 0x20000067ff117230 */ /* 0x000fe40000004100 */
[----:B------:R-:W-:Y:S01]  /*106c0*/  FFMA.FTZ R8, R16, R12, R10 ;  /* 0x0000000c10087223 */ /* 0x000fe2000001000a */
[--C-:B------:R-:W-:Y:S02]  /*106d0*/  HADD2.F32 R10, -RZ, R102.reuse.H1_H1 ;  /* 0x30000066ff0a7230 */ /* 0x100fe40000004100 */
[----:B------:R-:W-:Y:S01]  /*106e0*/  FADD.FTZ R9, R11, R12 ;  /* 0x0000000c0b097221 */ /* 0x000fe20000010000 */
[----:B------:R-:W-:Y:S02]  /*106f0*/  HADD2.F32 R102, -RZ, R102.H0_H0 ;  /* 0x20000066ff667230 */ /* 0x000fe40000004100 */
[----:B------:R-:W-:Y:S01]  /*10700*/  FMUL.FTZ R11, R13, R120 ;  /* 0x000000780d0b7220 */ /* 0x000fe20000410000 */
[----:B------:R-:W-:-:S02]  /*10710*/  FADD.FTZ R10, R10, -UR16 ;  /* 0x800000100a0a7e21 */ /* 0x000fc40008010000 */
        /* <DEDUP_REMOVED lines=25> */
.L_x_1923:
[----:B------:R-:W2:Y:S04]  /*108b0*/  LDL.S16 R12, [R1+0x21c] ;  /* 0x00021c00010c7983 */ /* 0x000ea80000100600 */
[----:B------:R-:W3:Y:S04]  /*108c0*/  LDL.LU.S16 R81, [R1+0x21e] ;  /* 0x00021e0001517983 */ /* 0x000ee80000300600 */
[----:B------:R-:W4:Y:S01]  /*108d0*/  LDL.LU.S16 R80, [R1+0x226] ;  /* 0x0002260001507983 */ /* 0x000f220000300600 */
[----:B------:R-:W-:Y:S01]  /*108e0*/  FMUL.FTZ R10, R17, R124 ;  /* 0x0000007c110a7220 */ /* 0x000fe20000410000 */
[----:B------:R-:W-:Y:S01]  /*108f0*/  FFMA.FTZ R79, R79, R4, R6 ;  /* 0x000000044f4f7223 */ /* 0x000fe20000010006 */
[----:B------:R-:W-:-:S02]  /*10900*/  HADD2.F32 R67, -RZ, R67.H1_H1 ;  /* 0x30000043ff437230 */ /* 0x000fc40000004100 */
[----:B------:R-:W-:Y:S01]  /*10910*/  FADD.FTZ R77, R7, R77 ;  /* 0x0000004d074d7221 */ /* 0x000fe20000010000 */
[----:B------:R-:W-:Y:S01]  /*10920*/  FFMA.FTZ R6, R14, R10, R8 ;  /* 0x0000000a0e067223 */ /* 0x000fe20000010008 */
[----:B------:R-:W-:Y:S01]  /*10930*/  FADD.FTZ R8, R9, R10 ;  /* 0x0000000a09087221 */ /* 0x000fe20000010000 */
[----:B------:R-:W-:-:S04]  /*10940*/  FMUL.FTZ R7, R11, R120 ;  /* 0x000000780b077220 */ /* 0x000fc80000410000 */
[----:B------:R-:W-:Y:S01]  /*10950*/  FFMA.FTZ R6, R19, R7, R6 ;  /* 0x0000000713067223 */ /* 0x000fe20000010006 */
[----:B------:R-:W-:Y:S01]  /*10960*/  FADD.FTZ R8, R7, R8 ;  /* 0x0000000807087221 */ /* 0x000fe20000010000 */
[----:B--2---:R-:W-:Y:S02]  /*10970*/  HADD2.F32 R9, -RZ, R12.H0_H0 ;  /* 0x2000000cff097230 */ /* 0x004fe40000004100 */
[----:B------:R-:W-:Y:S01]  /*10980*/  FADD.FTZ R12, R67, -UR16 ;  /* 0x80000010430c7e21 */ /* 0x000fe20008010000 */
[----:B---3--:R-:W-:Y:S02]  /*10990*/  HADD2.F32 R10, -RZ, R81.H0_H0 ;  /* 0x20000051ff0a7230 */ /* 0x008fe40000004100 */
[----:B------:R-:W-:Y:S01]  /*109a0*/  FADD.FTZ R9, R9, -UR16 ;  /* 0x8000001009097e21 */ /* 0x000fe20008010000 */
[----:B------:R-:W-:Y:S01]  /*109b0*/  FMUL.FTZ R12, R12, UR13 ;  /* 0x0000000d0c0c7c20 */ /* 0x000fe20008410000 */
[----:B----4-:R-:W-:Y:S02]  /*109c0*/  HADD2.F32 R7, -RZ, R80.H0_H0 ;  /* 0x20000050ff077230 */ /* 0x010fe40000004100 */
        /* <DEDUP_REMOVED lines=20> */
.L_x_1924:
[----:B------:R-:W-:Y:S01]  /*10b10*/  FMUL.FTZ R80, R10, R124 ;  /* 0x0000007c0a507220 */ /* 0x000fe20000410000 */
[----:B------:R-:W-:Y:S01]  /*10b20*/  FFMA.FTZ R78, R3, R0, R78 ;  /* 0x00000000034e7223 */ /* 0x000fe2000001004e */
[----:B------:R-:W-:Y:S01]  /*10b30*/  FADD.FTZ R67, R5, R4 ;  /* 0x0000000405437221 */ /* 0x000fe20000010000 */
[----:B------:R-:W-:Y:S01]  /*10b40*/  FMUL.FTZ R5, R7, R120 ;  /* 0x0000007807057220 */ /* 0x000fe20000410000 */
[----:B------:R-:W-:Y:S01]  /*10b50*/  FFMA.FTZ R3, R12, R80, R6 ;  /* 0x000000500c037223 */ /* 0x000fe20000010006 */
[----:B------:R-:W-:Y:S01]  /*10b60*/  FADD.FTZ R80, R8, R80 ;  /* 0x0000005008507221 */ /* 0x000fe20000010000 */
[----:B------:R-:W-:Y:S02]  /*10b70*/  HADD2.F32 R4, -RZ, R85.H1_H1 ;  /* 0x30000055ff047230 */ /* 0x000fe40000004100 */
        /* <DEDUP_REMOVED lines=28> */
.L_x_1925:
[----:B------:R-:W-:Y:S01]  /*10d40*/  FADD.FTZ R77, R77, R0 ;  /* 0x000000004d4d7221 */ /* 0x000fe20000010000 */
[----:B------:R-:W-:Y:S01]  /*10d50*/  FMUL.FTZ R81, R6, R124 ;  /* 0x0000007c06517220 */ /* 0x000fe20000410000 */
[--C-:B------:R-:W-:Y:S02]  /*10d60*/  HADD2.F32 R0, -RZ, R83.reuse.H0_H0 ;  /* 0x20000053ff007230 */ /* 0x100fe40000004100 */
[----:B------:R-:W-:Y:S01]  /*10d70*/  FFMA.FTZ R79, R2, R72, R79 ;  /* 0x00000048024f7223 */ /* 0x000fe2000001004f */
[----:B------:R-:W-:Y:S02]  /*10d80*/  HADD2.F32 R83, -RZ, R83.H1_H1 ;  /* 0x30000053ff537230 */ /* 0x000fe40000004100 */
[----:B------:R-:W-:Y:S01]  /*10d90*/  FFMA.FTZ R3, R8, R81, R3 ;  /* 0x0000005108037223 */ /* 0x000fe20000010003 */
[----:B------:R-:W-:Y:S01]  /*10da0*/  FMUL.FTZ R2, R4, R120 ;  /* 0x0000007804027220 */ /* 0x000fe20000410000 */
[----:B------:R-:W-:Y:S01]  /*10db0*/  FADD.FTZ R81, R80, R81 ;  /* 0x0000005150517221 */ /* 0x000fe20000010000 */
[----:B------:R-:W-:Y:S01]  /*10dc0*/  FADD.FTZ R0, R0, -UR16 ;  /* 0x8000001000007e21 */ /* 0x000fe20008010000 */
[----:B------:R-:W-:Y:S01]  /*10dd0*/  FADD.FTZ R83, R83, -UR16 ;  /* 0x8000001053537e21 */ /* 0x000fe20008010000 */
[----:B------:R-:W-:Y:S01]  /*10de0*/  FFMA.FTZ R80, R5, R2, R3 ;  /* 0x0000000205507223 */ /* 0x000fe20000010003 */
[----:B------:R-:W-:Y:S01]  /*10df0*/  FADD.FTZ R81, R2, R81 ;  /* 0x0000005102517221 */ /* 0x000fe20000010000 */
[----:B------:R-:W-:Y:S01]  /*10e00*/  FMUL.FTZ R3, R0, UR13 ;  /* 0x0000000d00037c20 */ /* 0x000fe20008410000 */
[----:B------:R-:W-:-:S02]  /*10e10*/  HADD2.F32 R2, -RZ, R75.H1_H1 ;  /* 0x3000004bff027230 */ /* 0x000fc40000004100 */
[----:B------:R-:W-:Y:S01]  /*10e20*/  FMUL.FTZ R0, R83, UR13 ;  /* 0x0000000d53007c20 */ /* 0x000fe20008410000 */
        /* <DEDUP_REMOVED lines=20> */
.L_x_1926:
[----:B------:R-:W2:Y:S01]  /*10f70*/  LDL.LU.S16 R85, [R1+0x2ae] ;  /* 0x0002ae0001557983 */ /* 0x000ea20000300600 */
[----:B------:R-:W-:Y:S01]  /*10f80*/  FMUL.FTZ R83, R2, R124 ;  /* 0x0000007c02537220 */ /* 0x000fe20000410000 */
[----:B------:R-:W-:Y:S01]  /*10f90*/  FFMA.FTZ R78, R73, R70, R78 ;  /* 0x00000046494e7223 */ /* 0x000fe2000001004e */
[----:B------:R-:W-:Y:S02]  /*10fa0*/  HADD2.F32 R75, -RZ, R75.H0_H0 ;  /* 0x2000004bff4b7230 */ /* 0x000fe40000004100 */
[----:B------:R-:W-:Y:S01]  /*10fb0*/  FADD.FTZ R67, R67, R72 ;  /* 0x0000004843437221 */ /* 0x000fe20000010000 */
[----:B------:R-:W-:Y:S01]  /*10fc0*/  FADD.FTZ R73, R81, R83 ;  /* 0x0000005351497221 */ /* 0x000fe20000010000 */
[----:B------:R-:W-:Y:S02]  /*10fd0*/  HADD2.F32 R81, -RZ, R84.H1_H1 ;  /* 0x30000054ff517230 */ /* 0x000fe40000004100 */
[----:B------:R-:W-:Y:S01]  /*10fe0*/  FFMA.FTZ R72, R3, R83, R80 ;  /* 0x0000005303487223 */ /* 0x000fe20000010050 */
[----:B------:R-:W-:Y:S01]  /*10ff0*/  FMUL.FTZ R80, R125, R120 ;  /* 0x000000787d507220 */ /* 0x000fe20000410000 */
[----:B------:R-:W-:Y:S01]  /*11000*/  FADD.FTZ R75, R75, -UR16 ;  /* 0x800000104b4b7e21 */ /* 0x000fe20008010000 */
[----:B------:R-:W-:-:S02]  /*11010*/  HADD2.F32 R118, -RZ, R86.H1_H1 ;  /* 0x30000056ff767230 */ /* 0x000fc40000004100 */
[----:B------:R-:W-:Y:S01]  /*11020*/  FADD.FTZ R81, R81, -UR16 ;  /* 0x8000001051517e21 */ /* 0x000fe20008010000 */
[----:B------:R-:W-:Y:S01]  /*11030*/  FFMA.FTZ R72, R0, R80, R72 ;  /* 0x0000005000487223 */ /* 0x000fe20000010048 */
[----:B------:R-:W-:Y:S01]  /*11040*/  FADD.FTZ R73, R80, R73 ;  /* 0x0000004950497221 */ /* 0x000fe20000010000 */
[----:B------:R-:W-:Y:S01]  /*11050*/  FMUL.FTZ R123, R75, UR13 ;  /* 0x0000000d4b7b7c20 */ /* 0x000fe20008410000 */
[----:B------:R-:W-:-:S05]  /*11060*/  FMUL.FTZ R81, R81, UR13 ;  /* 0x0000000d51517c20 */ /* 0x000fca0008410000 */
[----:B------:R0:W-:Y:S01]  /*11070*/  STL [R1+0x250], R81 ;  /* 0x0002505101007387 */ /* 0x0001e20000100800 */
        /* <DEDUP_REMOVED lines=20> */
.L_x_1927:
[----:B------:R-:W2:Y:S01]  /*111c0*/  LDL.S16 R80, [R1+0x2c0] ;  /* 0x0002c00001507983 */ /* 0x000ea20000100600 */
[----:B------:R-:W-:Y:S01]  /*111d0*/  FMUL.FTZ R75, R118, R124 ;  /* 0x0000007c764b7220 */ /* 0x000fe20000410000 */
[----:B------:R-:W-:Y:S01]  /*111e0*/  FADD.FTZ R77, R77, R70 ;  /* 0x000000464d4d7221 */ /* 0x000fe20000010000 */
[----:B------:R-:W-:Y:S02]  /*111f0*/  HADD2.F32 R92, -RZ, R92.H0_H0 ;  /* 0x2000005cff5c7230 */ /* 0x000fe40000004100 */
[----:B------:R-:W-:Y:S01]  /*11200*/  FFMA.FTZ R79, R71, R68, R79 ;  /* 0x00000044474f7223 */ /* 0x000fe2000001004f */
[----:B------:R-:W-:Y:S01]  /*11210*/  FFMA.FTZ R70, R123, R75, R72 ;  /* 0x0000004b7b467223 */ /* 0x000fe20000010048 */
[----:B------:R-:W-:Y:S02]  /*11220*/  HADD2.F32 R72, -RZ, R82.H1_H1 ;  /* 0x30000052ff487230 */ /* 0x000fe40000004100 */
[----:B------:R-:W-:Y:S01]  /*11230*/  FADD.FTZ R71, R73, R75 ;  /* 0x0000004b49477221 */ /* 0x000fe20000010000 */
[----:B------:R-:W-:Y:S01]  /*11240*/  FADD.FTZ R92, R92, -UR16 ;  /* 0x800000105c5c7e21 */ /* 0x000fe20008010000 */
[----:B------:R-:W-:Y:S01]  /*11250*/  FMUL.FTZ R73, R117, R120 ;  /* 0x0000007875497220 */ /* 0x000fe20000410000 */
[----:B------:R-:W-:-:S02]  /*11260*/  HADD2.F32 R116, -RZ, R116.H0_H0 ;  /* 0x20000074ff747230 */ /* 0x000fc40000004100 */
[----:B------:R-:W-:Y:S01]  /*11270*/  FADD.FTZ R72, R72, -UR16 ;  /* 0x8000001048487e21 */ /* 0x000fe20008010000 */
[----:B------:R-:W-:Y:S01]  /*11280*/  FMUL.FTZ R75, R92, UR13 ;  /* 0x0000000d5c4b7c20 */ /* 0x000fe20008410000 */
[----:B------:R-:W-:Y:S01]  /*11290*/  FFMA.FTZ R70, R81, R73, R70 ;  /* 0x0000004951467223 */ /* 0x000fe20000010046 */
[----:B------:R-:W-:-:S03]  /*112a0*/  FADD.FTZ R71, R73, R71 ;  /* 0x0000004749477221 */ /* 0x000fc60000010000 */
[----:B------:R0:W-:Y:S01]  /*112b0*/  STL [R1+0x254], R75 ;  /* 0x0002544b01007387 */ /* 0x0001e20000100800 */
[----:B--2---:R-:W-:Y:S02]  /*112c0*/  HADD2.F32 R115, -RZ, R80.H0_H0 ;  /* 0x20000050ff737230 */ /* 0x004fe40000004100 */
        /* <DEDUP_REMOVED lines=21> */
.L_x_1928:
        /* <DEDUP_REMOVED lines=13> */
[----:B------:R-:W-:Y:S01]  /*114f0*/  FADD.FTZ R69, R71, R69 ;  /* 0x0000004547457221 */ /* 0x000fe20000010000 */
[----:B------:R-:W-:Y:S01]  /*11500*/  FMUL.FTZ R73, R70, UR13 ;  /* 0x0000000d46497c20 */ /* 0x000fe20008410000 */
[----:B------:R-:W-:Y:S01]  /*11510*/  HADD2.F32 R113, -RZ, R113.H0_H0 ;  /* 0x20000071ff717230 */ /* 0x000fe20000004100 */
        /* <DEDUP_REMOVED lines=21> */
.L_x_1929:
[----:B------:R-:W2:Y:S01]  /*11670*/  LDL.LU.S16 R71, [R1+0x2c2] ;  /* 0x0002c20001477983 */ /* 0x000ea20000300600 */
[----:B------:R-:W-:Y:S01]  /*11680*/  FMUL.FTZ R70, R114, R124 ;  /* 0x0000007c72467220 */ /* 0x000fe20000410000 */
[----:B------:R-:W-:Y:S01]  /*11690*/  FFMA.FTZ R79, R61, R58, R79 ;  /* 0x0000003a3d4f7223 */ /* 0x000fe2000001004f */
[----:B------:R-:W-:Y:S02]  /*116a0*/  HADD2.F32 R74, -RZ, R74.H0_H0 ;  /* 0x2000004aff4a7230 */ /* 0x000fe40000004100 */
[----:B------:R-:W-:Y:S01]  /*116b0*/  FADD.FTZ R77, R77, R60 ;  /* 0x0000003c4d4d7221 */ /* 0x000fe20000010000 */
[----:B------:R-:W-:Y:S01]  /*116c0*/  FADD.FTZ R61, R69, R70 ;  /* 0x00000046453d7221 */ /* 0x000fe20000010000 */
[--C-:B------:R-:W-:Y:S02]  /*116d0*/  HADD2.F32 R69, -RZ, R93.reuse.H0_H0 ;  /* 0x2000005dff457230 */ /* 0x100fe40000004100 */
[----:B------:R-:W-:Y:S01]  /*116e0*/  FFMA.FTZ R60, R73, R70, R68 ;  /* 0x00000046493c7223 */ /* 0x000fe20000010044 */
[----:B------:R-:W-:Y:S01]  /*116f0*/  FADD.FTZ R74, R74, -UR16 ;  /* 0x800000104a4a7e21 */ /* 0x000fe20008010000 */
[----:B------:R-:W-:Y:S01]  /*11700*/  FMUL.FTZ R68, R113, R120 ;  /* 0x0000007871447220 */ /* 0x000fe20000410000 */
[----:B------:R-:W-:-:S02]  /*11710*/  HADD2.F32 R112, -RZ, R93.H1_H1 ;  /* 0x3000005dff707230 */ /* 0x000fc40000004100 */
[----:B------:R-:W-:Y:S01]  /*11720*/  FADD.FTZ R69, R69, -UR16 ;  /* 0x8000001045457e21 */ /* 0x000fe20008010000 */
[----:B------:R-:W-:Y:S01]  /*11730*/  FFMA.FTZ R60, R72, R68, R60 ;  /* 0x00000044483c7223 */ /* 0x000fe2000001003c */
[----:B------:R-:W-:Y:S02]  /*11740*/  FADD.FTZ R61, R68, R61 ;  /* 0x0000003d443d7221 */ /* 0x000fe40000010000 */
[----:B------:R-:W-:-:S05]  /*11750*/  FMUL.FTZ R70, R69, UR13 ;  /* 0x0000000d45467c20 */ /* 0x000fca0008410000 */
[----:B------:R3:W-:Y:S01]  /*11760*/  STL [R1+0x214], R70 ;  /* 0x0002144601007387 */ /* 0x0007e20000100800 */
[----:B--2---:R-:W-:Y:S02]  /*11770*/  HADD2.F32 R111, -RZ, R71.H0_H0 ;  /* 0x20000047ff6f7230 */ /* 0x004fe40000004100 */
[----:B------:R-:W-:-:S05]  /*11780*/  FMUL.FTZ R71, R74, UR13 ;  /* 0x0000000d4a477c20 */ /* 0x000fca0008410000 */
        /* <DEDUP_REMOVED lines=20> */
.L_x_1930:
        /* <DEDUP_REMOVED lines=15> */
[----:B------:R-:W-:Y:S01]  /*119c0*/  HADD2.F32 R109, -RZ, R96.H1_H1 ;  /* 0x30000060ff6d7230 */ /* 0x000fe20000004100 */
        /* <DEDUP_REMOVED lines=21> */
.L_x_1931:
        /* <DEDUP_REMOVED lines=8> */
[----:B------:R-:W-:-:S02]  /*11ba0*/  HADD2.F32 R60, -RZ, R76.H0_H0 ;  /* 0x2000004cff3c7230 */ /* 0x000fc40000004100 */
        /* <DEDUP_REMOVED lines=26> */
.L_x_1932:
[----:B------:R-:W4:Y:S04]  /*11d50*/  LDL.S16 R61, [R1+0x2c4] ;  /* 0x0002c400013d7983 */ /* 0x000f280000100600 */
[----:B------:R-:W5:Y:S04]  /*11d60*/  LDL.LU.S16 R60, [R1+0x2c6] ;  /* 0x0002c600013c7983 */ /* 0x000f680000300600 */
[----:B------:R-:W2:Y:S01]  /*11d70*/  LDL.S16 R59, [R1+0x2c8] ;  /* 0x0002c800013b7983 */ /* 0x000ea20000100600 */
[----:B------:R-:W-:Y:S01]  /*11d80*/  FMUL.FTZ R58, R108, R124 ;  /* 0x0000007c6c3a7220 */ /* 0x000fe20000410000 */
[----:B------:R-:W-:Y:S01]  /*11d90*/  FFMA.FTZ R78, R53, R48, R78 ;  /* 0x00000030354e7223 */ /* 0x000fe2000001004e */
[----:B------:R-:W-:-:S02]  /*11da0*/  HADD2.F32 R66, -RZ, R66.H0_H0 ;  /* 0x20000042ff427230 */ /* 0x000fc40000004100 */
        /* <DEDUP_REMOVED lines=32> */
.L_x_1933:
        /* <DEDUP_REMOVED lines=35> */
.L_x_1934:
        /* <DEDUP_REMOVED lines=35> */
.L_x_1935:
[----:B------:R-:W2:Y:S04]  /*12410*/  LDL.S16 R52, [R1+0x2cc] ;  /* 0x0002cc0001347983 */ /* 0x000ea80000100600 */
[----:B------:R-:W4:Y:S01]  /*12420*/  LDL.LU.S16 R50, [R1+0x2ce] ;  /* 0x0002ce0001327983 */ /* 0x000f220000300600 */
[----:B------:R-:W-:Y:S01]  /*12430*/  FMUL.FTZ R48, R96, R124 ;  /* 0x0000007c60307220 */ /* 0x000fe20000410000 */
[----:B------:R-:W-:Y:S02]  /*12440*/  HADD2.F32 R54, -RZ, R54.H0_H0 ;  /* 0x20000036ff367230 */ /* 0x000fe40000004100 */
[----:B------:R-:W-:Y:S01]  /*12450*/  FADD.FTZ R77, R77, R43 ;  /* 0x0000002b4d4d7221 */ /* 0x000fe20000010000 */
[----:B------:R-:W-:Y:S02]  /*12460*/  HADD2.F32 R91, -RZ, R91.H1_H1 ;  /* 0x3000005bff5b7230 */ /* 0x000fe40000004100 */
[----:B------:R-:W-:Y:S01]  /*12470*/  FFMA.FTZ R79, R44, R41, R79 ;  /* 0x000000292c4f7223 */ /* 0x000fe2000001004f */
[----:B------:R-:W-:Y:S01]  /*12480*/  FFMA.FTZ R43, R94, R48, R46 ;  /* 0x000000305e2b7223 */ /* 0x000fe2000001002e */
[----:B------:R-:W-:Y:S01]  /*12490*/  FADD.FTZ R44, R47, R48 ;  /* 0x000000302f2c7221 */ /* 0x000fe20000010000 */
[----:B------:R-:W-:Y:S01]  /*124a0*/  FMUL.FTZ R46, R95, R120 ;  /* 0x000000785f2e7220 */ /* 0x000fe20000410000 */
[----:B------:R-:W-:Y:S01]  /*124b0*/  FADD.FTZ R54, R54, -UR16 ;  /* 0x8000001036367e21 */ /* 0x000fe20008010000 */
[----:B------:R-:W-:-:S02]  /*124c0*/  FADD.FTZ R89, R91, -UR16 ;  /* 0x800000105b597e21 */ /* 0x000fc40008010000 */
[----:B------:R-:W-:Y:S01]  /*124d0*/  FFMA.FTZ R43, R93, R46, R43 ;  /* 0x0000002e5d2b7223 */ /* 0x000fe2000001002b */
[----:B------:R-:W-:Y:S01]  /*124e0*/  FADD.FTZ R44, R46, R44 ;  /* 0x0000002c2e2c7221 */ /* 0x000fe20000010000 */
[----:B------:R-:W-:Y:S01]  /*124f0*/  FMUL.FTZ R90, R54, UR13 ;  /* 0x0000000d365a7c20 */ /* 0x000fe20008410000 */
[----:B------:R-:W-:Y:S01]  /*12500*/  FMUL.FTZ R89, R89, UR13 ;  /* 0x0000000d59597c20 */ /* 0x000fe20008410000 */
[----:B--2---:R-:W-:Y:S02]  /*12510*/  HADD2.F32 R92, -RZ, R52.H0_H0 ;  /* 0x20000034ff5c7230 */ /* 0x004fe40000004100 */
[----:B----4-:R-:W-:Y:S01]  /*12520*/  HADD2.F32 R91, -RZ, R50.H0_H0 ;  /* 0x20000032ff5b7230 */ /* 0x010fe20000004100 */
        /* <DEDUP_REMOVED lines=19> */
.L_x_1936:
        /* <DEDUP_REMOVED lines=38> */
.L_x_1937:
[----:B------:R-:W-:Y:S01]  /*128c0*/  FMUL.FTZ R43, R88, R124 ;  /* 0x0000007c582b7220 */ /* 0x000fe20000410000 */
[----:B------:R-:W-:Y:S02]  /*128d0*/  HADD2.F32 R46, -RZ, R45.H0_H0 ;  /* 0x2000002dff2e7230 */ /* 0x000fe40000004100 */
[----:B------:R-:W-:Y:S01]  /*128e0*/  FMUL.FTZ R44, R87, R120 ;  /* 0x00000078572c7220 */ /* 0x000fe20000410000 */
[----:B------:R-:W-:Y:S01]  /*128f0*/  FADD.FTZ R39, R77, R39 ;  /* 0x000000274d277221 */ /* 0x000fe20000010000 */
[----:B------:R-:W-:Y:S01]  /*12900*/  FFMA.FTZ R41, R86, R43, R41 ;  /* 0x0000002b56297223 */ /* 0x000fe20000010029 */
[----:B------:R-:W-:Y:S01]  /*12910*/  FADD.FTZ R42, R42, R43 ;  /* 0x0000002b2a2a7221 */ /* 0x000fe20000010000 */
[----:B------:R-:W-:Y:S02]  /*12920*/  HADD2.F32 R43, -RZ, R49.H0_H0 ;  /* 0x20000031ff2b7230 */ /* 0x000fe40000004100 */
[----:B------:R-:W-:Y:S01]  /*12930*/  FADD.FTZ R46, R46, -UR16 ;  /* 0x800000102e2e7e21 */ /* 0x000fe20008010000 */
[----:B------:R-:W-:Y:S01]  /*12940*/  FFMA.FTZ R40, R40, R37, R79 ;  /* 0x0000002528287223 */ /* 0x000fe2000001004f */
[----:B------:R-:W-:Y:S01]  /*12950*/  FFMA.FTZ R41, R85, R44, R41 ;  /* 0x0000002c55297223 */ /* 0x000fe20000010029 */
[----:B------:R-:W-:Y:S01]  /*12960*/  FADD.FTZ R42, R44, R42 ;  /* 0x0000002a2c2a7221 */ /* 0x000fe20000010000 */
[----:B------:R-:W-:Y:S01]  /*12970*/  FADD.FTZ R43, R43, -UR16 ;  /* 0x800000102b2b7e21 */ /* 0x000fe20008010000 */
[----:B------:R-:W-:-:S02]  /*12980*/  HADD2.F32 R84, -RZ, R84.H0_H0 ;  /* 0x20000054ff547230 */ /* 0x000fc40000004100 */
[----:B------:R-:W-:Y:S01]  /*12990*/  FMUL.FTZ R81, R46, UR13 ;  /* 0x0000000d2e517c20 */ /* 0x000fe20008410000 */
[----:B------:R-:W-:Y:S02]  /*129a0*/  HADD2.F32 R83, -RZ, R45.H1_H1 ;  /* 0x3000002dff537230 */ /* 0x000fe40000004100 */
        /* <DEDUP_REMOVED lines=20> */
.L_x_1938:
[----:B------:R-:W2:Y:S04]  /*12af0*/  LDL.S16 R46, [R1+0x2d6] ;  /* 0x0002d600012e7983 */ /* 0x000ea80000100600 */
[----:B------:R-:W0:Y:S04]  /*12b00*/  LDL.S16 R45, [R1+0x2fc] ;  /* 0x0002fc00012d7983 */ /* 0x000e280000100600 */
[----:B------:R-:W4:Y:S01]  /*12b10*/  LDL.LU.S16 R44, [R1+0x2fe] ;  /* 0x0002fe00012c7983 */ /* 0x000f220000300600 */
[----:B------:R-:W-:Y:S01]  /*12b20*/  FMUL.FTZ R43, R84, R124 ;  /* 0x0000007c542b7220 */ /* 0x000fe20000410000 */
[----:B------:R-:W-:Y:S01]  /*12b30*/  FADD.FTZ R67, R67, R37 ;  /* 0x0000002543437221 */ /* 0x000fe20000010000 */
[----:B------:R-:W-:-:S02]  /*12b40*/  HADD2.F32 R49, -RZ, R49.H1_H1 ;  /* 0x30000031ff317230 */ /* 0x000fc40000004100 */
[----:B------:R-:W-:Y:S01]  /*12b50*/  FFMA.FTZ R38, R38, R35, R78 ;  /* 0x0000002326267223 */ /* 0x000fe2000001004e */
        /* <DEDUP_REMOVED lines=31> */
.L_x_1939:
[----:B------:R-:W2:Y:S04]  /*12d50*/  LDL.LU.S16 R46, [R1+0x2d4] ;  /* 0x0002d400012e7983 */ /* 0x000ea80000300600 */
[----:B------:R-:W4:Y:S04]  /*12d60*/  LDL.S16 R45, [R1+0x300] ;  /* 0x00030000012d7983 */ /* 0x000f280000100600 */
[----:B------:R-:W5:Y:S04]  /*12d70*/  LDL.LU.S16 R44, [R1+0x248] ;  /* 0x00024800012c7983 */ /* 0x000f680000300600 */
[----:B------:R-:W3:Y:S01]  /*12d80*/  LDL.LU.S16 R43, [R1+0x302] ;  /* 0x00030200012b7983 */ /* 0x000ee20000300600 */
        /* <DEDUP_REMOVED lines=13> */
[----:B------:R-:W-:Y:S01]  /*12e60*/  FMUL.FTZ R74, R37, UR13 ;  /* 0x0000000d254a7c20 */ /* 0x000fe20008410000 */
[----:B---3--:R-:W-:Y:S02]  /*12e70*/  HADD2.F32 R75, -RZ, R43.H0_H0 ;  /* 0x2000002bff4b7230 */ /* 0x008fe40000004100 */
[----:B-1----:R-:W-:Y:S01]  /*12e80*/  FMUL.FTZ R73, R42, UR13 ;  /* 0x0000000d2a497c20 */ /* 0x002fe20008410000 */
        /* <DEDUP_REMOVED lines=19> */
.L_x_1940:
[----:B------:R-:W2:Y:S04]  /*12fc0*/  LDL.S16 R44, [R1+0x240] ;  /* 0x00024000012c7983 */ /* 0x000ea80000100600 */
[----:B------:R-:W3:Y:S04]  /*12fd0*/  LDL.LU.S16 R41, [R1+0x242] ;  /* 0x0002420001297983 */ /* 0x000ee80000300600 */
[----:B------:R-:W4:Y:S04]  /*12fe0*/  LDL.S16 R43, [R1+0x23e] ;  /* 0x00023e00012b7983 */ /* 0x000f280000100600 */
[----:B------:R-:W5:Y:S01]  /*12ff0*/  LDL.LU.S16 R42, [R1+0x23c] ;  /* 0x00023c00012a7983 */ /* 0x000f620000300600 */
        /* <DEDUP_REMOVED lines=35> */
.L_x_1941:
[----:B------:R-:W2:Y:S04]  /*13230*/  LDL.S16 R43, [R1+0x238] ;  /* 0x00023800012b7983 */ /* 0x000ea80000100600 */
[----:B------:R-:W3:Y:S04]  /*13240*/  LDL.LU.S16 R42, [R1+0x23a] ;  /* 0x00023a00012a7983 */ /* 0x000ee80000300600 */
[----:B------:R-:W4:Y:S04]  /*13250*/  LDL.S16 R41, [R1+0x236] ;  /* 0x0002360001297983 */ /* 0x000f280000100600 */
        /* <DEDUP_REMOVED lines=36> */
.L_x_1942:
        /* <DEDUP_REMOVED lines=39> */
.L_x_1943:
        /* <DEDUP_REMOVED lines=39> */
.L_x_1944:
[----:B------:R-:W2:Y:S04]  /*13980*/  LDL.S16 R31, [R1+0x312] ;  /* 0x00031200011f7983 */ /* 0x000ea80000100600 */
[----:B------:R-:W3:Y:S01]  /*13990*/  LDL.S16 R30, [R1+0x314] ;  /* 0x00031400011e7983 */ /* 0x000ee20000100600 */
[----:B------:R-:W-:Y:S01]  /*139a0*/  FMUL.FTZ R29, R56, R124 ;  /* 0x0000007c381d7220 */ /* 0x000fe20000410000 */
[----:B------:R-:W-:Y:S01]  /*139b0*/  FADD.FTZ R33, R33, R25 ;  /* 0x0000001921217221 */ /* 0x000fe20000010000 */
[----:B------:R-:W-:Y:S01]  /*139c0*/  FFMA.FTZ R38, R26, R23, R38 ;  /* 0x000000171a267223 */ /* 0x000fe20000010026 */
[--C-:B------:R-:W-:Y:S02]  /*139d0*/  HADD2.F32 R52, -RZ, R51.reuse.H0_H0 ;  /* 0x20000033ff347230 */ /* 0x100fe40000004100 */
[----:B------:R-:W-:Y:S01]  /*139e0*/  FFMA.FTZ R25, R54, R29, R27 ;  /* 0x0000001d36197223 */ /* 0x000fe2000001001b */
[----:B------:R-:W-:Y:S01]  /*139f0*/  FADD.FTZ R26, R28, R29 ;  /* 0x0000001d1c1a7221 */ /* 0x000fe20000010000 */
[----:B------:R-:W-:-:S02]  /*13a00*/  HADD2.F32 R27, -RZ, R51.H1_H1 ;  /* 0x30000033ff1b7230 */ /* 0x000fc40000004100 */
[----:B------:R-:W-:-:S03]  /*13a10*/  FMUL.FTZ R28, R55, R120 ;  /* 0x00000078371c7220 */ /* 0x000fc60000410000 */
[----:B------:R-:W-:Y:S01]  /*13a20*/  FADD.FTZ R27, R27, -UR16 ;  /* 0x800000101b1b7e21 */ /* 0x000fe20008010000 */
[----:B------:R-:W-:Y:S01]  /*13a30*/  FFMA.FTZ R25, R53, R28, R25 ;  /* 0x0000001c35197223 */ /* 0x000fe20000010019 */
[----:B------:R-:W-:Y:S02]  /*13a40*/  FADD.FTZ R26, R28, R26 ;  /* 0x0000001a1c1a7221 */ /* 0x000fe40000010000 */
        /* <DEDUP_REMOVED lines=24> */
.L_x_1945:
        /* <DEDUP_REMOVED lines=39> */
.L_x_1946:
[----:B------:R-:W2:Y:S04]  /*13e40*/  LDL.LU.S16 R30, [R1+0x228] ;  /* 0x00022800011e7983 */ /* 0x000ea80000300600 */
[----:B------:R-:W3:Y:S04]  /*13e50*/  LDL.LU.S16 R27, [R1+0x31a] ;  /* 0x00031a00011b7983 */ /* 0x000ee80000300600 */
[----:B------:R-:W4:Y:S04]  /*13e60*/  LDL.LU.S16 R29, [R1+0x306] ;  /* 0x00030600011d7983 */ /* 0x000f280000300600 */
[----:B------:R-:W5:Y:S01]  /*13e70*/  LDL.S16 R28, [R1+0x31c] ;  /* 0x00031c00011c7983 */ /* 0x000f620000100600 */
[----:B------:R-:W-:Y:S01]  /*13e80*/  FMUL.FTZ R25, R48, R124 ;  /* 0x0000007c30197220 */ /* 0x000fe20000410000 */
[----:B------:R-:W-:Y:S01]  /*13e90*/  FMUL.FTZ R26, R47, R120 ;  /* 0x000000782f1a7220 */ /* 0x000fe20000410000 */
[----:B------:R-:W-:Y:S01]  /*13ea0*/  FADD.FTZ R21, R33, R21 ;  /* 0x0000001521157221 */ /* 0x000fe20000010000 */
[----:B------:R-:W-:Y:S01]  /*13eb0*/  FFMA.FTZ R22, R22, R15, R38 ;  /* 0x0000000f16167223 */ /* 0x000fe20000010026 */
        /* <DEDUP_REMOVED lines=31> */
.L_x_1947:
[----:B------:R-:W2:Y:S04]  /*140b0*/  LDL.LU.S16 R30, [R1+0x310] ;  /* 0x00031000011e7983 */ /* 0x000ea80000300600 */
[----:B------:R-:W3:Y:S04]  /*140c0*/  LDL.LU.S16 R27, [R1+0x31e] ;  /* 0x00031e00011b7983 */ /* 0x000ee80000300600 */
[----:B------:R-:W4:Y:S04]  /*140d0*/  LDL.S16 R29, [R1+0x320] ;  /* 0x00032000011d7983 */ /* 0x000f280000100600 */
[----:B------:R-:W5:Y:S01]  /*140e0*/  LDL.LU.S16 R28, [R1+0x322] ;  /* 0x00032200011c7983 */ /* 0x000f620000300600 */
        /* <DEDUP_REMOVED lines=35> */
.L_x_1948:
        /* <DEDUP_REMOVED lines=39> */
.L_x_1949:
        /* <DEDUP_REMOVED lines=39> */
.L_x_1950:
        /* <DEDUP_REMOVED lines=40> */
.L_x_1951:
        /* <DEDUP_REMOVED lines=41> */
.L_x_1952:
        /* <DEDUP_REMOVED lines=42> */
.L_x_1953:
        /* <DEDUP_REMOVED lines=45> */
.L_x_1954:
        /* <DEDUP_REMOVED lines=46> */
.L_x_1955:
        /* <DEDUP_REMOVED lines=50> */
.L_x_1956:
        /* <DEDUP_REMOVED lines=59> */
.L_x_1957:
        /* <DEDUP_REMOVED lines=67> */
[----:B------:R-:W-:-:S04]  /*16060*/  FADD.FTZ R111, R114, R108 ;  /* 0x0000006c726f7221 */ /* 0x000fc80000010000 */
[----:B------:R-:W-:Y:S01]  /*16070*/  FADD.FTZ R111, R111, R104 ;  /* 0x000000686f6f7221 */ /* 0x000fe20000010000 */
[----:B------:R-:W-:-:S03]  /*16080*/  ISETP.GT.AND P0, PT, R118, 0x1d, PT ;  /* 0x0000001d7600780c */ /* 0x000fc60003f04270 */
[----:B------:R-:W-:-:S04]  /*16090*/  FADD.FTZ R111, R111, R100 ;  /* 0x000000646f6f7221 */ /* 0x000fc80000010000 */
        /* <DEDUP_REMOVED lines=11> */
[----:B------:R-:W-:-:S04]  /*16150*/  FFMA.FTZ R109, R106, R108, R116 ;  /* 0x0000006c6a6d7223 */ /* 0x000fc80000010074 */
[----:B------:R-:W-:Y:S02]  /*16160*/  FFMA.FTZ R109, R102, R104, R109 ;  /* 0x00000068666d7223 */ /* 0x000fe4000001006d */
[----:B------:R-:W1:Y:S04]  /*16170*/  SHFL.DOWN PT, R104, R125, 0x2, 0x1f ;  /* 0x08401f007d687f89 */ /* 0x000e6800000e0000 */
[----:B------:R-:W0:Y:S01]  /*16180*/  SHFL.DOWN PT, R102, R123, 0x2, 0x1f ;  /* 0x08401f007b667f89 */ /* 0x000e2200000e0000 */
[----:B------:R-:W-:-:S04]  /*16190*/  FFMA.FTZ R109, R98, R100, R109 ;  /* 0x00000064626d7223 */ /* 0x000fc8000001006d */
[----:B------:R-:W-:-:S04]  /*161a0*/  FFMA.FTZ R109, R94, R96, R109 ;  /* 0x000000605e6d7223 */ /* 0x000fc8000001006d */
[----:B------:R-:W-:Y:S01]  /*161b0*/  FFMA.FTZ R109, R90, R92, R109 ;  /* 0x0000005c5a6d7223 */ /* 0x000fe2000001006d */
[----:B------:R-:W-:-:S03]  /*161c0*/  FADD.FTZ R112, R112, R107 ;  /* 0x0000006b70707221 */ /* 0x000fc60000010000 */
[----:B------:R-:W-:Y:S01]  /*161d0*/  FFMA.FTZ R109, R86, R88, R109 ;  /* 0x00000058566d7223 */ /* 0x000fe2000001006d */
[----:B------:R-:W-:Y:S01]  /*161e0*/  FFMA.FTZ R110, R101, R103, R110 ;  /* 0x00000067656e7223 */ /* 0x000fe2000001006e */
[----:B------:R-:W-:Y:S02]  /*161f0*/  FADD.FTZ R112, R112, R103 ;  /* 0x0000006770707221 */ /* 0x000fe40000010000 */
[----:B------:R-:W-:Y:S01]  /*16200*/  FFMA.FTZ R109, R82, R84, R109 ;  /* 0x00000054526d7223 */ /* 0x000fe2000001006d */
[----:B-1----:R-:W-:-:S03]  /*16210*/  @!P0 FADD.FTZ R125, R125, R104 ;  /* 0x000000687d7d8221 */ /* 0x002fc60000010000 */
[----:B------:R-:W-:Y:S01]  /*16220*/  FFMA.FTZ R109, R78, R80, R109 ;  /* 0x000000504e6d7223 */ /* 0x000fe2000001006d */
[----:B0-----:R-:W-:Y:S01]  /*16230*/  @!P0 FADD.FTZ R123, R123, R102 ;  /* 0x000000667b7b8221 */ /* 0x001fe20000010000 */
[----:B------:R-:W0:Y:S01]  /*16240*/  SHFL.DOWN PT, R80, R125, 0x4, 0x1f ;  /* 0x08801f007d507f89 */ /* 0x000e2200000e0000 */
[----:B------:R-:W-:Y:S01]  /*16250*/  FFMA.FTZ R110, R97, R99, R110 ;  /* 0x00000063616e7223 */ /* 0x000fe2000001006e */
[----:B------:R-:W-:Y:S02]  /*16260*/  FADD.FTZ R112, R112, R99 ;  /* 0x0000006370707221 */ /* 0x000fe40000010000 */
[----:B------:R-:W1:Y:S01]  /*16270*/  SHFL.DOWN PT, R78, R123, 0x4, 0x1f ;  /* 0x08801f007b4e7f89 */ /* 0x000e6200000e0000 */
[----:B------:R-:W-:Y:S01]  /*16280*/  FFMA.FTZ R110, R93, R95, R110 ;  /* 0x0000005f5d6e7223 */ /* 0x000fe2000001006e */
[----:B------:R-:W-:Y:S01]  /*16290*/  FADD.FTZ R112, R112, R95 ;  /* 0x0000005f70707221 */ /* 0x000fe20000010000 */
[----:B------:R-:W-:Y:S01]  /*162a0*/  FFMA.FTZ R109, R74, R76, R109 ;  /* 0x0000004c4a6d7223 */ /* 0x000fe2000001006d */
[----:B------:R-:W-:Y:S01]  /*162b0*/  FADD.FTZ R111, R111, R76 ;  /* 0x0000004c6f6f7221 */ /* 0x000fe20000010000 */
[----:B------:R-:W-:Y:S01]  /*162c0*/  FFMA.FTZ R110, R89, R91, R110 ;  /* 0x0000005b596e7223 */ /* 0x000fe2000001006e */
[----:B------:R-:W-:Y:S01]  /*162d0*/  FADD.FTZ R112, R112, R91 ;  /* 0x0000005b70707221 */ /* 0x000fe20000010000 */
[----:B------:R-:W-:Y:S01]  /*162e0*/  ISETP.GT.AND P0, PT, R118, 0x1b, PT ;  /* 0x0000001b7600780c */ /* 0x000fe20003f04270 */
        /* <DEDUP_REMOVED lines=17> */
[----:B-1----:R-:W-:Y:S01]  /*16400*/  @!P0 FADD.FTZ R123, R123, R78 ;  /* 0x0000004e7b7b8221 */ /* 0x002fe20000010000 */
[----:B------:R-:W-:Y:S01]  /*16410*/  FFMA.FTZ R109, R50, R52, R109 ;  /* 0x00000034326d7223 */ /* 0x000fe2000001006d */
[----:B------:R-:W-:Y:S01]  /*16420*/  FADD.FTZ R111, R111, R52 ;  /* 0x000000346f6f7221 */ /* 0x000fe20000010000 */
[----:B------:R-:W-:Y:S01]  /*16430*/  FFMA.FTZ R110, R69, R71, R110 ;  /* 0x00000047456e7223 */ /* 0x000fe2000001006e */
[----:B------:R-:W-:Y:S01]  /*16440*/  FADD.FTZ R112, R112, R71 ;  /* 0x0000004770707221 */ /* 0x000fe20000010000 */
[----:B------:R-:W0:Y:S02]  /*16450*/  SHFL.DOWN PT, R52, R125, 0x8, 0x1f ;  /* 0x09001f007d347f89 */ /* 0x000e2400000e0000 */
[----:B------:R-:W-:Y:S01]  /*16460*/  FFMA.FTZ R110, R61, R67, R110 ;  /* 0x000000433d6e7223 */ /* 0x000fe2000001006e */
[----:B------:R-:W-:Y:S01]  /*16470*/  FADD.FTZ R112, R112, R67 ;  /* 0x0000004370707221 */ /* 0x000fe20000010000 */
[----:B------:R-:W1:Y:S01]  /*16480*/  SHFL.DOWN PT, R50, R123, 0x8, 0x1f ;  /* 0x09001f007b327f89 */ /* 0x000e6200000e0000 */
[----:B------:R-:W-:Y:S01]  /*16490*/  FFMA.FTZ R109, R46, R48, R109 ;  /* 0x000000302e6d7223 */ /* 0x000fe2000001006d */
[----:B------:R-:W-:Y:S01]  /*164a0*/  FFMA.FTZ R110, R57, R59, R110 ;  /* 0x0000003b396e7223 */ /* 0x000fe2000001006e */
[----:B------:R-:W-:Y:S01]  /*164b0*/  FADD.FTZ R112, R112, R59 ;  /* 0x0000003b70707221 */ /* 0x000fe20000010000 */
        /* <DEDUP_REMOVED lines=20> */
[----:B-1----:R-:W-:Y:S01]  /*16600*/  @!P0 FADD.FTZ R123, R123, R50 ;  /* 0x000000327b7b8221 */ /* 0x002fe20000010000 */
[----:B------:R-:W-:Y:S01]  /*16610*/  FADD.FTZ R112, R112, R39 ;  /* 0x0000002770707221 */ /* 0x000fe20000010000 */
[----:B------:R-:W-:Y:S01]  /*16620*/  FFMA.FTZ R109, R26, R28, R109 ;  /* 0x0000001c1a6d7223 */ /* 0x000fe2000001006d */
[----:B------:R-:W-:-:S02]  /*16630*/  FADD.FTZ R111, R111, R28 ;  /* 0x0000001c6f6f7221 */ /* 0x000fc40000010000 */
[----:B------:R-:W0:Y:S01]  /*16640*/  SHFL.DOWN PT, R28, R125, 0x10, 0x1f ;  /* 0x0a001f007d1c7f89 */ /* 0x000e2200000e0000 */
[----:B------:R-:W-:Y:S01]  /*16650*/  FFMA.FTZ R110, R33, R35, R110 ;  /* 0x00000023216e7223 */ /* 0x000fe2000001006e */
[----:B------:R-:W-:Y:S02]  /*16660*/  FADD.FTZ R112, R112, R35 ;  /* 0x0000002370707221 */ /* 0x000fe40000010000 */
[----:B------:R-:W1:Y:S01]  /*16670*/  SHFL.DOWN PT, R26, R123, 0x10, 0x1f ;  /* 0x0a001f007b1a7f89 */ /* 0x000e6200000e0000 */
[----:B------:R-:W3:Y:S01]  /*16680*/  S2UR UR9, SR_CgaCtaId ;  /* 0x00000000000979c3 */ /* 0x000ee20000008800 */
[----:B------:R-:W-:Y:S01]  /*16690*/  FFMA.FTZ R110, R29, R31, R110 ;  /* 0x0000001f1d6e7223 */ /* 0x000fe2000001006e */
[----:B------:R-:W-:Y:S01]  /*166a0*/  FADD.FTZ R112, R112, R31 ;  /* 0x0000001f70707221 */ /* 0x000fe20000010000 */
[----:B------:R-:W-:Y:S02]  /*166b0*/  ISETP.GT.AND P0, PT, R118, 0xf, PT ;  /* 0x0000000f7600780c */ /* 0x000fe40003f04270 */
        /* <DEDUP_REMOVED lines=33> */
[----:B------:R-:W-:-:S02]  /*168d0*/  MOV R2, R123 ;  /* 0x0000007b00027202 */ /* 0x000fc40000000f00 */
[----:B------:R-:W-:Y:S01]  /*168e0*/  MOV R3, R125 ;  /* 0x0000007d00037202 */ /* 0x000fe20000000f00 */
[----:B------:R-:W-:Y:S01]  /*168f0*/  BSSY B0, `(.L_x_1958) ;  /* 0x0000031000007945 */ /* 0x000fe20003800000 */
[----:B------:R-:W-:Y:S02]  /*16900*/  MOV R31, UR12 ;  /* 0x0000000c001f7c02 */ /* 0x000fe40008000f00 */
[C---:B--2---:R-:W-:Y:S02]  /*16910*/  ISETP.NE.AND P2, PT, R117.reuse, RZ, PT ;  /* 0x000000ff7500720c */ /* 0x044fe40003f45270 */
        /* <DEDUP_REMOVED lines=9> */
[----:B------:R-:W1:Y:S04]  /*169b0*/  LDS.128 R32, [UR7+0x20] ;  /* 0x00002007ff207984 */ /* 0x000e680008000c00 */
        /* <DEDUP_REMOVED lines=36> */
.L_x_1959:
[----:B------:R-:W-:Y:S05]  /*16c00*/  BSYNC B0 ;  /* 0x0000000000007941 */ /* 0x000fea0003800000 */
.L_x_1958:
        /* <DEDUP_REMOVED lines=11> */
[----:B------:R-:W-:Y:S01]  /*16cc0*/  FADD.FTZ R37, R8, R32 ;  /* 0x0000002008257221 */ /* 0x000fe20000010000 */
[----:B-1----:R-:W-:Y:S01]  /*16cd0*/  FADD.FTZ R9, R10, R34 ;  /* 0x000000220a097221 */ /* 0x002fe20000010000 */
        /* <DEDUP_REMOVED lines=25> */
.L_x_1961:
[----:B------:R-:W-:Y:S05]  /*16e70*/  BSYNC B0 ;  /* 0x0000000000007941 */ /* 0x000fea0003800000 */
.L_x_1960:
        /* <DEDUP_REMOVED lines=29> */
.L_x_1963:
[----:B------:R-:W-:Y:S05]  /*17050*/  BSYNC B0 ;  /* 0x0000000000007941 */ /* 0x000fea0003800000 */
.L_x_1962:
        /* <DEDUP_REMOVED lines=8> */
[----:B-1----:R-:W1:Y:S01]  /*170e0*/  LDC.64 R8, c[0x0][0x260] ;  /* 0x00009800ff087b82 */ /* 0x002e620000000a00 */
[----:B0-----:R-:W-:-:S04]  /*170f0*/  IMAD R0, R6, UR7, RZ ;  /* 0x0000000706007c24 */ /* 0x001fc8000f8e02ff */
[C---:B------:R-:W-:Y:S01]  /*17100*/  IMAD R10, R0.reuse, UR8, RZ ;  /* 0x00000008000a7c24 */ /* 0x040fe2000f8e02ff */
[----:B--2---:R-:W-:-:S04]  /*17110*/  IADD3 R11, R0, R7, RZ ;  /* 0x00000007000b7210 */ /* 0x004fc80007ffe0ff */
[----:B------:R-:W-:Y:S01]  /*17120*/  SHF.L.U32 R13, R10, 0x1, RZ ;  /* 0x000000010a0d7819 */ /* 0x000fe200000006ff */
[----:B---3--:R-:W-:-:S04]  /*17130*/  IMAD.WIDE.U32 R10, R11, 0x4, R4 ;  /* 0x000000040b0a7825 */ /* 0x008fc800078e0004 */
[----:B-1----:R-:W-:Y:S01]  /*17140*/  IMAD.WIDE R4, R13, 0x4, R8 ;  /* 0x000000040d047825 */ /* 0x002fe200078e0208 */
        /* <DEDUP_REMOVED lines=25> */
.L_x_1967:
[----:B------:R-:W2:Y:S04]  /*172e0*/  LDG.E.STRONG.GPU R0, desc[UR10][R10.64] ;  /* 0x0000000a0a007981 */ /* 0x000ea8000c1ef900 */
[----:B--2---:R-:W-:Y:S04]  /*172f0*/  CCTL.IVALL ;  /* 0x00000000ff00798f */ /* 0x004fe80002000000 */
[----:B------:R0:W-:Y:S01]  /*17300*/  STL [R1], R0 ;  /* 0x0000000001007387 */ /* 0x0001e20000100800 */
[----:B------:R-:W-:-:S13]  /*17310*/  ISETP.NE.AND P0, PT, R0, UR7, PT ;  /* 0x0000000700007c0c */ /* 0x000fda000bf05270 */
[----:B0-----:R-:W-:Y:S05]  /*17320*/  @P0 BRA `(.L_x_1967) ;  /* 0xfffffffc00ec0947 */ /* 0x001fea000383ffff */
.L_x_1966:
[----:B------:R-:W-:Y:S05]  /*17330*/  BSYNC B0 ;  /* 0x0000000000007941 */ /* 0x000fea0003800000 */
.L_x_1965:
        /* <DEDUP_REMOVED lines=19> */
.L_x_1971:
        /* <DEDUP_REMOVED lines=116> */
.L_x_1970:
        /* <DEDUP_REMOVED lines=61> */
.L_x_1972:
[----:B------:R-:W-:-:S13]  /*17f80*/  ISETP.NE.OR P0, PT, R0, RZ, P0 ;  /* 0x000000ff0000720c */ /* 0x000fda0000705670 */
[----:B------:R-:W-:Y:S05]  /*17f90*/  @!P0 BRA `(.L_x_1968) ;  /* 0x0000000000888947 */ /* 0x000fea0003800000 */
.L_x_1969:
[----:B------:R-:W0:Y:S01]  /*17fa0*/  S2UR UR7, SR_CTAID.X ;  /* 0x00000000000779c3 */ /* 0x000e220000002500 */
[----:B------:R-:W-:Y:S01]  /*17fb0*/  NOP ;  /* 0x0000000000007918 */ /* 0x000fe20000000000 */
.L_x_1973:
        /* <DEDUP_REMOVED lines=32> */
.L_x_1968:
        /* <DEDUP_REMOVED lines=11> */
.L_x_1975:
[----:B------:R-:W-:Y:S05]  /*18270*/  BSYNC B0 ;  /* 0x0000000000007941 */ /* 0x000fea0003800000 */
.L_x_1974:
        /* <DEDUP_REMOVED lines=19> */
.L_x_1964:
        /* <DEDUP_REMOVED lines=14> */
.L_x_1978:
        /* <DEDUP_REMOVED lines=12> */
[----:B------:R-:W1:Y:S01]  /*18550*/  @!P0 LDC.64 R18, c[0x0][0x210] ;  /* 0x00008400ff128b82 */ /* 0x000e620000000a00 */
[--C-:B--2---:R-:W-:Y:S02]  /*18560*/  HADD2.F32 R3, -RZ, R2.reuse.H0_H0 ;  /* 0x20000002ff037230 */ /* 0x104fe40000004100 */
[----:B------:R-:W-:-:S02]  /*18570*/  HADD2.F32 R2, -RZ, R2.H1_H1 ;  /* 0x30000002ff027230 */ /* 0x000fc40000004100 */
[--C-:B---3--:R-:W-:Y:S02]  /*18580*/  HADD2.F32 R11, -RZ, R10.reuse.H0_H0 ;  /* 0x2000000aff0b7230 */ /* 0x108fe40000004100 */
[----:B------:R-:W-:Y:S01]  /*18590*/  FADD.FTZ R3, R3, -UR16 ;  /* 0x8000001003037e21 */ /* 0x000fe20008010000 */
[----:B------:R-:W-:Y:S02]  /*185a0*/  HADD2.F32 R10, -RZ, R10.H1_H1 ;  /* 0x3000000aff0a7230 */ /* 0x000fe40000004100 */
[----:B------:R-:W-:Y:S01]  /*185b0*/  FADD.FTZ R2, R2, -UR16 ;  /* 0x8000001002027e21 */ /* 0x000fe20008010000 */
[----:B------:R-:W-:Y:S01]  /*185c0*/  FMUL.FTZ R20, R3, UR13 ;  /* 0x0000000d03147c20 */ /* 0x000fe20008410000 */
[----:B------:R-:W-:Y:S02]  /*185d0*/  FADD.FTZ R11, R11, -UR16 ;  /* 0x800000100b0b7e21 */ /* 0x000fe40008010000 */
[----:B------:R-:W-:Y:S01]  /*185e0*/  FMUL.FTZ R21, R2, UR13 ;  /* 0x0000000d02157c20 */ /* 0x000fe20008410000 */
[----:B------:R-:W-:Y:S01]  /*185f0*/  @P2 FFMA.FTZ R3, R20, R124, R119 ;  /* 0x0000007c14032223 */ /* 0x000fe20000010077 */
[----:B------:R-:W-:-:S02]  /*18600*/  FMUL.FTZ R22, R11, UR13 ;  /* 0x0000000d0b167c20 */ /* 0x000fc40008410000 */
[----:B------:R-:W-:Y:S01]  /*18610*/  @P2 FFMA.FTZ R2, R21, R120, R122 ;  /* 0x0000007815022223 */ /* 0x000fe2000001007a */
[----:B------:R-:W-:Y:S01]  /*18620*/  @P2 FMUL.FTZ R5, R3, -1.4426950216293334961 ;  /* 0xbfb8aa3b03052820 */ /* 0x000fe20000410000 */
[----:B------:R-:W-:Y:S02]  /*18630*/  @P2 FFMA.FTZ R14, R22, R124, R119 ;  /* 0x0000007c160e2223 */ /* 0x000fe40000010077 */
[----:B------:R-:W-:Y:S02]  /*18640*/  @P2 FMUL.FTZ R9, R2, -1.4426950216293334961 ;  /* 0xbfb8aa3b02092820 */ /* 0x000fe40000410000 */
[----:B------:R-:W-:Y:S01]  /*18650*/  @P2 FMUL.FTZ R16, R14, -1.4426950216293334961 ;  /* 0xbfb8aa3b0e102820 */ /* 0x000fe20000410000 */
[----:B------:R-:W0:Y:S08]  /*18660*/  @P2 MUFU.EX2 R5, R5 ;  /* 0x0000000500052308 */ /* 0x000e300000000800 */
[----:B------:R-:W2:Y:S08]  /*18670*/  @P2 MUFU.EX2 R9, R9 ;  /* 0x0000000900092308 */ /* 0x000eb00000000800 */
[----:B------:R-:W3:Y:S01]  /*18680*/  @P2 MUFU.EX2 R16, R16 ;  /* 0x0000001000102308 */ /* 0x000ee20000000800 */
[----:B0-----:R-:W-:Y:S01]  /*18690*/  @P2 FADD.FTZ R8, R5, 1 ;  /* 0x3f80000005082421 */ /* 0x001fe20000010000 */
[----:B------:R-:W-:-:S04]  /*186a0*/  FADD.FTZ R5, R10, -UR16 ;  /* 0x800000100a057e21 */ /* 0x000fc80008010000 */
[----:B------:R-:W-:Y:S01]  /*186b0*/  FMUL.FTZ R27, R5, UR13 ;  /* 0x0000000d051b7c20 */ /* 0x000fe20008410000 */
[----:B----4-:R-:W-:Y:S01]  /*186c0*/  HADD2.F32 R5, -RZ, R4.H0_H0 ;  /* 0x20000004ff057230 */ /* 0x010fe20000004100 */
[----:B------:R-:W0:Y:S01]  /*186d0*/  @P2 MUFU.RCP R8, R8 ;  /* 0x0000000800082308 */ /* 0x000e220000001000 */
[----:B--2---:R-:W-:Y:S01]  /*186e0*/  @P2 FADD.FTZ R9, R9, 1 ;  /* 0x3f80000009092421 */ /* 0x004fe20000010000 */
[----:B------:R-:W-:-:S04]  /*186f0*/  @P2 FFMA.FTZ R15, R27, R120, R122 ;  /* 0x000000781b0f2223 */ /* 0x000fc8000001007a */
[----:B------:R-:W-:Y:S02]  /*18700*/  @P2 FMUL.FTZ R17, R15, -1.4426950216293334961 ;  /* 0xbfb8aa3b0f112820 */ /* 0x000fe40000410000 */
[----:B------:R2:W4:Y:S01]  /*18710*/  @P2 MUFU.RCP R10, R9 ;  /* 0x00000009000a2308 */ /* 0x0005220000001000 */
[----:B---3--:R-:W-:-:S07]  /*18720*/  @P2 FADD.FTZ R16, R16, 1 ;  /* 0x3f80000010102421 */ /* 0x008fce0000010000 */
[----:B------:R-:W3:Y:S01]  /*18730*/  @P2 MUFU.EX2 R17, R17 ;  /* 0x0000001100112308 */ /* 0x000ee20000000800 */
[----:B0-----:R-:W-:Y:S01]  /*18740*/  @P2 FADD.FTZ R12, -R8, 1 ;  /* 0x3f800000080c2421 */ /* 0x001fe20000010100 */
[----:B--2---:R-:W-:Y:S02]  /*18750*/  HADD2.F32 R9, -RZ, R4.H1_H1 ;  /* 0x30000004ff097230 */ /* 0x004fe40000004100 */
[----:B------:R-:W-:Y:S01]  /*18760*/  @P2 FMUL.FTZ R8, R5, R8 ;  /* 0x0000000805082220 */ /* 0x000fe20000410000 */
[--C-:B------:R-:W-:Y:S01]  /*18770*/  FFMA.FTZ R4, R0, R20, R7.reuse ;  /* 0x0000001400047223 */ /* 0x100fe20000010007 */
[----:B------:R-:W-:Y:S02]  /*18780*/  @P2 FFMA.FTZ R3, R3, R12, 1 ;  /* 0x3f80000003032423 */ /* 0x000fe4000001000c */
[----:B------:R-:W0:Y:S01]  /*18790*/  @P2 MUFU.RCP R16, R16 ;  /* 0x0000001000102308 */ /* 0x000e220000001000 */
[----:B----4-:R-:W-:Y:S01]  /*187a0*/  @P2 FADD.FTZ R11, -R10, 1 ;  /* 0x3f8000000a0b2421 */ /* 0x010fe20000010100 */
[----:B------:R-:W-:Y:S01]  /*187b0*/  @P2 FMUL.FTZ R10, R9, R10 ;  /* 0x0000000a090a2220 */ /* 0x000fe20000410000 */
[----:B------:R-:W-:Y:S01]  /*187c0*/  @P2 FMUL.FTZ R5, R8, R3 ;  /* 0x0000000308052220 */ /* 0x000fe20000410000 */
[----:B------:R-:W-:Y:S01]  /*187d0*/  @!P0 MOV R3, R63 ;  /* 0x0000003f00038202 */ /* 0x000fe20000000f00 */
[----:B------:R-:W-:Y:S01]  /*187e0*/  @P2 FFMA.FTZ R11, R2, R11, 1 ;  /* 0x3f800000020b2423 */ /* 0x000fe2000001000b */
[----:B------:R-:W-:Y:S01]  /*187f0*/  @!P0 MOV R2, R64 ;  /* 0x0000004000028202 */ /* 0x000fe20000000f00 */
[----:B------:R-:W-:Y:S01]  /*18800*/  FFMA.FTZ R8, R0, R21, R7 ;  /* 0x0000001500087223 */ /* 0x000fe20000010007 */
[----:B------:R-:W-:Y:S01]  /*18810*/  FFMA.FTZ R5, R5, R124, -R4 ;  /* 0x0000007c05057223 */ /* 0x000fe20000010804 */
[----:B------:R-:W-:Y:S01]  /*18820*/  @P2 FMUL.FTZ R9, R10, R11 ;  /* 0x0000000b0a092220 */ /* 0x000fe20000410000 */
[----:B-1----:R-:W-:-:S02]  /*18830*/  @!P0 IMAD R10, R25, R28, RZ ;  /* 0x0000001c190a8224 */ /* 0x002fc400078e02ff */
[----:B---3--:R-:W-:Y:S01]  /*18840*/  @P2 FADD.FTZ R17, R17, 1 ;  /* 0x3f80000011112421 */ /* 0x008fe20000010000 */
[----:B------:R-:W-:-:S04]  /*18850*/  @!P0 IMAD.WIDE.U32 R2, R23, R28, R2 ;  /* 0x0000001c17028225 */ /* 0x000fc800078e0002 */
[----:B------:R-:W-:Y:S01]  /*18860*/  FFMA.FTZ R9, R9, R120, -R8 ;  /* 0x0000007809097223 */ /* 0x000fe20000010808 */
[----:B------:R-:W-:Y:S01]  /*18870*/  FMUL.FTZ R12, R5, UR13 ;  /* 0x0000000d050c7c20 */ /* 0x000fe20008410000 */
[C---:B------:R-:W-:Y:S01]  /*18880*/  @!P0 IMAD R11, R23.reuse, R29, R10 ;  /* 0x0000001d170b8224 */ /* 0x040fe200078e020a */
[----:B------:R-:W-:Y:S01]  /*18890*/  @!P0 LEA R4, P3, R2, R18, 0x1 ;  /* 0x0000001202048211 */ /* 0x000fe200078608ff */
[----:B------:R-:W1:Y:S01]  /*188a0*/  @P2 MUFU.RCP R10, R17 ;  /* 0x00000011000a2308 */ /* 0x000e620000001000 */
[----:B------:R-:W-:Y:S02]  /*188b0*/  IADD3 R23, R23, 0x8, RZ ;  /* 0x0000000817177810 */ /* 0x000fe40007ffe0ff */
[----:B------:R-:W-:Y:S01]  /*188c0*/  @!P0 IADD3 R8, R3, R11, RZ ;  /* 0x0000000b03088210 */ /* 0x000fe20007ffe0ff */
[----:B------:R-:W-:Y:S01]  /*188d0*/  @!P0 FMUL.FTZ R3, R9, UR13 ;  /* 0x0000000d09038c20 */ /* 0x000fe20008410000 */
[----:B0-----:R-:W-:Y:S02]  /*188e0*/  @P2 FADD.FTZ R9, -R16, 1 ;  /* 0x3f80000010092421 */ /* 0x001fe40000010100 */
[----:B------:R-:W-:Y:S01]  /*188f0*/  @!P0 LEA.HI.X R5, R2, R19, R8, 0x1, P3 ;  /* 0x0000001302058211 */ /* 0x000fe200018f0c08 */
[----:B------:R-:W-:Y:S01]  /*18900*/  FFMA.FTZ R8, R0, R27, R7 ;  /* 0x0000001b00087223 */ /* 0x000fe20000010007 */
[----:B------:R-:W-:Y:S01]  /*18910*/  @!P0 F2FP.F16.F32.PACK_AB R11, R3, R12 ;  /* 0x0000000c030b823e */ /* 0x000fe200000000ff */
[--C-:B------:R-:W-:Y:S01]  /*18920*/  HADD2.F32 R3, -RZ, R13.reuse.H0_H0 ;  /* 0x2000000dff037230 */ /* 0x100fe20000004100 */
[----:B------:R-:W-:Y:S01]  /*18930*/  SHF.R.S32.HI R12, RZ, 0x1f, R23 ;  /* 0x0000001fff0c7819 */ /* 0x000fe20000011417 */
[----:B------:R-:W-:-:S02]  /*18940*/  HADD2.F32 R13, -RZ, R13.H1_H1 ;  /* 0x3000000dff0d7230 */ /* 0x000fc40000004100 */
[----:B------:R-:W-:Y:S01]  /*18950*/  @P2 FFMA.FTZ R9, R14, R9, 1 ;  /* 0x3f8000000e092423 */ /* 0x000fe20000010009 */
[----:B------:R0:W-:Y:S01]  /*18960*/  @!P0 STG.E desc[UR10][R4.64], R11 ;  /* 0x0000000b04008986 */ /* 0x0001e2000c10190a */
[----:B------:R-:W-:Y:S01]  /*18970*/  ISETP.GE.U32.AND P0, PT, R23, UR6, PT ;  /* 0x0000000617007c0c */ /* 0x000fe2000bf06070 */
[----:B------:R-:W-:Y:S01]  /*18980*/  @P2 FMUL.FTZ R16, R3, R16 ;  /* 0x0000001003102220 */ /* 0x000fe20000410000 */
[----:B-1----:R-:W-:Y:S01]  /*18990*/  @P2 FADD.FTZ R2, -R10, 1 ;  /* 0x3f8000000a022421 */ /* 0x002fe20000010100 */
[----:B------:R-:W-:Y:S01]  /*189a0*/  @P2 FMUL.FTZ R10, R13, R10 ;  /* 0x0000000a0d0a2220 */ /* 0x000fe20000410000 */
[----:B------:R-:W-:Y:S01]  /*189b0*/  ISETP.GE.OR.EX P0, PT, R12, UR7, P1, P0 ;  /* 0x000000070c007c0c */ /* 0x000fe20008f06700 */
[----:B------:R-:W-:Y:S01]  /*189c0*/  @P2 FMUL.FTZ R3, R16, R9 ;  /* 0x0000000910032220 */ /* 0x000fe20000410000 */
[----:B------:R-:W-:Y:S01]  /*189d0*/  @P2 FFMA.FTZ R15, R15, R2, 1 ;  /* 0x3f8000000f0f2423 */ /* 0x000fe20000010002 */
[----:B------:R-:W-:Y:S01]  /*189e0*/  FFMA.FTZ R2, R0, R22, R7 ;  /* 0x0000001600027223 */ /* 0x000fe20000010007 */
[----:B------:R-:W-:-:S02]  /*189f0*/  ISETP.NE.AND P3, PT, R6, 0x40, PT ;  /* 0x000000400600780c */ /* 0x000fc40003f65270 */
[----:B------:R-:W-:Y:S01]  /*18a00*/  @P2 FMUL.FTZ R13, R10, R15 ;  /* 0x0000000f0a0d2220 */ /* 0x000fe20000410000 */
[----:B0-----:R-:W-:-:S03]  /*18a10*/  FFMA.FTZ R4, R3, R124, -R2 ;  /* 0x0000007c03047223 */ /* 0x001fc60000010802 */
        /* <DEDUP_REMOVED lines=14> */
.L_x_1977:
[----:B------:R-:W-:Y:S05]  /*18b00*/  BSYNC B0 ;  /* 0x0000000000007941 */ /* 0x000fea0003800000 */
.L_x_1976:
        /* <DEDUP_REMOVED lines=10> */
.L_x_1891:
        /* <DEDUP_REMOVED lines=20> */
.L_x_1981:
[----:B------:R-:W-:Y:S05]  /*18cf0*/  BSYNC B0 ;  /* 0x0000000000007941 */ /* 0x000fea0003800000 */
.L_x_1980:
        /* <DEDUP_REMOVED lines=11> */
.L_x_1983:
[----:B------:R-:W2:Y:S04]  /*18db0*/  LDG.E.STRONG.GPU R5, desc[UR10][R2.64] ;  /* 0x0000000a02057981 */ /* 0x000ea8000c1ef900 */
[----:B--2---:R-:W-:Y:S01]  /*18dc0*/  CCTL.IVALL ;  /* 0x00000000ff00798f */ /* 0x004fe20002000000 */
[----:B------:R-:W-:Y:S05]  /*18dd0*/  YIELD ;  /* 0x0000000000007946 */ /* 0x000fea0003800000 */
[----:B------:R-:W-:-:S13]  /*18de0*/  ISETP.NE.AND P0, PT, R5, R0, PT ;  /* 0x000000000500720c */ /* 0x000fda0003f05270 */
[----:B------:R-:W-:Y:S05]  /*18df0*/  @P0 BRA `(.L_x_1983) ;  /* 0xfffffffc00ec0947 */ /* 0x000fea000383ffff */
.L_x_1982:
        /* <DEDUP_REMOVED lines=27> */
.L_x_1984:
        /* <DEDUP_REMOVED lines=27> */
.L_x_1985:
        /* <DEDUP_REMOVED lines=10> */
.L_x_5679:


//--------------------- .text._Z35group_norm_nhwc_bwd_one_pass_kernelI11Fp16IOFp16WLi64ELi128ELi512EEv26Group_norm_nhwc_bwd_params --------------------------
	.section	.text._Z35group_norm_nhwc_bwd_one_pass_kernelI11Fp16IOFp16WLi64ELi128ELi512EEv26Group_norm_nhwc_bwd_params,"ax",@progbits
	.align	128
        .global         _Z35group_norm_nhwc_bwd_one_pass_kernelI11Fp16IOFp16WLi64ELi128ELi512EEv26Group_norm_nhwc_bwd_params
        .type           _Z35group_norm_nhwc_bwd_one_pass_kernelI11Fp16IOFp16WLi64ELi128ELi512EEv26Group_norm_nhwc_bwd_params,@function
        .size           _Z35group_norm_nhwc_bwd_one_pass_kernelI11Fp16IOFp16WLi64ELi128ELi512EEv26Group_norm_nhwc_bwd_params,(.L_x_5680 - _Z35group_norm_nhwc_bwd_one_pass_kernelI11Fp16IOFp16WLi64ELi128ELi512EEv26Group_norm_nhwc_bwd_params)
        .other          _Z35group_norm_nhwc_bwd_one_pass_kernelI11Fp16IOFp16WLi64ELi128ELi512EEv26Group_norm_nhwc_bwd_params,@"STO_CUDA_ENTRY STV_DEFAULT"
_Z35group_norm_nhwc_bwd_one_pass_kernelI11Fp16IOFp16WLi64ELi128ELi512EEv26Group_norm_nhwc_bwd_params:
.text._Z35group_norm_nhwc_bwd_one_pass_kernelI11Fp16IOFp16WLi64ELi128ELi512EEv26Group_norm_nhwc_bwd_params:
        /* <DEDUP_REMOVED lines=50> */
.L_x_2037:
        /* <DEDUP_REMOVED lines=259> */
.L_x_1988:
[----:B------:R-:W-:Y:S05]  /*1350*/  BSYNC B0 ;  /* 0x0000000000007941 */ /* 0x000fea0003800000 */
.L_x_1987:
        /* <DEDUP_REMOVED lines=36> */
.L_x_1989:
        /* <DEDUP_REMOVED lines=26> */
.L_x_1990:
        /* <DEDUP_REMOVED lines=41> */
.L_x_1991:
        /* <DEDUP_REMOVED lines=37> */
.L_x_1992:
        /* <DEDUP_REMOVED lines=32> */
.L_x_1993:
        /* <DEDUP_REMOVED lines=38> */
.L_x_1994:
        /* <DEDUP_REMOVED lines=36> */
.L_x_1995:
        /* <DEDUP_REMOVED lines=35> */
.L_x_1996:
        /* <DEDUP_REMOVED lines=96> */
.L_x_1998:
[----:B------:R-:W-:Y:S05]  /*2af0*/  BSYNC B0 ;  /* 0x0000000000007941 */ /* 0x000fea0003800000 */
.L_x_1997:
        /* <DEDUP_REMOVED lines=41> */
.L_x_2000:
[----:B------:R-:W-:Y:S05]  /*2d90*/  BSYNC B0 ;  /* 0x0000000000007941 */ /* 0x000fea0003800000 */
.L_x_1999:
        /* <DEDUP_REMOVED lines=19> */
.L_x_2002:
[----:B------:R-:W-:Y:S05]  /*2ed0*/  BSYNC B0 ;  /* 0x0000000000007941 */ /* 0x000fea0003800000 */
.L_x_2001:
        /* <DEDUP_REMOVED lines=35> */
.L_x_2005:
[----:B0-----:R-:W2:Y:S04]  /*3110*/  LDG.E.STRONG.GPU R20, desc[UR8][R16.64] ;  /* 0x0000000810147981 */ /* 0x001ea8000c1ef900 */
[----:B--2---:R-:W-:Y:S01]  /*3120*/  CCTL.IVALL ;  /* 0x00000000ff00798f */ /* 0x004fe20002000000 */
[----:B------:R-:W-:Y:S05]  /*3130*/  YIELD ;  /* 0x0000000000007946 */ /* 0x000fea0003800000 */
[----:B------:R-:W-:-:S13]  /*3140*/  ISETP.NE.AND P6, PT, R20, R25, PT ;  /* 0x000000191400720c */ /* 0x000fda0003fc5270 */
[----:B------:R-:W-:Y:S05]  /*3150*/  @P6 BRA `(.L_x_2005) ;  /* 0xfffffffc00ec6947 */ /* 0x000fea000383ffff */
.L_x_2004:
        /* <DEDUP_REMOVED lines=23> */
.L_x_2009:
        /* <DEDUP_REMOVED lines=115> */
.L_x_2008:
        /* <DEDUP_REMOVED lines=63> */
.L_x_2010:
[----:B------:R-:W-:-:S04]  /*3df0*/  LOP3.LUT P6, RZ, R4, 0x1, RZ, 0xc0, !PT ;  /* 0x0000000104ff7812 */ /* 0x000fc800078cc0ff */
[----:B------:R-:W-:-:S13]  /*3e00*/  ISETP.NE.OR P6, PT, R17, RZ, P6 ;  /* 0x000000ff1100720c */ /* 0x000fda00037c5670 */
[----:B------:R-:W-:Y:S05]  /*3e10*/  @!P6 BRA `(.L_x_2006) ;  /* 0x00000000007ce947 */ /* 0x000fea0003800000 */
.L_x_2007:
        /* <DEDUP_REMOVED lines=31> */
.L_x_2006:
        /* <DEDUP_REMOVED lines=10> */
.L_x_2012:
[----:B------:R-:W-:Y:S05]  /*40b0*/  BSYNC B0 ;  /* 0x0000000000007941 */ /* 0x000fea0003800000 */
.L_x_2011:
        /* <DEDUP_REMOVED lines=17> */
.L_x_2003:
        /* <DEDUP_REMOVED lines=65> */
.L_x_2013:
        /* <DEDUP_REMOVED lines=22> */
.L_x_2015:
[----:B------:R-:W-:Y:S05]  /*4740*/  BSYNC B0 ;  /* 0x0000000000007941 */ /* 0x000fea0003800000 */
.L_x_2014:
        /* <DEDUP_REMOVED lines=24> */
.L_x_2016:
        /* <DEDUP_REMOVED lines=22> */
.L_x_2018:
[----:B------:R-:W-:Y:S05]  /*4a30*/  BSYNC B0 ;  /* 0x0000000000007941 */ /* 0x000fea0003800000 */
.L_x_2017:
        /* <DEDUP_REMOVED lines=23> */
.L_x_2019:
        /* <DEDUP_REMOVED lines=22> */
.L_x_2021:
[----:B------:R-:W-:Y:S05]  /*4d10*/  BSYNC B0 ;  /* 0x0000000000007941 */ /* 0x000fea0003800000 */
.L_x_2020:
        /* <DEDUP_REMOVED lines=23> */
.L_x_2022:
        /* <DEDUP_REMOVED lines=22> */
.L_x_2024:
[----:B------:R-:W-:Y:S05]  /*4ff0*/  BSYNC B0 ;  /* 0x0000000000007941 */ /* 0x000fea0003800000 */
.L_x_2023:
        /* <DEDUP_REMOVED lines=23> */
.L_x_2025:
        /* <DEDUP_REMOVED lines=22> */
.L_x_2027:
[----:B------:R-:W-:Y:S05]  /*52d0*/  BSYNC B0 ;  /* 0x0000000000007941 */ /* 0x000fea0003800000 */
.L_x_2026:
        /* <DEDUP_REMOVED lines=23> */
.L_x_2028:
        /* <DEDUP_REMOVED lines=22> */
.L_x_2030:
[----:B------:R-:W-:Y:S05]  /*55b0*/  BSYNC B0 ;  /* 0x0000000000007941 */ /* 0x000fea0003800000 */
.L_x_2029:
        /* <DEDUP_REMOVED lines=23> */
.L_x_2031:
        /* <DEDUP_REMOVED lines=23> */
.L_x_2033:
[----:B------:R-:W-:Y:S05]  /*58a0*/  BSYNC B0 ;  /* 0x0000000000007941 */ /* 0x000fea0003800000 */
.L_x_2032:
        /* <DEDUP_REMOVED lines=24> */
.L_x_2034:
        /* <DEDUP_REMOVED lines=24> */
.L_x_2036:
[----:B------:R-:W-:Y:S05]  /*5bb0*/  BSYNC B0 ;  /* 0x0000000000007941 */ /* 0x000fea0003800000 */
.L_x_2035:
[----:B------:R-:W-:Y:S02]  /*5bc0*/  IADD3 R41, R3, R41, RZ ;  /* 0x0000002903297210 */ /* 0x000fe40007ffe0ff */
[----:B------:R-:W-:Y:S02]  /*5bd0*/  IADD3 R59, R59, 0x1, RZ ;  /* 0x000000013b3b7810 */ /* 0x000fe40007ffe0ff */
[----:B------:R-:W-:-:S13]  /*5be0*/  ISETP.GE.AND P0, PT, R41, UR4, PT ;  /* 0x0000000429007c0c */ /* 0x000fda000bf06270 */
[----:B------:R-:W-:Y:S05]  /*5bf0*/  @!P0 BRA `(.L_x_2037) ;  /* 0xffffffa400c88947 */ /* 0x000fea000383ffff */
.L_x_1986:
        /* <DEDUP_REMOVED lines=23> */
.L_x_2039:
[----:B------:R-:W-:Y:S05]  /*5d70*/  BSYNC B0 ;  /* 0x0000000000007941 */ /* 0x000fea0003800000 */
.L_x_2038:
[----:B------:R-:W-:Y:S05]  /*5d80*/  @P0 EXIT ;  /* 0x000000000000094d */ /* 0x000fea0003800000 */
[----:B------:R-:W-:Y:S05]  /*5d90*/  @P2 BRA `(.L_x_2040) ;  /* 0x0000000000202947 */ /* 0x000fea0003800000 */
[----:B------:R-:W-:-:S05]  /*5da0*/  IMAD R0, R6, R7, RZ ;  /* 0x0000000706007224 */ /* 0x000fca00078e02ff */
[----:B------:R-:W-:-:S13]  /*5db0*/  ISETP.NE.AND P0, PT, R0, -0x1, PT ;  /* 0xffffffff0000780c */ /* 0x000fda0003f05270 */
[----:B------:R-:W-:Y:S05]  /*5dc0*/  @!P0 BRA `(.L_x_2040) ;  /* 0x0000000000148947 */ /* 0x000fea0003800000 */
.L_x_2041:
[----:B0-----:R-:W2:Y:S04]  /*5dd0*/  LDG.E.STRONG.GPU R5, desc[UR8][R2.64] ;  /* 0x0000000802057981 */ /* 0x001ea8000c1ef900 */
[----:B--2---:R-:W-:Y:S01]  /*5de0*/  CCTL.IVALL ;  /* 0x00000000ff00798f */ /* 0x004fe20002000000 */
[----:B------:R-:W-:Y:S05]  /*5df0*/  YIELD ;  /* 0x0000000000007946 */ /* 0x000fea0003800000 */
[----:B------:R-:W-:-:S13]  /*5e00*/  ISETP.NE.AND P0, PT, R5, R0, PT ;  /* 0x000000000500720c */ /* 0x000fda0003f05270 */
[----:B------:R-:W-:Y:S05]  /*5e10*/  @P0 BRA `(.L_x_2041) ;  /* 0xfffffffc00ec0947 */ /* 0x000fea000383ffff */
.L_x_2040:
        /* <DEDUP_REMOVED lines=24> */
.L_x_2042:
        /* <DEDUP_REMOVED lines=25> */
.L_x_2043:
        /* <DEDUP_REMOVED lines=13> */
.L_x_5680:


//--------------------- .text._Z35group_norm_nhwc_bwd_one_pass_kernelI11Fp16IOFp16WLi128ELi128ELi512EEv26Group_norm_nhwc_bwd_params --------------------------
	.section	.text._Z35group_norm_nhwc_bwd_one_pass_kernelI11Fp16IOFp16WLi128ELi128ELi512EEv26Group_norm_nhwc_bwd_params,"ax",@progbits
	.align	128
        .global         _Z35group_norm_nhwc_bwd_one_pass_kernelI11Fp16IOFp16WLi128ELi128ELi512EEv26Group_norm_nhwc_bwd_params
        .type           _Z35group_norm_nhwc_bwd_one_pass_kernelI11Fp16IOFp16WLi128ELi128ELi512EEv26Group_norm_nhwc_bwd_params,@function
        .size           _Z35group_norm_nhwc_bwd_one_pass_kernelI11Fp16IOFp16WLi128ELi128ELi512EEv26Group_norm_nhwc_bwd_params,(.L_x_5681 - _Z35group_norm_nhwc_bwd_one_pass_kernelI11Fp16IOFp16WLi128ELi128ELi512EEv26Group_norm_nhwc_bwd_params)
        .other          _Z35group_norm_nhwc_bwd_one_pass_kernelI11Fp16IOFp16WLi128ELi128ELi512EEv26Group_norm_nhwc_bwd_params,@"STO_CUDA_ENTRY STV_DEFAULT"
_Z35group_norm_nhwc_bwd_one_pass_kernelI11Fp16IOFp16WLi128ELi128ELi512EEv26Group_norm_nhwc_bwd_params:
.text._Z35group_norm_nhwc_bwd_one_pass_kernelI11Fp16IOFp16WLi128ELi128ELi512EEv26Group_norm_nhwc_bwd_params:
        /* <DEDUP_REMOVED lines=115> */
.L_x_2127:
        /* <DEDUP_REMOVED lines=414> */
.L_x_2046:
[----:B------:R-:W-:Y:S05]  /*2110*/  BSYNC B0 ;  /* 0x0000000000007941 */ /* 0x000fea0003800000 */
.L_x_2045:
        /* <DEDUP_REMOVED lines=36> */
.L_x_2047:
        /* <DEDUP_REMOVED lines=26> */
.L_x_2048:
        /* <DEDUP_REMOVED lines=41> */
.L_x_2049:
        /* <DEDUP_REMOVED lines=37> */
.L_x_2050:
        /* <DEDUP_REMOVED lines=37> */
.L_x_2051:
        /* <DEDUP_REMOVED lines=36> */
.L_x_2052:
        /* <DEDUP_REMOVED lines=37> */
.L_x_2053:
        /* <DEDUP_REMOVED lines=32> */
.L_x_2054:
        /* <DEDUP_REMOVED lines=38> */
.L_x_2055:
        /* <DEDUP_REMOVED lines=32> */
.L_x_2056:
        /* <DEDUP_REMOVED lines=38> */
.L_x_2057:
        /* <DEDUP_REMOVED lines=32> */
.L_x_2058:
        /* <DEDUP_REMOVED lines=38> */
.L_x_2059:
        /* <DEDUP_REMOVED lines=36> */
.L_x_2060:
        /* <DEDUP_REMOVED lines=35> */
.L_x_2061:
        /* <DEDUP_REMOVED lines=33> */
.L_x_2062:
        /* <DEDUP_REMOVED lines=110> */
.L_x_2064:
[----:B------:R-:W-:Y:S05]  /*4b40*/  BSYNC B0 ;  /* 0x0000000000007941 */ /* 0x000fea0003800000 */
.L_x_2063:
        /* <DEDUP_REMOVED lines=41> */
.L_x_2066:
[----:B------:R-:W-:Y:S05]  /*4de0*/  BSYNC B0 ;  /* 0x0000000000007941 */ /* 0x000fea0003800000 */
.L_x_2065:
        /* <DEDUP_REMOVED lines=13> */
.L_x_2068:
[----:B------:R-:W-:Y:S05]  /*4ec0*/  BSYNC B0 ;  /* 0x0000000000007941 */ /* 0x000fea0003800000 */
.L_x_2067:
        /* <DEDUP_REMOVED lines=34> */
.L_x_2071:
[----:B-1----:R-:W2:Y:S04]  /*50f0*/  LDG.E.STRONG.GPU R28, desc[UR8][R24.64] ;  /* 0x00000008181c7981 */ /* 0x002ea8000c1ef900 */
[----:B--2---:R-:W-:Y:S01]  /*5100*/  CCTL.IVALL ;  /* 0x00000000ff00798f */ /* 0x004fe20002000000 */
[----:B------:R-:W-:Y:S05]  /*5110*/  YIELD ;  /* 0x0000000000007946 */ /* 0x000fea0003800000 */
[----:B------:R-:W-:-:S13]  /*5120*/  ISETP.NE.AND P6, PT, R28, R33, PT ;  /* 0x000000211c00720c */ /* 0x000fda0003fc5270 */
[----:B------:R-:W-:Y:S05]  /*5130*/  @P6 BRA `(.L_x_2071) ;  /* 0xfffffffc00ec6947 */ /* 0x000fea000383ffff */
.L_x_2070:
        /* <DEDUP_REMOVED lines=22> */
.L_x_2075:
        /* <DEDUP_REMOVED lines=115> */
.L_x_2074:
        /* <DEDUP_REMOVED lines=63> */
.L_x_2076:
[----:B------:R-:W-:-:S04]  /*5dc0*/  LOP3.LUT P6, RZ, R14, 0x1, RZ, 0xc0, !PT ;  /* 0x000000010eff7812 */ /* 0x000fc800078cc0ff */
[----:B------:R-:W-:-:S13]  /*5dd0*/  ISETP.NE.OR P6, PT, R25, RZ, P6 ;  /* 0x000000ff1900720c */ /* 0x000fda00037c5670 */
[----:B------:R-:W-:Y:S05]  /*5de0*/  @!P6 BRA `(.L_x_2072) ;  /* 0x00000000007ce947 */ /* 0x000fea0003800000 */
.L_x_2073:
        /* <DEDUP_REMOVED lines=31> */
.L_x_2072:
        /* <DEDUP_REMOVED lines=10> */
.L_x_2078:
[----:B------:R-:W-:Y:S05]  /*6080*/  BSYNC B0 ;  /* 0x0000000000007941 */ /* 0x000fea0003800000 */
.L_x_2077:
        /* <DEDUP_REMOVED lines=17> */
.L_x_2069:
        /* <DEDUP_REMOVED lines=40> */
.L_x_2079:
        /* <DEDUP_REMOVED lines=21> */
.L_x_2081:
[----:B------:R-:W-:Y:S05]  /*6570*/  BSYNC B0 ;  /* 0x0000000000007941 */ /* 0x000fea0003800000 */
.L_x_2080:
        /* <DEDUP_REMOVED lines=28> */
.L_x_2082:
        /* <DEDUP_REMOVED lines=21> */
.L_x_2084:
[----:B------:R-:W-:Y:S05]  /*6890*/  BSYNC B0 ;  /* 0x0000000000007941 */ /* 0x000fea0003800000 */
.L_x_2083:
        /* <DEDUP_REMOVED lines=28> */
.L_x_2085:
        /* <DEDUP_REMOVED lines=21> */
.L_x_2087:
[----:B------:R-:W-:Y:S05]  /*6bb0*/  BSYNC B0 ;  /* 0x0000000000007941 */ /* 0x000fea0003800000 */
.L_x_2086:
        /* <DEDUP_REMOVED lines=28> */
.L_x_2088:
        /* <DEDUP_REMOVED lines=21> */
.L_x_2090:
[----:B------:R-:W-:Y:S05]  /*6ed0*/  BSYNC B0 ;  /* 0x0000000000007941 */ /* 0x000fea0003800000 */
.L_x_2089:
        /* <DEDUP_REMOVED lines=28> */
.L_x_2091:
        /* <DEDUP_REMOVED lines=21> */
.L_x_2093:
[----:B------:R-:W-:Y:S05]  /*71f0*/  BSYNC B0 ;  /* 0x0000000000007941 */ /* 0x000fea0003800000 */
.L_x_2092:
        /* <DEDUP_REMOVED lines=28> */
.L_x_2094:
        /* <DEDUP_REMOVED lines=21> */
.L_x_2096:
[----:B------:R-:W-:Y:S05]  /*7510*/  BSYNC B0 ;  /* 0x0000000000007941 */ /* 0x000fea0003800000 */
.L_x_2095:
        /* <DEDUP_REMOVED lines=28> */
.L_x_2097:
        /* <DEDUP_REMOVED lines=21> */
.L_x_2099:
[----:B------:R-:W-:Y:S05]  /*7830*/  BSYNC B0 ;  /* 0x0000000000007941 */ /* 0x000fea0003800000 */
.L_x_2098:
        /* <DEDUP_REMOVED lines=28> */
.L_x_2100:
        /* <DEDUP_REMOVED lines=20> */
.L_x_2102:
[----:B------:R-:W-:Y:S05]  /*7b40*/  BSYNC B0 ;  /* 0x0000000000007941 */ /* 0x000fea0003800000 */
.L_x_2101:
        /* <DEDUP_REMOVED lines=27> */
.L_x_2103:
        /* <DEDUP_REMOVED lines=20> */
.L_x_2105:
[----:B------:R-:W-:Y:S05]  /*7e40*/  BSYNC B0 ;  /* 0x0000000000007941 */ /* 0x000fea0003800000 */
.L_x_2104:
        /* <DEDUP_REMOVED lines=26> */
.L_x_2106:
        /* <DEDUP_REMOVED lines=20> */
.L_x_2108:
[----:B------:R-:W-:Y:S05]  /*8130*/  BSYNC B0 ;  /* 0x0000000000007941 */ /* 0x000fea0003800000 */
.L_x_2107:
        /* <DEDUP_REMOVED lines=29> */
.L_x_2109:
        /* <DEDUP_REMOVED lines=20> */
.L_x_2111:
[----:B------:R-:W-:Y:S05]  /*8450*/  BSYNC B0 ;  /* 0x0000000000007941 */ /* 0x000fea0003800000 */
.L_x_2110:
        /* <DEDUP_REMOVED lines=27> */
.L_x_2112:
        /* <DEDUP_REMOVED lines=20> */
.L_x_2114:
[----:B------:R-:W-:Y:S05]  /*8750*/  BSYNC B0 ;  /* 0x0000000000007941 */ /* 0x000fea0003800000 */
.L_x_2113:
        /* <DEDUP_REMOVED lines=29> */
.L_x_2115:
        /* <DEDUP_REMOVED lines=25> */
.L_x_2117:
[----:B------:R-:W-:Y:S05]  /*8ac0*/  BSYNC B0 ;  /* 0x0000000000007941 */ /* 0x000fea0003800000 */
.L_x_2116:
        /* <DEDUP_REMOVED lines=27> */
.L_x_2118:
        /* <DEDUP_REMOVED lines=25> */
.L_x_2120:
[----:B------:R-:W-:Y:S05]  /*8e10*/  BSYNC B0 ;  /* 0x0000000000007941 */ /* 0x000fea0003800000 */
.L_x_2119:
        /* <DEDUP_REMOVED lines=27> */
.L_x_2121:
        /* <DEDUP_REMOVED lines=27> */
.L_x_2123:
[----:B------:R-:W-:Y:S05]  /*9180*/  BSYNC B0 ;  /* 0x0000000000007941 */ /* 0x000fea0003800000 */
.L_x_2122:
        /* <DEDUP_REMOVED lines=25> */
.L_x_2124:
        /* <DEDUP_REMOVED lines=22> */
.L_x_2126:
[----:B------:R-:W-:Y:S05]  /*9480*/  BSYNC B0 ;  /* 0x0000000000007941 */ /* 0x000fea0003800000 */
.L_x_2125:
[----:B------:R-:W-:Y:S02]  /*9490*/  IADD3 R13, R10, R13, RZ ;  /* 0x0000000d0a0d7210 */ /* 0x000fe40007ffe0ff */
[----:B------:R-:W-:Y:S02]  /*94a0*/  IADD3 R12, R12, 0x1, RZ ;  /* 0x000000010c0c7810 */ /* 0x000fe40007ffe0ff */
[----:B------:R-:W-:-:S13]  /*94b0*/  ISETP.GE.AND P0, PT, R13, UR4, PT ;  /* 0x000000040d007c0c */ /* 0x000fda000bf06270 */
[----:B------:R-:W-:Y:S05]  /*94c0*/  @!P0 BRA `(.L_x_2127) ;  /* 0xffffff7000988947 */ /* 0x000fea000383ffff */
.L_x_2044:
        /* <DEDUP_REMOVED lines=23> */
.L_x_2129:
[----:B------:R-:W-:Y:S05]  /*9640*/  BSYNC B0 ;  /* 0x0000000000007941 */ /* 0x000fea0003800000 */
.L_x_2128:
[----:B------:R-:W-:Y:S05]  /*9650*/  @P0 EXIT ;  /* 0x000000000000094d */ /* 0x000fea0003800000 */
[----:B------:R-:W-:Y:S05]  /*9660*/  @P2 BRA `(.L_x_2130) ;  /* 0x0000000000202947 */ /* 0x000fea0003800000 */
[----:B------:R-:W-:-:S05]  /*9670*/  IMAD R0, R6, R9, RZ ;  /* 0x0000000906007224 */ /* 0x000fca00078e02ff */
[----:B------:R-:W-:-:S13]  /*9680*/  ISETP.NE.AND P0, PT, R0, -0x1, PT ;  /* 0xffffffff0000780c */ /* 0x000fda0003f05270 */
[----:B------:R-:W-:Y:S05]  /*9690*/  @!P0 BRA `(.L_x_2130) ;  /* 0x0000000000148947 */ /* 0x000fea0003800000 */
.L_x_2131:
[----:B-1----:R-:W2:Y:S04]  /*96a0*/  LDG.E.STRONG.GPU R3, desc[UR8][R4.64] ;  /* 0x0000000804037981 */ /* 0x002ea8000c1ef900 */
[----:B--2---:R-:W-:Y:S01]  /*96b0*/  CCTL.IVALL ;  /* 0x00000000ff00798f */ /* 0x004fe20002000000 */
[----:B------:R-:W-:Y:S05]  /*96c0*/  YIELD ;  /* 0x0000000000007946 */ /* 0x000fea0003800000 */
[----:B------:R-:W-:-:S13]  /*96d0*/  ISETP.NE.AND P0, PT, R3, R0, PT ;  /* 0x000000000300720c */ /* 0x000fda0003f05270 */
[----:B------:R-:W-:Y:S05]  /*96e0*/  @P0 BRA `(.L_x_2131) ;  /* 0xfffffffc00ec0947 */ /* 0x000fea000383ffff */
.L_x_2130:
        /* <DEDUP_REMOVED lines=24> */
.L_x_2132:
        /* <DEDUP_REMOVED lines=25> */
.L_x_2133:
        /* <DEDUP_REMOVED lines=16> */
.L_x_5681:


//--------------------- .text._Z35group_norm_nhwc_bwd_one_pass_kernelI11Fp16IOFp16WLi256ELi128ELi512EEv26Group_norm_nhwc_bwd_params --------------------------
	.section	.text._Z35group_norm_nhwc_bwd_one_pass_kernelI11Fp16IOFp16WLi256ELi128ELi512EEv26Group_norm_nhwc_bwd_params,"ax",@progbits
	.align	128
        .global         _Z35group_norm_nhwc_bwd_one_pass_kernelI11Fp16IOFp16WLi256ELi128ELi512EEv26Group_norm_nhwc_bwd_params
        .type           _Z35group_norm_nhwc_bwd_one_pass_kernelI11Fp16IOFp16WLi256ELi128ELi512EEv26Group_norm_nhwc_bwd_params,@function
        .size           _Z35group_norm_nhwc_bwd_one_pass_kernelI11Fp16IOFp16WLi256ELi128ELi512EEv26Group_norm_nhwc_bwd_params,(.L_x_5682 - _Z35group_norm_nhwc_bwd_one_pass_kernelI11Fp16IOFp16WLi256ELi128ELi512EEv26Group_norm_nhwc_bwd_params)
        .other          _Z35group_norm_nhwc_bwd_one_pass_kernelI11Fp16IOFp16WLi256ELi128ELi512EEv26Group_norm_nhwc_bwd_params,@"STO_CUDA_ENTRY STV_DEFAULT"
_Z35group_norm_nhwc_bwd_one_pass_kernelI11Fp16IOFp16WLi256ELi128ELi512EEv26Group_norm_nhwc_bwd_params:
.text._Z35group_norm_nhwc_bwd_one_pass_kernelI11Fp16IOFp16WLi256ELi128ELi512EEv26Group_norm_nhwc_bwd_params:
        /* <DEDUP_REMOVED lines=200> */
.L_x_2281:
        /* <DEDUP_REMOVED lines=815> */
.L_x_2136:
[----:B------:R-:W-:Y:S05]  /*3f70*/  BSYNC B0 ;  /* 0x0000000000007941 */ /* 0x000fea0003800000 */
.L_x_2135:
        /* <DEDUP_REMOVED lines=28> */
.L_x_2137:
        /* <DEDUP_REMOVED lines=34> */
.L_x_2138:
        /* <DEDUP_REMOVED lines=40> */
.L_x_2139:
        /* <DEDUP_REMOVED lines=37> */
.L_x_2140:
        /* <DEDUP_REMOVED lines=37> */
.L_x_2141:
        /* <DEDUP_REMOVED lines=37> */
.L_x_2142:
        /* <DEDUP_REMOVED lines=37> */
.L_x_2143:
        /* <DEDUP_REMOVED lines=37> */
.L_x_2144:
        /* <DEDUP_REMOVED lines=37> */
.L_x_2145:
        /* <DEDUP_REMOVED lines=37> */
.L_x_2146:
        /* <DEDUP_REMOVED lines=37> */
.L_x_2147:
        /* <DEDUP_REMOVED lines=37> */
.L_x_2148:
        /* <DEDUP_REMOVED lines=37> */
.L_x_2149:
        /* <DEDUP_REMOVED lines=37> */
.L_x_2150:
        /* <DEDUP_REMOVED lines=37> */
.L_x_2151:
        /* <DEDUP_REMOVED lines=37> */
.L_x_2152:
        /* <DEDUP_REMOVED lines=37> */
.L_x_2153:
        /* <DEDUP_REMOVED lines=37> */
.L_x_2154:
        /* <DEDUP_REMOVED lines=37> */
.L_x_2155:
        /* <DEDUP_REMOVED lines=37> */
.L_x_2156:
        /* <DEDUP_REMOVED lines=37> */
.L_x_2157:
        /* <DEDUP_REMOVED lines=37> */
.L_x_2158:
        /* <DEDUP_REMOVED lines=37> */
.L_x_2159:
        /* <DEDUP_REMOVED lines=37> */
.L_x_2160:
        /* <DEDUP_REMOVED lines=37> */
.L_x_2161:
        /* <DEDUP_REMOVED lines=37> */
.L_x_2162:
        /* <DEDUP_REMOVED lines=37> */
.L_x_2163:
        /* <DEDUP_REMOVED lines=37> */
.L_x_2164:
        /* <DEDUP_REMOVED lines=37> */
.L_x_2165:
        /* <DEDUP_REMOVED lines=37> */
.L_x_2166:
        /* <DEDUP_REMOVED lines=35> */
.L_x_2167:
        /* <DEDUP_REMOVED lines=33> */
.L_x_2168:
        /* <DEDUP_REMOVED lines=94> */
.L_x_2170:
[----:B------:R-:W-:Y:S05]  /*8e70*/  BSYNC B0 ;  /* 0x0000000000007941 */ /* 0x000fea0003800000 */
.L_x_2169:
        /* <DEDUP_REMOVED lines=41> */
.L_x_2172:
[----:B------:R-:W-:Y:S05]  /*9110*/  BSYNC B0 ;  /* 0x0000000000007941 */ /* 0x000fea0003800000 */
.L_x_2171:
        /* <DEDUP_REMOVED lines=20> */
.L_x_2174:
[----:B------:R-:W-:Y:S05]  /*9260*/  BSYNC B0 ;  /* 0x0000000000007941 */ /* 0x000fea0003800000 */
.L_x_2173:
        /* <DEDUP_REMOVED lines=36> */
.L_x_2177:
[----:B------:R-:W2:Y:S04]  /*94b0*/  LDG.E.STRONG.GPU R38, desc[UR12][R32.64] ;  /* 0x0000000c20267981 */ /* 0x000ea8000c1ef900 */
[----:B--2---:R-:W-:Y:S01]  /*94c0*/  CCTL.IVALL ;  /* 0x00000000ff00798f */ /* 0x004fe20002000000 */
[----:B------:R-:W-:Y:S05]  /*94d0*/  YIELD ;  /* 0x0000000000007946 */ /* 0x000fea0003800000 */
[----:B------:R-:W-:-:S13]  /*94e0*/  ISETP.NE.AND P6, PT, R38, R37, PT ;  /* 0x000000252600720c */ /* 0x000fda0003fc5270 */
[----:B------:R-:W-:Y:S05]  /*94f0*/  @P6 BRA `(.L_x_2177) ;  /* 0xfffffffc00ec6947 */ /* 0x000fea000383ffff */
.L_x_2176:
        /* <DEDUP_REMOVED lines=24> */
.L_x_2181:
        /* <DEDUP_REMOVED lines=115> */
.L_x_2180:
        /* <DEDUP_REMOVED lines=63> */
.L_x_2182:
[----:B------:R-:W-:-:S04]  /*a1a0*/  LOP3.LUT P6, RZ, R4, 0x1, RZ, 0xc0, !PT ;  /* 0x0000000104ff7812 */ /* 0x000fc800078cc0ff */
[----:B------:R-:W-:-:S13]  /*a1b0*/  ISETP.NE.OR P6, PT, R33, RZ, P6 ;  /* 0x000000ff2100720c */ /* 0x000fda00037c5670 */
[----:B------:R-:W-:Y:S05]  /*a1c0*/  @!P6 BRA `(.L_x_2178) ;  /* 0x00000000007ce947 */ /* 0x000fea0003800000 */
.L_x_2179:
        /* <DEDUP_REMOVED lines=31> */
.L_x_2178:
        /* <DEDUP_REMOVED lines=10> */
.L_x_2184:
[----:B------:R-:W-:Y:S05]  /*a460*/  BSYNC B0 ;  /* 0x0000000000007941 */ /* 0x000fea0003800000 */
.L_x_2183:
        /* <DEDUP_REMOVED lines=17> */
.L_x_2175:
        /* <DEDUP_REMOVED lines=38> */
.L_x_2185:
        /* <DEDUP_REMOVED lines=22> */
.L_x_2187:
[----:B------:R-:W-:Y:S05]  /*a940*/  BSYNC B0 ;  /* 0x0000000000007941 */ /* 0x000fea0003800000 */
.L_x_2186:
        /* <DEDUP_REMOVED lines=28> */
.L_x_2188:
        /* <DEDUP_REMOVED lines=22> */
.L_x_2190:
[----:B------:R-:W-:Y:S05]  /*ac70*/  BSYNC B0 ;  /* 0x0000000000007941 */ /* 0x000fea0003800000 */
.L_x_2189:
        /* <DEDUP_REMOVED lines=29> */
.L_x_2191:
        /* <DEDUP_REMOVED lines=22> */
.L_x_2193:
[----:B------:R-:W-:Y:S05]  /*afb0*/  BSYNC B0 ;  /* 0x0000000000007941 */ /* 0x000fea0003800000 */
.L_x_2192:
        /* <DEDUP_REMOVED lines=28> */
.L_x_2194:
        /* <DEDUP_REMOVED lines=22> */
.L_x_2196:
[----:B------:R-:W-:Y:S05]  /*b2e0*/  BSYNC B0 ;  /* 0x0000000000007941 */ /* 0x000fea0003800000 */
.L_x_2195:
        /* <DEDUP_REMOVED lines=30> */
.L_x_2197:
        /* <DEDUP_REMOVED lines=22> */
.L_x_2199:
[----:B------:R-:W-:Y:S05]  /*b630*/  BSYNC B0 ;  /* 0x0000000000007941 */ /* 0x000fea0003800000 */
.L_x_2198:
        /* <DEDUP_REMOVED lines=28> */
.L_x_2200:
        /* <DEDUP_REMOVED lines=22> */
.L_x_2202:
[----:B------:R-:W-:Y:S05]  /*b960*/  BSYNC B0 ;  /* 0x0000000000007941 */ /* 0x000fea0003800000 */
.L_x_2201:
        /* <DEDUP_REMOVED lines=28> */
.L_x_2203:
        /* <DEDUP_REMOVED lines=22> */
.L_x_2205:
[----:B------:R-:W-:Y:S05]  /*bc90*/  BSYNC B0 ;  /* 0x0000000000007941 */ /* 0x000fea0003800000 */
.L_x_2204:
        /* <DEDUP_REMOVED lines=28> */
.L_x_2206:
        /* <DEDUP_REMOVED lines=22> */
.L_x_2208:
[----:B------:R-:W-:Y:S05]  /*bfc0*/  BSYNC B0 ;  /* 0x0000000000007941 */ /* 0x000fea0003800000 */
.L_x_2207:
        /* <DEDUP_REMOVED lines=28> */
.L_x_2209:
        /* <DEDUP_REMOVED lines=22> */
.L_x_2211:
[----:B------:R-:W-:Y:S05]  /*c2f0*/  BSYNC B0 ;  /* 0x0000000000007941 */ /* 0x000fea0003800000 */
.L_x_2210:
        /* <DEDUP_REMOVED lines=28> */
.L_x_2212:
        /* <DEDUP_REMOVED lines=22> */
.L_x_2214:
[----:B------:R-:W-:Y:S05]  /*c620*/  BSYNC B0 ;  /* 0x0000000000007941 */ /* 0x000fea0003800000 */
.L_x_2213:
        /* <DEDUP_REMOVED lines=28> */
.L_x_2215:
        /* <DEDUP_REMOVED lines=22> */
.L_x_2217:
[----:B------:R-:W-:Y:S05]  /*c950*/  BSYNC B0 ;  /* 0x0000000000007941 */ /* 0x000fea0003800000 */
.L_x_2216:
        /* <DEDUP_REMOVED lines=28> */
.L_x_2218:
        /* <DEDUP_REMOVED lines=22> */
.L_x_2220:
[----:B------:R-:W-:Y:S05]  /*cc80*/  BSYNC B0 ;  /* 0x0000000000007941 */ /* 0x000fea0003800000 */
.L_x_2219:
        /* <DEDUP_REMOVED lines=28> */
.L_x_2221:
        /* <DEDUP_REMOVED lines=22> */
.L_x_2223:
[----:B------:R-:W-:Y:S05]  /*cfb0*/  BSYNC B0 ;  /* 0x0000000000007941 */ /* 0x000fea0003800000 */
.L_x_2222:
        /* <DEDUP_REMOVED lines=28> */
.L_x_2224:
        /* <DEDUP_REMOVED lines=22> */
.L_x_2226:
[----:B------:R-:W-:Y:S05]  /*d2e0*/  BSYNC B0 ;  /* 0x0000000000007941 */ /* 0x000fea0003800000 */
.L_x_2225:
        /* <DEDUP_REMOVED lines=28> */
.L_x_2227:
        /* <DEDUP_REMOVED lines=22> */
.L_x_2229:
[----:B------:R-:W-:Y:S05]  /*d610*/  BSYNC B0 ;  /* 0x0000000000007941 */ /* 0x000fea0003800000 */
.L_x_2228:
        /* <DEDUP_REMOVED lines=28> */
.L_x_2230:
        /* <DEDUP_REMOVED lines=22> */
.L_x_2232:
[----:B------:R-:W-:Y:S05]  /*d940*/  BSYNC B0 ;  /* 0x0000000000007941 */ /* 0x000fea0003800000 */
.L_x_2231:
        /* <DEDUP_REMOVED lines=28> */
.L_x_2233:
        /* <DEDUP_REMOVED lines=21> */
.L_x_2235:
[----:B------:R-:W-:Y:S05]  /*dc60*/  BSYNC B0 ;  /* 0x0000000000007941 */ /* 0x000fea0003800000 */
.L_x_2234:
        /* <DEDUP_REMOVED lines=27> */
.L_x_2236:
        /* <DEDUP_REMOVED lines=21> */
.L_x_2238:
[----:B------:R-:W-:Y:S05]  /*df70*/  BSYNC B0 ;  /* 0x0000000000007941 */ /* 0x000fea0003800000 */
.L_x_2237:
        /* <DEDUP_REMOVED lines=27> */
.L_x_2239:
        /* <DEDUP_REMOVED lines=20> */
.L_x_2241:
[----:B------:R-:W-:Y:S05]  /*e270*/  BSYNC B0 ;  /* 0x0000000000007941 */ /* 0x000fea0003800000 */
.L_x_2240:
        /* <DEDUP_REMOVED lines=27> */
.L_x_2242:
        /* <DEDUP_REMOVED lines=20> */
.L_x_2244:
[----:B------:R-:W-:Y:S05]  /*e570*/  BSYNC B0 ;  /* 0x0000000000007941 */ /* 0x000fea0003800000 */
.L_x_2243:
        /* <DEDUP_REMOVED lines=27> */
.L_x_2245:
        /* <DEDUP_REMOVED lines=20> */
.L_x_2247:
[----:B------:R-:W-:Y:S05]  /*e870*/  BSYNC B0 ;  /* 0x0000000000007941 */ /* 0x000fea0003800000 */
.L_x_2246:
        /* <DEDUP_REMOVED lines=27> */
.L_x_2248:
        /* <DEDUP_REMOVED lines=23> */
.L_x_2250:
[----:B------:R-:W-:Y:S05]  /*eba0*/  BSYNC B0 ;  /* 0x0000000000007941 */ /* 0x000fea0003800000 */
.L_x_2249:
        /* <DEDUP_REMOVED lines=28> */
.L_x_2251:
        /* <DEDUP_REMOVED lines=23> */
.L_x_2253:
[----:B------:R-:W-:Y:S05]  /*eee0*/  BSYNC B0 ;  /* 0x0000000000007941 */ /* 0x000fea0003800000 */
.L_x_2252:
        /* <DEDUP_REMOVED lines=28> */
.L_x_2254:
        /* <DEDUP_REMOVED lines=23> */
.L_x_2256:
[----:B------:R-:W-:Y:S05]  /*f220*/  BSYNC B0 ;  /* 0x0000000000007941 */ /* 0x000fea0003800000 */
.L_x_2255:
        /* <DEDUP_REMOVED lines=27> */
.L_x_2257:
        /* <DEDUP_REMOVED lines=23> */
.L_x_2259:
[----:B------:R-:W-:Y:S05]  /*f550*/  BSYNC B0 ;  /* 0x0000000000007941 */ /* 0x000fea0003800000 */
.L_x_2258:
        /* <DEDUP_REMOVED lines=30> */
.L_x_2260:
        /* <DEDUP_REMOVED lines=25> */
.L_x_2262:
[----:B------:R-:W-:Y:S05]  /*f8d0*/  BSYNC B0 ;  /* 0x0000000000007941 */ /* 0x000fea0003800000 */
.L_x_2261:
        /* <DEDUP_REMOVED lines=27> */
.L_x_2263:
        /* <DEDUP_REMOVED lines=25> */
.L_x_2265:
[----:B------:R-:W-:Y:S05]  /*fc20*/  BSYNC B0 ;  /* 0x0000000000007941 */ /* 0x000fea0003800000 */
.L_x_2264:
        /* <DEDUP_REMOVED lines=27> */
.L_x_2266:
        /* <DEDUP_REMOVED lines=25> */
.L_x_2268:
[----:B------:R-:W-:Y:S05]  /*ff70*/  BSYNC B0 ;  /* 0x0000000000007941 */ /* 0x000fea0003800000 */
.L_x_2267:
        /* <DEDUP_REMOVED lines=27> */
.L_x_2269:
        /* <DEDUP_REMOVED lines=25> */
.L_x_2271:
[----:B------:R-:W-:Y:S05]  /*102c0*/  BSYNC B0 ;  /* 0x0000000000007941 */ /* 0x000fea0003800000 */
.L_x_2270:
        /* <DEDUP_REMOVED lines=27> */
.L_x_2272:
        /* <DEDUP_REMOVED lines=25> */
.L_x_2274:
[----:B------:R-:W-:Y:S05]  /*10610*/  BSYNC B0 ;  /* 0x0000000000007941 */ /* 0x000fea0003800000 */
.L_x_2273:
        /* <DEDUP_REMOVED lines=27> */
.L_x_2275:
        /* <DEDUP_REMOVED lines=27> */
.L_x_2277:
[----:B------:R-:W-:Y:S05]  /*10980*/  BSYNC B0 ;  /* 0x0000000000007941 */ /* 0x000fea0003800000 */
.L_x_2276:
        /* <DEDUP_REMOVED lines=27> */
.L_x_2278:
        /* <DEDUP_REMOVED lines=24> */
.L_x_2280:
[----:B------:R-:W-:Y:S05]  /*10cc0*/  BSYNC B0 ;  /* 0x0000000000007941 */ /* 0x000fea0003800000 */
.L_x_2279:
        /* <DEDUP_REMOVED lines=8> */
.L_x_2134:
        /* <DEDUP_REMOVED lines=23> */
.L_x_2283:
[----:B------:R-:W-:Y:S05]  /*10ec0*/  BSYNC B0 ;  /* 0x0000000000007941 */ /* 0x000fea0003800000 */
.L_x_2282:
[----:B------:R-:W-:Y:S05]  /*10ed0*/  @P0 EXIT ;  /* 0x000000000000094d */ /* 0x000fea0003800000 */
[----:B------:R-:W-:Y:S05]  /*10ee0*/  @P2 BRA `(.L_x_2284) ;  /* 0x0000000000202947 */ /* 0x000fea0003800000 */
[----:B------:R-:W-:-:S05]  /*10ef0*/  IMAD R4, R6, R9, RZ ;  /* 0x0000000906047224 */ /* 0x000fca00078e02ff */
[----:B------:R-:W-:-:S13]  /*10f00*/  ISETP.NE.AND P0, PT, R4, -0x1, PT ;  /* 0xffffffff0400780c */ /* 0x000fda0003f05270 */
[----:B------:R-:W-:Y:S05]  /*10f10*/  @!P0 BRA `(.L_x_2284) ;  /* 0x0000000000148947 */ /* 0x000fea0003800000 */
.L_x_2285:
[----:B0-----:R-:W2:Y:S04]  /*10f20*/  LDG.E.STRONG.GPU R5, desc[UR12][R2.64] ;  /* 0x0000000c02057981 */ /* 0x001ea8000c1ef900 */
[----:B--2---:R-:W-:Y:S01]  /*10f30*/  CCTL.IVALL ;  /* 0x00000000ff00798f */ /* 0x004fe20002000000 */
[----:B------:R-:W-:Y:S05]  /*10f40*/  YIELD ;  /* 0x0000000000007946 */ /* 0x000fea0003800000 */
[----:B------:R-:W-:-:S13]  /*10f50*/  ISETP.NE.AND P0, PT, R5, R4, PT ;  /* 0x000000040500720c */ /* 0x000fda0003f05270 */
[----:B------:R-:W-:Y:S05]  /*10f60*/  @P0 BRA `(.L_x_2285) ;  /* 0xfffffffc00ec0947 */ /* 0x000fea000383ffff */
.L_x_2284:
        /* <DEDUP_REMOVED lines=25> */
.L_x_2286:
        /* <DEDUP_REMOVED lines=17> */
[----:B---3--:R-:W-:Y:S01]  /*11210*/  F2FP.F16.F32.PACK_AB R19, R9, R2 ;  /* 0x000000020913723e */ /* 0x008fe200000000ff */
[----:B0-----:R-:W-:-:S04]  /*11220*/  IMAD.WIDE R2, R5, 0x2, R14 ;  /* 0x0000000205027825 */ /* 0x001fc800078e020e */
[----:B-1----:R-:W-:Y:S01]  /*11230*/  IMAD.WIDE R4, R5, 0x2, R16 ;  /* 0x0000000205047825 */ /* 0x002fe200078e0210 */
[----:B----4-:R-:W-:Y:S01]  /*11240*/  F2FP.F16.F32.PACK_AB R21, R13, R10 ;  /* 0x0000000a0d15723e */ /* 0x010fe200000000ff */
[----:B------:R2:W-:Y:S04]  /*11250*/  STG.E desc[UR12][R2.64], R19 ;  /* 0x0000001302007986 */ /* 0x0005e8000c10190c */
[----:B------:R2:W-:Y:S01]  /*11260*/  STG.E desc[UR12][R4.64], R21 ;  /* 0x0000001504007986 */ /* 0x0005e2000c10190c */
[----:B------:R-:W-:Y:S05]  /*11270*/  @P0 BRA `(.L_x_2286) ;  /* 0xfffffffc00a00947 */ /* 0x000fea000383ffff */
[----:B------:R-:W-:Y:S05]  /*11280*/  EXIT ;  /* 0x000000000000794d */ /* 0x000fea0003800000 */
.L_x_2287:
        /* <DEDUP_REMOVED lines=15> */
.L_x_5682:


//--------------------- .text._Z35group_norm_nhwc_bwd_one_pass_kernelI11Fp16IOFp16WLi512ELi128ELi512EEv26Group_norm_nhwc_bwd_params --------------------------
	.section	.text._Z35group_norm_nhwc_bwd_one_pass_kernelI11Fp16IOFp16WLi512ELi128ELi512EEv26Group_norm_nhwc_bwd_params,"ax",@progbits
	.align	128
        .global         _Z35group_norm_nhwc_bwd_one_pass_kernelI11Fp16IOFp16WLi512ELi128ELi512EEv26Group_norm_nhwc_bwd_params
        .type           _Z35group_norm_nhwc_bwd_one_pass_kernelI11Fp16IOFp16WLi512ELi128ELi512EEv26Group_norm_nhwc_bwd_params,@function
        .size           _Z35group_norm_nhwc_bwd_one_pass_kernelI11Fp16IOFp16WLi512ELi128ELi512EEv26Group_norm_nhwc_bwd_params,(.L_x_5683 - _Z35group_norm_nhwc_bwd_one_pass_kernelI11Fp16IOFp16WLi512ELi128ELi512EEv26Group_norm_nhwc_bwd_params)
        .other          _Z35group_norm_nhwc_bwd_one_pass_kernelI11Fp16IOFp16WLi512ELi128ELi512EEv26Group_norm_nhwc_bwd_params,@"STO_CUDA_ENTRY STV_DEFAULT"
_Z35group_norm_nhwc_bwd_one_pass_kernelI11Fp16IOFp16WLi512ELi128ELi512EEv26Group_norm_nhwc_bwd_params:
.text._Z35group_norm_nhwc_bwd_one_pass_kernelI11Fp16IOFp16WLi512ELi128ELi512EEv26Group_norm_nhwc_bwd_params:
        /* <DEDUP_REMOVED lines=24> */
.L_x_2376:
        /* <DEDUP_REMOVED lines=2895> */
[----:B--2---:R-:W-:-:S02]  /*b670*/  @P2 HADD2.F32 R119, -RZ, R0.H0_H0 ;  /* 0x20000000ff772230 */ /* 0x004fc40000004100 */
[----:B---3--:R-:W-:Y:S02]  /*b680*/  HADD2.F32 R124, -RZ, R124.H0_H0 ;  /* 0x2000007cff7c7230 */ /* 0x008fe40000004100 */
[----:B----4-:R-:W-:Y:S02]  /*b690*/  @P2 HADD2.F32 R122, -RZ, R4.H0_H0 ;  /* 0x20000004ff7a2230 */ /* 0x010fe40000004100 */
[----:B------:R-:W-:-:S07]  /*b6a0*/  HADD2.F32 R120, -RZ, R2.H0_H0 ;  /* 0x20000002ff787230 */ /* 0x000fce0000004100 */
.L_x_2290:
[----:B------:R-:W-:Y:S05]  /*b6b0*/  BSYNC B0 ;  /* 0x0000000000007941 */ /* 0x000fea0003800000 */
.L_x_2289:
        /* <DEDUP_REMOVED lines=50> */
.L_x_2291:
        /* <DEDUP_REMOVED lines=46> */
.L_x_2292:
        /* <DEDUP_REMOVED lines=56> */
.L_x_2293:
        /* <DEDUP_REMOVED lines=50> */
.L_x_2294:
        /* <DEDUP_REMOVED lines=49> */
.L_x_2295:
        /* <DEDUP_REMOVED lines=49> */
.L_x_2296:
        /* <DEDUP_REMOVED lines=49> */
.L_x_2297:
        /* <DEDUP_REMOVED lines=49> */
.L_x_2298:
        /* <DEDUP_REMOVED lines=49> */
.L_x_2299:
        /* <DEDUP_REMOVED lines=49> */
.L_x_2300:
        /* <DEDUP_REMOVED lines=49> */
.L_x_2301:
        /* <DEDUP_REMOVED lines=49> */
.L_x_2302:
        /* <DEDUP_REMOVED lines=49> */
.L_x_2303:
        /* <DEDUP_REMOVED lines=49> */
.L_x_2304:
        /* <DEDUP_REMOVED lines=49> */
.L_x_2305:
        /* <DEDUP_REMOVED lines=49> */
.L_x_2306:
        /* <DEDUP_REMOVED lines=49> */
.L_x_2307:
        /* <DEDUP_REMOVED lines=39> */
.L_x_2308:
        /* <DEDUP_REMOVED lines=39> */
.L_x_2309:
        /* <DEDUP_REMOVED lines=38> */
.L_x_2310:
        /* <DEDUP_REMOVED lines=36> */
.L_x_2311:
        /* <DEDUP_REMOVED lines=39> */
.L_x_2312:
        /* <DEDUP_REMOVED lines=35> */
.L_x_2313:
        /* <DEDUP_REMOVED lines=35> */
.L_x_2314:
        /* <DEDUP_REMOVED lines=35> */
.L_x_2315:
        /* <DEDUP_REMOVED lines=35> */
.L_x_2316:
        /* <DEDUP_REMOVED lines=35> */
.L_x_2317:
        /* <DEDUP_REMOVED lines=35> */
.L_x_2318:
        /* <DEDUP_REMOVED lines=36> */
.L_x_2319:
        /* <DEDUP_REMOVED lines=35> */
.L_x_2320:
        /* <DEDUP_REMOVED lines=38> */
.L_x_2321:
        /* <DEDUP_REMOVED lines=35> */
.L_x_2322:
        /* <DEDUP_REMOVED lines=35> */
.L_x_2323:
        /* <DEDUP_REMOVED lines=37> */
.L_x_2324:
        /* <DEDUP_REMOVED lines=38> */
.L_x_2325:
        /* <DEDUP_REMOVED lines=37> */
.L_x_2326:
        /* <DEDUP_REMOVED lines=38> */
.L_x_2327:
        /* <DEDUP_REMOVED lines=37> */
.L_x_2328:
        /* <DEDUP_REMOVED lines=35> */
.L_x_2329:
        /* <DEDUP_REMOVED lines=38> */
.L_x_2330:
        /* <DEDUP_REMOVED lines=35> */
.L_x_2331:
        /* <DEDUP_REMOVED lines=35> */
.L_x_2332:
        /* <DEDUP_REMOVED lines=37> */
.L_x_2333:
        /* <DEDUP_REMOVED lines=38> */
.L_x_2334:
        /* <DEDUP_REMOVED lines=35> */
.L_x_2335:
        /* <DEDUP_REMOVED lines=38> */
.L_x_2336:
        /* <DEDUP_REMOVED lines=39> */
.L_x_2337:
        /* <DEDUP_REMOVED lines=39> */
.L_x_2338:
        /* <DEDUP_REMOVED lines=39> */
.L_x_2339:
        /* <DEDUP_REMOVED lines=39> */
.L_x_2340:
        /* <DEDUP_REMOVED lines=39> */
.L_x_2341:
        /* <DEDUP_REMOVED lines=37> */
.L_x_2342:
        /* <DEDUP_REMOVED lines=39> */
.L_x_2343:
        /* <DEDUP_REMOVED lines=39> */
.L_x_2344:
        /* <DEDUP_REMOVED lines=39> */
.L_x_2345:
        /* <DEDUP_REMOVED lines=39> */
.L_x_2346:
        /* <DEDUP_REMOVED lines=39> */
.L_x_2347:
        /* <DEDUP_REMOVED lines=40> */
.L_x_2348:
        /* <DEDUP_REMOVED lines=41> */
.L_x_2349:
        /* <DEDUP_REMOVED lines=42> */
.L_x_2350:
        /* <DEDUP_REMOVED lines=45> */
.L_x_2351:
        /* <DEDUP_REMOVED lines=46> */
.L_x_2352:
        /* <DEDUP_REMOVED lines=50> */
.L_x_2353:
        /* <DEDUP_REMOVED lines=59> */
.L_x_2354:
        /* <DEDUP_REMOVED lines=253> */
.L_x_2356:
[----:B------:R-:W-:Y:S05]  /*16c00*/  BSYNC B0 ;  /* 0x0000000000007941 */ /* 0x000fea0003800000 */
.L_x_2355:
        /* <DEDUP_REMOVED lines=38> */
.L_x_2358:
[----:B------:R-:W-:Y:S05]  /*16e70*/  BSYNC B0 ;  /* 0x0000000000007941 */ /* 0x000fea0003800000 */
.L_x_2357:
        /* <DEDUP_REMOVED lines=29> */
.L_x_2360:
[----:B------:R-:W-:Y:S05]  /*17050*/  BSYNC B0 ;  /* 0x0000000000007941 */ /* 0x000fea0003800000 */
.L_x_2359:
        /* <DEDUP_REMOVED lines=40> */
.L_x_2364:
[----:B------:R-:W2:Y:S04]  /*172e0*/  LDG.E.STRONG.GPU R0, desc[UR10][R10.64] ;  /* 0x0000000a0a007981 */ /* 0x000ea8000c1ef900 */
[----:B--2---:R-:W-:Y:S04]  /*172f0*/  CCTL.IVALL ;  /* 0x00000000ff00798f */ /* 0x004fe80002000000 */
[----:B------:R0:W-:Y:S01]  /*17300*/  STL [R1], R0 ;  /* 0x0000000001007387 */ /* 0x0001e20000100800 */
[----:B------:R-:W-:-:S13]  /*17310*/  ISETP.NE.AND P0, PT, R0, UR7, PT ;  /* 0x0000000700007c0c */ /* 0x000fda000bf05270 */
[----:B0-----:R-:W-:Y:S05]  /*17320*/  @P0 BRA `(.L_x_2364) ;  /* 0xfffffffc00ec0947 */ /* 0x001fea000383ffff */
.L_x_2363:
[----:B------:R-:W-:Y:S05]  /*17330*/  BSYNC B0 ;  /* 0x0000000000007941 */ /* 0x000fea0003800000 */
.L_x_2362:
        /* <DEDUP_REMOVED lines=19> */
.L_x_2368:
        /* <DEDUP_REMOVED lines=116> */
.L_x_2367:
        /* <DEDUP_REMOVED lines=61> */
.L_x_2369:
[----:B------:R-:W-:-:S13]  /*17f80*/  ISETP.NE.OR P0, PT, R0, RZ, P0 ;  /* 0x000000ff0000720c */ /* 0x000fda0000705670 */
[----:B------:R-:W-:Y:S05]  /*17f90*/  @!P0 BRA `(.L_x_2365) ;  /* 0x0000000000888947 */ /* 0x000fea0003800000 */
.L_x_2366:
[----:B------:R-:W0:Y:S01]  /*17fa0*/  S2UR UR7, SR_CTAID.X ;  /* 0x00000000000779c3 */ /* 0x000e220000002500 */
[----:B------:R-:W-:Y:S01]  /*17fb0*/  NOP ;  /* 0x0000000000007918 */ /* 0x000fe20000000000 */
.L_x_2370:
        /* <DEDUP_REMOVED lines=32> */
.L_x_2365:
        /* <DEDUP_REMOVED lines=11> */
.L_x_2372:
[----:B------:R-:W-:Y:S05]  /*18270*/  BSYNC B0 ;  /* 0x0000000000007941 */ /* 0x000fea0003800000 */
.L_x_2371:
        /* <DEDUP_REMOVED lines=19> */
.L_x_2361:
        /* <DEDUP_REMOVED lines=14> */
.L_x_2375:
        /* <DEDUP_REMOVED lines=103> */
.L_x_2374:
[----:B------:R-:W-:Y:S05]  /*18b00*/  BSYNC B0 ;  /* 0x0000000000007941 */ /* 0x000fea0003800000 */
.L_x_2373:
        /* <DEDUP_REMOVED lines=10> */
.L_x_2288:
        /* <DEDUP_REMOVED lines=20> */
.L_x_2378:
[----:B------:R-:W-:Y:S05]  /*18cf0*/  BSYNC B0 ;  /* 0x0000000000007941 */ /* 0x000fea0003800000 */
.L_x_2377:
        /* <DEDUP_REMOVED lines=11> */
.L_x_2380:
[----:B------:R-:W2:Y:S04]  /*18db0*/  LDG.E.STRONG.GPU R5, desc[UR10][R2.64] ;  /* 0x0000000a02057981 */ /* 0x000ea8000c1ef900 */
[----:B--2---:R-:W-:Y:S01]  /*18dc0*/  CCTL.IVALL ;  /* 0x00000000ff00798f */ /* 0x004fe20002000000 */
[----:B------:R-:W-:Y:S05]  /*18dd0*/  YIELD ;  /* 0x0000000000007946 */ /* 0x000fea0003800000 */
[----:B------:R-:W-:-:S13]  /*18de0*/  ISETP.NE.AND P0, PT, R5, R0, PT ;  /* 0x000000000500720c */ /* 0x000fda0003f05270 */
[----:B------:R-:W-:Y:S05]  /*18df0*/  @P0 BRA `(.L_x_2380) ;  /* 0xfffffffc00ec0947 */ /* 0x000fea000383ffff */
.L_x_2379:
        /* <DEDUP_REMOVED lines=27> */
.L_x_2381:
        /* <DEDUP_REMOVED lines=27> */
.L_x_2382:
        /* <DEDUP_REMOVED lines=10> */
.L_x_5683:


//--------------------- .text._Z35group_norm_nhwc_bwd_one_pass_kernelI11Fp32IOFp32WLi64ELi128ELi512EEv26Group_norm_nhwc_bwd_params --------------------------
	.section	.text._Z35group_norm_nhwc_bwd_one_pass_kernelI11Fp32IOFp32WLi64ELi128ELi512EEv26Group_norm_nhwc_bwd_params,"ax",@progbits
	.align	128
        .global         _Z35group_norm_nhwc_bwd_one_pass_kernelI11Fp32IOFp32WLi64ELi128ELi512EEv26Group_norm_nhwc_bwd_params
        .type           _Z35group_norm_nhwc_bwd_one_pass_kernelI11Fp32IOFp32WLi64ELi128ELi512EEv26Group_norm_nhwc_bwd_params,@function
        .size           _Z35group_norm_nhwc_bwd_one_pass_kernelI11Fp32IOFp32WLi64ELi128ELi512EEv26Group_norm_nhwc_bwd_params,(.L_x_5684 - _Z35group_norm_nhwc_bwd_one_pass_kernelI11Fp32IOFp32WLi64ELi128ELi512EEv26Group_norm_nhwc_bwd_params)
        .other          _Z35group_norm_nhwc_bwd_one_pass_kernelI11Fp32IOFp32WLi64ELi128ELi512EEv26Group_norm_nhwc_bwd_params,@"STO_CUDA_ENTRY STV_DEFAULT"
_Z35group_norm_nhwc_bwd_one_pass_kernelI11Fp32IOFp32WLi64ELi128ELi512EEv26Group_norm_nhwc_bwd_params:
.text._Z35group_norm_nhwc_bwd_one_pass_kernelI11Fp32IOFp32WLi64ELi128ELi512EEv26Group_norm_nhwc_bwd_params:
[----:B------:R-:W-:Y:S01]  /*0000*/  LDC R1, c[0x0][0x28] ;  /* 0x00000a00ff017b82 */ /* 0x000fe20000000800 */
[----:B------:R-:W0:Y:S01]  /*0010*/  S2R R96, SR_CTAID.Y ;  /* 0x0000000000607919 */ /* 0x000e220000002600 */
[----:B------:R-:W-:Y:S01]  /*0020*/  ULDC UR4, c[0x0][0x2a0] ;  /* 0x0000a80000047ab9 */ /* 0x000fe20000000800 */
[----:B------:R-:W-:Y:S01]  /*0030*/  ULDC UR5, c[0x0][0x270] ;  /* 0x00009c0000057ab9 */ /* 0x000fe20000000800 */
[----:B------:R-:W-:Y:S01]  /*0040*/  ULDC.64 UR8, c[0x0][0x208] ;  /* 0x0000820000087ab9 */ /* 0x000fe20000000a00 */
[----:B------:R-:W-:Y:S01]  /*0050*/  UIMAD UR4, UR4, UR5, URZ ;  /* 0x00000005040472a4 */ /* 0x000fe2000f8e023f */
[----:B------:R-:W1:Y:S05]  /*0060*/  S2R R97, SR_TID.X ;  /* 0x0000000000617919 */ /* 0x000e6a0000002100 */
[----:B0-----:R-:W-:-:S13]  /*0070*/  ISETP.GE.AND P0, PT, R96, UR4, PT ;  /* 0x0000000460007c0c */ /* 0x001fda000bf06270 */
[----:B-1----:R-:W-:Y:S05]  /*0080*/  @P0 BRA `(.L_x_2383) ;  /* 0x00000054003c0947 */ /* 0x002fea0003800000 */
[----:B------:R-:W0:Y:S01]  /*0090*/  LDC.64 R6, c[0x0][0x288] ;  /* 0x0000a200ff067b82 */ /* 0x000e220000000a00 */
[----:B------:R-:W1:Y:S01]  /*00a0*/  S2R R2, SR_LANEID ;  /* 0x0000000000027919 */ /* 0x000e620000000000 */
[----:B------:R-:W-:Y:S01]  /*00b0*/  SHF.R.S32.HI R0, RZ, 0x1f, R97 ;  /* 0x0000001fff007819 */ /* 0x000fe20000011461 */
[----:B------:R-:W-:Y:S01]  /*00c0*/  UMOV UR5, 0x400 ;  /* 0x0000040000057882 */ /* 0x000fe20000000000 */
[----:B------:R-:W-:Y:S02]  /*00d0*/  ULDC.U8 UR10, c[0x0][0x2a4] ;  /* 0x0000a900000a7ab9 */ /* 0x000fe40000000000 */
[----:B------:R-:W-:Y:S02]  /*00e0*/  LEA.HI R0, R0, R97, RZ, 0x5 ;  /* 0x0000006100007211 */ /* 0x000fe400078f28ff */
[----:B------:R-:W2:Y:S02]  /*00f0*/  S2UR UR6, SR_CgaCtaId ;  /* 0x00000000000679c3 */ /* 0x000ea40000008800 */
[----:B------:R-:W-:Y:S01]  /*0100*/  SHF.R.S32.HI R0, RZ, 0x5, R0 ;  /* 0x00000005ff007819 */ /* 0x000fe20000011400 */
[----:B0-----:R-:W-:Y:S01]  /*0110*/  IMAD.WIDE.U32 R4, R6, 0x3, RZ ;  /* 0x0000000306047825 */ /* 0x001fe200078e00ff */
[----:B------:R-:W-:-:S02]  /*0120*/  LEA R3, R7, R7, 0x1 ;  /* 0x0000000707037211 */ /* 0x000fc400078e08ff */
[----:B------:R-:W-:Y:S02]  /*0130*/  LEA.HI R6, P0, R7, R6, RZ, 0x1 ;  /* 0x0000000607067211 */ /* 0x000fe400078108ff */
[----:B------:R-:W-:Y:S02]  /*0140*/  IADD3 R3, R5, R3, RZ ;  /* 0x0000000305037210 */ /* 0x000fe40007ffe0ff */
[----:B------:R-:W-:Y:S01]  /*0150*/  IADD3.X R7, RZ, R7, RZ, P0, !PT ;  /* 0x00000007ff077210 */ /* 0x000fe200007fe4ff */
[----:B--2---:R-:W-:Y:S01]  /*0160*/  ULEA UR5, UR6, UR5, 0x18 ;  /* 0x0000000506057291 */ /* 0x004fe2000f8ec03f */
[----:B------:R-:W-:Y:S02]  /*0170*/  LEA.HI R5, P1, R3, R4, RZ, 0x1 ;  /* 0x0000000403057211 */ /* 0x000fe400078308ff */
[----:B------:R-:W-:Y:S01]  /*0180*/  SHF.R.S64 R4, R6, 0x1, R7 ;  /* 0x0000000106047819 */ /* 0x000fe20000001007 */
[----:B------:R-:W-:Y:S01]  /*0190*/  HFMA2.MMA R6, -RZ, RZ, 0, 0 ;  /* 0x00000000ff067435 */ /* 0x000fe200000001ff */
[----:B------:R-:W-:-:S02]  /*01a0*/  IADD3.X R10, RZ, R3, RZ, P1, !PT ;  /* 0x00000003ff0a7210 */ /* 0x000fc40000ffe4ff */
[----:B------:R-:W-:Y:S02]  /*01b0*/  SHF.R.S32.HI R3, RZ, 0x1, R7 ;  /* 0x00000001ff037819 */ /* 0x000fe40000011407 */
[--C-:B------:R-:W-:Y:S02]  /*01c0*/  SHF.R.S64 R5, R5, 0x1, R10.reuse ;  /* 0x0000000105057819 */ /* 0x100fe4000000100a */
[----:B------:R-:W-:Y:S02]  /*01d0*/  SHF.R.S32.HI R10, RZ, 0x1, R10 ;  /* 0x00000001ff0a7819 */ /* 0x000fe4000001140a */
[----:B------:R-:W-:Y:S02]  /*01e0*/  LEA R7, R0, UR5, 0x3 ;  /* 0x0000000500077c11 */ /* 0x000fe4000f8e18ff */
[----:B------:R-:W-:Y:S02]  /*01f0*/  SHF.L.U64.HI R8, R4, 0x2, R3 ;  /* 0x0000000204087819 */ /* 0x000fe40000010203 */
[----:B-1----:R-:W-:-:S07]  /*0200*/  SHF.L.U64.HI R9, R5, 0x2, R10 ;  /* 0x0000000205097819 */ /* 0x002fce000001020a */
.L_x_2435:
[----:B0-2-4-:R-:W0:Y:S01]  /*0210*/  LDC R19, c[0x0][0x2a0] ;  /* 0x0000a800ff137b82 */ /* 0x015e220000000800 */
[----:B---3--:R-:W-:Y:S01]  /*0220*/  IABS R14, R96 ;  /* 0x00000060000e7213 */ /* 0x008fe20000000000 */
[----:B------:R-:W-:Y:S01]  /*0230*/  ULDC.64 UR14, c[0x0][0x290] ;  /* 0x0000a400000e7ab9 */ /* 0x000fe20000000a00 */
[----:B------:R-:W-:Y:S01]  /*0240*/  ISETP.GT.U32.AND P6, PT, R97, 0x1ff, PT ;  /* 0x000001ff6100780c */ /* 0x000fe20003fc4070 */
[----:B------:R-:W-:Y:S01]  /*0250*/  ULDC.64 UR12, c[0x0][0x298] ;  /* 0x0000a600000c7ab9 */ /* 0x000fe20000000a00 */
[----:B------:R-:W-:Y:S02]  /*0260*/  ISETP.GE.AND P3, PT, R96, RZ, PT ;  /* 0x000000ff6000720c */ /* 0x000fe40003f66270 */
[----:B------:R-:W-:Y:S01]  /*0270*/  LOP3.LUT R98, R98, 0xfffffffb, RZ, 0xc0, !PT ;  /* 0xfffffffb62627812 */ /* 0x000fe200078ec0ff */
[----:B-1----:R-:W1:Y:S08]  /*0280*/  S2UR UR6, SR_CTAID.X ;  /* 0x00000000000679c3 */ /* 0x002e700000002500 */
[----:B------:R-:W1:Y:S01]  /*0290*/  LDC R13, c[0x0][0x2ac] ;  /* 0x0000ab00ff0d7b82 */ /* 0x000e620000000800 */
[----:B0-----:R-:W-:-:S04]  /*02a0*/  IABS R12, R19 ;  /* 0x00000013000c7213 */ /* 0x001fc80000000000 */
[----:B------:R-:W0:Y:S08]  /*02b0*/  I2F.RP R0, R12 ;  /* 0x0000000c00007306 */ /* 0x000e300000209400 */
[----:B0-----:R-:W0:Y:S02]  /*02c0*/  MUFU.RCP R0, R0 ;  /* 0x0000000000007308 */ /* 0x001e240000001000 */
[----:B0-----:R-:W-:-:S06]  /*02d0*/  IADD3 R10, R0, 0xffffffe, RZ ;  /* 0x0ffffffe000a7810 */ /* 0x001fcc0007ffe0ff */
[----:B------:R0:W2:Y:S02]  /*02e0*/  F2I.FTZ.U32.TRUNC.NTZ R11, R10 ;  /* 0x0000000a000b7305 */ /* 0x0000a4000021f000 */
[----:B0-----:R-:W-:Y:S02]  /*02f0*/  MOV R10, RZ ;  /* 0x000000ff000a7202 */ /* 0x001fe40000000f00 */
[----:B--2---:R-:W-:-:S05]  /*0300*/  IADD3 R3, RZ, -R11, RZ ;  /* 0x8000000bff037210 */ /* 0x004fca0007ffe0ff */
[----:B------:R-:W-:-:S04]  /*0310*/  IMAD R3, R3, R12, RZ ;  /* 0x0000000c03037224 */ /* 0x000fc800078e02ff */
[----:B------:R-:W-:Y:S01]  /*0320*/  IMAD.HI.U32 R11, R11, R3, R10 ;  /* 0x000000030b0b7227 */ /* 0x000fe200078e000a */
[----:B------:R-:W-:Y:S02]  /*0330*/  MOV R3, R14 ;  /* 0x0000000e00037202 */ /* 0x000fe40000000f00 */
[----:B------:R-:W-:-:S03]  /*0340*/  LOP3.LUT R14, R96, R19, RZ, 0x3c, !PT ;  /* 0x00000013600e7212 */ /* 0x000fc600078e3cff */
[----:B------:R-:W-:Y:S01]  /*0350*/  IMAD.HI.U32 R0, R11, R3, RZ ;  /* 0x000000030b007227 */ /* 0x000fe200078e00ff */
[----:B------:R-:W-:-:S04]  /*0360*/  ISETP.GE.AND P2, PT, R14, RZ, PT ;  /* 0x000000ff0e00720c */ /* 0x000fc80003f46270 */
[----:B------:R-:W-:-:S05]  /*0370*/  IADD3 R10, -R0, RZ, RZ ;  /* 0x000000ff000a7210 */ /* 0x000fca0007ffe1ff */
[----:B------:R-:W-:Y:S01]  /*0380*/  IMAD R3, R12, R10, R3 ;  /* 0x0000000a0c037224 */ /* 0x000fe200078e0203 */
[----:B------:R-:W-:-:S04]  /*0390*/  SHF.R.U32.HI R10, RZ, 0x6, R97 ;  /* 0x00000006ff0a7819 */ /* 0x000fc80000011661 */
[----:B------:R-:W-:Y:S01]  /*03a0*/  ISETP.GT.U32.AND P0, PT, R12, R3, PT ;  /* 0x000000030c00720c */ /* 0x000fe20003f04070 */
[----:B-1----:R-:W-:-:S05]  /*03b0*/  IMAD R10, R13, UR6, R10 ;  /* 0x000000060d0a7c24 */ /* 0x002fca000f8e020a */
[----:B------:R-:W-:Y:S02]  /*03c0*/  IADD3 R11, R10, 0x30, RZ ;  /* 0x000000300a0b7810 */ /* 0x000fe40007ffe0ff */
[----:B------:R-:W-:Y:S02]  /*03d0*/  SHF.R.S32.HI R15, RZ, 0x1f, R10 ;  /* 0x0000001fff0f7819 */ /* 0x000fe4000001140a */
[----:B------:R-:W-:Y:S02]  /*03e0*/  ISETP.GE.U32.AND P5, PT, R11, UR14, PT ;  /* 0x0000000e0b007c0c */ /* 0x000fe4000bfa6070 */
[----:B------:R-:W-:Y:S02]  /*03f0*/  SHF.R.S32.HI R13, RZ, 0x1f, R11 ;  /* 0x0000001fff0d7819 */ /* 0x000fe4000001140b */
[----:B------:R-:W-:Y:S02]  /*0400*/  @!P0 IADD3 R3, R3, -R12, RZ ;  /* 0x8000000c03038210 */ /* 0x000fe40007ffe0ff */
[----:B------:R-:W-:-:S02]  /*0410*/  @!P0 IADD3 R0, R0, 0x1, RZ ;  /* 0x0000000100008810 */ /* 0x000fc40007ffe0ff */
[-C--:B------:R-:W-:Y:S02]  /*0420*/  ISETP.GE.U32.AND P1, PT, R3, R12.reuse, PT ;  /* 0x0000000c0300720c */ /* 0x080fe40003f26070 */
[----:B------:R-:W-:Y:S02]  /*0430*/  ISETP.GE.U32.AND P0, PT, R10, UR14, PT ;  /* 0x0000000e0a007c0c */ /* 0x000fe4000bf06070 */
[----:B------:R-:W-:Y:S02]  /*0440*/  ISETP.GE.AND.EX P5, PT, R13, UR15, PT, P5 ;  /* 0x0000000f0d007c0c */ /* 0x000fe4000bfa6350 */
[----:B------:R-:W-:Y:S02]  /*0450*/  ISETP.GE.OR.EX P0, PT, R15, UR15, P6, P0 ;  /* 0x0000000f0f007c0c */ /* 0x000fe4000b706700 */
[----:B------:R-:W-:Y:S02]  /*0460*/  ISETP.GT.U32.AND P4, PT, R12, R3, PT ;  /* 0x000000030c00720c */ /* 0x000fe40003f84070 */
[----:B------:R-:W-:-:S02]  /*0470*/  IADD3 R12, R3, -R12, RZ ;  /* 0x8000000c030c7210 */ /* 0x000fc40007ffe0ff */
[----:B------:R-:W-:Y:S02]  /*0480*/  ISETP.GT.U32.OR P5, PT, R97, 0x1ff, P5 ;  /* 0x000001ff6100780c */ /* 0x000fe40002fa4470 */
[----:B------:R-:W-:Y:S02]  /*0490*/  @P1 IADD3 R0, R0, 0x1, RZ ;  /* 0x0000000100001810 */ /* 0x000fe40007ffe0ff */
[----:B------:R-:W-:Y:S02]  /*04a0*/  SEL R3, R12, R3, !P4 ;  /* 0x000000030c037207 */ /* 0x000fe40006000000 */
[----:B------:R-:W-:Y:S02]  /*04b0*/  MOV R17, R0 ;  /* 0x0000000000117202 */ /* 0x000fe40000000f00 */
[----:B------:R-:W-:Y:S02]  /*04c0*/  ISETP.NE.AND P1, PT, R19, RZ, PT ;  /* 0x000000ff1300720c */ /* 0x000fe40003f25270 */
[----:B------:R-:W-:-:S02]  /*04d0*/  LOP3.LUT R0, RZ, R19, RZ, 0x33, !PT ;  /* 0x00000013ff007212 */ /* 0x000fc400078e33ff */
[----:B------:R-:W-:Y:S01]  /*04e0*/  @!P3 IADD3 R3, -R3, RZ, RZ ;  /* 0x000000ff0303b210 */ /* 0x000fe20007ffe1ff */
[----:B------:R-:W0:Y:S01]  /*04f0*/  @!P5 LDC.64 R20, c[0x0][0x288] ;  /* 0x0000a200ff14db82 */ /* 0x000e220000000a00 */
[----:B------:R-:W-:Y:S02]  /*0500*/  @!P2 IADD3 R17, -R17, RZ, RZ ;  /* 0x000000ff1111a210 */ /* 0x000fe40007ffe1ff */
[----:B------:R-:W-:Y:S02]  /*0510*/  @P0 LOP3.LUT R98, R98, 0x4, RZ, 0xfc, !PT ;  /* 0x0000000462620812 */ /* 0x000fe400078efcff */
[C---:B------:R-:W-:Y:S02]  /*0520*/  SEL R40, R0.reuse, R3, !P1 ;  /* 0x0000000300287207 */ /* 0x040fe40004800000 */
[----:B------:R-:W-:Y:S01]  /*0530*/  SEL R105, R0, R17, !P1 ;  /* 0x0000001100697207 */ /* 0x000fe20004800000 */
[----:B------:R-:W1:Y:S01]  /*0540*/  @!P5 LDC.64 R32, c[0x0][0x230] ;  /* 0x00008c00ff20db82 */ /* 0x000e620000000a00 */
[----:B------:R-:W-:-:S02]  /*0550*/  LOP3.LUT P1, RZ, R98, 0x4, RZ, 0xc0, !PT ;  /* 0x0000000462ff7812 */ /* 0x000fc4000782c0ff */
[----:B------:R-:W-:Y:S02]  /*0560*/  SHF.L.U32 R12, R97, 0x1, RZ ;  /* 0x00000001610c7819 */ /* 0x000fe400000006ff */
[----:B------:R-:W-:Y:S02]  /*0570*/  SHF.R.S32.HI R0, RZ, 0x1f, R105 ;  /* 0x0000001fff007819 */ /* 0x000fe40000011469 */
[----:B------:R-:W-:Y:S01]  /*0580*/  LOP3.LUT R37, R12, 0x7e, RZ, 0xc0, !PT ;  /* 0x0000007e0c257812 */ /* 0x000fe200078ec0ff */
[----:B------:R-:W2:Y:S01]  /*0590*/  @!P5 LDC.64 R28, c[0x0][0x228] ;  /* 0x00008a00ff1cdb82 */ /* 0x000ea20000000a00 */
[----:B------:R-:W-:Y:S01]  /*05a0*/  IADD3 R12, R10, 0x8, RZ ;  /* 0x000000080a0c7810 */ /* 0x000fe20007ffe0ff */
[----:B------:R-:W-:Y:S01]  /*05b0*/  IMAD R0, R0, UR12, RZ ;  /* 0x0000000c00007c24 */ /* 0x000fe2000f8e02ff */
[----:B------:R-:W-:Y:S02]  /*05c0*/  LEA R36, R40, R37, 0x7 ;  /* 0x0000002528247211 */ /* 0x000fe400078e38ff */
[----:B------:R-:W-:Y:S01]  /*05d0*/  ISETP.GE.U32.AND P4, PT, R12, UR14, PT ;  /* 0x0000000e0c007c0c */ /* 0x000fe2000bf86070 */
[----:B------:R-:W-:Y:S01]  /*05e0*/  IMAD R101, R105, UR13, R0 ;  /* 0x0000000d69657c24 */ /* 0x000fe2000f8e0200 */
[----:B------:R-:W-:Y:S01]  /*05f0*/  SHF.R.S32.HI R17, RZ, 0x1f, R12 ;  /* 0x0000001fff117819 */ /* 0x000fe2000001140c */
[----:B------:R-:W3:Y:S01]  /*0600*/  @!P1 LDC.64 R26, c[0x0][0x288] ;  /* 0x0000a200ff1a9b82 */ /* 0x000ee20000000a00 */
[----:B------:R-:W-:Y:S01]  /*0610*/  SHF.R.S32.HI R37, RZ, 0x1f, R36 ;  /* 0x0000001fff257819 */ /* 0x000fe20000011424 */
[----:B0-----:R-:W-:Y:S01]  /*0620*/  @!P5 IMAD R0, R13, R20, RZ ;  /* 0x000000140d00d224 */ /* 0x001fe200078e02ff */
[----:B------:R-:W-:-:S02]  /*0630*/  ISETP.GE.OR.EX P4, PT, R17, UR15, P6, P4 ;  /* 0x0000000f11007c0c */ /* 0x000fc4000b786740 */
[C---:B------:R-:W-:Y:S01]  /*0640*/  IADD3 R14, R10.reuse, 0x10, RZ ;  /* 0x000000100a0e7810 */ /* 0x040fe20007ffe0ff */
[----:B------:R-:W-:Y:S01]  /*0650*/  IMAD.WIDE.U32 R104, R105, UR12, R36 ;  /* 0x0000000c69687c25 */ /* 0x000fe2000f8e0024 */
[----:B------:R-:W-:Y:S01]  /*0660*/  IADD3 R16, R10, 0x18, RZ ;  /* 0x000000180a107810 */ /* 0x000fe20007ffe0ff */
[----:B------:R-:W0:Y:S01]  /*0670*/  @!P1 LDC.64 R38, c[0x0][0x230] ;  /* 0x00008c00ff269b82 */ /* 0x000e220000000a00 */
[----:B------:R-:W-:Y:S01]  /*0680*/  ISETP.GE.U32.AND P3, PT, R14, UR14, PT ;  /* 0x0000000e0e007c0c */ /* 0x000fe2000bf66070 */
[----:B------:R-:W-:Y:S01]  /*0690*/  @!P5 IMAD R3, R11, R21, R0 ;  /* 0x000000150b03d224 */ /* 0x000fe200078e0200 */
[----:B------:R-:W-:Y:S02]  /*06a0*/  IADD3 R101, R105, R101, RZ ;  /* 0x0000006569657210 */ /* 0x000fe40007ffe0ff */
[----:B------:R-:W-:Y:S02]  /*06b0*/  SHF.R.S32.HI R19, RZ, 0x1f, R14 ;  /* 0x0000001fff137819 */ /* 0x000fe4000001140e */
[----:B------:R-:W-:Y:S01]  /*06c0*/  @!P5 MOV R100, R104 ;  /* 0x000000680064d202 */ /* 0x000fe20000000f00 */
[----:B------:R-:W4:Y:S01]  /*06d0*/  @!P4 LDC.64 R34, c[0x0][0x288] ;  /* 0x0000a200ff22cb82 */ /* 0x000f220000000a00 */
[----:B------:R-:W-:-:S02]  /*06e0*/  ISETP.GE.OR.EX P3, PT, R19, UR15, P6, P3 ;  /* 0x0000000f13007c0c */ /* 0x000fc4000b766730 */
[----:B------:R-:W-:Y:S01]  /*06f0*/  @!P1 MOV R22, R104 ;  /* 0x0000006800169202 */ /* 0x000fe20000000f00 */
[----:B------:R-:W-:Y:S01]  /*0700*/  @!P5 IMAD.WIDE.U32 R20, R11, R20, R100 ;  /* 0x000000140b14d225 */ /* 0x000fe200078e0064 */
[----:B------:R-:W-:Y:S02]  /*0710*/  @!P1 MOV R23, R101 ;  /* 0x0000006500179202 */ /* 0x000fe40000000f00 */
[----:B------:R-:W-:Y:S01]  /*0720*/  ISETP.GE.U32.AND P2, PT, R16, UR14, PT ;  /* 0x0000000e10007c0c */ /* 0x000fe2000bf46070 */
[----:B------:R-:W0:Y:S01]  /*0730*/  @!P1 LDC.64 R24, c[0x0][0x228] ;  /* 0x00008a00ff189b82 */ /* 0x000e220000000a00 */
[----:B------:R-:W-:Y:S01]  /*0740*/  @!P5 IADD3 R3, R21, R3, RZ ;  /* 0x000000031503d210 */ /* 0x000fe20007ffe0ff */
[-C--:B---3--:R-:W-:Y:S01]  /*0750*/  @!P1 IMAD R0, R15, R26.reuse, RZ ;  /* 0x0000001a0f009224 */ /* 0x088fe200078e02ff */
[----:B------:R-:W-:Y:S01]  /*0760*/  @!P5 SHF.L.U32 R63, R20, 0x2, RZ ;  /* 0x00000002143fd819 */ /* 0x000fe200000006ff */
[----:B------:R-:W-:Y:S01]  /*0770*/  @!P1 IMAD.WIDE.U32 R22, R10, R26, R22 ;  /* 0x0000001a0a169225 */ /* 0x000fe200078e0016 */
[----:B------:R-:W-:-:S02]  /*0780*/  @!P5 SHF.L.U64.HI R20, R20, 0x2, R3 ;  /* 0x000000021414d819 */ /* 0x000fc40000010203 */
[----:B------:R-:W-:Y:S01]  /*0790*/  SHF.R.S32.HI R21, RZ, 0x1f, R16 ;  /* 0x0000001fff157819 */ /* 0x000fe20000011410 */
[----:B------:R-:W-:Y:S01]  /*07a0*/  @!P1 IMAD R3, R10, R27, R0 ;  /* 0x0000001b0a039224 */ /* 0x000fe200078e0200 */
[----:B------:R-:W3:Y:S01]  /*07b0*/  @!P3 LDC.64 R42, c[0x0][0x288] ;  /* 0x0000a200ff2abb82 */ /* 0x000ee20000000a00 */
[----:B-1----:R-:W-:Y:S02]  /*07c0*/  @!P5 IADD3 R32, P0, R63, R32, RZ ;  /* 0x000000203f20d210 */ /* 0x002fe40007f1e0ff */
[----:B------:R-:W-:Y:S02]  /*07d0*/  ISETP.GE.OR.EX P2, PT, R21, UR15, P6, P2 ;  /* 0x0000000f15007c0c */ /* 0x000fe4000b746720 */
[----:B------:R-:W-:Y:S02]  /*07e0*/  @!P1 IADD3 R3, R23, R3, RZ ;  /* 0x0000000317039210 */ /* 0x000fe40007ffe0ff */
[----:B------:R-:W-:Y:S01]  /*07f0*/  @!P5 IADD3.X R33, R20, R33, RZ, P0, !PT ;  /* 0x000000211421d210 */ /* 0x000fe200007fe4ff */
[----:B------:R-:W1:Y:S01]  /*0800*/  @!P4 LDC.64 R66, c[0x0][0x230] ;  /* 0x00008c00ff42cb82 */ /* 0x000e620000000a00 */
[----:B--2---:R-:W-:-:S02]  /*0810*/  @!P5 IADD3 R62, P0, R63, R28, RZ ;  /* 0x0000001c3f3ed210 */ /* 0x004fc40007f1e0ff */
[C---:B------:R-:W-:Y:S02]  /*0820*/  @!P1 SHF.L.U32 R31, R22.reuse, 0x2, RZ ;  /* 0x00000002161f9819 */ /* 0x040fe400000006ff */
[----:B------:R-:W-:Y:S01]  /*0830*/  @!P1 SHF.L.U64.HI R0, R22, 0x2, R3 ;  /* 0x0000000216009819 */ /* 0x000fe20000010203 */
[----:B----4-:R-:W-:Y:S01]  /*0840*/  @!P4 IMAD R3, R17, R34, RZ ;  /* 0x000000221103c224 */ /* 0x010fe200078e02ff */
[----:B------:R-:W-:Y:S01]  /*0850*/  @!P4 MOV R22, R104 ;  /* 0x000000680016c202 */ /* 0x000fe20000000f00 */
[----:B------:R-:W2:Y:S01]  /*0860*/  @!P4 LDC.64 R26, c[0x0][0x228] ;  /* 0x00008a00ff1acb82 */ /* 0x000ea20000000a00 */
[----:B------:R-:W-:Y:S01]  /*0870*/  @!P4 MOV R23, R101 ;  /* 0x000000650017c202 */ /* 0x000fe20000000f00 */
[----:B------:R-:W-:Y:S01]  /*0880*/  @!P4 IMAD R3, R12, R35, R3 ;  /* 0x000000230c03c224 */ /* 0x000fe200078e0203 */
[----:B------:R-:W-:Y:S02]  /*0890*/  @!P5 IADD3.X R63, R20, R29, RZ, P0, !PT ;  /* 0x0000001d143fd210 */ /* 0x000fe400007fe4ff */
[----:B0-----:R-:W-:Y:S01]  /*08a0*/  @!P1 IADD3 R38, P0, R31, R38, RZ ;  /* 0x000000261f269210 */ /* 0x001fe20007f1e0ff */
[----:B------:R-:W-:Y:S01]  /*08b0*/  @!P4 IMAD.WIDE.U32 R22, R12, R34, R22 ;  /* 0x000000220c16c225 */ /* 0x000fe200078e0016 */
[----:B------:R-:W-:Y:S01]  /*08c0*/  IADD3 R20, R10, 0x28, RZ ;  /* 0x000000280a147810 */ /* 0x000fe20007ffe0ff */
[----:B------:R-:W0:Y:S01]  /*08d0*/  @!P2 LDC.64 R44, c[0x0][0x288] ;  /* 0x0000a200ff2cab82 */ /* 0x000e220000000a00 */
[----:B------:R-:W-:Y:S01]  /*08e0*/  @!P1 IADD3.X R39, R0, R39, RZ, P0, !PT ;  /* 0x0000002700279210 */ /* 0x000fe200007fe4ff */
[----:B---3--:R-:W-:Y:S01]  /*08f0*/  @!P3 IMAD R18, R19, R42, RZ ;  /* 0x0000002a1312b224 */ /* 0x008fe200078e02ff */
[----:B------:R-:W-:-:S02]  /*0900*/  @!P1 IADD3 R30, P0, R31, R24, RZ ;  /* 0x000000181f1e9210 */ /* 0x000fc40007f1e0ff */
[----:B------:R-:W-:Y:S02]  /*0910*/  @!P4 IADD3 R3, R23, R3, RZ ;  /* 0x000000031703c210 */ /* 0x000fe40007ffe0ff */
[----:B------:R-:W-:Y:S01]  /*0920*/  @!P1 IADD3.X R31, R0, R25, RZ, P0, !PT ;  /* 0x00000019001f9210 */ /* 0x000fe200007fe4ff */
[----:B------:R-:W3:Y:S01]  /*0930*/  @!P3 LDC.64 R68, c[0x0][0x230] ;  /* 0x00008c00ff44bb82 */ /* 0x000ee20000000a00 */
[C---:B------:R-:W-:Y:S02]  /*0940*/  @!P4 SHF.L.U32 R35, R22.reuse, 0x2, RZ ;  /* 0x000000021623c819 */ /* 0x040fe400000006ff */
[----:B------:R-:W-:Y:S01]  /*0950*/  @!P4 SHF.L.U64.HI R0, R22, 0x2, R3 ;  /* 0x000000021600c819 */ /* 0x000fe20000010203 */
[----:B------:R-:W-:Y:S01]  /*0960*/  @!P3 IMAD R3, R14, R43, R18 ;  /* 0x0000002b0e03b224 */ /* 0x000fe200078e0212 */
[----:B------:R-:W-:Y:S02]  /*0970*/  @!P3 MOV R22, R104 ;  /* 0x000000680016b202 */ /* 0x000fe40000000f00 */
[----:B------:R-:W-:Y:S01]  /*0980*/  @!P3 MOV R23, R101 ;  /* 0x000000650017b202 */ /* 0x000fe20000000f00 */
[----:B------:R-:W4:Y:S01]  /*0990*/  @!P3 LDC.64 R24, c[0x0][0x228] ;  /* 0x00008a00ff18bb82 */ /* 0x000f220000000a00 */
[----:B-1----:R-:W-:-:S02]  /*09a0*/  @!P4 IADD3 R66, P0, R35, R66, RZ ;  /* 0x000000422342c210 */ /* 0x002fc40007f1e0ff */
[----:B------:R-:W-:Y:S01]  /*09b0*/  SHF.R.S32.HI R77, RZ, 0x1f, R20 ;  /* 0x0000001fff4d7819 */ /* 0x000fe20000011414 */
[----:B------:R-:W-:Y:S01]  /*09c0*/  @!P3 IMAD.WIDE.U32 R22, R14, R42, R22 ;  /* 0x0000002a0e16b225 */ /* 0x000fe200078e0016 */
[C---:B------:R-:W-:Y:S02]  /*09d0*/  @!P4 IADD3.X R67, R0.reuse, R67, RZ, P0, !PT ;  /* 0x000000430043c210 */ /* 0x040fe400007fe4ff */
[----:B--2---:R-:W-:Y:S01]  /*09e0*/  @!P4 IADD3 R34, P0, R35, R26, RZ ;  /* 0x0000001a2322c210 */ /* 0x004fe20007f1e0ff */
[----:B0-----:R-:W-:Y:S01]  /*09f0*/  @!P2 IMAD R18, R21, R44, RZ ;  /* 0x0000002c1512a224 */ /* 0x001fe200078e02ff */
[----:B------:R-:W-:Y:S01]  /*0a00*/  @!P3 IADD3 R3, R23, R3, RZ ;  /* 0x000000031703b210 */ /* 0x000fe20007ffe0ff */
[----:B------:R-:W0:Y:S01]  /*0a10*/  @!P2 LDC.64 R50, c[0x0][0x230] ;  /* 0x00008c00ff32ab82 */ /* 0x000e220000000a00 */
[----:B------:R-:W-:Y:S02]  /*0a20*/  @!P4 IADD3.X R35, R0, R27, RZ, P0, !PT ;  /* 0x0000001b0023c210 */ /* 0x000fe400007fe4ff */
[----:B------:R-:W-:-:S02]  /*0a30*/  @!P3 SHF.L.U32 R55, R22, 0x2, RZ ;  /* 0x000000021637b819 */ /* 0x000fc400000006ff */
[----:B------:R-:W-:Y:S01]  /*0a40*/  @!P3 SHF.L.U64.HI R0, R22, 0x2, R3 ;  /* 0x000000021600b819 */ /* 0x000fe20000010203 */
[----:B------:R-:W-:Y:S01]  /*0a50*/  @!P2 IMAD R3, R16, R45, R18 ;  /* 0x0000002d1003a224 */ /* 0x000fe200078e0212 */
[----:B------:R-:W-:Y:S01]  /*0a60*/  @!P2 MOV R22, R104 ;  /* 0x000000680016a202 */ /* 0x000fe20000000f00 */
[----:B------:R-:W1:Y:S01]  /*0a70*/  @!P2 LDC.64 R42, c[0x0][0x228] ;  /* 0x00008a00ff2aab82 */ /* 0x000e620000000a00 */
[----:B------:R-:W-:Y:S02]  /*0a80*/  @!P2 MOV R23, R101 ;  /* 0x000000650017a202 */ /* 0x000fe40000000f00 */
[----:B------:R-:W-:Y:S02]  /*0a90*/  IADD3 R18, R10, 0x20, RZ ;  /* 0x000000200a127810 */ /* 0x000fe40007ffe0ff */
[----:B---3--:R-:W-:Y:S01]  /*0aa0*/  @!P3 IADD3 R68, P0, R55, R68, RZ ;  /* 0x000000443744b210 */ /* 0x008fe20007f1e0ff */
[----:B------:R-:W-:Y:S01]  /*0ab0*/  @!P2 IMAD.WIDE.U32 R22, R16, R44, R22 ;  /* 0x0000002c1016a225 */ /* 0x000fe200078e0016 */
[----:B------:R-:W-:-:S02]  /*0ac0*/  ISETP.GE.U32.AND P1, PT, R18, UR14, PT ;  /* 0x0000000e12007c0c */ /* 0x000fc4000bf26070 */
[C---:B------:R-:W-:Y:S02]  /*0ad0*/  @!P3 IADD3.X R69, R0.reuse, R69, RZ, P0, !PT ;  /* 0x000000450045b210 */ /* 0x040fe400007fe4ff */
[----:B------:R-:W-:Y:S02]  /*0ae0*/  @!P2 IADD3 R3, R23, R3, RZ ;  /* 0x000000031703a210 */ /* 0x000fe40007ffe0ff */
[----:B------:R-:W-:Y:S02]  /*0af0*/  SHF.R.S32.HI R23, RZ, 0x1f, R18 ;  /* 0x0000001fff177819 */ /* 0x000fe40000011412 */
[----:B----4-:R-:W-:Y:S02]  /*0b00*/  @!P3 IADD3 R54, P0, R55, R24, RZ ;  /* 0x000000183736b210 */ /* 0x010fe40007f1e0ff */
[----:B------:R-:W-:Y:S02]  /*0b10*/  ISETP.GE.OR.EX P1, PT, R23, UR15, P6, P1 ;  /* 0x0000000f17007c0c */ /* 0x000fe4000b726710 */
[----:B------:R-:W-:-:S02]  /*0b20*/  @!P3 IADD3.X R55, R0, R25, RZ, P0, !PT ;  /* 0x000000190037b210 */ /* 0x000fc400007fe4ff */
[C---:B------:R-:W-:Y:S02]  /*0b30*/  @!P2 SHF.L.U32 R49, R22.reuse, 0x2, RZ ;  /* 0x000000021631a819 */ /* 0x040fe400000006ff */
[----:B------:R-:W-:Y:S02]  /*0b40*/  @!P2 SHF.L.U64.HI R22, R22, 0x2, R3 ;  /* 0x000000021616a819 */ /* 0x000fe40000010203 */
[----:B0-----:R-:W-:Y:S02]  /*0b50*/  @!P2 IADD3 R50, P0, R49, R50, RZ ;  /* 0x000000323132a210 */ /* 0x001fe40007f1e0ff */
[----:B------:R-:W-:Y:S02]  /*0b60*/  P2R R28, PR, RZ, 0x20 ;  /* 0x00000020ff1c7803 */ /* 0x000fe40000000000 */
[----:B------:R-:W-:Y:S01]  /*0b70*/  @!P2 IADD3.X R51, R22, R51, RZ, P0, !PT ;  /* 0x000000331633a210 */ /* 0x000fe200007fe4ff */
[----:B------:R-:W0:Y:S01]  /*0b80*/  @!P1 LDC.64 R26, c[0x0][0x288] ;  /* 0x0000a200ff1a9b82 */ /* 0x000e220000000a00 */
[----:B------:R-:W-:-:S02]  /*0b90*/  @!P1 MOV R24, R104 ;  /* 0x0000006800189202 */ /* 0x000fc40000000f00 */
[----:B------:R-:W-:Y:S02]  /*0ba0*/  @!P1 MOV R25, R101 ;  /* 0x0000006500199202 */ /* 0x000fe40000000f00 */
[----:B-1----:R-:W-:-:S03]  /*0bb0*/  @!P2 IADD3 R48, P0, R49, R42, RZ ;  /* 0x0000002a3130a210 */ /* 0x002fc60007f1e0ff */
[----:B------:R-:W1:Y:S01]  /*0bc0*/  @!P1 LDC.64 R52, c[0x0][0x230] ;  /* 0x00008c00ff349b82 */ /* 0x000e620000000a00 */
[----:B------:R-:W-:Y:S02]  /*0bd0*/  @!P2 IADD3.X R49, R22, R43, RZ, P0, !PT ;  /* 0x0000002b1631a210 */ /* 0x000fe400007fe4ff */
[----:B------:R-:W-:-:S04]  /*0be0*/  IADD3 R22, R10, 0x38, RZ ;  /* 0x000000380a167810 */ /* 0x000fc80007ffe0ff */
[----:B------:R-:W-:Y:S01]  /*0bf0*/  SHF.R.S32.HI R79, RZ, 0x1f, R22 ;  /* 0x0000001fff4f7819 */ /* 0x000fe20000011416 */
[-C--:B0-----:R-:W-:Y:S02]  /*0c00*/  @!P1 IMAD R0, R23, R26.reuse, RZ ;  /* 0x0000001a17009224 */ /* 0x081fe400078e02ff */
[----:B------:R-:W-:-:S04]  /*0c10*/  @!P1 IMAD.WIDE.U32 R24, R18, R26, R24 ;  /* 0x0000001a12189225 */ /* 0x000fc800078e0018 */
[----:B------:R-:W-:Y:S01]  /*0c20*/  @!P1 IMAD R3, R18, R27, R0 ;  /* 0x0000001b12039224 */ /* 0x000fe200078e0200 */
[C---:B------:R-:W-:Y:S01]  /*0c30*/  @!P1 SHF.L.U32 R45, R24.reuse, 0x2, RZ ;  /* 0x00000002182d9819 */ /* 0x040fe200000006ff */
[----:B------:R-:W0:Y:S03]  /*0c40*/  @!P1 LDC.64 R26, c[0x0][0x228] ;  /* 0x00008a00ff1a9b82 */ /* 0x000e260000000a00 */
[----:B------:R-:W-:Y:S02]  /*0c50*/  @!P1 IADD3 R3, R25, R3, RZ ;  /* 0x0000000319039210 */ /* 0x000fe40007ffe0ff */
[----:B-1----:R-:W-:Y:S02]  /*0c60*/  @!P1 IADD3 R52, P0, R45, R52, RZ ;  /* 0x000000342d349210 */ /* 0x002fe40007f1e0ff */
[----:B------:R-:W-:-:S04]  /*0c70*/  @!P1 SHF.L.U64.HI R24, R24, 0x2, R3 ;  /* 0x0000000218189819 */ /* 0x000fc80000010203 */
[----:B------:R-:W-:Y:S02]  /*0c80*/  @!P1 IADD3.X R53, R24, R53, RZ, P0, !PT ;  /* 0x0000003518359210 */ /* 0x000fe400007fe4ff */
[----:B0-----:R-:W-:-:S04]  /*0c90*/  @!P1 IADD3 R44, P0, R45, R26, RZ ;  /* 0x0000001a2d2c9210 */ /* 0x001fc80007f1e0ff */
[----:B------:R-:W-:Y:S02]  /*0ca0*/  @!P1 IADD3.X R45, R24, R27, RZ, P0, !PT ;  /* 0x0000001b182d9210 */ /* 0x000fe400007fe4ff */
[----:B------:R-:W-:-:S04]  /*0cb0*/  ISETP.GE.U32.AND P0, PT, R20, UR14, PT ;  /* 0x0000000e14007c0c */ /* 0x000fc8000bf06070 */
[----:B------:R-:W-:-:S13]  /*0cc0*/  ISETP.GE.OR.EX P0, PT, R77, UR15, P6, P0 ;  /* 0x0000000f4d007c0c */ /* 0x000fda000b706700 */
[----:B------:R-:W0:Y:S01]  /*0cd0*/  @!P0 LDC.64 R26, c[0x0][0x288] ;  /* 0x0000a200ff1a8b82 */ /* 0x000e220000000a00 */
[----:B------:R-:W-:Y:S02]  /*0ce0*/  @!P0 MOV R24, R104 ;  /* 0x0000006800188202 */ /* 0x000fe40000000f00 */
[----:B------:R-:W-:-:S05]  /*0cf0*/  @!P0 MOV R25, R101 ;  /* 0x0000006500198202 */ /* 0x000fca0000000f00 */
[----:B------:R-:W1:Y:S01]  /*0d00*/  @!P0 LDC.64 R42, c[0x0][0x230] ;  /* 0x00008c00ff2a8b82 */ /* 0x000e620000000a00 */
        /* <DEDUP_REMOVED lines=12> */
[----:B------:R-:W-:-:S04]  /*0dd0*/  ISETP.GE.AND.EX P6, PT, R79, UR15, PT, P6 ;  /* 0x0000000f4f007c0c */ /* 0x000fc8000bfc6360 */
[----:B------:R-:W-:-:S13]  /*0de0*/  ISETP.GT.U32.OR P6, PT, R97, 0x1ff, P6 ;  /* 0x000001ff6100780c */ /* 0x000fda00037c4470 */
        /* <DEDUP_REMOVED lines=15> */
[----:B------:R-:W0:Y:S02]  /*0ee0*/  LDC.64 R26, c[0x0][0x248] ;  /* 0x00009200ff1a7b82 */ /* 0x000e240000000a00 */
[----:B0-----:R-:W-:-:S06]  /*0ef0*/  IMAD.WIDE R26, R96, 0x8, R26 ;  /* 0x00000008601a7825 */ /* 0x001fcc00078e021a */
[----:B------:R-:W2:Y:S01]  /*0f00*/  LDG.E.64 R26, desc[UR8][R26.64] ;  /* 0x000000081a1a7981 */ /* 0x000ea2000c1e1b00 */
[----:B------:R-:W-:Y:S02]  /*0f10*/  MOV R76, 0x3f800000 ;  /* 0x3f800000004c7802 */ /* 0x000fe40000000f00 */
[----:B------:R-:W-:Y:S02]  /*0f20*/  CS2R R56, SRZ ;  /* 0x0000000000387805 */ /* 0x000fe4000001ff00 */
[----:B------:R-:W-:Y:S02]  /*0f30*/  CS2R R24, SRZ ;  /* 0x0000000000187805 */ /* 0x000fe4000001ff00 */
[----:B------:R-:W-:Y:S02]  /*0f40*/  CS2R R58, SRZ ;  /* 0x00000000003a7805 */ /* 0x000fe4000001ff00 */
[----:B------:R-:W-:Y:S02]  /*0f50*/  CS2R R80, SRZ ;  /* 0x0000000000507805 */ /* 0x000fe4000001ff00 */
[----:B------:R-:W-:-:S02]  /*0f60*/  CS2R R60, SRZ ;  /* 0x00000000003c7805 */ /* 0x000fc4000001ff00 */
[----:B------:R-:W-:Y:S01]  /*0f70*/  CS2R R82, SRZ ;  /* 0x0000000000527805 */ /* 0x000fe2000001ff00 */
[----:B------:R0:W5:Y:S04]  /*0f80*/  @!P6 LDG.E.64 R24, desc[UR8][R64.64] ;  /* 0x000000084018e981 */ /* 0x000168000c1e1b00 */
[----:B------:R1:W5:Y:S04]  /*0f90*/  @!P6 LDG.E.64 R58, desc[UR8][R70.64] ;  /* 0x00000008463ae981 */ /* 0x000368000c1e1b00 */
[----:B------:R3:W5:Y:S01]  /*0fa0*/  @!P4 LDG.E.64 R82, desc[UR8][R66.64] ;  /* 0x000000084252c981 */ /* 0x000762000c1e1b00 */
[----:B0-----:R-:W-:-:S02]  /*0fb0*/  CS2R R64, SRZ ;  /* 0x0000000000407805 */ /* 0x001fc4000001ff00 */
[----:B-1----:R-:W-:-:S04]  /*0fc0*/  CS2R R70, SRZ ;  /* 0x0000000000467805 */ /* 0x002fc8000001ff00 */
[----:B------:R-:W5:Y:S01]  /*0fd0*/  @!P3 LDG.E.64 R64, desc[UR8][R54.64] ;  /* 0x000000083640b981 */ /* 0x000f62000c1e1b00 */
[----:B---3--:R-:W-:-:S03]  /*0fe0*/  CS2R R66, SRZ ;  /* 0x0000000000427805 */ /* 0x008fc6000001ff00 */
[----:B------:R-:W5:Y:S04]  /*0ff0*/  @!P0 LDG.E.64 R70, desc[UR8][R46.64] ;  /* 0x000000082e468981 */ /* 0x000f68000c1e1b00 */
[----:B------:R-:W5:Y:S01]  /*1000*/  @!P2 LDG.E.64 R66, desc[UR8][R48.64] ;  /* 0x000000083042a981 */ /* 0x000f62000c1e1b00 */
[----:B--2---:R-:W-:-:S05]  /*1010*/  FFMA.FTZ R3, -R26, R26, R27 ;  /* 0x0000001a1a037223 */ /* 0x004fca000001011b */
[----:B------:R-:W-:-:S13]  /*1020*/  FSETP.GTU.FTZ.AND P5, PT, R3, RZ, PT ;  /* 0x000000ff0300720b */ /* 0x000fda0003fbc000 */
[----:B------:R-:W0:Y:S02]  /*1030*/  @P5 LDC R0, c[0x0][0x250] ;  /* 0x00009400ff005b82 */ /* 0x000e240000000800 */
[----:B0-----:R-:W-:-:S04]  /*1040*/  @P5 FADD.FTZ R0, R3, R0 ;  /* 0x0000000003005221 */ /* 0x001fc80000010000 */
[----:B------:R0:W1:Y:S01]  /*1050*/  @P5 MUFU.RSQ R76, R0 ;  /* 0x00000000004c5308 */ /* 0x0000620000001400 */
[----:B------:R-:W-:Y:S02]  /*1060*/  ISETP.NE.AND P5, PT, R28, RZ, PT ;  /* 0x000000ff1c00720c */ /* 0x000fe40003fa5270 */
[----:B------:R-:W-:-:S11]  /*1070*/  CS2R R28, SRZ ;  /* 0x00000000001c7805 */ /* 0x000fd6000001ff00 */
[----:B------:R2:W5:Y:S04]  /*1080*/  @!P5 LDG.E.64 R28, desc[UR8][R32.64] ;  /* 0x00000008201cd981 */ /* 0x000568000c1e1b00 */
[----:B------:R3:W5:Y:S01]  /*1090*/  @!P5 LDG.E.64 R56, desc[UR8][R62.64] ;  /* 0x000000083e38d981 */ /* 0x000762000c1e1b00 */
[----:B------:R-:W-:Y:S02]  /*10a0*/  LOP3.LUT P5, RZ, R98, 0x4, RZ, 0xc0, !PT ;  /* 0x0000000462ff7812 */ /* 0x000fe400078ac0ff */
[----:B--2---:R-:W-:Y:S02]  /*10b0*/  CS2R R32, SRZ ;  /* 0x0000000000207805 */ /* 0x004fe4000001ff00 */
[----:B---3--:R-:W-:-:S04]  /*10c0*/  CS2R R62, SRZ ;  /* 0x00000000003e7805 */ /* 0x008fc8000001ff00 */
[----:B------:R2:W5:Y:S05]  /*10d0*/  @!P3 LDG.E.64 R32, desc[UR8][R68.64] ;  /* 0x000000084420b981 */ /* 0x00056a000c1e1b00 */
[----:B------:R3:W5:Y:S04]  /*10e0*/  @!P5 LDG.E.64 R80, desc[UR8][R38.64] ;  /* 0x000000082650d981 */ /* 0x000768000c1e1b00 */
[----:B------:R4:W5:Y:S01]  /*10f0*/  @!P5 LDG.E.64 R60, desc[UR8][R30.64] ;  /* 0x000000081e3cd981 */ /* 0x000962000c1e1b00 */
[----:B--2---:R-:W-:-:S03]  /*1100*/  CS2R R68, SRZ ;  /* 0x0000000000447805 */ /* 0x004fc6000001ff00 */
[----:B------:R2:W5:Y:S01]  /*1110*/  @!P4 LDG.E.64 R62, desc[UR8][R34.64] ;  /* 0x00000008223ec981 */ /* 0x000562000c1e1b00 */
[----:B---3--:R-:W-:-:S03]  /*1120*/  CS2R R38, SRZ ;  /* 0x0000000000267805 */ /* 0x008fc6000001ff00 */
[----:B------:R0:W5:Y:S01]  /*1130*/  @!P1 LDG.E.64 R68, desc[UR8][R44.64] ;  /* 0x000000082c449981 */ /* 0x000162000c1e1b00 */
[----:B----4-:R-:W-:-:S03]  /*1140*/  CS2R R30, SRZ ;  /* 0x00000000001e7805 */ /* 0x010fc6000001ff00 */
[----:B------:R0:W5:Y:S01]  /*1150*/  @!P2 LDG.E.64 R38, desc[UR8][R50.64] ;  /* 0x000000083226a981 */ /* 0x000162000c1e1b00 */
[----:B--2---:R-:W-:-:S03]  /*1160*/  CS2R R34, SRZ ;  /* 0x0000000000227805 */ /* 0x004fc6000001ff00 */
[----:B------:R0:W5:Y:S04]  /*1170*/  @!P1 LDG.E.64 R30, desc[UR8][R52.64] ;  /* 0x00000008341e9981 */ /* 0x000168000c1e1b00 */
[----:B------:R0:W5:Y:S01]  /*1180*/  @!P0 LDG.E.64 R34, desc[UR8][R42.64] ;  /* 0x000000082a228981 */ /* 0x000162000c1e1b00 */
[----:B------:R-:W-:Y:S01]  /*1190*/  ISETP.GT.U32.AND P5, PT, R97, 0x1ff, PT ;  /* 0x000001ff6100780c */ /* 0x000fe20003fa4070 */
[----:B------:R-:W-:Y:S01]  /*11a0*/  BSSY B0, `(.L_x_2384) ;  /* 0x000000f000007945 */ /* 0x000fe20003800000 */
[----:B------:R-:W-:Y:S02]  /*11b0*/  CS2R R74, SRZ ;  /* 0x00000000004a7805 */ /* 0x000fe4000001ff00 */
[----:B------:R-:W-:-:S09]  /*11c0*/  CS2R R72, SRZ ;  /* 0x0000000000487805 */ /* 0x000fd2000001ff00 */
[----:B01----:R-:W-:Y:S05]  /*11d0*/  @P5 BRA `(.L_x_2385) ;  /* 0x00000000002c5947 */ /* 0x003fea0003800000 */
[C---:B------:R-:W-:Y:S01]  /*11e0*/  SHF.L.U32 R3, R36.reuse, 0x2, RZ ;  /* 0x0000000224037819 */ /* 0x040fe200000006ff */
[----:B------:R-:W-:Y:S01]  /*11f0*/  ULDC.64 UR12, c[0x0][0x238] ;  /* 0x00008e00000c7ab9 */ /* 0x000fe20000000a00 */
[----:B------:R-:W-:Y:S02]  /*1200*/  SHF.L.U64.HI R0, R36, 0x2, R37 ;  /* 0x0000000224007819 */ /* 0x000fe40000010225 */
[----:B------:R-:W-:-:S04]  /*1210*/  IADD3 R74, P5, R3, UR12, RZ ;  /* 0x0000000c034a7c10 */ /* 0x000fc8000ffbe0ff */
[----:B------:R-:W-:Y:S02]  /*1220*/  IADD3.X R75, R0, UR13, RZ, P5, !PT ;  /* 0x0000000d004b7c10 */ /* 0x000fe4000affe4ff */
[----:B------:R-:W-:-:S04]  /*1230*/  ISETP.NE.AND P5, PT, RZ, UR10, PT ;  /* 0x0000000aff007c0c */ /* 0x000fc8000bfa5270 */
[----:B------:R-:W5:Y:S09]  /*1240*/  LDG.E.64 R74, desc[UR8][R74.64] ;  /* 0x000000084a4a7981 */ /* 0x000f72000c1e1b00 */
[----:B------:R-:W0:Y:S02]  /*1250*/  @P5 LDC.64 R36, c[0x0][0x240] ;  /* 0x00009000ff245b82 */ /* 0x000e240000000a00 */
[----:B0-----:R-:W-:-:S04]  /*1260*/  @P5 IADD3 R36, P6, R3, R36, RZ ;  /* 0x0000002403245210 */ /* 0x001fc80007fde0ff */
[----:B------:R-:W-:-:S05]  /*1270*/  @P5 IADD3.X R37, R0, R37, RZ, P6, !PT ;  /* 0x0000002500255210 */ /* 0x000fca00037fe4ff */
[----:B------:R0:W5:Y:S04]  /*1280*/  @P5 LDG.E.64 R72, desc[UR8][R36.64] ;  /* 0x0000000824485981 */ /* 0x000168000c1e1b00 */
.L_x_2385:
[----:B------:R-:W-:Y:S05]  /*1290*/  BSYNC B0 ;  /* 0x0000000000007941 */ /* 0x000fea0003800000 */
.L_x_2384:
[----:B------:R-:W-:Y:S01]  /*12a0*/  ISETP.NE.AND P5, PT, RZ, UR10, PT ;  /* 0x0000000aff007c0c */ /* 0x000fe2000bfa5270 */
[C---:B-----5:R-:W-:Y:S01]  /*12b0*/  FADD.FTZ R3, -R26.reuse, R80 ;  /* 0x000000501a037221 */ /* 0x060fe20000010100 */
[----:B------:R-:W-:Y:S01]  /*12c0*/  FADD.FTZ R81, -R26, R81 ;  /* 0x000000511a517221 */ /* 0x000fe20000010100 */
[----:B------:R-:W-:Y:S01]  /*12d0*/  LOP3.LUT R98, R98, 0xfffffffd, RZ, 0xc0, !PT ;  /* 0xfffffffd62627812 */ /* 0x000fe200078ec0ff */
[C---:B------:R-:W-:Y:S01]  /*12e0*/  FADD.FTZ R49, -R26.reuse, R82 ;  /* 0x000000521a317221 */ /* 0x040fe20000010100 */
[----:B------:R-:W-:Y:S01]  /*12f0*/  FADD.FTZ R51, -R26, R83 ;  /* 0x000000531a337221 */ /* 0x000fe20000010100 */
[----:B0-----:R-:W-:Y:S01]  /*1300*/  MOV R36, R60 ;  /* 0x0000003c00247202 */ /* 0x001fe20000000f00 */
[-C--:B------:R-:W-:Y:S01]  /*1310*/  FMUL.FTZ R3, R3, R76.reuse ;  /* 0x0000004c03037220 */ /* 0x080fe20000410000 */
[----:B------:R-:W-:Y:S01]  /*1320*/  MOV R37, R61 ;  /* 0x0000003d00257202 */ /* 0x000fe20000000f00 */
[----:B------:R-:W-:Y:S01]  /*1330*/  FMUL.FTZ R0, R81, R76 ;  /* 0x0000004c51007220 */ /* 0x000fe20000410000 */
[----:B------:R-:W-:-:S03]  /*1340*/  MOV R27, R62 ;  /* 0x0000003e001b7202 */ /* 0x000fc60000000f00 */
        /* <DEDUP_REMOVED lines=12> */
[----:B0-----:R-:W-:-:S04]  /*1410*/  FADD.FTZ R48, -R46, 1 ;  /* 0x3f8000002e307421 */ /* 0x001fc80000010100 */
[----:B------:R-:W-:Y:S01]  /*1420*/  FFMA.FTZ R48, R37, R48, 1 ;  /* 0x3f80000025307423 */ /* 0x000fe20000010030 */
[----:B------:R-:W-:Y:S01]  /*1430*/  FMUL.FTZ R37, R61, R46 ;  /* 0x0000002e3d257220 */ /* 0x000fe20000410000 */
[----:B-1----:R-:W-:Y:S01]  /*1440*/  FADD.FTZ R47, -R43, 1 ;  /* 0x3f8000002b2f7421 */ /* 0x002fe20000010100 */
[----:B------:R-:W-:Y:S02]  /*1450*/  FMUL.FTZ R43, R60, R43 ;  /* 0x0000002b3c2b7220 */ /* 0x000fe40000410000 */
[----:B------:R-:W-:Y:S01]  /*1460*/  FMUL.FTZ R37, R37, R48 ;  /* 0x0000003025257220 */ /* 0x000fe20000410000 */
[----:B------:R-:W-:-:S04]  /*1470*/  FFMA.FTZ R36, R36, R47, 1 ;  /* 0x3f80000024247423 */ /* 0x000fc8000001002f */
[----:B------:R-:W-:-:S07]  /*1480*/  FMUL.FTZ R36, R43, R36 ;  /* 0x000000242b247220 */ /* 0x000fce0000410000 */
.L_x_2386:
[----:B------:R-:W-:Y:S01]  /*1490*/  FMUL.FTZ R42, R36, R74 ;  /* 0x0000004a242a7220 */ /* 0x000fe20000410000 */
[----:B------:R-:W-:Y:S01]  /*14a0*/  MOV R41, R63 ;  /* 0x0000003f00297202 */ /* 0x000fe20000000f00 */
        /* <DEDUP_REMOVED lines=24> */
.L_x_2387:
[----:B------:R-:W-:Y:S01]  /*1630*/  FFMA.FTZ R46, R0, R44, R43 ;  /* 0x0000002c002e7223 */ /* 0x000fe2000001002b */
[----:B------:R-:W-:Y:S01]  /*1640*/  FMUL.FTZ R42, R27, R74 ;  /* 0x0000004a1b2a7220 */ /* 0x000fe20000410000 */
[----:B------:R-:W-:Y:S01]  /*1650*/  FADD.FTZ R45, R44, R45 ;  /* 0x0000002d2c2d7221 */ /* 0x000fe20000010000 */
[C---:B------:R-:W-:Y:S01]  /*1660*/  FADD.FTZ R85, -R26.reuse, R32 ;  /* 0x000000201a557221 */ /* 0x040fe20000010100 */
[----:B------:R-:W-:Y:S01]  /*1670*/  FADD.FTZ R47, -R26, R33 ;  /* 0x000000211a2f7221 */ /* 0x000fe20000010100 */
[----:B------:R-:W-:Y:S01]  /*1680*/  FFMA.FTZ R43, R83, R42, R46 ;  /* 0x0000002a532b7223 */ /* 0x000fe2000001002e */
[----:B------:R-:W-:Y:S01]  /*1690*/  FADD.FTZ R45, R45, R42 ;  /* 0x0000002a2d2d7221 */ /* 0x000fe20000010000 */
[----:B------:R-:W-:Y:S01]  /*16a0*/  MOV R32, R64 ;  /* 0x0000004000207202 */ /* 0x000fe20000000f00 */
[-C--:B------:R-:W-:Y:S01]  /*16b0*/  FMUL.FTZ R85, R85, R76.reuse ;  /* 0x0000004c55557220 */ /* 0x080fe20000410000 */
[----:B------:R-:W-:Y:S01]  /*16c0*/  MOV R33, R65 ;  /* 0x0000004100217202 */ /* 0x000fe20000000f00 */
        /* <DEDUP_REMOVED lines=21> */
.L_x_2388:
        /* <DEDUP_REMOVED lines=31> */
.L_x_2389:
        /* <DEDUP_REMOVED lines=31> */
.L_x_2390:
        /* <DEDUP_REMOVED lines=31> */
.L_x_2391:
        /* <DEDUP_REMOVED lines=31> */
.L_x_2392:
        /* <DEDUP_REMOVED lines=31> */
.L_x_2393:
[----:B------:R-:W-:Y:S01]  /*21d0*/  FFMA.FTZ R44, R90, R24, R43 ;  /* 0x000000185a2c7223 */ /* 0x000fe2000001002b */
[----:B------:R-:W-:Y:S01]  /*21e0*/  FMUL.FTZ R26, R25, R74 ;  /* 0x0000004a191a7220 */ /* 0x000fe20000410000 */
[----:B------:R-:W-:Y:S01]  /*21f0*/  FADD.FTZ R45, R24, R45 ;  /* 0x0000002d182d7221 */ /* 0x000fe20000010000 */
[----:B------:R-:W-:Y:S01]  /*2200*/  FMUL.FTZ R81, R42, R75 ;  /* 0x0000004b2a517220 */ /* 0x000fe20000410000 */
[----:B------:R-:W-:Y:S01]  /*2210*/  ISETP.GT.AND P5, PT, R2, 0x1e, PT ;  /* 0x0000001e0200780c */ /* 0x000fe20003fa4270 */
[----:B------:R-:W-:Y:S01]  /*2220*/  FFMA.FTZ R43, R95, R26, R44 ;  /* 0x0000001a5f2b7223 */ /* 0x000fe2000001002c */
[----:B------:R-:W-:Y:S01]  /*2230*/  FADD.FTZ R26, R45, R26 ;  /* 0x0000001a2d1a7221 */ /* 0x000fe20000010000 */
[----:B------:R-:W-:Y:S01]  /*2240*/  FFMA.FTZ R44, R3, R36, RZ ;  /* 0x00000024032c7223 */ /* 0x000fe200000100ff */
[----:B------:R-:W0:Y:S01]  /*2250*/  S2UR UR11, SR_CgaCtaId ;  /* 0x00000000000b79c3 */ /* 0x000e220000008800 */
[----:B------:R-:W-:Y:S01]  /*2260*/  FFMA.FTZ R80, R92, R81, R43 ;  /* 0x000000515c507223 */ /* 0x000fe2000001002b */
[----:B------:R-:W-:Y:S01]  /*2270*/  FADD.FTZ R81, R81, R26 ;  /* 0x0000001a51517221 */ /* 0x000fe20000010000 */
[----:B------:R-:W-:Y:S01]  /*2280*/  FADD.FTZ R26, RZ, R37 ;  /* 0x00000025ff1a7221 */ /* 0x000fe20000010000 */
[----:B------:R-:W-:Y:S01]  /*2290*/  FFMA.FTZ R44, R83, R27, R44 ;  /* 0x0000001b532c7223 */ /* 0x000fe2000001002c */
[----:B------:R-:W-:Y:S01]  /*22a0*/  UMOV UR7, 0x400 ;  /* 0x0000040000077882 */ /* 0x000fe20000000000 */
[----:B------:R-:W1:Y:S01]  /*22b0*/  SHFL.DOWN PT, R43, R80, 0x1, 0x1f ;  /* 0x08201f00502b7f89 */ /* 0x000e6200000e0000 */
[----:B------:R-:W-:Y:S01]  /*22c0*/  FADD.FTZ R26, R26, R41 ;  /* 0x000000291a1a7221 */ /* 0x000fe20000010000 */
[----:B------:R-:W-:Y:S01]  /*22d0*/  FFMA.FTZ R44, R85, R32, R44 ;  /* 0x00000020552c7223 */ /* 0x000fe2000001002c */
[----:B------:R-:W-:Y:S01]  /*22e0*/  UIADD3 UR5, UR7, 0xa0, URZ ;  /* 0x000000a007057890 */ /* 0x000fe2000fffe03f */
[----:B------:R-:W2:Y:S01]  /*22f0*/  SHFL.DOWN PT, R24, R81, 0x1, 0x1f ;  /* 0x08201f0051187f89 */ /* 0x000ea200000e0000 */
[----:B------:R-:W-:Y:S01]  /*2300*/  FADD.FTZ R26, R26, R33 ;  /* 0x000000211a1a7221 */ /* 0x000fe20000010000 */
[----:B------:R-:W-:Y:S01]  /*2310*/  FFMA.FTZ R44, R87, R38, R44 ;  /* 0x00000026572c7223 */ /* 0x000fe2000001002c */
[----:B------:R-:W3:Y:S01]  /*2320*/  LDC.64 R102, c[0x0][0x268] ;  /* 0x00009a00ff667b82 */ /* 0x000ee20000000a00 */
[----:B------:R-:W-:Y:S01]  /*2330*/  BSSY B0, `(.L_x_2394) ;  /* 0x0000062000007945 */ /* 0x000fe20003800000 */
[----:B------:R-:W-:Y:S01]  /*2340*/  FADD.FTZ R26, R26, R39 ;  /* 0x000000271a1a7221 */ /* 0x000fe20000010000 */
[----:B------:R-:W-:-:S03]  /*2350*/  FFMA.FTZ R44, R89, R30, R44 ;  /* 0x0000001e592c7223 */ /* 0x000fc6000001002c */
[----:B------:R-:W-:Y:S01]  /*2360*/  FADD.FTZ R26, R26, R31 ;  /* 0x0000001f1a1a7221 */ /* 0x000fe20000010000 */
[----:B------:R-:W-:Y:S01]  /*2370*/  FFMA.FTZ R44, R91, R34, R44 ;  /* 0x000000225b2c7223 */ /* 0x000fe2000001002c */
[----:B------:R-:W4:Y:S02]  /*2380*/  LDC R94, c[0x0][0xc] ;  /* 0x00000300ff5e7b82 */ /* 0x000f240000000800 */
[----:B------:R-:W-:Y:S01]  /*2390*/  FADD.FTZ R26, R26, R35 ;  /* 0x000000231a1a7221 */ /* 0x000fe20000010000 */
[----:B0-----:R-:W-:Y:S01]  /*23a0*/  ULEA UR5, UR11, UR5, 0x18 ;  /* 0x000000050b057291 */ /* 0x001fe2000f8ec03f */
[----:B------:R-:W-:Y:S01]  /*23b0*/  FFMA.FTZ R44, R93, R28, R44 ;  /* 0x0000001c5d2c7223 */ /* 0x000fe2000001002c */
[----:B-1----:R-:W-:-:S04]  /*23c0*/  @!P5 FADD.FTZ R80, R80, R43 ;  /* 0x0000002b5050d221 */ /* 0x002fc80000010000 */
[----:B------:R-:W-:Y:S01]  /*23d0*/  LEA R99, R97, UR5, 0x4 ;  /* 0x0000000561637c11 */ /* 0x000fe2000f8e20ff */
[----:B--2---:R-:W-:Y:S01]  /*23e0*/  @!P5 FADD.FTZ R81, R81, R24 ;  /* 0x000000185151d221 */ /* 0x004fe20000010000 */
        /* <DEDUP_REMOVED lines=19> */
[----:B------:R-:W-:Y:S01]  /*2520*/  FFMA.FTZ R43, R0, R37, RZ ;  /* 0x00000025002b7223 */ /* 0x000fe200000100ff */
[----:B-1----:R-:W-:Y:S01]  /*2530*/  @!P5 FADD.FTZ R81, R81, R24 ;  /* 0x000000185151d221 */ /* 0x002fe20000010000 */
[----:B------:R-:W-:-:S02]  /*2540*/  FADD.FTZ R24, RZ, R36 ;  /* 0x00000024ff187221 */ /* 0x000fc40000010000 */
[----:B------:R-:W-:Y:S01]  /*2550*/  FFMA.FTZ R43, R78, R41, R43 ;  /* 0x000000294e2b7223 */ /* 0x000fe2000001002b */
[----:B------:R-:W-:Y:S01]  /*2560*/  ISETP.NE.AND P5, PT, R2, RZ, PT ;  /* 0x000000ff0200720c */ /* 0x000fe20003fa5270 */
[----:B------:R-:W-:Y:S02]  /*2570*/  FADD.FTZ R27, R24, R27 ;  /* 0x0000001b181b7221 */ /* 0x000fe40000010000 */
[----:B------:R-:W-:Y:S01]  /*2580*/  FFMA.FTZ R43, R82, R33, R43 ;  /* 0x00000021522b7223 */ /* 0x000fe2000001002b */
[----:B------:R-:W-:Y:S01]  /*2590*/  FFMA.FTZ R24, R95, R25, R44 ;  /* 0x000000195f187223 */ /* 0x000fe2000001002c */
[----:B------:R-:W-:Y:S02]  /*25a0*/  FADD.FTZ R27, R27, R32 ;  /* 0x000000201b1b7221 */ /* 0x000fe40000010000 */
[----:B------:R-:W-:Y:S02]  /*25b0*/  FFMA.FTZ R43, R84, R39, R43 ;  /* 0x00000027542b7223 */ /* 0x000fe4000001002b */
[----:B------:R-:W-:-:S02]  /*25c0*/  FADD.FTZ R27, R27, R38 ;  /* 0x000000261b1b7221 */ /* 0x000fc40000010000 */
[----:B------:R-:W-:Y:S02]  /*25d0*/  FFMA.FTZ R43, R86, R31, R43 ;  /* 0x0000001f562b7223 */ /* 0x000fe4000001002b */
[----:B------:R-:W-:Y:S02]  /*25e0*/  FADD.FTZ R27, R27, R30 ;  /* 0x0000001e1b1b7221 */ /* 0x000fe40000010000 */
[----:B------:R-:W-:Y:S02]  /*25f0*/  FFMA.FTZ R43, R88, R35, R43 ;  /* 0x00000023582b7223 */ /* 0x000fe4000001002b */
[----:B------:R-:W-:Y:S02]  /*2600*/  FADD.FTZ R27, R27, R34 ;  /* 0x000000221b1b7221 */ /* 0x000fe40000010000 */
[----:B------:R-:W-:Y:S02]  /*2610*/  FFMA.FTZ R43, R90, R29, R43 ;  /* 0x0000001d5a2b7223 */ /* 0x000fe4000001002b */
[----:B------:R-:W-:Y:S01]  /*2620*/  FADD.FTZ R30, R27, R28 ;  /* 0x0000001c1b1e7221 */ /* 0x000fe20000010000 */
[----:B------:R-:W-:Y:S01]  /*2630*/  FADD.FTZ R27, R26, R29 ;  /* 0x0000001d1a1b7221 */ /* 0x000fe20000010000 */
[----:B------:R-:W-:-:S02]  /*2640*/  LEA R29, R40, R97, 0x6 ;  /* 0x00000061281d7211 */ /* 0x000fc400078e30ff */
[----:B------:R-:W-:Y:S01]  /*2650*/  FADD.FTZ R26, R30, R25 ;  /* 0x000000191e1a7221 */ /* 0x000fe20000010000 */
[----:B------:R-:W-:Y:S01]  /*2660*/  FFMA.FTZ R25, R92, R42, R43 ;  /* 0x0000002a5c197223 */ /* 0x000fe2000001002b */
[----:B------:R-:W-:Y:S01]  /*2670*/  FADD.FTZ R27, R27, R42 ;  /* 0x0000002a1b1b7221 */ /* 0x000fe20000010000 */
[----:B---3--:R-:W-:-:S04]  /*2680*/  IMAD.WIDE R102, R29, 0x4, R102 ;  /* 0x000000041d667825 */ /* 0x008fc800078e0266 */
[----:B------:R0:W-:Y:S04]  /*2690*/  STS.128 [R99], R24 ;  /* 0x0000001863007388 */ /* 0x0001e80000000c00 */
[----:B------:R0:W-:Y:S01]  /*26a0*/  @!P5 STS.64 [R7+0x10], R80 ;  /* 0x000010500700d388 */ /* 0x0001e20000000a00 */
[----:B------:R-:W-:Y:S01]  /*26b0*/  BAR.SYNC.DEFER_BLOCKING 0x0 ;  /* 0x0000000000007b1d */ /* 0x000fe20000010000 */
[----:B------:R-:W-:-:S13]  /*26c0*/  ISETP.NE.AND P5, PT, R97, RZ, PT ;  /* 0x000000ff6100720c */ /* 0x000fda0003fa5270 */
[----:B0---4-:R-:W-:Y:S05]  /*26d0*/  @P5 BRA `(.L_x_2395) ;  /* 0x00000000009c5947 */ /* 0x011fea0003800000 */
        /* <DEDUP_REMOVED lines=39> */
.L_x_2395:
[----:B------:R-:W-:Y:S05]  /*2950*/  BSYNC B0 ;  /* 0x0000000000007941 */ /* 0x000fea0003800000 */
.L_x_2394:
        /* <DEDUP_REMOVED lines=41> */
.L_x_2397:
[----:B------:R-:W-:Y:S05]  /*2bf0*/  BSYNC B0 ;  /* 0x0000000000007941 */ /* 0x000fea0003800000 */
.L_x_2396:
        /* <DEDUP_REMOVED lines=13> */
.L_x_2399:
[----:B------:R-:W-:Y:S05]  /*2cd0*/  BSYNC B0 ;  /* 0x0000000000007941 */ /* 0x000fea0003800000 */
.L_x_2398:
[----:B------:R-:W-:-:S13]  /*2ce0*/  ISETP.GE.U32.AND P6, PT, R94, 0x2, PT ;  /* 0x000000025e00780c */ /* 0x000fda0003fc6070 */
[----:B------:R-:W-:Y:S05]  /*2cf0*/  @!P6 BRA `(.L_x_2400) ;  /* 0x0000001000c8e947 */ /* 0x000fea0003800000 */
[----:B-1----:R-:W0:Y:S01]  /*2d00*/  LDC R25, c[0x0][0x10] ;  /* 0x00000400ff197b82 */ /* 0x002e220000000800 */
[----:B------:R-:W1:Y:S01]  /*2d10*/  S2R R26, SR_CTAID.Y ;  /* 0x00000000001a7919 */ /* 0x000e620000002600 */
[----:B------:R-:W-:-:S06]  /*2d20*/  LOP3.LUT R24, R6, 0x1, RZ, 0xc0, !PT ;  /* 0x0000000106187812 */ /* 0x000fcc00078ec0ff */
[----:B------:R-:W2:Y:S08]  /*2d30*/  LDC.64 R30, c[0x0][0x258] ;  /* 0x00009600ff1e7b82 */ /* 0x000eb00000000a00 */
[----:B------:R-:W3:Y:S01]  /*2d40*/  LDC.64 R28, c[0x0][0x260] ;  /* 0x00009800ff1c7b82 */ /* 0x000ee20000000a00 */
[----:B0-----:R-:W-:-:S04]  /*2d50*/  IMAD R27, R24, R25, RZ ;  /* 0x00000019181b7224 */ /* 0x001fc800078e02ff */
[C---:B------:R-:W-:Y:S01]  /*2d60*/  IMAD R24, R27.reuse, R94, RZ ;  /* 0x0000005e1b187224 */ /* 0x040fe200078e02ff */
[----:B-1----:R-:W-:-:S04]  /*2d70*/  IADD3 R27, R27, R26, RZ ;  /* 0x0000001a1b1b7210 */ /* 0x002fc80007ffe0ff */
[----:B------:R-:W-:Y:S01]  /*2d80*/  SHF.L.U32 R33, R24, 0x1, RZ ;  /* 0x0000000118217819 */ /* 0x000fe200000006ff */
[----:B--2---:R-:W-:-:S04]  /*2d90*/  IMAD.WIDE.U32 R30, R27, 0x4, R30 ;  /* 0x000000041b1e7825 */ /* 0x004fc800078e001e */
[----:B---3--:R-:W-:Y:S01]  /*2da0*/  IMAD.WIDE R28, R33, 0x4, R28 ;  /* 0x00000004211c7825 */ /* 0x008fe200078e021c */
[----:B------:R-:W-:Y:S06]  /*2db0*/  @P5 BRA `(.L_x_2401) ;  /* 0x0000000000685947 */ /* 0x000fec0003800000 */
[----:B------:R-:W0:Y:S01]  /*2dc0*/  S2R R2, SR_LANEID ;  /* 0x0000000000027919 */ /* 0x000e220000000000 */
[----:B------:R-:W-:Y:S01]  /*2dd0*/  HFMA2.MMA R24, -RZ, RZ, 0, 5.9604644775390625e-08 ;  /* 0x00000001ff187435 */ /* 0x000fe200000001ff */
[----:B------:R-:W-:Y:S01]  /*2de0*/  VOTEU.ANY UR5, UPT, PT ;  /* 0x0000000000057886 */ /* 0x000fe200038e0100 */
[----:B------:R-:W-:Y:S01]  /*2df0*/  LOP3.LUT P6, RZ, R6, 0x2, RZ, 0xc0, !PT ;  /* 0x0000000206ff7812 */ /* 0x000fe200078cc0ff */
[----:B------:R-:W-:Y:S01]  /*2e00*/  UPOPC UR7, UR5 ;  /* 0x00000005000772bf */ /* 0x000fe20008000000 */
[----:B------:R-:W-:Y:S01]  /*2e10*/  P2R R34, PR, RZ, 0x1 ;  /* 0x00000001ff227803 */ /* 0x000fe20000000000 */
[----:B------:R-:W-:Y:S01]  /*2e20*/  UFLO.U32 UR5, UR5 ;  /* 0x00000005000572bd */ /* 0x000fe200080e0000 */
[----:B------:R-:W-:Y:S01]  /*2e30*/  SEL R35, R94, RZ, !P6 ;  /* 0x000000ff5e237207 */ /* 0x000fe20007000000 */
[----:B------:R-:W-:-:S03]  /*2e40*/  IMAD R33, R25, UR6, R26 ;  /* 0x0000000619217c24 */ /* 0x000fc6000f8e021a */
[----:B------:R-:W-:Y:S01]  /*2e50*/  SEL R24, R24, 0xffffffff, !P6 ;  /* 0xffffffff18187807 */ /* 0x000fe20007000000 */
[----:B------:R-:W-:Y:S01]  /*2e60*/  IMAD.WIDE.U32 R32, R33, 0x8, R28 ;  /* 0x0000000821207825 */ /* 0x000fe200078e001c */
[----:B------:R-:W-:-:S03]  /*2e70*/  ISETP.NE.AND P6, PT, R35, -0x1, PT ;  /* 0xffffffff2300780c */ /* 0x000fc60003fc5270 */
[----:B------:R-:W-:Y:S01]  /*2e80*/  IMAD R27, R24, UR7, RZ ;  /* 0x00000007181b7c24 */ /* 0x000fe2000f8e02ff */
[----:B------:R1:W-:Y:S01]  /*2e90*/  STG.E.64 desc[UR8][R32.64], R80 ;  /* 0x0000005020007986 */ /* 0x0003e2000c101b08 */
[----:B0-----:R-:W-:-:S13]  /*2ea0*/  ISETP.EQ.U32.AND P0, PT, R2, UR5, PT ;  /* 0x0000000502007c0c */ /* 0x001fda000bf02070 */
[----:B------:R-:W-:Y:S06]  /*2eb0*/  @P0 MEMBAR.ALL.GPU ;  /* 0x0000000000000992 */ /* 0x000fec000000a000 */
[----:B------:R-:W-:-:S00]  /*2ec0*/  @P0 ERRBAR ;  /* 0x00000000000009ab */ /* 0x000fc00000000000 */
[----:B------:R-:W-:Y:S06]  /*2ed0*/  @P0 CGAERRBAR ;  /* 0x00000000000005ab */ /* 0x000fec0000000000 */
[----:B------:R1:W-:Y:S01]  /*2ee0*/  @P0 REDG.E.ADD.S32.STRONG.GPU desc[UR8][R30.64], R27 ;  /* 0x0000001b1e00098e */ /* 0x0003e2000c10e388 */
[----:B------:R-:W-:Y:S01]  /*2ef0*/  ISETP.NE.AND P0, PT, R34, RZ, PT ;  /* 0x000000ff2200720c */ /* 0x000fe20003f05270 */
[----:B------:R-:W-:-:S12]  /*2f00*/  @!P6 BRA `(.L_x_2401) ;  /* 0x000000000014e947 */ /* 0x000fd80003800000 */
.L_x_2402:
[----:B------:R-:W2:Y:S04]  /*2f10*/  LDG.E.STRONG.GPU R24, desc[UR8][R30.64] ;  /* 0x000000081e187981 */ /* 0x000ea8000c1ef900 */
[----:B--2---:R-:W-:Y:S01]  /*2f20*/  CCTL.IVALL ;  /* 0x00000000ff00798f */ /* 0x004fe20002000000 */
[----:B------:R-:W-:Y:S05]  /*2f30*/  YIELD ;  /* 0x0000000000007946 */ /* 0x000fea0003800000 */
[----:B------:R-:W-:-:S13]  /*2f40*/  ISETP.NE.AND P6, PT, R24, R35, PT ;  /* 0x000000231800720c */ /* 0x000fda0003fc5270 */
[----:B------:R-:W-:Y:S05]  /*2f50*/  @P6 BRA `(.L_x_2402) ;  /* 0xfffffffc00ec6947 */ /* 0x000fea000383ffff */
.L_x_2401:
[----:B------:R-:W-:Y:S01]  /*2f60*/  ISETP.NE.AND P6, PT, R94, RZ, PT ;  /* 0x000000ff5e00720c */ /* 0x000fe20003fc5270 */
[----:B------:R-:W-:Y:S05]  /*2f70*/  WARPSYNC.ALL ;  /* 0x0000000000007948 */ /* 0x000fea0003800000 */
[----:B------:R-:W-:Y:S07]  /*2f80*/  BAR.SYNC.DEFER_BLOCKING 0x0 ;  /* 0x0000000000007b1d */ /* 0x000fee0000010000 */
[----:B------:R-:W-:Y:S05]  /*2f90*/  @!P6 BRA `(.L_x_2400) ;  /* 0x000000100020e947 */ /* 0x000fea0003800000 */
[----:B------:R-:W-:Y:S02]  /*2fa0*/  IADD3 R24, R94, -0x1, RZ ;  /* 0xffffffff5e187810 */ /* 0x000fe40007ffe0ff */
[----:B-1----:R-:W-:Y:S02]  /*2fb0*/  MOV R27, RZ ;  /* 0x000000ff001b7202 */ /* 0x002fe40000000f00 */
        /* <DEDUP_REMOVED lines=14> */
[----:B------:R-:W0:Y:S01]  /*30a0*/  S2UR UR5, SR_CTAID.X ;  /* 0x00000000000579c3 */ /* 0x000e220000002500 */
[----:B------:R-:W-:Y:S02]  /*30b0*/  PLOP3.LUT P6, PT, PT, PT, PT, 0x8, 0x0 ;  /* 0x000000000000781c */ /* 0x000fe40003fce170 */
[----:B------:R-:W-:-:S11]  /*30c0*/  LOP3.LUT R98, R98, 0xfffffffe, RZ, 0xc0, !PT ;  /* 0xfffffffe62627812 */ /* 0x000fd600078ec0ff */
[----:B------:R-:W-:-:S07]  /*30d0*/  @P6 LOP3.LUT R98, R98, 0x1, RZ, 0xfc, !PT ;  /* 0x0000000162626812 */ /* 0x000fce00078efcff */
.L_x_2406:
[----:B------:R-:W-:-:S13]  /*30e0*/  ISETP.EQ.OR P6, PT, R27, UR6, P5 ;  /* 0x000000061b007c0c */ /* 0x000fda000afc2670 */
[----:B------:R-:W-:-:S04]  /*30f0*/  @!P6 IMAD R33, R25, R27, R26 ;  /* 0x0000001b1921e224 */ /* 0x000fc800078e021a */
[----:B------:R-:W-:-:S05]  /*3100*/  @!P6 IMAD.WIDE.U32 R32, R33, 0x8, R28 ;  /* 0x000000082120e825 */ /* 0x000fca00078e001c */
[----:B------:R-:W2:Y:S01]  /*3110*/  @!P6 LDG.E.64 R30, desc[UR8][R32.64] ;  /* 0x00000008201ee981 */ /* 0x000ea2000c1e1b00 */
[----:B------:R-:W-:Y:S01]  /*3120*/  IADD3 R35, R27, 0x1, RZ ;  /* 0x000000011b237810 */ /* 0x000fe20007ffe0ff */
[----:B0-----:R-:W-:Y:S01]  /*3130*/  UMOV UR6, UR5 ;  /* 0x0000000500067c82 */ /* 0x001fe20008000000 */
[----:B--2---:R-:W-:Y:S01]  /*3140*/  @!P6 FADD.FTZ R80, R80, R30 ;  /* 0x0000001e5050e221 */ /* 0x004fe20000010000 */
[----:B------:R-:W-:Y:S01]  /*3150*/  @!P6 FADD.FTZ R81, R81, R31 ;  /* 0x0000001f5151e221 */ /* 0x000fe20000010000 */
        /* <DEDUP_REMOVED lines=108> */
.L_x_2405:
        /* <DEDUP_REMOVED lines=63> */
.L_x_2407:
[----:B------:R-:W-:-:S04]  /*3c10*/  LOP3.LUT P6, RZ, R98, 0x1, RZ, 0xc0, !PT ;  /* 0x0000000162ff7812 */ /* 0x000fc800078cc0ff */
[----:B------:R-:W-:-:S13]  /*3c20*/  ISETP.NE.OR P6, PT, R24, RZ, P6 ;  /* 0x000000ff1800720c */ /* 0x000fda00037c5670 */
[----:B------:R-:W-:Y:S05]  /*3c30*/  @!P6 BRA `(.L_x_2403) ;  /* 0x000000000088e947 */ /* 0x000fea0003800000 */
.L_x_2404:
[----:B------:R-:W0:Y:S01]  /*3c40*/  S2UR UR5, SR_CTAID.X ;  /* 0x00000000000579c3 */ /* 0x000e220000002500 */
[----:B------:R-:W-:Y:S01]  /*3c50*/  NOP ;  /* 0x0000000000007918 */ /* 0x000fe20000000000 */
.L_x_2408:
        /* <DEDUP_REMOVED lines=32> */
.L_x_2403:
        /* <DEDUP_REMOVED lines=10> */
.L_x_2410:
[----:B------:R-:W-:Y:S05]  /*3f00*/  BSYNC B0 ;  /* 0x0000000000007941 */ /* 0x000fea0003800000 */
.L_x_2409:
        /* <DEDUP_REMOVED lines=17> */
.L_x_2400:
[----:B------:R-:W0:Y:S01]  /*4020*/  S2UR UR7, SR_CgaCtaId ;  /* 0x00000000000779c3 */ /* 0x000e220000008800 */
[----:B------:R-:W-:Y:S01]  /*4030*/  UMOV UR5, 0x400 ;  /* 0x0000040000057882 */ /* 0x000fe20000000000 */
[----:B------:R-:W-:Y:S01]  /*4040*/  ISETP.NE.AND P6, PT, RZ, UR10, PT ;  /* 0x0000000aff007c0c */ /* 0x000fe2000bfc5270 */
[----:B------:R-:W-:Y:S01]  /*4050*/  ULDC.64 UR12, c[0x0][0x290] ;  /* 0x0000a400000c7ab9 */ /* 0x000fe20000000a00 */
[----:B-1----:R-:W-:-:S04]  /*4060*/  SHF.R.U32.HI R26, RZ, 0x6, R97 ;  /* 0x00000006ff1a7819 */ /* 0x002fc80000011661 */
[----:B------:R-:W1:Y:S01]  /*4070*/  LDC R27, c[0x0][0x2ac] ;  /* 0x0000ab00ff1b7b82 */ /* 0x000e620000000800 */
[----:B0-----:R-:W-:Y:S01]  /*4080*/  ULEA UR5, UR7, UR5, 0x18 ;  /* 0x0000000507057291 */ /* 0x001fe2000f8ec03f */
[----:B-1----:R-:W-:-:S08]  /*4090*/  IMAD R37, R27, UR6, R26 ;  /* 0x000000061b257c24 */ /* 0x002fd0000f8e021a */
[----:B------:R-:W-:Y:S01]  /*40a0*/  @!P5 STS.64 [UR5+0x98], R80 ;  /* 0x00009850ff00d988 */ /* 0x000fe20008000a05 */
[----:B------:R-:W-:Y:S01]  /*40b0*/  BAR.SYNC.DEFER_BLOCKING 0x0 ;  /* 0x0000000000007b1d */ /* 0x000fe20000010000 */
[----:B------:R-:W-:-:S05]  /*40c0*/  IADD3 R28, R37, 0x30, RZ ;  /* 0x00000030251c7810 */ /* 0x000fca0007ffe0ff */
        /* <DEDUP_REMOVED lines=23> */
.L_x_2411:
[----:B------:R-:W-:Y:S01]  /*4240*/  LOP3.LUT P5, RZ, R98, 0x4, RZ, 0xc0, !PT ;  /* 0x0000000462ff7812 */ /* 0x000fe200078ac0ff */
[----:B------:R-:W-:-:S12]  /*4250*/  BSSY B0, `(.L_x_2412) ;  /* 0x0000013000007945 */ /* 0x000fd80003800000 */
[----:B------:R-:W-:Y:S05]  /*4260*/  @P5 BRA `(.L_x_2413) ;  /* 0x0000000000445947 */ /* 0x000fea0003800000 */
[----:B------:R-:W-:Y:S01]  /*4270*/  ULDC.64 UR6, c[0x0][0x288] ;  /* 0x0000a20000067ab9 */ /* 0x000fe20000000a00 */
[----:B------:R-:W-:Y:S01]  /*4280*/  MOV R26, R104 ;  /* 0x00000068001a7202 */ /* 0x000fe20000000f00 */
[----:B------:R-:W-:Y:S01]  /*4290*/  IMAD R15, R15, UR6, RZ ;  /* 0x000000060f0f7c24 */ /* 0x000fe2000f8e02ff */
[----:B------:R-:W-:Y:S01]  /*42a0*/  MOV R27, R101 ;  /* 0x00000065001b7202 */ /* 0x000fe20000000f00 */
[-CC-:B------:R-:W-:Y:S01]  /*42b0*/  FFMA.FTZ R3, R3, R24.reuse, R25.reuse ;  /* 0x0000001803037223 */ /* 0x180fe20000010019 */
[----:B------:R-:W-:Y:S01]  /*42c0*/  FFMA.FTZ R0, R0, R24, R25 ;  /* 0x0000001800007223 */ /* 0x000fe20000010019 */
[C---:B------:R-:W-:Y:S02]  /*42d0*/  IMAD R15, R10.reuse, UR7, R15 ;  /* 0x000000070a0f7c24 */ /* 0x040fe4000f8e020f */
[----:B------:R-:W-:Y:S01]  /*42e0*/  IMAD.WIDE.U32 R26, R10, UR6, R26 ;  /* 0x000000060a1a7c25 */ /* 0x000fe2000f8e001a */
[----:B------:R-:W-:-:S03]  /*42f0*/  ULDC.64 UR6, c[0x0][0x210] ;  /* 0x0000840000067ab9 */ /* 0x000fc60000000a00 */
[----:B------:R-:W-:Y:S01]  /*4300*/  FFMA.FTZ R3, R74, R60, -R3 ;  /* 0x0000003c4a037223 */ /* 0x000fe20000010803 */
[----:B------:R-:W-:Y:S01]  /*4310*/  FFMA.FTZ R33, R75, R61, -R0 ;  /* 0x0000003d4b217223 */ /* 0x000fe20000010800 */
[----:B------:R-:W-:Y:S02]  /*4320*/  LEA R30, P5, R26, UR6, 0x2 ;  /* 0x000000061a1e7c11 */ /* 0x000fe4000f8a10ff */
[-C--:B------:R-:W-:Y:S01]  /*4330*/  FMUL.FTZ R32, R3, R76.reuse ;  /* 0x0000004c03207220 */ /* 0x080fe20000410000 */
[----:B------:R-:W-:Y:S01]  /*4340*/  IADD3 R15, R27, R15, RZ ;  /* 0x0000000f1b0f7210 */ /* 0x000fe20007ffe0ff */
[----:B------:R-:W-:-:S03]  /*4350*/  FMUL.FTZ R33, R33, R76 ;  /* 0x0000004c21217220 */ /* 0x000fc60000410000 */
[----:B------:R-:W-:-:S05]  /*4360*/  LEA.HI.X R31, R26, UR7, R15, 0x2, P5 ;  /* 0x000000071a1f7c11 */ /* 0x000fca000a8f140f */
[----:B------:R0:W-:Y:S02]  /*4370*/  STG.E.64 desc[UR8][R30.64], R32 ;  /* 0x000000201e007986 */ /* 0x0001e4000c101b08 */
.L_x_2413:
[----:B------:R-:W-:Y:S05]  /*4380*/  BSYNC B0 ;  /* 0x0000000000007941 */ /* 0x000fea0003800000 */
.L_x_2412:
[----:B------:R-:W-:Y:S02]  /*4390*/  ISETP.NE.AND P6, PT, RZ, UR10, PT ;  /* 0x0000000aff007c0c */ /* 0x000fe4000bfc5270 */
[----:B------:R-:W-:Y:S02]  /*43a0*/  ISETP.GE.U32.AND P5, PT, R28, UR12, PT ;  /* 0x0000000c1c007c0c */ /* 0x000fe4000bfa6070 */
[----:B------:R-:W-:-:S09]  /*43b0*/  IADD3 R37, R37, 0x38, RZ ;  /* 0x0000003825257810 */ /* 0x000fd20007ffe0ff */
[----:B------:R-:W-:Y:S05]  /*43c0*/  @!P6 BRA `(.L_x_2414) ;  /* 0x000000000048e947 */ /* 0x000fea0003800000 */
        /* <DEDUP_REMOVED lines=9> */
[----:B0-----:R-:W0:Y:S01]  /*4460*/  MUFU.RCP R30, R27 ;  /* 0x0000001b001e7308 */ /* 0x001e220000001000 */
[----:B-1----:R-:W-:Y:S01]  /*4470*/  FADD.FTZ R29, -R15, 1 ;  /* 0x3f8000000f1d7421 */ /* 0x002fe20000010100 */
[----:B------:R-:W-:-:S03]  /*4480*/  FMUL.FTZ R62, R62, R15 ;  /* 0x0000000f3e3e7220 */ /* 0x000fc60000410000 */
[----:B------:R-:W-:Y:S01]  /*4490*/  FFMA.FTZ R29, R0, R29, 1 ;  /* 0x3f800000001d7423 */ /* 0x000fe2000001001d */
[----:B0-----:R-:W-:Y:S01]  /*44a0*/  FADD.FTZ R32, -R30, 1 ;  /* 0x3f8000001e207421 */ /* 0x001fe20000010100 */
[----:B------:R-:W-:Y:S02]  /*44b0*/  FMUL.FTZ R63, R63, R30 ;  /* 0x0000001e3f3f7220 */ /* 0x000fe40000410000 */
[----:B------:R-:W-:Y:S01]  /*44c0*/  FMUL.FTZ R62, R62, R29 ;  /* 0x0000001d3e3e7220 */ /* 0x000fe20000410000 */
[----:B------:R-:W-:-:S04]  /*44d0*/  FFMA.FTZ R32, R3, R32, 1 ;  /* 0x3f80000003207423 */ /* 0x000fc80000010020 */
[----:B------:R-:W-:-:S07]  /*44e0*/  FMUL.FTZ R63, R63, R32 ;  /* 0x000000203f3f7220 */ /* 0x000fce0000410000 */
.L_x_2414:
[----:B------:R-:W-:Y:S04]  /*44f0*/  BSSY B0, `(.L_x_2415) ;  /* 0x0000013000007945 */ /* 0x000fe80003800000 */
        /* <DEDUP_REMOVED lines=8> */
[----:B0-----:R-:W-:Y:S01]  /*4580*/  IMAD.WIDE.U32 R30, R12, UR6, R26 ;  /* 0x000000060c1e7c25 */ /* 0x001fe2000f8e001a */
        /* <DEDUP_REMOVED lines=9> */
.L_x_2416:
[----:B------:R-:W-:Y:S05]  /*4620*/  BSYNC B0 ;  /* 0x0000000000007941 */ /* 0x000fea0003800000 */
.L_x_2415:
[----:B------:R-:W-:Y:S02]  /*4630*/  SHF.R.S32.HI R28, RZ, 0x1f, R28 ;  /* 0x0000001fff1c7819 */ /* 0x000fe4000001141c */
[----:B------:R-:W-:Y:S02]  /*4640*/  ISETP.GE.U32.AND P4, PT, R37, UR12, PT ;  /* 0x0000000c25007c0c */ /* 0x000fe4000bf86070 */
[----:B------:R-:W-:Y:S02]  /*4650*/  SHF.R.S32.HI R0, RZ, 0x1f, R37 ;  /* 0x0000001fff007819 */ /* 0x000fe40000011425 */
[----:B------:R-:W-:Y:S02]  /*4660*/  ISETP.GE.AND.EX P5, PT, R28, UR13, PT, P5 ;  /* 0x0000000d1c007c0c */ /* 0x000fe4000bfa6350 */
[----:B------:R-:W-:Y:S02]  /*4670*/  ISETP.GE.AND.EX P4, PT, R0, UR13, PT, P4 ;  /* 0x0000000d00007c0c */ /* 0x000fe4000bf86340 */
[----:B------:R-:W-:-:S02]  /*4680*/  ISETP.GT.U32.OR P5, PT, R97, 0x1ff, P5 ;  /* 0x000001ff6100780c */ /* 0x000fc40002fa4470 */
[----:B------:R-:W-:Y:S01]  /*4690*/  ISETP.GT.U32.OR P4, PT, R97, 0x1ff, P4 ;  /* 0x000001ff6100780c */ /* 0x000fe20002784470 */
[----:B------:R-:W-:-:S12]  /*46a0*/  @!P6 BRA `(.L_x_2417) ;  /* 0x000000000048e947 */ /* 0x000fd80003800000 */
        /* <DEDUP_REMOVED lines=18> */
.L_x_2417:
[----:B------:R-:W-:Y:S04]  /*47d0*/  BSSY B0, `(.L_x_2418) ;  /* 0x0000013000007945 */ /* 0x000fe80003800000 */
[----:B------:R-:W-:Y:S05]  /*47e0*/  @P3 BRA `(.L_x_2419) ;  /* 0x0000000000443947 */ /* 0x000fea0003800000 */
[----:B------:R-:W-:Y:S01]  /*47f0*/  ULDC.64 UR6, c[0x0][0x288] ;  /* 0x0000a20000067ab9 */ /* 0x000fe20000000a00 */
[----:B-1----:R-:W-:Y:S01]  /*4800*/  MOV R26, R104 ;  /* 0x00000068001a7202 */ /* 0x002fe20000000f00 */
        /* <DEDUP_REMOVED lines=15> */
.L_x_2419:
[----:B------:R-:W-:Y:S05]  /*4900*/  BSYNC B0 ;  /* 0x0000000000007941 */ /* 0x000fea0003800000 */
.L_x_2418:
[----:B------:R-:W-:Y:S05]  /*4910*/  @!P6 BRA `(.L_x_2420) ;  /* 0x000000000048e947 */ /* 0x000fea0003800000 */
[----:B------:R-:W-:Y:S01]  /*4920*/  FFMA.FTZ R0, R87, R74, R72 ;  /* 0x0000004a57007223 */ /* 0x000fe20000010048 */
[----:B------:R-:W-:-:S03]  /*4930*/  FFMA.FTZ R3, R84, R75, R73 ;  /* 0x0000004b54037223 */ /* 0x000fc60000010049 */
[----:B------:R-:W-:Y:S01]  /*4940*/  FMUL.FTZ R10, R0, -1.4426950216293334961 ;  /* 0xbfb8aa3b000a7820 */ /* 0x000fe20000410000 */
[----:B--2---:R-:W-:-:S05]  /*4950*/  FMUL.FTZ R14, R3, -1.4426950216293334961 ;  /* 0xbfb8aa3b030e7820 */ /* 0x004fca0000410000 */
[----:B------:R-:W2:Y:S08]  /*4960*/  MUFU.EX2 R10, R10 ;  /* 0x0000000a000a7308 */ /* 0x000eb00000000800 */
[----:B------:R-:W3:Y:S01]  /*4970*/  MUFU.EX2 R14, R14 ;  /* 0x0000000e000e7308 */ /* 0x000ee20000000800 */
[----:B--2---:R-:W-:-:S07]  /*4980*/  FADD.FTZ R12, R10, 1 ;  /* 0x3f8000000a0c7421 */ /* 0x004fce0000010000 */
[----:B------:R-:W2:Y:S01]  /*4990*/  MUFU.RCP R15, R12 ;  /* 0x0000000c000f7308 */ /* 0x000ea20000001000 */
[----:B---3--:R-:W-:-:S07]  /*49a0*/  FADD.FTZ R17, R14, 1 ;  /* 0x3f8000000e117421 */ /* 0x008fce0000010000 */
[----:B-1----:R-:W1:Y:S01]  /*49b0*/  MUFU.RCP R26, R17 ;  /* 0x00000011001a7308 */ /* 0x002e620000001000 */
[----:B--2---:R-:W-:Y:S01]  /*49c0*/  FADD.FTZ R19, -R15, 1 ;  /* 0x3f8000000f137421 */ /* 0x004fe20000010100 */
[----:B------:R-:W-:-:S03]  /*49d0*/  FMUL.FTZ R66, R66, R15 ;  /* 0x0000000f42427220 */ /* 0x000fc60000410000 */
[----:B------:R-:W-:Y:S01]  /*49e0*/  FFMA.FTZ R19, R0, R19, 1 ;  /* 0x3f80000000137423 */ /* 0x000fe20000010013 */
[----:B-1----:R-:W-:Y:S01]  /*49f0*/  FADD.FTZ R28, -R26, 1 ;  /* 0x3f8000001a1c7421 */ /* 0x002fe20000010100 */
[----:B------:R-:W-:Y:S02]  /*4a00*/  FMUL.FTZ R67, R67, R26 ;  /* 0x0000001a43437220 */ /* 0x000fe40000410000 */
[----:B------:R-:W-:Y:S01]  /*4a10*/  FMUL.FTZ R66, R66, R19 ;  /* 0x0000001342427220 */ /* 0x000fe20000410000 */
[----:B------:R-:W-:-:S04]  /*4a20*/  FFMA.FTZ R28, R3, R28, 1 ;  /* 0x3f800000031c7423 */ /* 0x000fc8000001001c */
[----:B------:R-:W-:-:S07]  /*4a30*/  FMUL.FTZ R67, R67, R28 ;  /* 0x0000001c43437220 */ /* 0x000fce0000410000 */
.L_x_2420:
[----:B------:R-:W-:Y:S04]  /*4a40*/  BSSY B0, `(.L_x_2421) ;  /* 0x0000013000007945 */ /* 0x000fe80003800000 */
[----:B------:R-:W-:Y:S05]  /*4a50*/  @P2 BRA `(.L_x_2422) ;  /* 0x0000000000442947 */ /* 0x000fea0003800000 */
[----:B------:R-:W-:Y:S01]  /*4a60*/  ULDC.64 UR6, c[0x0][0x288] ;  /* 0x0000a20000067ab9 */ /* 0x000fe20000000a00 */
[----:B--2---:R-:W-:Y:S01]  /*4a70*/  MOV R14, R104 ;  /* 0x00000068000e7202 */ /* 0x004fe20000000f00 */
[----:B------:R-:W-:Y:S01]  /*4a80*/  IMAD R21, R21, UR6, RZ ;  /* 0x0000000615157c24 */ /* 0x000fe2000f8e02ff */
[----:B------:R-:W-:Y:S01]  /*4a90*/  MOV R15, R101 ;  /* 0x00000065000f7202 */ /* 0x000fe20000000f00 */
[-CC-:B------:R-:W-:Y:S01]  /*4aa0*/  FFMA.FTZ R87, R87, R24.reuse, R25.reuse ;  /* 0x0000001857577223 */ /* 0x180fe20000010019 */
[----:B------:R-:W-:Y:S01]  /*4ab0*/  FFMA.FTZ R84, R84, R24, R25 ;  /* 0x0000001854547223 */ /* 0x000fe20000010019 */
[C---:B------:R-:W-:Y:S02]  /*4ac0*/  IMAD R21, R16.reuse, UR7, R21 ;  /* 0x0000000710157c24 */ /* 0x040fe4000f8e0215 */
[----:B-1----:R-:W-:Y:S01]  /*4ad0*/  IMAD.WIDE.U32 R26, R16, UR6, R14 ;  /* 0x00000006101a7c25 */ /* 0x002fe2000f8e000e */
        /* <DEDUP_REMOVED lines=9> */
.L_x_2422:
[----:B------:R-:W-:Y:S05]  /*4b70*/  BSYNC B0 ;  /* 0x0000000000007941 */ /* 0x000fea0003800000 */
.L_x_2421:
[----:B------:R-:W-:Y:S05]  /*4b80*/  @!P6 BRA `(.L_x_2423) ;  /* 0x000000000048e947 */ /* 0x000fea0003800000 */
[----:B------:R-:W-:Y:S01]  /*4b90*/  FFMA.FTZ R3, R86, R75, R73 ;  /* 0x0000004b56037223 */ /* 0x000fe20000010049 */
[----:B------:R-:W-:-:S03]  /*4ba0*/  FFMA.FTZ R0, R89, R74, R72 ;  /* 0x0000004a59007223 */ /* 0x000fc60000010048 */
[----:B--23--:R-:W-:Y:S01]  /*4bb0*/  FMUL.FTZ R14, R3, -1.4426950216293334961 ;  /* 0xbfb8aa3b030e7820 */ /* 0x00cfe20000410000 */
[----:B------:R-:W-:-:S05]  /*4bc0*/  FMUL.FTZ R10, R0, -1.4426950216293334961 ;  /* 0xbfb8aa3b000a7820 */ /* 0x000fca0000410000 */
[----:B------:R-:W2:Y:S08]  /*4bd0*/  MUFU.EX2 R14, R14 ;  /* 0x0000000e000e7308 */ /* 0x000eb00000000800 */
[----:B------:R-:W3:Y:S01]  /*4be0*/  MUFU.EX2 R10, R10 ;  /* 0x0000000a000a7308 */ /* 0x000ee20000000800 */
[----:B--2---:R-:W-:-:S07]  /*4bf0*/  FADD.FTZ R16, R14, 1 ;  /* 0x3f8000000e107421 */ /* 0x004fce0000010000 */
[----:B------:R-:W1:Y:S01]  /*4c00*/  MUFU.RCP R16, R16 ;  /* 0x0000001000107308 */ /* 0x000e620000001000 */
[----:B---3--:R-:W-:-:S07]  /*4c10*/  FADD.FTZ R12, R10, 1 ;  /* 0x3f8000000a0c7421 */ /* 0x008fce0000010000 */
        /* <DEDUP_REMOVED lines=9> */
.L_x_2423:
[----:B------:R-:W-:Y:S04]  /*4cb0*/  BSSY B0, `(.L_x_2424) ;  /* 0x0000013000007945 */ /* 0x000fe80003800000 */
[----:B------:R-:W-:Y:S05]  /*4cc0*/  @P1 BRA `(.L_x_2425) ;  /* 0x0000000000441947 */ /* 0x000fea0003800000 */
[----:B------:R-:W-:Y:S01]  /*4cd0*/  ULDC.64 UR6, c[0x0][0x288] ;  /* 0x0000a20000067ab9 */ /* 0x000fe20000000a00 */
[----:B--23--:R-:W-:Y:S01]  /*4ce0*/  MOV R14, R104 ;  /* 0x00000068000e7202 */ /* 0x00cfe20000000f00 */
        /* <DEDUP_REMOVED lines=15> */
.L_x_2425:
[----:B------:R-:W-:Y:S05]  /*4de0*/  BSYNC B0 ;  /* 0x0000000000007941 */ /* 0x000fea0003800000 */
.L_x_2424:
[----:B------:R-:W-:Y:S05]  /*4df0*/  @!P6 BRA `(.L_x_2426) ;  /* 0x000000000048e947 */ /* 0x000fea0003800000 */
[----:B------:R-:W-:Y:S01]  /*4e00*/  FFMA.FTZ R3, R88, R75, R73 ;  /* 0x0000004b58037223 */ /* 0x000fe20000010049 */
[----:B------:R-:W-:-:S03]  /*4e10*/  FFMA.FTZ R0, R91, R74, R72 ;  /* 0x0000004a5b007223 */ /* 0x000fc60000010048 */
[----:B--234-:R-:W-:Y:S01]  /*4e20*/  FMUL.FTZ R14, R3, -1.4426950216293334961 ;  /* 0xbfb8aa3b030e7820 */ /* 0x01cfe20000410000 */
[----:B------:R-:W-:-:S05]  /*4e30*/  FMUL.FTZ R10, R0, -1.4426950216293334961 ;  /* 0xbfb8aa3b000a7820 */ /* 0x000fca0000410000 */
[----:B------:R-:W2:Y:S08]  /*4e40*/  MUFU.EX2 R14, R14 ;  /* 0x0000000e000e7308 */ /* 0x000eb00000000800 */
[----:B------:R-:W3:Y:S01]  /*4e50*/  MUFU.EX2 R10, R10 ;  /* 0x0000000a000a7308 */ /* 0x000ee20000000800 */
[----:B--2---:R-:W-:-:S07]  /*4e60*/  FADD.FTZ R16, R14, 1 ;  /* 0x3f8000000e107421 */ /* 0x004fce0000010000 */
[----:B------:R-:W2:Y:S01]  /*4e70*/  MUFU.RCP R16, R16 ;  /* 0x0000001000107308 */ /* 0x000ea20000001000 */
[----:B---3--:R-:W-:-:S07]  /*4e80*/  FADD.FTZ R12, R10, 1 ;  /* 0x3f8000000a0c7421 */ /* 0x008fce0000010000 */
[----:B------:R-:W3:Y:S01]  /*4e90*/  MUFU.RCP R15, R12 ;  /* 0x0000000c000f7308 */ /* 0x000ee20000001000 */
[----:B--2---:R-:W-:Y:S01]  /*4ea0*/  FADD.FTZ R18, -R16, 1 ;  /* 0x3f80000010127421 */ /* 0x004fe20000010100 */
[----:B------:R-:W-:-:S03]  /*4eb0*/  FMUL.FTZ R71, R71, R16 ;  /* 0x0000001047477220 */ /* 0x000fc60000410000 */
[----:B------:R-:W-:Y:S01]  /*4ec0*/  FFMA.FTZ R18, R3, R18, 1 ;  /* 0x3f80000003127423 */ /* 0x000fe20000010012 */
[----:B---3--:R-:W-:Y:S01]  /*4ed0*/  FADD.FTZ R17, -R15, 1 ;  /* 0x3f8000000f117421 */ /* 0x008fe20000010100 */
[----:B------:R-:W-:Y:S02]  /*4ee0*/  FMUL.FTZ R70, R70, R15 ;  /* 0x0000000f46467220 */ /* 0x000fe40000410000 */
[----:B------:R-:W-:Y:S01]  /*4ef0*/  FMUL.FTZ R71, R71, R18 ;  /* 0x0000001247477220 */ /* 0x000fe20000410000 */
[----:B------:R-:W-:-:S04]  /*4f00*/  FFMA.FTZ R17, R0, R17, 1 ;  /* 0x3f80000000117423 */ /* 0x000fc80000010011 */
[----:B------:R-:W-:-:S07]  /*4f10*/  FMUL.FTZ R70, R70, R17 ;  /* 0x0000001146467220 */ /* 0x000fce0000410000 */
.L_x_2426:
[----:B------:R-:W-:Y:S04]  /*4f20*/  BSSY B0, `(.L_x_2427) ;  /* 0x0000013000007945 */ /* 0x000fe80003800000 */
[----:B------:R-:W-:Y:S05]  /*4f30*/  @P0 BRA `(.L_x_2428) ;  /* 0x0000000000440947 */ /* 0x000fea0003800000 */
[----:B------:R-:W-:Y:S01]  /*4f40*/  ULDC.64 UR6, c[0x0][0x288] ;  /* 0x0000a20000067ab9 */ /* 0x000fe20000000a00 */
[----:B--234-:R-:W-:Y:S01]  /*4f50*/  MOV R14, R104 ;  /* 0x00000068000e7202 */ /* 0x01cfe20000000f00 */
        /* <DEDUP_REMOVED lines=15> */
.L_x_2428:
[----:B------:R-:W-:Y:S05]  /*5050*/  BSYNC B0 ;  /* 0x0000000000007941 */ /* 0x000fea0003800000 */
.L_x_2427:
        /* <DEDUP_REMOVED lines=19> */
.L_x_2429:
        /* <DEDUP_REMOVED lines=8> */
[----:B------:R-:W-:-:S04]  /*5210*/  IMAD.WIDE.U32 R12, R11, UR6, R12 ;  /* 0x000000060b0c7c25 */ /* 0x000fc8000f8e000c */
[----:B------:R-:W-:Y:S01]  /*5220*/  FFMA.FTZ R93, R74, R56, -R93 ;  /* 0x000000384a5d7223 */ /* 0x000fe2000001085d */
[----:B--234-:R-:W-:Y:S01]  /*5230*/  FFMA.FTZ R15, R75, R57, -R90 ;  /* 0x000000394b0f7223 */ /* 0x01cfe2000001085a */
[----:B------:R-:W-:Y:S01]  /*5240*/  IMAD R11, R11, UR7, R0 ;  /* 0x000000070b0b7c24 */ /* 0x000fe2000f8e0200 */
[----:B------:R-:W-:Y:S01]  /*5250*/  ULDC.64 UR6, c[0x0][0x210] ;  /* 0x0000840000067ab9 */ /* 0x000fe20000000a00 */
[-C--:B------:R-:W-:Y:S01]  /*5260*/  FMUL.FTZ R14, R93, R76.reuse ;  /* 0x0000004c5d0e7220 */ /* 0x080fe20000410000 */
[----:B------:R-:W-:Y:S01]  /*5270*/  LEA R10, P0, R12, UR6, 0x2 ;  /* 0x000000060c0a7c11 */ /* 0x000fe2000f8010ff */
[----:B------:R-:W-:Y:S01]  /*5280*/  FMUL.FTZ R15, R15, R76 ;  /* 0x0000004c0f0f7220 */ /* 0x000fe20000410000 */
[----:B------:R-:W-:-:S04]  /*5290*/  IADD3 R11, R13, R11, RZ ;  /* 0x0000000b0d0b7210 */ /* 0x000fc80007ffe0ff */
[----:B------:R-:W-:-:S05]  /*52a0*/  LEA.HI.X R11, R12, UR7, R11, 0x2, P0 ;  /* 0x000000070c0b7c11 */ /* 0x000fca00080f140b */
[----:B------:R2:W-:Y:S02]  /*52b0*/  STG.E.64 desc[UR8][R10.64], R14 ;  /* 0x0000000e0a007986 */ /* 0x0005e4000c101b08 */
.L_x_2431:
[----:B------:R-:W-:Y:S05]  /*52c0*/  BSYNC B0 ;  /* 0x0000000000007941 */ /* 0x000fea0003800000 */
.L_x_2430:
[----:B------:R-:W-:Y:S05]  /*52d0*/  @!P6 BRA `(.L_x_2432) ;  /* 0x000000000048e947 */ /* 0x000fea0003800000 */
[----:B------:R-:W-:Y:S01]  /*52e0*/  FFMA.FTZ R72, R95, R74, R72 ;  /* 0x0000004a5f487223 */ /* 0x000fe20000010048 */
[----:B------:R-:W-:-:S03]  /*52f0*/  FFMA.FTZ R73, R92, R75, R73 ;  /* 0x0000004b5c497223 */ /* 0x000fc60000010049 */
[----:B------:R-:W-:Y:S01]  /*5300*/  FMUL.FTZ R0, R72, -1.4426950216293334961 ;  /* 0xbfb8aa3b48007820 */ /* 0x000fe20000410000 */
[----:B--2---:R-:W-:-:S05]  /*5310*/  FMUL.FTZ R10, R73, -1.4426950216293334961 ;  /* 0xbfb8aa3b490a7820 */ /* 0x004fca0000410000 */
[----:B------:R-:W2:Y:S08]  /*5320*/  MUFU.EX2 R0, R0 ;  /* 0x0000000000007308 */ /* 0x000eb00000000800 */
[----:B------:R-:W5:Y:S01]  /*5330*/  MUFU.EX2 R10, R10 ;  /* 0x0000000a000a7308 */ /* 0x000f620000000800 */
[----:B--2---:R-:W-:-:S07]  /*5340*/  FADD.FTZ R3, R0, 1 ;  /* 0x3f80000000037421 */ /* 0x004fce0000010000 */
[----:B------:R-:W2:Y:S01]  /*5350*/  MUFU.RCP R3, R3 ;  /* 0x0000000300037308 */ /* 0x000ea20000001000 */
[----:B-----5:R-:W-:-:S07]  /*5360*/  FADD.FTZ R11, R10, 1 ;  /* 0x3f8000000a0b7421 */ /* 0x020fce0000010000 */
[----:B------:R-:W3:Y:S01]  /*5370*/  MUFU.RCP R12, R11 ;  /* 0x0000000b000c7308 */ /* 0x000ee20000001000 */
[----:B--2---:R-:W-:Y:S01]  /*5380*/  FADD.FTZ R13, -R3, 1 ;  /* 0x3f800000030d7421 */ /* 0x004fe20000010100 */
[----:B------:R-:W-:-:S03]  /*5390*/  FMUL.FTZ R58, R58, R3 ;  /* 0x000000033a3a7220 */ /* 0x000fc60000410000 */
[----:B------:R-:W-:Y:S01]  /*53a0*/  FFMA.FTZ R13, R72, R13, 1 ;  /* 0x3f800000480d7423 */ /* 0x000fe2000001000d */
[----:B---34-:R-:W-:Y:S01]  /*53b0*/  FADD.FTZ R14, -R12, 1 ;  /* 0x3f8000000c0e7421 */ /* 0x018fe20000010100 */
[----:B------:R-:W-:Y:S02]  /*53c0*/  FMUL.FTZ R59, R59, R12 ;  /* 0x0000000c3b3b7220 */ /* 0x000fe40000410000 */
[----:B------:R-:W-:Y:S01]  /*53d0*/  FMUL.FTZ R58, R58, R13 ;  /* 0x0000000d3a3a7220 */ /* 0x000fe20000410000 */
[----:B------:R-:W-:-:S04]  /*53e0*/  FFMA.FTZ R14, R73, R14, 1 ;  /* 0x3f800000490e7423 */ /* 0x000fc8000001000e */
[----:B------:R-:W-:-:S07]  /*53f0*/  FMUL.FTZ R59, R59, R14 ;  /* 0x0000000e3b3b7220 */ /* 0x000fce0000410000 */
.L_x_2432:
[----:B------:R-:W-:Y:S04]  /*5400*/  BSSY B0, `(.L_x_2433) ;  /* 0x0000012000007945 */ /* 0x000fe80003800000 */
[----:B------:R-:W-:Y:S05]  /*5410*/  @P4 BRA `(.L_x_2434) ;  /* 0x0000000000404947 */ /* 0x000fea0003800000 */
[----:B------:R-:W-:Y:S01]  /*5420*/  ULDC.64 UR6, c[0x0][0x288] ;  /* 0x0000a20000067ab9 */ /* 0x000fe20000000a00 */
[----:B------:R-:W-:Y:S01]  /*5430*/  MOV R100, R104 ;  /* 0x0000006800647202 */ /* 0x000fe20000000f00 */
[----:B------:R-:W-:Y:S02]  /*5440*/  IMAD R79, R79, UR6, RZ ;  /* 0x000000064f4f7c24 */ /* 0x000fe4000f8e02ff */
[-CC-:B------:R-:W-:Y:S01]  /*5450*/  FFMA.FTZ R95, R95, R24.reuse, R25.reuse ;  /* 0x000000185f5f7223 */ /* 0x180fe20000010019 */
[----:B------:R-:W-:Y:S01]  /*5460*/  FFMA.FTZ R24, R92, R24, R25 ;  /* 0x000000185c187223 */ /* 0x000fe20000010019 */
[----:B------:R-:W-:-:S04]  /*5470*/  IMAD.WIDE.U32 R100, R22, UR6, R100 ;  /* 0x0000000616647c25 */ /* 0x000fc8000f8e0064 */
[----:B------:R-:W-:Y:S01]  /*5480*/  FFMA.FTZ R95, R74, R58, -R95 ;  /* 0x0000003a4a5f7223 */ /* 0x000fe2000001085f */
[----:B------:R-:W-:Y:S01]  /*5490*/  FFMA.FTZ R59, R75, R59, -R24 ;  /* 0x0000003b4b3b7223 */ /* 0x000fe20000010818 */
[----:B------:R-:W-:Y:S01]  /*54a0*/  IMAD R79, R22, UR7, R79 ;  /* 0x00000007164f7c24 */ /* 0x000fe2000f8e024f */
[----:B------:R-:W-:Y:S01]  /*54b0*/  ULDC.64 UR6, c[0x0][0x210] ;  /* 0x0000840000067ab9 */ /* 0x000fe20000000a00 */
[-C--:B------:R-:W-:Y:S01]  /*54c0*/  FMUL.FTZ R58, R95, R76.reuse ;  /* 0x0000004c5f3a7220 */ /* 0x080fe20000410000 */
[----:B--2---:R-:W-:Y:S01]  /*54d0*/  LEA R10, P0, R100, UR6, 0x2 ;  /* 0x00000006640a7c11 */ /* 0x004fe2000f8010ff */
[----:B------:R-:W-:Y:S01]  /*54e0*/  FMUL.FTZ R59, R59, R76 ;  /* 0x0000004c3b3b7220 */ /* 0x000fe20000410000 */
[----:B------:R-:W-:-:S04]  /*54f0*/  IADD3 R79, R101, R79, RZ ;  /* 0x0000004f654f7210 */ /* 0x000fc80007ffe0ff */
[----:B------:R-:W-:-:S05]  /*5500*/  LEA.HI.X R11, R100, UR7, R79, 0x2, P0 ;  /* 0x00000007640b7c11 */ /* 0x000fca00080f144f */
[----:B------:R2:W-:Y:S02]  /*5510*/  STG.E.64 desc[UR8][R10.64], R58 ;  /* 0x0000003a0a007986 */ /* 0x0005e4000c101b08 */
.L_x_2434:
[----:B------:R-:W-:Y:S05]  /*5520*/  BSYNC B0 ;  /* 0x0000000000007941 */ /* 0x000fea0003800000 */
.L_x_2433:
[----:B------:R-:W5:Y:S01]  /*5530*/  LDC R3, c[0x0][0x10] ;  /* 0x00000400ff037b82 */ /* 0x000f620000000800 */
[----:B------:R-:W-:Y:S02]  /*5540*/  IADD3 R6, R6, 0x1, RZ ;  /* 0x0000000106067810 */ /* 0x000fe40007ffe0ff */
[----:B-----5:R-:W-:-:S04]  /*5550*/  IADD3 R96, R3, R96, RZ ;  /* 0x0000006003607210 */ /* 0x020fc80007ffe0ff */
[----:B------:R-:W-:-:S13]  /*5560*/  ISETP.GE.AND P0, PT, R96, UR4, PT ;  /* 0x0000000460007c0c */ /* 0x000fda000bf06270 */
[----:B------:R-:W-:Y:S05]  /*5570*/  @!P0 BRA `(.L_x_2435) ;  /* 0xffffffac00248947 */ /* 0x000fea000383ffff */
.L_x_2383:
[----:B------:R-:W5:Y:S01]  /*5580*/  LDC R4, c[0x0][0xc] ;  /* 0x00000300ff047b82 */ /* 0x000f620000000800 */
[----:B------:R-:W-:Y:S01]  /*5590*/  ISETP.NE.AND P1, PT, R97, RZ, PT ;  /* 0x000000ff6100720c */ /* 0x000fe20003f25270 */
[----:B------:R-:W-:Y:S06]  /*55a0*/  BSSY B0, `(.L_x_2436) ;  /* 0x0000011000007945 */ /* 0x000fec0003800000 */
[----:B------:R-:W0:Y:S08]  /*55b0*/  LDC R7, c[0x0][0x10] ;  /* 0x00000400ff077b82 */ /* 0x000e300000000800 */
[----:B------:R-:W1:Y:S01]  /*55c0*/  LDC.64 R2, c[0x0][0x258] ;  /* 0x00009600ff027b82 */ /* 0x000e620000000a00 */
[----:B-----5:R-:W-:-:S02]  /*55d0*/  ISETP.NE.AND P0, PT, R4, 0x1, PT ;  /* 0x000000010400780c */ /* 0x020fc40003f05270 */
[----:B0-----:R-:W-:-:S04]  /*55e0*/  SHF.L.U32 R0, R7, 0x1, RZ ;  /* 0x0000000107007819 */ /* 0x001fc800000006ff */
[----:B------:R-:W-:-:S05]  /*55f0*/  SEL R5, R0, RZ, P0 ;  /* 0x000000ff00057207 */ /* 0x000fca0000000000 */
[----:B-1----:R-:W-:Y:S01]  /*5600*/  IMAD.WIDE.U32 R2, R5, 0x4, R2 ;  /* 0x0000000405027825 */ /* 0x002fe200078e0002 */
        /* <DEDUP_REMOVED lines=10> */
.L_x_2437:
[----:B------:R-:W-:Y:S05]  /*56b0*/  BSYNC B0 ;  /* 0x0000000000007941 */ /* 0x000fea0003800000 */
.L_x_2436:
        /* <DEDUP_REMOVED lines=11> */
.L_x_2439:
[----:B------:R-:W5:Y:S04]  /*5770*/  LDG.E.STRONG.GPU R5, desc[UR8][R2.64] ;  /* 0x0000000802057981 */ /* 0x000f68000c1ef900 */
[----:B-----5:R-:W-:Y:S01]  /*5780*/  CCTL.IVALL ;  /* 0x00000000ff00798f */ /* 0x020fe20002000000 */
[----:B------:R-:W-:Y:S05]  /*5790*/  YIELD ;  /* 0x0000000000007946 */ /* 0x000fea0003800000 */
[----:B------:R-:W-:-:S13]  /*57a0*/  ISETP.NE.AND P0, PT, R5, R0, PT ;  /* 0x000000000500720c */ /* 0x000fda0003f05270 */
[----:B------:R-:W-:Y:S05]  /*57b0*/  @P0 BRA `(.L_x_2439) ;  /* 0xfffffffc00ec0947 */ /* 0x000fea000383ffff */
.L_x_2438:
[----:B------:R-:W-:Y:S05]  /*57c0*/  WARPSYNC.ALL ;  /* 0x0000000000007948 */ /* 0x000fea0003800000 */
[----:B------:R-:W0:Y:S08]  /*57d0*/  LDC.64 R22, c[0x0][0x288] ;  /* 0x0000a200ff167b82 */ /* 0x000e300000000a00 */
[----:B------:R-:W-:Y:S01]  /*57e0*/  BAR.SYNC.DEFER_BLOCKING 0x0 ;  /* 0x0000000000007b1d */ /* 0x000fe20000010000 */
[----:B0-----:R-:W-:-:S04]  /*57f0*/  LEA.HI R0, P0, R23, R22, RZ, 0x1 ;  /* 0x0000001617007211 */ /* 0x001fc800078108ff */
[----:B------:R-:W-:-:S04]  /*5800*/  IADD3.X R3, RZ, R23, RZ, P0, !PT ;  /* 0x00000017ff037210 */ /* 0x000fc800007fe4ff */
        /* <DEDUP_REMOVED lines=8> */
[----:B--234-:R-:W0:Y:S01]  /*5890*/  LDC.64 R14, c[0x0][0x218] ;  /* 0x00008600ff0e7b82 */ /* 0x01ce220000000a00 */
        /* <DEDUP_REMOVED lines=10> */
.L_x_2440:
        /* <DEDUP_REMOVED lines=23> */
.L_x_2441:
        /* <DEDUP_REMOVED lines=13> */
.L_x_5684:


//--------------------- .text._Z35group_norm_nhwc_bwd_one_pass_kernelI11Fp32IOFp32WLi128ELi128ELi512EEv26Group_norm_nhwc_bwd_params --------------------------
	.section	.text._Z35group_norm_nhwc_bwd_one_pass_kernelI11Fp32IOFp32WLi128ELi128ELi512EEv26Group_norm_nhwc_bwd_params,"ax",@progbits
	.align	128
        .global         _Z35group_norm_nhwc_bwd_one_pass_kernelI11Fp32IOFp32WLi128ELi128ELi512EEv26Group_norm_nhwc_bwd_params
        .type           _Z35group_norm_nhwc_bwd_one_pass_kernelI11Fp32IOFp32WLi128ELi128ELi512EEv26Group_norm_nhwc_bwd_params,@function
        .size           _Z35group_norm_nhwc_bwd_one_pass_kernelI11Fp32IOFp32WLi128ELi128ELi512EEv26Group_norm_nhwc_bwd_params,(.L_x_5685 - _Z35group_norm_nhwc_bwd_one_pass_kernelI11Fp32IOFp32WLi128ELi128ELi512EEv26Group_norm_nhwc_bwd_params)
        .other          _Z35group_norm_nhwc_bwd_one_pass_kernelI11Fp32IOFp32WLi128ELi128ELi512EEv26Group_norm_nhwc_bwd_params,@"STO_CUDA_ENTRY STV_DEFAULT"
_Z35group_norm_nhwc_bwd_one_pass_kernelI11Fp32IOFp32WLi128ELi128ELi512EEv26Group_norm_nhwc_bwd_params:
.text._Z35group_norm_nhwc_bwd_one_pass_kernelI11Fp32IOFp32WLi128ELi128ELi512EEv26Group_norm_nhwc_bwd_params:
        /* <DEDUP_REMOVED lines=18> */
[----:B------:R-:W2:Y:S01]  /*0120*/  LDC.64 R12, c[0x0][0x288] ;  /* 0x0000a200ff0c7b82 */ /* 0x000ea20000000a00 */
[----:B------:R-:W-:Y:S01]  /*0130*/  MOV R14, R2 ;  /* 0x00000002000e7202 */ /* 0x000fe20000000f00 */
        /* <DEDUP_REMOVED lines=35> */
[----:B------:R-:W-:Y:S02]  /*0370*/  IADD3 R6, R3, 0x50, RZ ;  /* 0x0000005003067810 */ /* 0x000fe40007ffe0ff */
[----:B------:R-:W-:-:S02]  /*0380*/  LOP3.LUT R89, R89, 0xfffffff7, RZ, 0xc0, !PT ;  /* 0xfffffff759597812 */ /* 0x000fc400078ec0ff */
[----:B------:R-:W-:Y:S02]  /*0390*/  SHF.R.S32.HI R5, RZ, 0x1f, R0 ;  /* 0x0000001fff057819 */ /* 0x000fe40000011400 */
[----:B------:R-:W-:Y:S02]  /*03a0*/  @P0 LOP3.LUT R89, R89, 0x8, RZ, 0xfc, !PT ;  /* 0x0000000859590812 */ /* 0x000fe400078efcff */
[----:B------:R-:W-:Y:S02]  /*03b0*/  ISETP.LT.U32.AND P0, PT, R0, UR6, PT ;  /* 0x0000000600007c0c */ /* 0x000fe4000bf01070 */
[----:B------:R-:W-:Y:S02]  /*03c0*/  SHF.R.S32.HI R0, RZ, 0x1f, R6 ;  /* 0x0000001fff007819 */ /* 0x000fe40000011406 */
[----:B------:R-:W-:Y:S02]  /*03d0*/  ISETP.LT.AND.EX P0, PT, R5, UR7, !P4, P0 ;  /* 0x0000000705007c0c */ /* 0x000fe4000e701300 */
[----:B------:R-:W-:-:S02]  /*03e0*/  ISETP.LT.U32.AND P1, PT, R6, UR6, PT ;  /* 0x0000000606007c0c */ /* 0x000fc4000bf21070 */
[----:B------:R-:W-:Y:S02]  /*03f0*/  IADD3 R5, R3, 0x58, RZ ;  /* 0x0000005803057810 */ /* 0x000fe40007ffe0ff */
[----:B------:R-:W-:Y:S02]  /*0400*/  ISETP.LT.AND.EX P1, PT, R0, UR7, !P4, P1 ;  /* 0x0000000700007c0c */ /* 0x000fe4000e721310 */
[----:B------:R-:W-:Y:S02]  /*0410*/  SHF.R.S32.HI R0, RZ, 0x1f, R5 ;  /* 0x0000001fff007819 */ /* 0x000fe40000011405 */
[----:B------:R-:W-:Y:S02]  /*0420*/  ISETP.LT.U32.AND P2, PT, R5, UR6, PT ;  /* 0x0000000605007c0c */ /* 0x000fe4000bf41070 */
[----:B------:R-:W-:Y:S02]  /*0430*/  SHF.R.S32.HI R5, RZ, 0x1f, R3 ;  /* 0x0000001fff057819 */ /* 0x000fe40000011403 */
[----:B------:R-:W-:-:S02]  /*0440*/  ISETP.LT.U32.AND P3, PT, R3, UR6, PT ;  /* 0x0000000603007c0c */ /* 0x000fc4000bf61070 */
[----:B------:R-:W-:Y:S02]  /*0450*/  LOP3.LUT R89, R89, 0xfffffdff, RZ, 0xc0, !PT ;  /* 0xfffffdff59597812 */ /* 0x000fe400078ec0ff */
[----:B------:R-:W-:Y:S02]  /*0460*/  ISETP.LT.AND.EX P3, PT, R5, UR7, !P4, P3 ;  /* 0x0000000705007c0c */ /* 0x000fe4000e761330 */
[C---:B------:R-:W-:Y:S02]  /*0470*/  IADD3 R6, R3.reuse, 0x8, RZ ;  /* 0x0000000803067810 */ /* 0x040fe40007ffe0ff */
[----:B------:R-:W-:Y:S02]  /*0480*/  IADD3 R7, R3, 0x10, RZ ;  /* 0x0000001003077810 */ /* 0x000fe40007ffe0ff */
[----:B------:R-:W-:Y:S02]  /*0490*/  SHF.R.S32.HI R9, RZ, 0x1f, R6 ;  /* 0x0000001fff097819 */ /* 0x000fe40000011406 */
[----:B------:R-:W-:-:S02]  /*04a0*/  SHF.R.S32.HI R11, RZ, 0x1f, R7 ;  /* 0x0000001fff0b7819 */ /* 0x000fc40000011407 */
[----:B------:R-:W-:Y:S02]  /*04b0*/  ISETP.LT.U32.AND P5, PT, R7, UR6, PT ;  /* 0x0000000607007c0c */ /* 0x000fe4000bfa1070 */
[----:B------:R-:W-:Y:S02]  /*04c0*/  ISETP.LT.AND.EX P2, PT, R0, UR7, !P4, P2 ;  /* 0x0000000700007c0c */ /* 0x000fe4000e741320 */
[----:B------:R-:W-:Y:S02]  /*04d0*/  @P3 LOP3.LUT R89, R89, 0x200, RZ, 0xfc, !PT ;  /* 0x0000020059593812 */ /* 0x000fe400078efcff */
[----:B------:R-:W-:Y:S01]  /*04e0*/  ISETP.LT.U32.AND P3, PT, R6, UR6, PT ;  /* 0x0000000606007c0c */ /* 0x000fe2000bf61070 */
[----:B------:R-:W-:Y:S01]  /*04f0*/  UIADD3 UR6, UR5, 0xa0, URZ ;  /* 0x000000a005067890 */ /* 0x000fe2000fffe03f */
[----:B--2---:R-:W-:Y:S02]  /*0500*/  LEA R15, R13, R13, 0x1 ;  /* 0x0000000d0d0f7211 */ /* 0x004fe400078e08ff */
[----:B------:R-:W-:-:S02]  /*0510*/  ISETP.LT.AND.EX P3, PT, R9, UR7, !P4, P3 ;  /* 0x0000000709007c0c */ /* 0x000fc4000e761330 */
[----:B------:R-:W-:Y:S01]  /*0520*/  ISETP.LT.AND.EX P4, PT, R11, UR7, !P4, P5 ;  /* 0x000000070b007c0c */ /* 0x000fe2000e781350 */
[----:B------:R-:W0:Y:S01]  /*0530*/  S2UR UR7, SR_CgaCtaId ;  /* 0x00000000000779c3 */ /* 0x000e220000008800 */
[----:B------:R-:W-:Y:S02]  /*0540*/  LEA.HI R80, P5, R13, R12, RZ, 0x1 ;  /* 0x0000000c0d507211 */ /* 0x000fe400078b08ff */
[----:B------:R-:W-:Y:S02]  /*0550*/  IADD3 R78, R3, 0x78, RZ ;  /* 0x00000078034e7810 */ /* 0x000fe40007ffe0ff */
[----:B------:R-:W-:Y:S01]  /*0560*/  IADD3.X R17, RZ, R13, RZ, P5, !PT ;  /* 0x0000000dff117210 */ /* 0x000fe20002ffe4ff */
[----:B------:R-:W-:-:S03]  /*0570*/  IMAD.WIDE.U32 R12, R12, 0x3, RZ ;  /* 0x000000030c0c7825 */ /* 0x000fc600078e00ff */
[----:B------:R-:W-:Y:S02]  /*0580*/  SHF.R.S64 R80, R80, 0x1, R17 ;  /* 0x0000000150507819 */ /* 0x000fe40000001011 */
[----:B------:R-:W-:Y:S02]  /*0590*/  IADD3 R13, R13, R15, RZ ;  /* 0x0000000f0d0d7210 */ /* 0x000fe40007ffe0ff */
[----:B------:R-:W-:Y:S02]  /*05a0*/  SHF.R.S32.HI R15, RZ, 0x1f, R88 ;  /* 0x0000001fff0f7819 */ /* 0x000fe40000011458 */
[----:B------:R-:W-:Y:S01]  /*05b0*/  LEA.HI R81, P5, R13, R12, RZ, 0x1 ;  /* 0x0000000c0d517211 */ /* 0x000fe200078b08ff */
[----:B------:R-:W-:Y:S01]  /*05c0*/  HFMA2.MMA R12, -RZ, RZ, 0, 0 ;  /* 0x00000000ff0c7435 */ /* 0x000fe200000001ff */
[----:B------:R-:W-:Y:S02]  /*05d0*/  LEA.HI R0, R15, R88, RZ, 0x5 ;  /* 0x000000580f007211 */ /* 0x000fe400078f28ff */
[----:B------:R-:W-:-:S02]  /*05e0*/  IADD3.X R18, RZ, R13, RZ, P5, !PT ;  /* 0x0000000dff127210 */ /* 0x000fc40002ffe4ff */
[----:B------:R-:W2:Y:S01]  /*05f0*/  LDC R13, c[0x0][0x10] ;  /* 0x00000400ff0d7b82 */ /* 0x000ea20000000800 */
[----:B------:R-:W-:Y:S01]  /*0600*/  SHF.R.S32.HI R0, RZ, 0x5, R0 ;  /* 0x00000005ff007819 */ /* 0x000fe20000011400 */
[----:B0-----:R-:W-:Y:S01]  /*0610*/  ULEA UR5, UR7, UR5, 0x18 ;  /* 0x0000000507057291 */ /* 0x001fe2000f8ec03f */
[----:B------:R-:W-:Y:S01]  /*0620*/  SHF.R.S32.HI R17, RZ, 0x1, R17 ;  /* 0x00000001ff117819 */ /* 0x000fe20000011411 */
[----:B------:R-:W-:Y:S01]  /*0630*/  ULEA UR6, UR7, UR6, 0x18 ;  /* 0x0000000607067291 */ /* 0x000fe2000f8ec03f */
[----:B------:R-:W-:-:S03]  /*0640*/  SHF.R.S64 R81, R81, 0x1, R18 ;  /* 0x0000000151517819 */ /* 0x000fc60000001012 */
[----:B------:R-:W0:Y:S01]  /*0650*/  LDC R8, c[0x0][0xc] ;  /* 0x00000300ff087b82 */ /* 0x000e220000000800 */
[----:B------:R-:W-:Y:S01]  /*0660*/  LEA R79, R0, UR5, 0x3 ;  /* 0x00000005004f7c11 */ /* 0x000fe2000f8e18ff */
[----:B------:R-:W-:Y:S01]  /*0670*/  ULDC.U8 UR7, c[0x0][0x2a4] ;  /* 0x0000a90000077ab9 */ /* 0x000fe20000000000 */
[----:B------:R-:W-:Y:S02]  /*0680*/  SHF.R.S32.HI R0, RZ, 0x1, R18 ;  /* 0x00000001ff007819 */ /* 0x000fe40000011412 */
[----:B------:R-:W-:Y:S02]  /*0690*/  LOP3.LUT R15, R16, 0x7e, RZ, 0xc0, !PT ;  /* 0x0000007e100f7812 */ /* 0x000fe400078ec0ff */
[----:B------:R-:W-:Y:S02]  /*06a0*/  LEA R82, R88, UR6, 0x4 ;  /* 0x0000000658527c11 */ /* 0x000fe4000f8e20ff */
[----:B------:R-:W-:Y:S02]  /*06b0*/  SHF.L.U64.HI R84, R80, 0x2, R17 ;  /* 0x0000000250547819 */ /* 0x000fe40000010211 */
[----:B------:R-:W-:Y:S01]  /*06c0*/  SHF.L.U64.HI R85, R81, 0x2, R0 ;  /* 0x0000000251557819 */ /* 0x000fe20000010200 */
[----:B--2---:R-:W-:Y:S01]  /*06d0*/  IMAD R76, R13, UR10, R2 ;  /* 0x0000000a0d4c7c24 */ /* 0x004fe2000f8e0202 */
[----:B0-----:R-:W-:-:S04]  /*06e0*/  LOP3.LUT R77, R8, 0x3, RZ, 0xc0, !PT ;  /* 0x00000003084d7812 */ /* 0x001fc800078ec0ff */
[----:B-1----:R-:W-:-:S07]  /*06f0*/  IADD3 R83, -R77, R8, RZ ;  /* 0x000000084d537210 */ /* 0x002fce0007ffe1ff */
.L_x_2525:
[----:B0-2---:R-:W0:Y:S01]  /*0700*/  LDC R23, c[0x0][0x2a0] ;  /* 0x0000a800ff177b82 */ /* 0x005e220000000800 */
[----:B------:R-:W-:Y:S01]  /*0710*/  LOP3.LUT P6, RZ, R89, 0x200, RZ, 0xc0, !PT ;  /* 0x0000020059ff7812 */ /* 0x000fe200078cc0ff */
[----:B------:R-:W-:Y:S01]  /*0720*/  ULDC.64 UR12, c[0x0][0x298] ;  /* 0x0000a600000c7ab9 */ /* 0x000fe20000000a00 */
[----:B------:R-:W-:Y:S02]  /*0730*/  P2R R20, PR, RZ, 0x8 ;  /* 0x00000008ff147803 */ /* 0x000fe40000000000 */
[----:B------:R-:W-:Y:S02]  /*0740*/  P2R R110, PR, RZ, 0x4 ;  /* 0x00000004ff6e7803 */ /* 0x000fe40000000000 */
[C---:B-1----:R-:W-:Y:S01]  /*0750*/  IADD3 R25, R3.reuse, 0x60, RZ ;  /* 0x0000006003197810 */ /* 0x042fe20007ffe0ff */
[----:B------:R-:W1:Y:S01]  /*0760*/  @P3 LDC.64 R30, c[0x0][0x230] ;  /* 0x00008c00ff1e3b82 */ /* 0x000e620000000a00 */
[----:B------:R-:W-:Y:S02]  /*0770*/  P2R R97, PR, RZ, 0x2 ;  /* 0x00000002ff617803 */ /* 0x000fe40000000000 */
[----:B------:R-:W-:-:S05]  /*0780*/  IADD3 R27, R3, 0x68, RZ ;  /* 0x00000068031b7810 */ /* 0x000fca0007ffe0ff */
        /* <DEDUP_REMOVED lines=95> */
[----:B------:R-:W-:-:S05]  /*0d80*/  @P3 IMAD.WIDE.U32 R16, R4, R18, R16 ;  /* 0x0000001204103225 */ /* 0x000fca00078e0010 */
        /* <DEDUP_REMOVED lines=84> */
[----:B------:R-:W-:-:S06]  /*12d0*/  @P0 MOV R17, R125 ;  /* 0x0000007d00110202 */ /* 0x000fcc0000000f00 */
[----:B------:R-:W0:Y:S01]  /*12e0*/  @P3 LDC.64 R104, c[0x0][0x228] ;  /* 0x00008a00ff683b82 */ /* 0x000e220000000a00 */
[C---:B------:R-:W-:Y:S01]  /*12f0*/  @P0 IMAD R19, R21.reuse, R19, R0 ;  /* 0x0000001315130224 */ /* 0x040fe200078e0200 */
[----:B------:R-:W-:Y:S01]  /*1300*/  P2R R0, PR, RZ, 0x1 ;  /* 0x00000001ff007803 */ /* 0x000fe20000000000 */
[----:B------:R-:W-:Y:S01]  /*1310*/  @P0 IMAD.WIDE.U32 R16, R21, R18, R16 ;  /* 0x0000001215100225 */ /* 0x000fe200078e0010 */
[----:B------:R-:W-:-:S04]  /*1320*/  IADD3 R21, R3, 0x50, RZ ;  /* 0x0000005003157810 */ /* 0x000fc80007ffe0ff */
[----:B------:R-:W-:Y:S02]  /*1330*/  @P0 IADD3 R17, R17, R19, RZ ;  /* 0x0000001311110210 */ /* 0x000fe40007ffe0ff */
[----:B------:R-:W2:Y:S01]  /*1340*/  @P0 LDC.64 R18, c[0x0][0x228] ;  /* 0x00008a00ff120b82 */ /* 0x000ea20000000a00 */
[C---:B------:R-:W-:Y:S02]  /*1350*/  @P0 SHF.L.U32 R37, R16.reuse, 0x2, RZ ;  /* 0x0000000210250819 */ /* 0x040fe400000006ff */
[----:B------:R-:W-:Y:S02]  /*1360*/  @P0 SHF.L.U64.HI R16, R16, 0x2, R17 ;  /* 0x0000000210100819 */ /* 0x000fe40000010211 */
[----:B----4-:R-:W-:Y:S02]  /*1370*/  @P0 IADD3 R68, P5, R37, R68, RZ ;  /* 0x0000004425440210 */ /* 0x010fe40007fbe0ff */
[----:B------:R-:W-:Y:S02]  /*1380*/  SHF.R.S32.HI R17, RZ, 0x1f, R21 ;  /* 0x0000001fff117819 */ /* 0x000fe40000011415 */
[----:B------:R-:W-:-:S02]  /*1390*/  @P0 IADD3.X R69, R16, R69, RZ, P5, !PT ;  /* 0x0000004510450210 */ /* 0x000fc40002ffe4ff */
[----:B--2---:R-:W-:-:S04]  /*13a0*/  @P0 IADD3 R36, P5, R37, R18, RZ ;  /* 0x0000001225240210 */ /* 0x004fc80007fbe0ff */
[----:B------:R-:W-:Y:S02]  /*13b0*/  @P0 IADD3.X R37, R16, R19, RZ, P5, !PT ;  /* 0x0000001310250210 */ /* 0x000fe40002ffe4ff */
[----:B------:R-:W2:Y:S02]  /*13c0*/  @P1 LDC.64 R18, c[0x0][0x288] ;  /* 0x0000a200ff121b82 */ /* 0x000ea40000000a00 */
[----:B--2---:R-:W-:Y:S01]  /*13d0*/  @P1 IMAD R16, R17, R18, RZ ;  /* 0x0000001211101224 */ /* 0x004fe200078e02ff */
[----:B------:R-:W-:-:S03]  /*13e0*/  @P1 MOV R17, R125 ;  /* 0x0000007d00111202 */ /* 0x000fc60000000f00 */
[----:B------:R-:W-:Y:S01]  /*13f0*/  @P1 IMAD R19, R21, R19, R16 ;  /* 0x0000001315131224 */ /* 0x000fe200078e0210 */
[----:B------:R-:W-:-:S05]  /*1400*/  @P1 MOV R16, R122 ;  /* 0x0000007a00101202 */ /* 0x000fca0000000f00 */
[----:B------:R-:W-:Y:S01]  /*1410*/  @P1 IMAD.WIDE.U32 R16, R21, R18, R16 ;  /* 0x0000001215101225 */ /* 0x000fe200078e0010 */
[----:B------:R-:W-:-:S04]  /*1420*/  IADD3 R21, R3, 0x58, RZ ;  /* 0x0000005803157810 */ /* 0x000fc80007ffe0ff */
[----:B------:R-:W-:Y:S02]  /*1430*/  @P1 IADD3 R17, R17, R19, RZ ;  /* 0x0000001311111210 */ /* 0x000fe40007ffe0ff */
[----:B------:R-:W2:Y:S01]  /*1440*/  @P1 LDC.64 R18, c[0x0][0x228] ;  /* 0x00008a00ff121b82 */ /* 0x000ea20000000a00 */
[C---:B------:R-:W-:Y:S02]  /*1450*/  @P1 SHF.L.U32 R75, R16.reuse, 0x2, RZ ;  /* 0x00000002104b1819 */ /* 0x040fe400000006ff */
[----:B------:R-:W-:Y:S02]  /*1460*/  @P1 SHF.L.U64.HI R16, R16, 0x2, R17 ;  /* 0x0000000210101819 */ /* 0x000fe40000010211 */
[----:B------:R-:W-:Y:S02]  /*1470*/  @P1 IADD3 R108, P5, R75, R108, RZ ;  /* 0x0000006c4b6c1210 */ /* 0x000fe40007fbe0ff */
        /* <DEDUP_REMOVED lines=10> */
[----:B------:R-:W-:-:S04]  /*1520*/  SHF.R.U32.HI R21, RZ, 0x6, R88 ;  /* 0x00000006ff157819 */ /* 0x000fc80000011658 */
[----:B------:R-:W-:Y:S02]  /*1530*/  @P2 IADD3 R17, R17, R19, RZ ;  /* 0x0000001311112210 */ /* 0x000fe40007ffe0ff */
[----:B------:R-:W2:Y:S01]  /*1540*/  @P2 LDC.64 R18, c[0x0][0x228] ;  /* 0x00008a00ff122b82 */ /* 0x000ea20000000a00 */
[C---:B------:R-:W-:Y:S02]  /*1550*/  @P2 SHF.L.U32 R103, R16.reuse, 0x2, RZ ;  /* 0x0000000210672819 */ /* 0x040fe400000006ff */
[----:B------:R-:W-:Y:S02]  /*1560*/  @P2 SHF.L.U64.HI R16, R16, 0x2, R17 ;  /* 0x0000000210102819 */ /* 0x000fe40000010211 */
[----:B------:R-:W-:-:S04]  /*1570*/  @P2 IADD3 R72, P5, R103, R72, RZ ;  /* 0x0000004867482210 */ /* 0x000fc80007fbe0ff */
[----:B------:R-:W-:Y:S02]  /*1580*/  @P2 IADD3.X R73, R16, R73, RZ, P5, !PT ;  /* 0x0000004910492210 */ /* 0x000fe40002ffe4ff */
[----:B--2---:R-:W-:-:S04]  /*1590*/  @P2 IADD3 R102, P5, R103, R18, RZ ;  /* 0x0000001267662210 */ /* 0x004fc80007fbe0ff */
[----:B------:R-:W-:Y:S02]  /*15a0*/  @P2 IADD3.X R103, R16, R19, RZ, P5, !PT ;  /* 0x0000001310672210 */ /* 0x000fe40002ffe4ff */
[----:B------:R-:W2:Y:S01]  /*15b0*/  LDC R16, c[0x0][0x2ac] ;  /* 0x0000ab00ff107b82 */ /* 0x000ea20000000800 */
[----:B------:R-:W-:Y:S01]  /*15c0*/  SHF.R.S32.HI R19, RZ, 0x1f, R25 ;  /* 0x0000001fff137819 */ /* 0x000fe20000011419 */
[----:B--2---:R-:W-:-:S05]  /*15d0*/  IMAD R21, R16, UR10, R21 ;  /* 0x0000000a10157c24 */ /* 0x004fca000f8e0215 */
[----:B------:R-:W-:-:S04]  /*15e0*/  IADD3 R16, R21, 0x60, RZ ;  /* 0x0000006015107810 */ /* 0x000fc80007ffe0ff */
[----:B------:R-:W-:Y:S02]  /*15f0*/  SHF.R.S32.HI R17, RZ, 0x1f, R16 ;  /* 0x0000001fff117819 */ /* 0x000fe40000011410 */
[----:B------:R-:W-:-:S04]  /*1600*/  ISETP.GE.U32.AND P5, PT, R16, UR12, PT ;  /* 0x0000000c10007c0c */ /* 0x000fc8000bfa6070 */
[----:B------:R-:W-:-:S04]  /*1610*/  ISETP.GE.AND.EX P5, PT, R17, UR13, PT, P5 ;  /* 0x0000000d11007c0c */ /* 0x000fc8000bfa6350 */
[----:B------:R-:W-:-:S13]  /*1620*/  ISETP.LT.U32.AND P2, PT, R88, 0x200, !P5 ;  /* 0x000002005800780c */ /* 0x000fda0006f41070 */
[----:B------:R-:W2:Y:S08]  /*1630*/  @P2 LDC.64 R16, c[0x0][0x288] ;  /* 0x0000a200ff102b82 */ /* 0x000eb00000000a00 */
[----:B------:R-:W3:Y:S01]  /*1640*/  @P2 LDC.64 R56, c[0x0][0x230] ;  /* 0x00008c00ff382b82 */ /* 0x000ee20000000a00 */
[----:B--2---:R-:W-:Y:S01]  /*1650*/  @P2 IMAD R18, R19, R16, RZ ;  /* 0x0000001013122224 */ /* 0x004fe200078e02ff */
[----:B------:R-:W-:-:S03]  /*1660*/  @P2 MOV R19, R125 ;  /* 0x0000007d00132202 */ /* 0x000fc60000000f00 */
[----:B------:R-:W-:Y:S01]  /*1670*/  @P2 IMAD R23, R25, R17, R18 ;  /* 0x0000001119172224 */ /* 0x000fe200078e0212 */
[----:B------:R-:W-:-:S05]  /*1680*/  @P2 MOV R18, R122 ;  /* 0x0000007a00122202 */ /* 0x000fca0000000f00 */
[----:B------:R-:W-:Y:S02]  /*1690*/  @P2 IMAD.WIDE.U32 R16, R25, R16, R18 ;  /* 0x0000001019102225 */ /* 0x000fe400078e0012 */
[----:B------:R-:W2:Y:S03]  /*16a0*/  @P2 LDC.64 R18, c[0x0][0x228] ;  /* 0x00008a00ff122b82 */ /* 0x000ea60000000a00 */
[----:B------:R-:W-:Y:S02]  /*16b0*/  @P2 IADD3 R17, R17, R23, RZ ;  /* 0x0000001711112210 */ /* 0x000fe40007ffe0ff */
[C---:B------:R-:W-:Y:S02]  /*16c0*/  @P2 SHF.L.U32 R23, R16.reuse, 0x2, RZ ;  /* 0x0000000210172819 */ /* 0x040fe400000006ff */
[----:B------:R-:W-:Y:S02]  /*16d0*/  @P2 SHF.L.U64.HI R16, R16, 0x2, R17 ;  /* 0x0000000210102819 */ /* 0x000fe40000010211 */
[----:B---3--:R-:W-:-:S04]  /*16e0*/  @P2 IADD3 R56, P5, R23, R56, RZ ;  /* 0x0000003817382210 */ /* 0x008fc80007fbe0ff */
[----:B------:R-:W-:Y:S02]  /*16f0*/  @P2 IADD3.X R57, R16, R57, RZ, P5, !PT ;  /* 0x0000003910392210 */ /* 0x000fe40002ffe4ff */
[----:B--2---:R-:W-:-:S04]  /*1700*/  @P2 IADD3 R22, P5, R23, R18, RZ ;  /* 0x0000001217162210 */ /* 0x004fc80007fbe0ff */
[----:B------:R-:W-:Y:S02]  /*1710*/  @P2 IADD3.X R23, R16, R19, RZ, P5, !PT ;  /* 0x0000001310172210 */ /* 0x000fe40002ffe4ff */
[----:B------:R-:W-:Y:S02]  /*1720*/  IADD3 R16, R21, 0x68, RZ ;  /* 0x0000006815107810 */ /* 0x000fe40007ffe0ff */
[----:B------:R-:W-:Y:S02]  /*1730*/  SHF.R.S32.HI R19, RZ, 0x1f, R27 ;  /* 0x0000001fff137819 */ /* 0x000fe4000001141b */
        /* <DEDUP_REMOVED lines=16> */
[----:B---3--:R-:W-:Y:S02]  /*1840*/  @P1 IADD3 R86, P5, R17, R86, RZ ;  /* 0x0000005611561210 */ /* 0x008fe40007fbe0ff */
[----:B------:R-:W-:Y:S02]  /*1850*/  SHF.R.S32.HI R19, RZ, 0x1f, R27 ;  /* 0x0000001fff137819 */ /* 0x000fe4000001141b */
[----:B------:R-:W-:-:S02]  /*1860*/  @P1 IADD3.X R87, R16, R87, RZ, P5, !PT ;  /* 0x0000005710571210 */ /* 0x000fc40002ffe4ff */
[----:B--2---:R-:W-:-:S04]  /*1870*/  @P1 IADD3 R24, P5, R17, R24, RZ ;  /* 0x0000001811181210 */ /* 0x004fc80007fbe0ff */
[----:B------:R-:W-:Y:S02]  /*1880*/  @P1 IADD3.X R25, R16, R25, RZ, P5, !PT ;  /* 0x0000001910191210 */ /* 0x000fe40002ffe4ff */
[C---:B------:R-:W-:Y:S02]  /*1890*/  IADD3 R16, R21.reuse, 0x70, RZ ;  /* 0x0000007015107810 */ /* 0x040fe40007ffe0ff */
[----:B------:R-:W-:Y:S02]  /*18a0*/  IADD3 R21, R21, 0x78, RZ ;  /* 0x0000007815157810 */ /* 0x000fe40007ffe0ff */
[----:B------:R-:W-:Y:S02]  /*18b0*/  SHF.R.S32.HI R17, RZ, 0x1f, R16 ;  /* 0x0000001fff117819 */ /* 0x000fe40000011410 */
[----:B------:R-:W-:-:S04]  /*18c0*/  ISETP.GE.U32.AND P5, PT, R16, UR12, PT ;  /* 0x0000000c10007c0c */ /* 0x000fc8000bfa6070 */
[----:B------:R-:W-:-:S04]  /*18d0*/  ISETP.GE.AND.EX P5, PT, R17, UR13, PT, P5 ;  /* 0x0000000d11007c0c */ /* 0x000fc8000bfa6350 */
[----:B------:R-:W-:-:S13]  /*18e0*/  ISETP.LT.U32.AND P5, PT, R88, 0x200, !P5 ;  /* 0x000002005800780c */ /* 0x000fda0006fa1070 */
[----:B------:R-:W2:Y:S08]  /*18f0*/  @P5 LDC.64 R16, c[0x0][0x288] ;  /* 0x0000a200ff105b82 */ /* 0x000eb00000000a00 */
[----:B------:R-:W3:Y:S08]  /*1900*/  @P5 LDC.64 R98, c[0x0][0x230] ;  /* 0x00008c00ff625b82 */ /* 0x000ef00000000a00 */
[----:B------:R-:W4:Y:S01]  /*1910*/  @P5 LDC.64 R54, c[0x0][0x228] ;  /* 0x00008a00ff365b82 */ /* 0x000f220000000a00 */
[----:B--2---:R-:W-:Y:S01]  /*1920*/  @P5 IMAD R18, R19, R16, RZ ;  /* 0x0000001013125224 */ /* 0x004fe200078e02ff */
[----:B------:R-:W-:-:S03]  /*1930*/  @P5 MOV R19, R125 ;  /* 0x0000007d00135202 */ /* 0x000fc60000000f00 */
[----:B------:R-:W-:Y:S01]  /*1940*/  @P5 IMAD R17, R27, R17, R18 ;  /* 0x000000111b115224 */ /* 0x000fe200078e0212 */
[----:B------:R-:W-:-:S05]  /*1950*/  @P5 MOV R18, R122 ;  /* 0x0000007a00125202 */ /* 0x000fca0000000f00 */
[----:B------:R-:W-:Y:S01]  /*1960*/  @P5 IMAD.WIDE.U32 R18, R27, R16, R18 ;  /* 0x000000101b125225 */ /* 0x000fe200078e0012 */
[----:B------:R-:W-:-:S04]  /*1970*/  SHF.R.S32.HI R16, RZ, 0x1f, R21 ;  /* 0x0000001fff107819 */ /* 0x000fc80000011415 */
[----:B------:R-:W-:Y:S02]  /*1980*/  @P5 IADD3 R19, R19, R17, RZ ;  /* 0x0000001113135210 */ /* 0x000fe40007ffe0ff */
[C---:B------:R-:W-:Y:S02]  /*1990*/  @P5 SHF.L.U32 R17, R18.reuse, 0x2, RZ ;  /* 0x0000000212115819 */ /* 0x040fe400000006ff */
[----:B------:R-:W-:Y:S02]  /*19a0*/  @P5 SHF.L.U64.HI R18, R18, 0x2, R19 ;  /* 0x0000000212125819 */ /* 0x000fe40000010213 */
[----:B---3--:R-:W-:Y:S02]  /*19b0*/  @P5 IADD3 R98, P6, R17, R98, RZ ;  /* 0x0000006211625210 */ /* 0x008fe40007fde0ff */
[----:B------:R-:W-:Y:S02]  /*19c0*/  SHF.R.S32.HI R19, RZ, 0x1f, R78 ;  /* 0x0000001fff137819 */ /* 0x000fe4000001144e */
[----:B------:R-:W-:-:S02]  /*19d0*/  @P5 IADD3.X R99, R18, R99, RZ, P6, !PT ;  /* 0x0000006312635210 */ /* 0x000fc400037fe4ff */
[----:B----4-:R-:W-:-:S04]  /*19e0*/  @P5 IADD3 R54, P6, R17, R54, RZ ;  /* 0x0000003611365210 */ /* 0x010fc80007fde0ff */
[----:B------:R-:W-:Y:S02]  /*19f0*/  @P5 IADD3.X R55, R18, R55, RZ, P6, !PT ;  /* 0x0000003712375210 */ /* 0x000fe400037fe4ff */
[----:B------:R-:W-:Y:S02]  /*1a00*/  ISETP.GE.U32.AND P6, PT, R21, UR12, PT ;  /* 0x0000000c15007c0c */ /* 0x000fe4000bfc6070 */
[----:B------:R-:W-:Y:S02]  /*1a10*/  IADD3 R21, R3, 0x18, RZ ;  /* 0x0000001803157810 */ /* 0x000fe40007ffe0ff */
        /* <DEDUP_REMOVED lines=13> */
[----:B---3--:R-:W-:Y:S02]  /*1af0*/  @P6 IADD3 R26, P0, R17, R26, RZ ;  /* 0x0000001a111a6210 */ /* 0x008fe40007f1e0ff */
[----:B------:R-:W-:Y:S02]  /*1b00*/  SHF.R.S32.HI R19, RZ, 0x1f, R21 ;  /* 0x0000001fff137819 */ /* 0x000fe40000011415 */
[----:B------:R-:W-:-:S02]  /*1b10*/  @P6 IADD3.X R27, R18, R27, RZ, P0, !PT ;  /* 0x0000001b121b6210 */ /* 0x000fc400007fe4ff */
[----:B----4-:R-:W-:Y:S02]  /*1b20*/  @P6 IADD3 R28, P0, R17, R28, RZ ;  /* 0x0000001c111c6210 */ /* 0x010fe40007f1e0ff */
[----:B------:R-:W2:Y:S02]  /*1b30*/  @P3 LDC.64 R16, c[0x0][0x288] ;  /* 0x0000a200ff103b82 */ /* 0x000ea40000000a00 */
[----:B------:R-:W-:Y:S01]  /*1b40*/  @P6 IADD3.X R29, R18, R29, RZ, P0, !PT ;  /* 0x0000001d121d6210 */ /* 0x000fe200007fe4ff */
        /* <DEDUP_REMOVED lines=11> */
[----:B------:R-:W0:Y:S02]  /*1c00*/  LDC.64 R16, c[0x0][0x248] ;  /* 0x00009200ff107b82 */ /* 0x000e240000000a00 */
[----:B------:R-:W-:Y:S02]  /*1c10*/  @P3 IADD3.X R105, R18, R105, RZ, P0, !PT ;  /* 0x0000006912693210 */ /* 0x000fe400007fe4ff */
[----:B------:R-:W-:Y:S01]  /*1c20*/  ISETP.NE.AND P3, PT, R20, RZ, PT ;  /* 0x000000ff1400720c */ /* 0x000fe20003f65270 */
[----:B0-----:R-:W-:-:S06]  /*1c30*/  IMAD.WIDE R94, R14, 0x8, R16 ;  /* 0x000000080e5e7825 */ /* 0x001fcc00078e0210 */
[----:B------:R-:W2:Y:S01]  /*1c40*/  LDG.E.64 R94, desc[UR8][R94.64] ;  /* 0x000000085e5e7981 */ /* 0x000ea2000c1e1b00 */
[----:B------:R-:W-:Y:S02]  /*1c50*/  MOV R96, 0x3f800000 ;  /* 0x3f80000000607802 */ /* 0x000fe40000000f00 */
[----:B------:R-:W-:Y:S02]  /*1c60*/  CS2R R92, SRZ ;  /* 0x00000000005c7805 */ /* 0x000fe4000001ff00 */
[----:B------:R-:W-:Y:S02]  /*1c70*/  MOV R16, RZ ;  /* 0x000000ff00107202 */ /* 0x000fe40000000f00 */
[----:B------:R-:W-:Y:S02]  /*1c80*/  CS2R R90, SRZ ;  /* 0x00000000005a7805 */ /* 0x000fe4000001ff00 */
[----:B------:R-:W-:Y:S02]  /*1c90*/  CS2R R18, SRZ ;  /* 0x0000000000127805 */ /* 0x000fe4000001ff00 */
[----:B------:R-:W-:Y:S01]  /*1ca0*/  CS2R R58, SRZ ;  /* 0x00000000003a7805 */ /* 0x000fe2000001ff00 */
[----:B------:R-:W5:Y:S04]  /*1cb0*/  @P2 LDG.E.64 R92, desc[UR8][R56.64] ;  /* 0x00000008385c2981 */ /* 0x000f68000c1e1b00 */
[----:B------:R0:W5:Y:S04]  /*1cc0*/  @P1 LDG.E.64 R90, desc[UR8][R86.64] ;  /* 0x00000008565a1981 */ /* 0x000168000c1e1b00 */
[----:B------:R1:W5:Y:S04]  /*1cd0*/  @P1 LDG.E.64 R18, desc[UR8][R24.64] ;  /* 0x0000000818121981 */ /* 0x000368000c1e1b00 */
[----:B------:R3:W5:Y:S01]  /*1ce0*/  @P5 LDG.E.64 R58, desc[UR8][R98.64] ;  /* 0x00000008623a5981 */ /* 0x000762000c1e1b00 */
[----:B0-----:R-:W-:-:S02]  /*1cf0*/  CS2R R86, SRZ ;  /* 0x0000000000567805 */ /* 0x001fc4000001ff00 */
[----:B-1----:R-:W-:Y:S02]  /*1d00*/  CS2R R24, SRZ ;  /* 0x0000000000187805 */ /* 0x002fe4000001ff00 */
[----:B---3--:R-:W-:-:S06]  /*1d10*/  CS2R R98, SRZ ;  /* 0x0000000000627805 */ /* 0x008fcc000001ff00 */
[----:B------:R0:W5:Y:S01]  /*1d20*/  @P3 LDG.E.64 R98, desc[UR8][R30.64] ;  /* 0x000000081e623981 */ /* 0x000162000c1e1b00 */
[----:B------:R-:W-:Y:S02]  /*1d30*/  LOP3.LUT P1, RZ, R89, 0x40, RZ, 0xc0, !PT ;  /* 0x0000004059ff7812 */ /* 0x000fe4000782c0ff */
[----:B0-----:R-:W-:Y:S01]  /*1d40*/  CS2R R30, SRZ ;  /* 0x00000000001e7805 */ /* 0x001fe2000001ff00 */
[----:B--2---:R-:W-:-:S05]  /*1d50*/  FFMA.FTZ R17, -R94, R94, R95 ;  /* 0x0000005e5e117223 */ /* 0x004fca000001015f */
[----:B------:R-:W-:-:S13]  /*1d60*/  FSETP.GTU.FTZ.AND P0, PT, R17, RZ, PT ;  /* 0x000000ff1100720b */ /* 0x000fda0003f1c000 */
[----:B------:R-:W0:Y:S02]  /*1d70*/  @P0 LDC R20, c[0x0][0x250] ;  /* 0x00009400ff140b82 */ /* 0x000e240000000800 */
[----:B0-----:R-:W-:Y:S01]  /*1d80*/  @P0 FADD.FTZ R20, R17, R20 ;  /* 0x0000001411140221 */ /* 0x001fe20000010000 */
[----:B------:R-:W-:-:S03]  /*1d90*/  MOV R17, RZ ;  /* 0x000000ff00117202 */ /* 0x000fc60000000f00 */
[----:B------:R0:W1:Y:S01]  /*1da0*/  @P0 MUFU.RSQ R96, R20 ;  /* 0x0000001400600308 */ /* 0x0000620000001400 */
[C---:B------:R-:W-:Y:S02]  /*1db0*/  LOP3.LUT P0, RZ, R89.reuse, 0x200, RZ, 0xc0, !PT ;  /* 0x0000020059ff7812 */ /* 0x040fe4000780c0ff */
[----:B------:R2:W5:Y:S01]  /*1dc0*/  @P2 LDG.E.64 R16, desc[UR8][R22.64] ;  /* 0x0000000816102981 */ /* 0x000562000c1e1b00 */
[----:B------:R-:W-:Y:S02]  /*1dd0*/  LOP3.LUT P2, RZ, R89, 0x80, RZ, 0xc0, !PT ;  /* 0x0000008059ff7812 */ /* 0x000fe4000784c0ff */
[----:B0-----:R-:W-:Y:S02]  /*1de0*/  CS2R R20, SRZ ;  /* 0x0000000000147805 */ /* 0x001fe4000001ff00 */
[----:B--2---:R-:W-:-:S06]  /*1df0*/  CS2R R22, SRZ ;  /* 0x0000000000167805 */ /* 0x004fcc000001ff00 */
[----:B------:R0:W5:Y:S04]  /*1e00*/  @P0 LDG.E.64 R86, desc[UR8][R52.64] ;  /* 0x0000000834560981 */ /* 0x000168000c1e1b00 */
[----:B------:R-:W5:Y:S01]  /*1e10*/  @P0 LDG.E.64 R24, desc[UR8][R50.64] ;  /* 0x0000000832180981 */ /* 0x000f62000c1e1b00 */
[----:B------:R-:W-:-:S03]  /*1e20*/  LOP3.LUT P0, RZ, R89, 0x10, RZ, 0xc0, !PT ;  /* 0x0000001059ff7812 */ /* 0x000fc6000780c0ff */
[----:B------:R2:W5:Y:S01]  /*1e30*/  @P5 LDG.E.64 R20, desc[UR8][R54.64] ;  /* 0x0000000836145981 */ /* 0x000562000c1e1b00 */
[----:B0-----:R-:W-:Y:S02]  /*1e40*/  CS2R R52, SRZ ;  /* 0x0000000000347805 */ /* 0x001fe4000001ff00 */
[----:B------:R-:W-:Y:S01]  /*1e50*/  LOP3.LUT P5, RZ, R89, 0x20, RZ, 0xc0, !PT ;  /* 0x0000002059ff7812 */ /* 0x000fe200078ac0ff */
[----:B------:R0:W5:Y:S04]  /*1e60*/  @P6 LDG.E.64 R22, desc[UR8][R28.64] ;  /* 0x000000081c166981 */ /* 0x000168000c1e1b00 */
[----:B------:R3:W5:Y:S01]  /*1e70*/  @P2 LDG.E.64 R52, desc[UR8][R60.64] ;  /* 0x000000083c342981 */ /* 0x000762000c1e1b00 */
[----:B--2---:R-:W-:-:S03]  /*1e80*/  CS2R R54, SRZ ;  /* 0x0000000000367805 */ /* 0x004fc6000001ff00 */
[----:B------:R2:W5:Y:S01]  /*1e90*/  @P2 LDG.E.64 R30, desc[UR8][R46.64] ;  /* 0x000000082e1e2981 */ /* 0x000562000c1e1b00 */
[----:B0-----:R-:W-:Y:S02]  /*1ea0*/  CS2R R28, SRZ ;  /* 0x00000000001c7805 */ /* 0x001fe4000001ff00 */
[----:B------:R-:W-:Y:S01]  /*1eb0*/  CS2R R50, SRZ ;  /* 0x0000000000327805 */ /* 0x000fe2000001ff00 */
[----:B------:R0:W5:Y:S01]  /*1ec0*/  @P4 LDG.E.64 R54, desc[UR8][R32.64] ;  /* 0x0000000820364981 */ /* 0x000162000c1e1b00 */
[----:B---3--:R-:W-:-:S03]  /*1ed0*/  CS2R R60, SRZ ;  /* 0x00000000003c7805 */ /* 0x008fc6000001ff00 */
[----:B------:R3:W5:Y:S01]  /*1ee0*/  @P4 LDG.E.64 R28, desc[UR8][R34.64] ;  /* 0x00000008221c4981 */ /* 0x000762000c1e1b00 */
[----:B--2---:R-:W-:-:S03]  /*1ef0*/  CS2R R46, SRZ ;  /* 0x00000000002e7805 */ /* 0x004fc6000001ff00 */
[----:B------:R2:W5:Y:S01]  /*1f00*/  @P0 LDG.E.64 R60, desc[UR8][R40.64] ;  /* 0x00000008283c0981 */ /* 0x000562000c1e1b00 */
[----:B0-----:R-:W-:-:S03]  /*1f10*/  CS2R R32, SRZ ;  /* 0x0000000000207805 */ /* 0x001fc6000001ff00 */
[----:B------:R-:W5:Y:S01]  /*1f20*/  @P0 LDG.E.64 R46, desc[UR8][R66.64] ;  /* 0x00000008422e0981 */ /* 0x000f62000c1e1b00 */
[----:B------:R-:W-:Y:S02]  /*1f30*/  ISETP.NE.AND P0, PT, R0, RZ, PT ;  /* 0x000000ff0000720c */ /* 0x000fe40003f05270 */
[----:B---3--:R-:W-:Y:S02]  /*1f40*/  CS2R R34, SRZ ;  /* 0x0000000000227805 */ /* 0x008fe4000001ff00 */
[----:B------:R-:W-:Y:S01]  /*1f50*/  ISETP.NE.AND P2, PT, R110, RZ, PT ;  /* 0x000000ff6e00720c */ /* 0x000fe20003f45270 */
[----:B------:R-:W5:Y:S04]  /*1f60*/  @P1 LDG.E.64 R50, desc[UR8][R44.64] ;  /* 0x000000082c321981 */ /* 0x000f68000c1e1b00 */
[----:B------:R-:W5:Y:S01]  /*1f70*/  @P1 LDG.E.64 R32, desc[UR8][R64.64] ;  /* 0x0000000840201981 */ /* 0x000f62000c1e1b00 */
[----:B------:R-:W-:-:S03]  /*1f80*/  ISETP.NE.AND P1, PT, R97, RZ, PT ;  /* 0x000000ff6100720c */ /* 0x000fc60003f25270 */
[----:B------:R0:W5:Y:S01]  /*1f90*/  @P5 LDG.E.64 R34, desc[UR8][R42.64] ;  /* 0x000000082a225981 */ /* 0x000162000c1e1b00 */
[----:B--2---:R-:W-:Y:S02]  /*1fa0*/  CS2R R40, SRZ ;  /* 0x0000000000287805 */ /* 0x004fe4000001ff00 */
[----:B0-----:R-:W-:-:S07]  /*1fb0*/  CS2R R42, SRZ ;  /* 0x00000000002a7805 */ /* 0x001fce000001ff00 */
[----:B------:R-:W5:Y:S04]  /*1fc0*/  @P1 LDG.E.64 R40, desc[UR8][R108.64] ;  /* 0x000000086c281981 */ /* 0x000f68000c1e1b00 */
[----:B------:R0:W5:Y:S02]  /*1fd0*/  @P0 LDG.E.64 R42, desc[UR8][R68.64] ;  /* 0x00000008442a0981 */ /* 0x000164000c1e1b00 */
[----:B0-----:R-:W-:-:S06]  /*1fe0*/  CS2R R68, SRZ ;  /* 0x0000000000447805 */ /* 0x001fcc000001ff00 */
[----:B------:R-:W5:Y:S01]  /*1ff0*/  @P2 LDG.E.64 R68, desc[UR8][R102.64] ;  /* 0x0000000866442981 */ /* 0x000f62000c1e1b00 */
[----:B------:R-:W-:-:S06]  /*2000*/  CS2R R56, SRZ ;  /* 0x0000000000387805 */ /* 0x000fcc000001ff00 */
[----:B------:R0:W5:Y:S01]  /*2010*/  @P6 LDG.E.64 R56, desc[UR8][R26.64] ;  /* 0x000000081a386981 */ /* 0x000162000c1e1b00 */
[----:B------:R-:W-:Y:S02]  /*2020*/  LOP3.LUT P6, RZ, R89, 0x8, RZ, 0xc0, !PT ;  /* 0x0000000859ff7812 */ /* 0x000fe400078cc0ff */
[----:B0-----:R-:W-:-:S06]  /*2030*/  CS2R R26, SRZ ;  /* 0x00000000001a7805 */ /* 0x001fcc000001ff00 */
[----:B------:R0:W5:Y:S01]  /*2040*/  @P3 LDG.E.64 R26, desc[UR8][R48.64] ;  /* 0x00000008301a3981 */ /* 0x000162000c1e1b00 */
[----:B------:R-:W-:-:S06]  /*2050*/  CS2R R64, SRZ ;  /* 0x0000000000407805 */ /* 0x000fcc000001ff00 */
[----:B------:R2:W5:Y:S01]  /*2060*/  @P0 LDG.E.64 R64, desc[UR8][R36.64] ;  /* 0x0000000824400981 */ /* 0x000562000c1e1b00 */
[----:B0-----:R-:W-:-:S06]  /*2070*/  CS2R R48, SRZ ;  /* 0x0000000000307805 */ /* 0x001fcc000001ff00 */
[----:B------:R0:W5:Y:S01]  /*2080*/  @P5 LDG.E.64 R48, desc[UR8][R62.64] ;  /* 0x000000083e305981 */ /* 0x000162000c1e1b00 */
[----:B------:R-:W-:Y:S02]  /*2090*/  LOP3.LUT P5, RZ, R89, 0x100, RZ, 0xc0, !PT ;  /* 0x0000010059ff7812 */ /* 0x000fe400078ac0ff */
[----:B--2---:R-:W-:Y:S02]  /*20a0*/  CS2R R36, SRZ ;  /* 0x0000000000247805 */ /* 0x004fe4000001ff00 */
[----:B0-----:R-:W-:Y:S02]  /*20b0*/  CS2R R62, SRZ ;  /* 0x00000000003e7805 */ /* 0x001fe4000001ff00 */
[----:B------:R-:W-:-:S07]  /*20c0*/  CS2R R44, SRZ ;  /* 0x00000000002c7805 */ /* 0x000fce000001ff00 */
[----:B------:R-:W5:Y:S04]  /*20d0*/  @P5 LDG.E.64 R36, desc[UR8][R106.64] ;  /* 0x000000086a245981 */ /* 0x000f68000c1e1b00 */
[----:B------:R0:W5:Y:S01]  /*20e0*/  @P6 LDG.E.64 R62, desc[UR8][R70.64] ;  /* 0x00000008463e6981 */ /* 0x000162000c1e1b00 */
[----:B------:R-:W-:-:S03]  /*20f0*/  CS2R R66, SRZ ;  /* 0x0000000000427805 */ /* 0x000fc6000001ff00 */
[----:B------:R2:W5:Y:S01]  /*2100*/  @P6 LDG.E.64 R44, desc[UR8][R38.64] ;  /* 0x00000008262c6981 */ /* 0x000562000c1e1b00 */
[----:B------:R-:W-:Y:S03]  /*2110*/  BSSY B0, `(.L_x_2443) ;  /* 0x0000015000007945 */ /* 0x000fe60003800000 */
[----:B------:R3:W5:Y:S01]  /*2120*/  @P1 LDG.E.64 R66, desc[UR8][R74.64] ;  /* 0x000000084a421981 */ /* 0x000762000c1e1b00 */
[----:B0-----:R-:W-:-:S06]  /*2130*/  CS2R R70, SRZ ;  /* 0x0000000000467805 */ /* 0x001fcc000001ff00 */
[----:B------:R-:W5:Y:S01]  /*2140*/  @P5 LDG.E.64 R70, desc[UR8][R104.64] ;  /* 0x0000000868465981 */ /* 0x000f62000c1e1b00 */
[----:B------:R-:W-:Y:S02]  /*2150*/  ISETP.GT.U32.AND P5, PT, R88, 0x1ff, PT ;  /* 0x000001ff5800780c */ /* 0x000fe40003fa4070 */
[----:B--2---:R-:W-:Y:S02]  /*2160*/  CS2R R38, SRZ ;  /* 0x0000000000267805 */ /* 0x004fe4000001ff00 */
[----:B---3--:R-:W-:-:S04]  /*2170*/  CS2R R74, SRZ ;  /* 0x00000000004a7805 */ /* 0x008fc8000001ff00 */
[----:B------:R0:W5:Y:S02]  /*2180*/  @P2 LDG.E.64 R38, desc[UR8][R72.64] ;  /* 0x0000000848262981 */ /* 0x000164000c1e1b00 */
[----:B0-----:R-:W-:-:S03]  /*2190*/  CS2R R72, SRZ ;  /* 0x0000000000487805 */ /* 0x001fc6000001ff00 */
[----:B-1----:R-:W-:Y:S05]  /*21a0*/  @P5 BRA `(.L_x_2444) ;  /* 0x00000000002c5947 */ /* 0x002fea0003800000 */
        /* <DEDUP_REMOVED lines=11> */
.L_x_2444:
[----:B------:R-:W-:Y:S05]  /*2260*/  BSYNC B0 ;  /* 0x0000000000007941 */ /* 0x000fea0003800000 */
.L_x_2443:
[----:B------:R-:W-:Y:S01]  /*2270*/  ISETP.NE.AND P5, PT, RZ, UR7, PT ;  /* 0x00000007ff007c0c */ /* 0x000fe2000bfa5270 */
[C---:B-----5:R-:W-:Y:S01]  /*2280*/  FADD.FTZ R95, -R94.reuse, R86 ;  /* 0x000000565e5f7221 */ /* 0x060fe20000010100 */
[C---:B------:R-:W-:Y:S01]  /*2290*/  FADD.FTZ R87, -R94.reuse, R87 ;  /* 0x000000575e577221 */ /* 0x040fe20000010100 */
[----:B------:R-:W-:Y:S01]  /*22a0*/  LOP3.LUT R89, R89, 0xfffffffd, RZ, 0xc0, !PT ;  /* 0xfffffffd59597812 */ /* 0x000fe200078ec0ff */
[C---:B------:R-:W-:Y:S01]  /*22b0*/  FADD.FTZ R109, -R94.reuse, R98 ;  /* 0x000000625e6d7221 */ /* 0x040fe20000010100 */
[----:B------:R-:W-:Y:S01]  /*22c0*/  FADD.FTZ R99, -R94, R99 ;  /* 0x000000635e637221 */ /* 0x000fe20000010100 */
[----:B------:R-:W-:Y:S01]  /*22d0*/  MOV R108, R24 ;  /* 0x00000018006c7202 */ /* 0x000fe20000000f00 */
        /* <DEDUP_REMOVED lines=24> */
.L_x_2445:
[----:B------:R-:W-:Y:S01]  /*2460*/  FMUL.FTZ R98, R108, R74 ;  /* 0x0000004a6c627220 */ /* 0x000fe20000410000 */
[----:B------:R-:W-:Y:S01]  /*2470*/  MOV R105, R27 ;  /* 0x0000001b00697202 */ /* 0x000fe20000000f00 */
[----:B------:R-:W-:Y:S01]  /*2480*/  FMUL.FTZ R87, R109, R96 ;  /* 0x000000606d577220 */ /* 0x000fe20000410000 */
[----:B------:R-:W-:Y:S01]  /*2490*/  FMUL.FTZ R97, R107, R75 ;  /* 0x0000004b6b617220 */ /* 0x000fe20000410000 */
[----:B0-----:R-:W-:Y:S01]  /*24a0*/  FFMA.FTZ R101, R95, R98, RZ ;  /* 0x000000625f657223 */ /* 0x001fe200000100ff */
        /* <DEDUP_REMOVED lines=21> */
.L_x_2446:
[----:B------:R-:W-:Y:S01]  /*2600*/  FFMA.FTZ R102, R0, R97, R101 ;  /* 0x0000006100667223 */ /* 0x000fe20000010065 */
[----:B------:R-:W-:Y:S01]  /*2610*/  FMUL.FTZ R100, R106, R74 ;  /* 0x0000004a6a647220 */ /* 0x000fe20000410000 */
[----:B------:R-:W-:Y:S01]  /*2620*/  FADD.FTZ R97, R97, R98 ;  /* 0x0000006261617221 */ /* 0x000fe20000010000 */
[C---:B------:R-:W-:Y:S01]  /*2630*/  FADD.FTZ R101, -R94.reuse, R55 ;  /* 0x000000375e657221 */ /* 0x040fe20000010100 */
[----:B------:R-:W-:Y:S01]  /*2640*/  MOV R104, R28 ;  /* 0x0000001c00687202 */ /* 0x000fe20000000f00 */
[----:B------:R-:W-:Y:S01]  /*2650*/  FFMA.FTZ R99, R87, R100, R102 ;  /* 0x0000006457637223 */ /* 0x000fe20000010066 */
[----:B------:R-:W-:Y:S01]  /*2660*/  FADD.FTZ R100, R97, R100 ;  /* 0x0000006461647221 */ /* 0x000fe20000010000 */
[----:B------:R-:W-:Y:S01]  /*2670*/  FADD.FTZ R97, -R94, R54 ;  /* 0x000000365e617221 */ /* 0x000fe20000010100 */
[----:B------:R-:W-:Y:S01]  /*2680*/  MOV R103, R29 ;  /* 0x0000001d00677202 */ /* 0x000fe20000000f00 */
[----:B------:R-:W-:Y:S01]  /*2690*/  FMUL.FTZ R55, R105, R75 ;  /* 0x0000004b69377220 */ /* 0x000fe20000410000 */
        /* <DEDUP_REMOVED lines=21> */
.L_x_2447:
        /* <DEDUP_REMOVED lines=26> */
[----:B-1----:R-:W-:-:S03]  /*2990*/  FADD.FTZ R117, -R112, 1 ;  /* 0x3f80000070757421 */ /* 0x002fc60000010100 */
[----:B------:R-:W-:Y:S01]  /*29a0*/  FMUL.FTZ R55, R113, R36 ;  /* 0x0000002471377220 */ /* 0x000fe20000410000 */
[----:B------:R-:W-:Y:S01]  /*29b0*/  FFMA.FTZ R117, R54, R117, 1 ;  /* 0x3f80000036757423 */ /* 0x000fe20000010075 */
[----:B------:R-:W-:-:S04]  /*29c0*/  FMUL.FTZ R54, R71, R112 ;  /* 0x0000007047367220 */ /* 0x000fc80000410000 */
[----:B------:R-:W-:-:S07]  /*29d0*/  FMUL.FTZ R54, R54, R117 ;  /* 0x0000007536367220 */ /* 0x000fce0000410000 */
.L_x_2448:
        /* <DEDUP_REMOVED lines=25> */
[----:B-1----:R-:W-:Y:S01]  /*2b70*/  FADD.FTZ R116, -R114, 1 ;  /* 0x3f80000072747421 */ /* 0x002fe20000010100 */
[----:B------:R-:W-:-:S03]  /*2b80*/  FMUL.FTZ R114, R31, R114 ;  /* 0x000000721f727220 */ /* 0x000fc60000410000 */
[----:B------:R-:W-:Y:S01]  /*2b90*/  FFMA.FTZ R115, R37, R116, 1 ;  /* 0x3f80000025737423 */ /* 0x000fe20000010074 */
[----:B------:R-:W-:-:S04]  /*2ba0*/  FMUL.FTZ R37, R30, R111 ;  /* 0x0000006f1e257220 */ /* 0x000fc80000410000 */
[----:B------:R-:W-:Y:S01]  /*2bb0*/  FMUL.FTZ R37, R37, R36 ;  /* 0x0000002425257220 */ /* 0x000fe20000410000 */
[----:B------:R-:W-:-:S07]  /*2bc0*/  FMUL.FTZ R36, R114, R115 ;  /* 0x0000007372247220 */ /* 0x000fce0000410000 */
.L_x_2449:
[----:B------:R-:W-:Y:S01]  /*2bd0*/  FFMA.FTZ R112, R100, R53, R109 ;  /* 0x0000003564707223 */ /* 0x000fe2000001006d */
[----:B------:R-:W-:Y:S01]  /*2be0*/  FMUL.FTZ R52, R37, R74 ;  /* 0x0000004a25347220 */ /* 0x000fe20000410000 */
[----:B------:R-:W-:Y:S01]  /*2bf0*/  FADD.FTZ R109, R53, R110 ;  /* 0x0000006e356d7221 */ /* 0x000fe20000010000 */
[C---:B------:R-:W-:Y:S01]  /*2c00*/  FADD.FTZ R119, -R94.reuse, R50 ;  /* 0x000000325e777221 */ /* 0x040fe20000010100 */
[C---:B------:R-:W-:Y:S01]  /*2c10*/  FADD.FTZ R118, -R94.reuse, R51 ;  /* 0x000000335e767221 */ /* 0x040fe20000010100 */
[----:B------:R-:W-:Y:S01]  /*2c20*/  FFMA.FTZ R53, R101, R52, R112 ;  /* 0x0000003465357223 */ /* 0x000fe20000010070 */
[C---:B------:R-:W-:Y:S01]  /*2c30*/  FADD.FTZ R112, -R94.reuse, R45 ;  /* 0x0000002d5e707221 */ /* 0x040fe20000010100 */
[----:B------:R-:W-:Y:S01]  /*2c40*/  FADD.FTZ R45, -R94, R38 ;  /* 0x000000265e2d7221 */ /* 0x000fe20000010100 */
[----:B------:R-:W-:Y:S01]  /*2c50*/  FADD.FTZ R52, R109, R52 ;  /* 0x000000346d347221 */ /* 0x000fe20000010000 */
[----:B------:R-:W-:Y:S01]  /*2c60*/  FMUL.FTZ R38, R36, R75 ;  /* 0x0000004b24267220 */ /* 0x000fe20000410000 */
[C---:B------:R-:W-:Y:S01]  /*2c70*/  FADD.FTZ R113, -R94.reuse, R44 ;  /* 0x0000002c5e717221 */ /* 0x040fe20000010100 */
[C---:B------:R-:W-:Y:S01]  /*2c80*/  FADD.FTZ R116, -R94.reuse, R49 ;  /* 0x000000315e747221 */ /* 0x040fe20000010100 */
[C---:B------:R-:W-:Y:S01]  /*2c90*/  FADD.FTZ R114, -R94.reuse, R47 ;  /* 0x0000002f5e727221 */ /* 0x040fe20000010100 */
[C---:B------:R-:W-:Y:S01]  /*2ca0*/  FADD.FTZ R111, -R94.reuse, R42 ;  /* 0x0000002a5e6f7221 */ /* 0x040fe20000010100 */
[----:B------:R-:W-:Y:S01]  /*2cb0*/  FADD.FTZ R109, -R94, R40 ;  /* 0x000000285e6d7221 */ /* 0x000fe20000010100 */
[----:B------:R-:W-:Y:S01]  /*2cc0*/  FFMA.FTZ R44, R102, R38, R53 ;  /* 0x00000026662c7223 */ /* 0x000fe20000010035 */
[----:B------:R-:W-:Y:S01]  /*2cd0*/  FADD.FTZ R52, R38, R52 ;  /* 0x0000003426347221 */ /* 0x000fe20000010000 */
[C---:B------:R-:W-:Y:S01]  /*2ce0*/  FADD.FTZ R117, -R94.reuse, R48 ;  /* 0x000000305e757221 */ /* 0x040fe20000010100 */
        /* <DEDUP_REMOVED lines=11> */
[----:B------:R-:W-:Y:S01]  /*2da0*/  FADD.FTZ R57, -R94, R57 ;  /* 0x000000395e397221 */ /* 0x000fe20000010100 */
[----:B------:R-:W-:Y:S01]  /*2db0*/  MOV R40, R32 ;  /* 0x0000002000287202 */ /* 0x000fe20000000f00 */
[----:B------:R-:W-:Y:S01]  /*2dc0*/  FMUL.FTZ R119, R119, R96 ;  /* 0x0000006077777220 */ /* 0x000fe20000410000 */
[----:B------:R-:W-:Y:S01]  /*2dd0*/  MOV R38, R33 ;  /* 0x0000002100267202 */ /* 0x000fe20000000f00 */
        /* <DEDUP_REMOVED lines=16> */
[----:B-1----:R-:W-:-:S04]  /*2ee0*/  FADD.FTZ R40, -R56, 1 ;  /* 0x3f80000038287421 */ /* 0x002fc80000010100 */
[----:B------:R-:W-:Y:S01]  /*2ef0*/  FFMA.FTZ R90, R38, R40, 1 ;  /* 0x3f800000265a7423 */ /* 0x000fe20000010028 */
[----:B------:R-:W-:Y:S01]  /*2f00*/  FMUL.FTZ R40, R32, R48 ;  /* 0x0000003020287220 */ /* 0x000fe20000410000 */
[----:B------:R-:W-:-:S03]  /*2f10*/  FMUL.FTZ R38, R33, R56 ;  /* 0x0000003821267220 */ /* 0x000fc60000410000 */
[----:B------:R-:W-:Y:S01]  /*2f20*/  FMUL.FTZ R40, R40, R58 ;  /* 0x0000003a28287220 */ /* 0x000fe20000410000 */
[----:B------:R-:W-:-:S07]  /*2f30*/  FMUL.FTZ R38, R38, R90 ;  /* 0x0000005a26267220 */ /* 0x000fce0000410000 */
.L_x_2450:
[----:B------:R-:W-:Y:S01]  /*2f40*/  FMUL.FTZ R46, R40, R74 ;  /* 0x0000004a282e7220 */ /* 0x000fe20000410000 */
[----:B------:R-:W-:Y:S01]  /*2f50*/  FMUL.FTZ R56, R38, R75 ;  /* 0x0000004b26387220 */ /* 0x000fe20000410000 */
[----:B------:R-:W-:Y:S01]  /*2f60*/  FFMA.FTZ R48, R0, R107, RZ ;  /* 0x0000006b00307223 */ /* 0x000fe200000100ff */
[----:B------:R-:W-:Y:S01]  /*2f70*/  FADD.FTZ R50, RZ, R107 ;  /* 0x0000006bff327221 */ /* 0x000fe20000010000 */
[----:B------:R-:W-:Y:S01]  /*2f80*/  FFMA.FTZ R44, R119, R46, R44 ;  /* 0x0000002e772c7223 */ /* 0x000fe2000001002c */
[----:B------:R-:W-:Y:S01]  /*2f90*/  FADD.FTZ R46, R52, R46 ;  /* 0x0000002e342e7221 */ /* 0x000fe20000010000 */
[----:B------:R-:W-:Y:S01]  /*2fa0*/  FFMA.FTZ R107, R86, R105, R48 ;  /* 0x00000069566b7223 */ /* 0x000fe20000010030 */
[----:B------:R-:W-:Y:S01]  /*2fb0*/  FFMA.FTZ R42, R87, R106, R42 ;  /* 0x0000006a572a7223 */ /* 0x000fe2000001002a */
[----:B------:R-:W-:Y:S01]  /*2fc0*/  FFMA.FTZ R52, R118, R56, R44 ;  /* 0x0000003876347223 */ /* 0x000fe2000001002c */
[----:B------:R-:W-:Y:S01]  /*2fd0*/  FADD.FTZ R56, R56, R46 ;  /* 0x0000002e38387221 */ /* 0x000fe20000010000 */
[----:B------:R-:W-:Y:S01]  /*2fe0*/  FADD.FTZ R53, R53, R106 ;  /* 0x0000006a35357221 */ /* 0x000fe20000010000 */
[----:B------:R-:W-:Y:S01]  /*2ff0*/  FADD.FTZ R50, R50, R105 ;  /* 0x0000006932327221 */ /* 0x000fe20000010000 */
[----:B------:R-:W-:Y:S01]  /*3000*/  MOV R48, R34 ;  /* 0x0000002200307202 */ /* 0x000fe20000000f00 */
[-C--:B------:R-:W-:Y:S01]  /*3010*/  FMUL.FTZ R117, R117, R96.reuse ;  /* 0x0000006075757220 */ /* 0x080fe20000410000 */
[----:B------:R-:W-:Y:S01]  /*3020*/  MOV R46, R35 ;  /* 0x00000023002e7202 */ /* 0x000fe20000000f00 */
        /* <DEDUP_REMOVED lines=14> */
[----:B------:R-:W-:-:S04]  /*3110*/  FFMA.FTZ R94, R46, R94, 1 ;  /* 0x3f8000002e5e7423 */ /* 0x000fc8000001005e */
[----:B------:R-:W-:Y:S01]  /*3120*/  FMUL.FTZ R48, R48, R94 ;  /* 0x0000005e30307220 */ /* 0x000fe20000410000 */
[----:B-1----:R-:W-:-:S04]  /*3130*/  FADD.FTZ R46, -R92, 1 ;  /* 0x3f8000005c2e7421 */ /* 0x002fc80000010100 */
[----:B------:R-:W-:Y:S01]  /*3140*/  FFMA.FTZ R44, R44, R46, 1 ;  /* 0x3f8000002c2c7423 */ /* 0x000fe2000001002e */
[----:B------:R-:W-:-:S04]  /*3150*/  FMUL.FTZ R46, R35, R92 ;  /* 0x0000005c232e7220 */ /* 0x000fc80000410000 */
[----:B------:R-:W-:-:S07]  /*3160*/  FMUL.FTZ R46, R46, R44 ;  /* 0x0000002c2e2e7220 */ /* 0x000fce0000410000 */
.L_x_2451:
[----:B------:R-:W-:Y:S01]  /*3170*/  FMUL.FTZ R105, R48, R74 ;  /* 0x0000004a30697220 */ /* 0x000fe20000410000 */
[----:B------:R-:W-:Y:S01]  /*3180*/  FADD.FTZ R44, R53, R104 ;  /* 0x00000068352c7221 */ /* 0x000fe20000010000 */
[----:B------:R-:W-:Y:S01]  /*3190*/  FADD.FTZ R53, R50, R103 ;  /* 0x0000006732357221 */ /* 0x000fe20000010000 */
[----:B------:R-:W-:Y:S01]  /*31a0*/  FFMA.FTZ R42, R97, R104, R42 ;  /* 0x00000068612a7223 */ /* 0x000fe2000001002a */
[----:B------:R-:W-:Y:S01]  /*31b0*/  FFMA.FTZ R52, R117, R105, R52 ;  /* 0x0000006975347223 */ /* 0x000fe20000010034 */
[----:B------:R-:W-:Y:S01]  /*31c0*/  FADD.FTZ R56, R56, R105 ;  /* 0x0000006938387221 */ /* 0x000fe20000010000 */
[----:B------:R-:W-:Y:S01]  /*31d0*/  FMUL.FTZ R105, R46, R75 ;  /* 0x0000004b2e697220 */ /* 0x000fe20000410000 */
[----:B------:R-:W-:Y:S01]  /*31e0*/  FFMA.FTZ R107, R98, R103, R107 ;  /* 0x00000067626b7223 */ /* 0x000fe2000001006b */
[----:B------:R-:W-:Y:S01]  /*31f0*/  MOV R50, R61 ;  /* 0x0000003d00327202 */ /* 0x000fe20000000f00 */
[----:B------:R-:W-:Y:S01]  /*3200*/  FMUL.FTZ R115, R115, R96 ;  /* 0x0000006073737220 */ /* 0x000fe20000410000 */
[----:B------:R-:W-:Y:S01]  /*3210*/  FFMA.FTZ R58, R116, R105, R52 ;  /* 0x00000069743a7223 */ /* 0x000fe20000010034 */
[----:B------:R-:W-:Y:S01]  /*3220*/  FADD.FTZ R90, R105, R56 ;  /* 0x00000038695a7221 */ /* 0x000fe20000010000 */
        /* <DEDUP_REMOVED lines=21> */
.L_x_2452:
[----:B------:R-:W-:Y:S01]  /*3380*/  FMUL.FTZ R103, R52, R74 ;  /* 0x0000004a34677220 */ /* 0x000fe20000410000 */
[----:B------:R-:W-:Y:S01]  /*3390*/  FADD.FTZ R56, R44, R55 ;  /* 0x000000372c387221 */ /* 0x000fe20000010000 */
[----:B------:R-:W-:Y:S01]  /*33a0*/  FFMA.FTZ R92, R99, R55, R42 ;  /* 0x00000037635c7223 */ /* 0x000fe2000001002a */
[----:B------:R-:W-:Y:S01]  /*33b0*/  FADD.FTZ R55, R53, R54 ;  /* 0x0000003635377221 */ /* 0x000fe20000010000 */
[----:B------:R-:W-:Y:S01]  /*33c0*/  FFMA.FTZ R105, R115, R103, R58 ;  /* 0x0000006773697223 */ /* 0x000fe2000001003a */
[----:B------:R-:W-:Y:S01]  /*33d0*/  FMUL.FTZ R58, R50, R75 ;  /* 0x0000004b323a7220 */ /* 0x000fe20000410000 */
[----:B------:R-:W-:Y:S01]  /*33e0*/  FADD.FTZ R103, R90, R103 ;  /* 0x000000675a677221 */ /* 0x000fe20000010000 */
[----:B------:R-:W-:Y:S01]  /*33f0*/  FFMA.FTZ R107, R100, R54, R107 ;  /* 0x00000036646b7223 */ /* 0x000fe2000001006b */
[----:B------:R-:W-:Y:S01]  /*3400*/  MOV R44, R62 ;  /* 0x0000003e002c7202 */ /* 0x000fe20000000f00 */
[----:B------:R-:W-:Y:S01]  /*3410*/  FFMA.FTZ R54, R114, R58, R105 ;  /* 0x0000003a72367223 */ /* 0x000fe20000010069 */
[----:B------:R-:W-:Y:S01]  /*3420*/  FADD.FTZ R58, R58, R103 ;  /* 0x000000673a3a7221 */ /* 0x000fe20000010000 */
[----:B------:R-:W-:Y:S01]  /*3430*/  MOV R42, R63 ;  /* 0x0000003f002a7202 */ /* 0x000fe20000000f00 */
        /* <DEDUP_REMOVED lines=21> */
.L_x_2453:
        /* <DEDUP_REMOVED lines=8> */
[----:B------:R-:W-:Y:S01]  /*3610*/  FFMA.FTZ R54, R112, R56, R37 ;  /* 0x0000003870367223 */ /* 0x000fe20000010025 */
        /* <DEDUP_REMOVED lines=24> */
.L_x_2454:
[----:B------:R-:W-:Y:S01]  /*37a0*/  FMUL.FTZ R43, R37, R74 ;  /* 0x0000004a252b7220 */ /* 0x000fe20000410000 */
[----:B------:R-:W-:Y:S01]  /*37b0*/  FADD.FTZ R53, R53, R40 ;  /* 0x0000002835357221 */ /* 0x000fe20000010000 */
[----:B------:R-:W-:Y:S01]  /*37c0*/  FFMA.FTZ R92, R119, R40, R92 ;  /* 0x00000028775c7223 */ /* 0x000fe2000001005c */
[----:B------:R-:W-:Y:S01]  /*37d0*/  FADD.FTZ R55, R55, R38 ;  /* 0x0000002637377221 */ /* 0x000fe20000010000 */
[----:B------:R-:W-:Y:S01]  /*37e0*/  FFMA.FTZ R103, R111, R43, R54 ;  /* 0x0000002b6f677223 */ /* 0x000fe20000010036 */
[----:B------:R-:W-:Y:S01]  /*37f0*/  FADD.FTZ R56, R56, R43 ;  /* 0x0000002b38387221 */ /* 0x000fe20000010000 */
[----:B------:R-:W-:Y:S01]  /*3800*/  FMUL.FTZ R43, R36, R75 ;  /* 0x0000004b242b7220 */ /* 0x000fe20000410000 */
[----:B------:R-:W-:Y:S01]  /*3810*/  FFMA.FTZ R107, R118, R38, R107 ;  /* 0x00000026766b7223 */ /* 0x000fe2000001006b */
[----:B------:R-:W-:Y:S01]  /*3820*/  MOV R40, R66 ;  /* 0x0000004200287202 */ /* 0x000fe20000000f00 */
[-C--:B------:R-:W-:Y:S01]  /*3830*/  FMUL.FTZ R109, R109, R96.reuse ;  /* 0x000000606d6d7220 */ /* 0x080fe20000410000 */
        /* <DEDUP_REMOVED lines=23> */
.L_x_2455:
[----:B------:R-:W-:Y:S01]  /*39b0*/  FMUL.FTZ R56, R40, R74 ;  /* 0x0000004a28387220 */ /* 0x000fe20000410000 */
[----:B------:R-:W-:Y:S01]  /*39c0*/  FADD.FTZ R53, R53, R48 ;  /* 0x0000003035357221 */ /* 0x000fe20000010000 */
[----:B------:R-:W-:Y:S01]  /*39d0*/  FFMA.FTZ R92, R117, R48, R92 ;  /* 0x00000030755c7223 */ /* 0x000fe2000001005c */
[----:B------:R-:W-:Y:S01]  /*39e0*/  FFMA.FTZ R103, R116, R46, R107 ;  /* 0x0000002e74677223 */ /* 0x000fe2000001006b */
[----:B------:R-:W-:Y:S01]  /*39f0*/  FFMA.FTZ R41, R109, R56, R54 ;  /* 0x000000386d297223 */ /* 0x000fe20000010036 */
[----:B------:R-:W-:Y:S01]  /*3a00*/  FMUL.FTZ R54, R38, R75 ;  /* 0x0000004b26367220 */ /* 0x000fe20000410000 */
[----:B------:R-:W-:Y:S01]  /*3a10*/  FADD.FTZ R43, R43, R56 ;  /* 0x000000382b2b7221 */ /* 0x000fe20000010000 */
[----:B------:R-:W-:Y:S01]  /*3a20*/  FADD.FTZ R55, R55, R46 ;  /* 0x0000002e37377221 */ /* 0x000fe20000010000 */
[----:B------:R-:W-:Y:S01]  /*3a30*/  FMUL.FTZ R107, R45, R96 ;  /* 0x000000602d6b7220 */ /* 0x000fe20000410000 */
[----:B------:R-:W-:Y:S01]  /*3a40*/  FFMA.FTZ R48, R108, R54, R41 ;  /* 0x000000366c307223 */ /* 0x000fe20000010029 */
[----:B------:R-:W-:Y:S01]  /*3a50*/  FADD.FTZ R54, R54, R43 ;  /* 0x0000002b36367221 */ /* 0x000fe20000010000 */
[----:B------:R-:W-:Y:S01]  /*3a60*/  MOV R43, R68 ;  /* 0x00000044002b7202 */ /* 0x000fe20000000f00 */
[----:B------:R-:W-:Y:S01]  /*3a70*/  FMUL.FTZ R106, R39, R96 ;  /* 0x00000060276a7220 */ /* 0x000fe20000410000 */
[----:B------:R-:W-:Y:S01]  /*3a80*/  MOV R41, R69 ;  /* 0x0000004500297202 */ /* 0x000fe20000000f00 */
        /* <DEDUP_REMOVED lines=19> */
.L_x_2456:
[----:B------:R-:W-:Y:S01]  /*3bc0*/  FMUL.FTZ R45, R43, R74 ;  /* 0x0000004a2b2d7220 */ /* 0x000fe20000410000 */
[----:B------:R-:W-:Y:S01]  /*3bd0*/  FADD.FTZ R39, R53, R52 ;  /* 0x0000003435277221 */ /* 0x000fe20000010000 */
[----:B------:R-:W-:Y:S01]  /*3be0*/  FFMA.FTZ R46, R115, R52, R92 ;  /* 0x00000034732e7223 */ /* 0x000fe2000001005c */
[----:B------:R-:W-:Y:S01]  /*3bf0*/  FFMA.FTZ R53, R114, R50, R103 ;  /* 0x0000003272357223 */ /* 0x000fe20000010067 */
[----:B------:R-:W-:Y:S01]  /*3c00*/  FFMA.FTZ R105, R107, R45, R48 ;  /* 0x0000002d6b697223 */ /* 0x000fe20000010030 */
[----:B------:R-:W-:Y:S01]  /*3c10*/  FADD.FTZ R48, R54, R45 ;  /* 0x0000002d36307221 */ /* 0x000fe20000010000 */
[----:B------:R-:W-:Y:S01]  /*3c20*/  FMUL.FTZ R54, R41, R75 ;  /* 0x0000004b29367220 */ /* 0x000fe20000410000 */
[----:B------:R-:W-:Y:S01]  /*3c30*/  FADD.FTZ R45, R55, R50 ;  /* 0x00000032372d7221 */ /* 0x000fe20000010000 */
        /* <DEDUP_REMOVED lines=25> */
.L_x_2457:
[----:B------:R-:W-:Y:S01]  /*3dd0*/  FMUL.FTZ R47, R50, R74 ;  /* 0x0000004a322f7220 */ /* 0x000fe20000410000 */
[-C--:B------:R-:W-:Y:S01]  /*3de0*/  FMUL.FTZ R103, R49, R96.reuse ;  /* 0x0000006031677220 */ /* 0x080fe20000410000 */
[----:B------:R-:W-:Y:S01]  /*3df0*/  FMUL.FTZ R94, R91, R96 ;  /* 0x000000605b5e7220 */ /* 0x000fe20000410000 */
[----:B------:R-:W-:Y:S01]  /*3e00*/  MOV R49, R18 ;  /* 0x0000001200317202 */ /* 0x000fe20000000f00 */
[----:B------:R-:W-:Y:S01]  /*3e10*/  FFMA.FTZ R55, R105, R47, R52 ;  /* 0x0000002f69377223 */ /* 0x000fe20000010034 */
[----:B------:R-:W-:Y:S01]  /*3e20*/  FADD.FTZ R47, R54, R47 ;  /* 0x0000002f362f7221 */ /* 0x000fe20000010000 */
[----:B------:R-:W-:-:S04]  /*3e30*/  FMUL.FTZ R54, R48, R75 ;  /* 0x0000004b30367220 */ /* 0x000fc80000410000 */
[----:B------:R-:W-:Y:S01]  /*3e40*/  FFMA.FTZ R52, R104, R54, R55 ;  /* 0x0000003668347223 */ /* 0x000fe20000010037 */
[----:B------:R-:W-:Y:S01]  /*3e50*/  FADD.FTZ R54, R54, R47 ;  /* 0x0000002f36367221 */ /* 0x000fe20000010000 */
        /* <DEDUP_REMOVED lines=20> */
.L_x_2458:
        /* <DEDUP_REMOVED lines=29> */
.L_x_2459:
[----:B------:R-:W-:Y:S01]  /*4170*/  FMUL.FTZ R56, R52, R74 ;  /* 0x0000004a34387220 */ /* 0x000fe20000410000 */
[----:B------:R-:W-:Y:S01]  /*4180*/  FMUL.FTZ R58, R51, R75 ;  /* 0x0000004b333a7220 */ /* 0x000fe20000410000 */
[-C--:B------:R-:W-:Y:S01]  /*4190*/  FMUL.FTZ R91, R121, R96.reuse ;  /* 0x00000060795b7220 */ /* 0x080fe20000410000 */
[----:B------:R-:W-:Y:S01]  /*41a0*/  FMUL.FTZ R90, R57, R96 ;  /* 0x00000060395a7220 */ /* 0x000fe20000410000 */
[----:B------:R-:W-:Y:S01]  /*41b0*/  FFMA.FTZ R59, R93, R56, R54 ;  /* 0x000000385d3b7223 */ /* 0x000fe20000010036 */
[----:B------:R-:W-:Y:S01]  /*41c0*/  FADD.FTZ R55, R55, R56 ;  /* 0x0000003837377221 */ /* 0x000fe20000010000 */
[----:B------:R-:W-:Y:S02]  /*41d0*/  MOV R54, R23 ;  /* 0x0000001700367202 */ /* 0x000fe40000000f00 */
[----:B------:R-:W-:Y:S01]  /*41e0*/  FFMA.FTZ R56, R92, R58, R59 ;  /* 0x0000003a5c387223 */ /* 0x000fe2000001003b */
[----:B------:R-:W-:Y:S01]  /*41f0*/  FADD.FTZ R58, R58, R55 ;  /* 0x000000373a3a7221 */ /* 0x000fe20000010000 */
[----:B------:R-:W-:Y:S01]  /*4200*/  MOV R55, R22 ;  /* 0x0000001600377202 */ /* 0x000fe20000000f00 */
        /* <DEDUP_REMOVED lines=15> */
[----:B0-----:R-:W-:-:S04]  /*4300*/  FADD.FTZ R57, -R59, 1 ;  /* 0x3f8000003b397421 */ /* 0x001fc80000010100 */
[----:B------:R-:W-:Y:S01]  /*4310*/  FFMA.FTZ R57, R54, R57, 1 ;  /* 0x3f80000036397423 */ /* 0x000fe20000010039 */
[----:B------:R-:W-:-:S04]  /*4320*/  FMUL.FTZ R54, R23, R59 ;  /* 0x0000003b17367220 */ /* 0x000fc80000410000 */
[----:B------:R-:W-:-:S07]  /*4330*/  FMUL.FTZ R54, R54, R57 ;  /* 0x0000003936367220 */ /* 0x000fce0000410000 */
.L_x_2460:
[----:B------:R-:W-:Y:S01]  /*4340*/  FMUL.FTZ R57, R55, R74 ;  /* 0x0000004a37397220 */ /* 0x000fe20000410000 */
[----:B------:R-:W-:Y:S01]  /*4350*/  ISETP.GT.AND P5, PT, R10, 0x1e, PT ;  /* 0x0000001e0a00780c */ /* 0x000fe20003fa4270 */
[----:B------:R-:W-:Y:S01]  /*4360*/  FFMA.FTZ R46, R113, R44, R46 ;  /* 0x0000002c712e7223 */ /* 0x000fe2000001002e */
[----:B------:R-:W-:Y:S01]  /*4370*/  FFMA.FTZ R53, R112, R42, R53 ;  /* 0x0000002a70357223 */ /* 0x000fe20000010035 */
[----:B------:R-:W-:Y:S01]  /*4380*/  FFMA.FTZ R59, R91, R57, R56 ;  /* 0x000000395b3b7223 */ /* 0x000fe20000010038 */
[----:B------:R-:W-:Y:S01]  /*4390*/  FMUL.FTZ R56, R54, R75 ;  /* 0x0000004b36387220 */ /* 0x000fe20000410000 */
[----:B------:R-:W-:Y:S01]  /*43a0*/  FADD.FTZ R57, R58, R57 ;  /* 0x000000393a397221 */ /* 0x000fe20000010000 */
[----:B------:R-:W-:Y:S01]  /*43b0*/  FADD.FTZ R44, R39, R44 ;  /* 0x0000002c272c7221 */ /* 0x000fe20000010000 */
[----:B------:R-:W-:Y:S01]  /*43c0*/  FADD.FTZ R45, R45, R42 ;  /* 0x0000002a2d2d7221 */ /* 0x000fe20000010000 */
[----:B------:R-:W-:Y:S01]  /*43d0*/  FFMA.FTZ R58, R90, R56, R59 ;  /* 0x000000385a3a7223 */ /* 0x000fe2000001003b */
[----:B------:R-:W-:Y:S01]  /*43e0*/  FADD.FTZ R59, R56, R57 ;  /* 0x00000039383b7221 */ /* 0x000fe20000010000 */
[----:B------:R-:W-:Y:S01]  /*43f0*/  FFMA.FTZ R46, R111, R37, R46 ;  /* 0x000000256f2e7223 */ /* 0x000fe2000001002e */
[----:B------:R-:W-:Y:S01]  /*4400*/  FFMA.FTZ R53, R110, R36, R53 ;  /* 0x000000246e357223 */ /* 0x000fe20000010035 */
[----:B------:R-:W-:Y:S01]  /*4410*/  FADD.FTZ R37, R44, R37 ;  /* 0x000000252c257221 */ /* 0x000fe20000010000 */
[----:B------:R-:W0:Y:S01]  /*4420*/  SHFL.DOWN PT, R57, R58, 0x1, 0x1f ;  /* 0x08201f003a397f89 */ /* 0x000e2200000e0000 */
[----:B------:R-:W-:Y:S01]  /*4430*/  FADD.FTZ R45, R45, R36 ;  /* 0x000000242d2d7221 */ /* 0x000fe20000010000 */
[----:B------:R-:W-:Y:S01]  /*4440*/  FFMA.FTZ R53, R108, R38, R53 ;  /* 0x000000266c357223 */ /* 0x000fe20000010035 */
[----:B------:R-:W-:Y:S01]  /*4450*/  FFMA.FTZ R46, R109, R40, R46 ;  /* 0x000000286d2e7223 */ /* 0x000fe2000001002e */
[----:B------:R-:W1:Y:S01]  /*4460*/  SHFL.DOWN PT, R56, R59, 0x1, 0x1f ;  /* 0x08201f003b387f89 */ /* 0x000e6200000e0000 */
        /* <DEDUP_REMOVED lines=26> */
[----:B------:R-:W-:Y:S02]  /*4610*/  BSSY B0, `(.L_x_2461) ;  /* 0x0000042000007945 */ /* 0x000fe40003800000 */
[----:B------:R-:W1:Y:S04]  /*4620*/  SHFL.DOWN PT, R56, R59, 0x2, 0x1f ;  /* 0x08401f003b387f89 */ /* 0x000e6800000e0000 */
[----:B------:R-:W-:Y:S06]  /*4630*/  STS.128 [R82], R36 ;  /* 0x0000002452007388 */ /* 0x000fec0000000c00 */
        /* <DEDUP_REMOVED lines=22> */
[----:B------:R-:W0:Y:S01]  /*47a0*/  S2UR UR6, SR_CgaCtaId ;  /* 0x00000000000679c3 */ /* 0x000e220000008800 */
[----:B------:R-:W-:Y:S02]  /*47b0*/  UMOV UR5, 0x400 ;  /* 0x0000040000057882 */ /* 0x000fe40000000000 */
[----:B0-----:R-:W-:-:S09]  /*47c0*/  ULEA UR5, UR6, UR5, 0x18 ;  /* 0x0000000506057291 */ /* 0x001fd2000f8ec03f */
[----:B------:R-:W0:Y:S04]  /*47d0*/  LDS.64 R52, [UR5+0x18] ;  /* 0x00001805ff347984 */ /* 0x000e280008000a00 */
[----:B------:R-:W1:Y:S04]  /*47e0*/  LDS.128 R44, [UR5+0x20] ;  /* 0x00002005ff2c7984 */ /* 0x000e680008000c00 */
[----:B------:R-:W2:Y:S04]  /*47f0*/  LDS.128 R48, [UR5+0x30] ;  /* 0x00003005ff307984 */ /* 0x000ea80008000c00 */
[----:B------:R-:W3:Y:S01]  /*4800*/  LDS.128 R40, [UR5+0x40] ;  /* 0x00004005ff287984 */ /* 0x000ee20008000c00 */
[----:B0-----:R-:W-:Y:S01]  /*4810*/  FADD.FTZ R55, R58, R52 ;  /* 0x000000343a377221 */ /* 0x001fe20000010000 */
[----:B------:R-:W-:-:S02]  /*4820*/  FADD.FTZ R52, R59, R53 ;  /* 0x000000353b347221 */ /* 0x000fc40000010000 */
[----:B------:R-:W-:Y:S01]  /*4830*/  LDS.128 R56, [UR5+0x80] ;  /* 0x00008005ff387984 */ /* 0x000fe20008000c00 */
[----:B-1----:R-:W-:Y:S01]  /*4840*/  FADD.FTZ R55, R55, R44 ;  /* 0x0000002c37377221 */ /* 0x002fe20000010000 */
[----:B------:R-:W-:-:S03]  /*4850*/  FADD.FTZ R52, R52, R45 ;  /* 0x0000002d34347221 */ /* 0x000fc60000010000 */
[----:B------:R-:W-:Y:S01]  /*4860*/  FADD.FTZ R55, R55, R46 ;  /* 0x0000002e37377221 */ /* 0x000fe20000010000 */
[----:B------:R-:W-:Y:S02]  /*4870*/  FADD.FTZ R52, R52, R47 ;  /* 0x0000002f34347221 */ /* 0x000fe40000010000 */
[----:B------:R-:W0:Y:S01]  /*4880*/  LDS.128 R44, [UR5+0x50] ;  /* 0x00005005ff2c7984 */ /* 0x000e220008000c00 */
[----:B--2---:R-:W-:Y:S01]  /*4890*/  FADD.FTZ R55, R55, R48 ;  /* 0x0000003037377221 */ /* 0x004fe20000010000 */
[----:B------:R-:W-:-:S03]  /*48a0*/  FADD.FTZ R52, R52, R49 ;  /* 0x0000003134347221 */ /* 0x000fc60000010000 */
[----:B------:R-:W-:Y:S01]  /*48b0*/  FADD.FTZ R55, R55, R50 ;  /* 0x0000003237377221 */ /* 0x000fe20000010000 */
[----:B------:R-:W-:Y:S02]  /*48c0*/  FADD.FTZ R52, R52, R51 ;  /* 0x0000003334347221 */ /* 0x000fe40000010000 */
[----:B------:R-:W1:Y:S01]  /*48d0*/  LDS.128 R48, [UR5+0x60] ;  /* 0x00006005ff307984 */ /* 0x000e620008000c00 */
[----:B---3--:R-:W-:Y:S01]  /*48e0*/  FADD.FTZ R121, R55, R40 ;  /* 0x0000002837797221 */ /* 0x008fe20000010000 */
[----:B------:R-:W-:Y:S02]  /*48f0*/  FADD.FTZ R40, R52, R41 ;  /* 0x0000002934287221 */ /* 0x000fe40000010000 */
[----:B------:R-:W2:Y:S01]  /*4900*/  LDS.128 R52, [UR5+0x70] ;  /* 0x00007005ff347984 */ /* 0x000ea20008000c00 */
        /* <DEDUP_REMOVED lines=14> */
[----:B------:R-:W-:Y:S01]  /*49f0*/  FADD.FTZ R121, R121, R56 ;  /* 0x0000003879797221 */ /* 0x000fe20000010000 */
[----:B------:R-:W-:-:S03]  /*4a00*/  FADD.FTZ R40, R40, R57 ;  /* 0x0000003928287221 */ /* 0x000fc60000010000 */
[----:B------:R-:W-:Y:S01]  /*4a10*/  FADD.FTZ R58, R121, R58 ;  /* 0x0000003a793a7221 */ /* 0x000fe20000010000 */
[----:B------:R-:W-:-:S07]  /*4a20*/  FADD.FTZ R59, R40, R59 ;  /* 0x0000003b283b7221 */ /* 0x000fce0000010000 */
.L_x_2462:
[----:B------:R-:W-:Y:S05]  /*4a30*/  BSYNC B0 ;  /* 0x0000000000007941 */ /* 0x000fea0003800000 */
.L_x_2461:
        /* <DEDUP_REMOVED lines=16> */
[----:B------:R-:W0:Y:S01]  /*4b40*/  LDS.128 R36, [R82+0x1000] ;  /* 0x0010000052247984 */ /* 0x000e220000000c00 */
[----:B------:R-:W-:Y:S01]  /*4b50*/  FADD.FTZ R56, R56, R47 ;  /* 0x0000002f38387221 */ /* 0x000fe20000010000 */
[----:B--2---:R-:W-:Y:S01]  /*4b60*/  FADD.FTZ R121, R53, R40 ;  /* 0x0000002835797221 */ /* 0x004fe20000010000 */
[----:B------:R-:W-:Y:S01]  /*4b70*/  FADD.FTZ R40, R48, R41 ;  /* 0x0000002930287221 */ /* 0x000fe20000010000 */
[----:B------:R-:W1:Y:S01]  /*4b80*/  LDS.128 R44, [R82+0x1400] ;  /* 0x00140000522c7984 */ /* 0x000e620000000c00 */
[----:B------:R-:W-:Y:S01]  /*4b90*/  FADD.FTZ R57, R57, R42 ;  /* 0x0000002a39397221 */ /* 0x000fe20000010000 */
[----:B------:R-:W-:-:S02]  /*4ba0*/  FADD.FTZ R56, R56, R43 ;  /* 0x0000002b38387221 */ /* 0x000fc40000010000 */
        /* <DEDUP_REMOVED lines=17> */
[----:B------:R-:W-:-:S07]  /*4cc0*/  FADD.FTZ R39, R56, R55 ;  /* 0x0000003738277221 */ /* 0x000fce0000010000 */
.L_x_2464:
[----:B------:R-:W-:Y:S05]  /*4cd0*/  BSYNC B0 ;  /* 0x0000000000007941 */ /* 0x000fea0003800000 */
.L_x_2463:
[----:B------:R-:W0:Y:S01]  /*4ce0*/  LDC.64 R42, c[0x0][0x268] ;  /* 0x00009a00ff2a7b82 */ /* 0x000e220000000a00 */
[----:B------:R-:W-:Y:S01]  /*4cf0*/  LEA R41, R120, R88, 0x6 ;  /* 0x0000005878297211 */ /* 0x000fe200078e30ff */
[----:B------:R-:W-:Y:S04]  /*4d00*/  BSSY B0, `(.L_x_2465) ;  /* 0x000000e000007945 */ /* 0x000fe80003800000 */
[----:B0-----:R-:W-:Y:S01]  /*4d10*/  IMAD.WIDE R42, R41, 0x4, R42 ;  /* 0x00000004292a7825 */ /* 0x001fe200078e022a */
[----:B------:R-:W-:Y:S06]  /*4d20*/  @P6 BRA `(.L_x_2466) ;  /* 0x00000000002c6947 */ /* 0x000fec0003800000 */
        /* <DEDUP_REMOVED lines=11> */
.L_x_2466:
[----:B------:R-:W-:Y:S05]  /*4de0*/  BSYNC B0 ;  /* 0x0000000000007941 */ /* 0x000fea0003800000 */
.L_x_2465:
        /* <DEDUP_REMOVED lines=33> */
.L_x_2469:
[----:B-1----:R-:W2:Y:S04]  /*5000*/  LDG.E.STRONG.GPU R38, desc[UR8][R36.64] ;  /* 0x0000000824267981 */ /* 0x002ea8000c1ef900 */
[----:B--2---:R-:W-:Y:S01]  /*5010*/  CCTL.IVALL ;  /* 0x00000000ff00798f */ /* 0x004fe20002000000 */
[----:B------:R-:W-:Y:S05]  /*5020*/  YIELD ;  /* 0x0000000000007946 */ /* 0x000fea0003800000 */
[----:B------:R-:W-:-:S13]  /*5030*/  ISETP.NE.AND P6, PT, R38, R45, PT ;  /* 0x0000002d2600720c */ /* 0x000fda0003fc5270 */
[----:B------:R-:W-:Y:S05]  /*5040*/  @P6 BRA `(.L_x_2469) ;  /* 0xfffffffc00ec6947 */ /* 0x000fea000383ffff */
.L_x_2468:
        /* <DEDUP_REMOVED lines=8> */
[----:B------:R-:W-:Y:S01]  /*50d0*/  ISETP.GT.AND P6, PT, R83, RZ, PT ;  /* 0x000000ff5300720c */ /* 0x000fe20003fc4270 */
[----:B------:R-:W-:Y:S01]  /*50e0*/  HFMA2.MMA R39, -RZ, RZ, 0, 0 ;  /* 0x00000000ff277435 */ /* 0x000fe200000001ff */
[----:B------:R-:W-:-:S11]  /*50f0*/  MOV R38, R83 ;  /* 0x0000005300267202 */ /* 0x000fd60000000f00 */
        /* <DEDUP_REMOVED lines=11> */
.L_x_2473:
        /* <DEDUP_REMOVED lines=115> */
.L_x_2472:
        /* <DEDUP_REMOVED lines=63> */
.L_x_2474:
[----:B------:R-:W-:-:S04]  /*5cd0*/  LOP3.LUT P6, RZ, R89, 0x1, RZ, 0xc0, !PT ;  /* 0x0000000159ff7812 */ /* 0x000fc800078cc0ff */
[----:B------:R-:W-:-:S13]  /*5ce0*/  ISETP.NE.OR P6, PT, R38, RZ, P6 ;  /* 0x000000ff2600720c */ /* 0x000fda00037c5670 */
[----:B------:R-:W-:Y:S05]  /*5cf0*/  @!P6 BRA `(.L_x_2470) ;  /* 0x00000000007ce947 */ /* 0x000fea0003800000 */
.L_x_2471:
        /* <DEDUP_REMOVED lines=31> */
.L_x_2470:
        /* <DEDUP_REMOVED lines=10> */
.L_x_2476:
[----:B------:R-:W-:Y:S05]  /*5f90*/  BSYNC B0 ;  /* 0x0000000000007941 */ /* 0x000fea0003800000 */
.L_x_2475:
        /* <DEDUP_REMOVED lines=17> */
.L_x_2467:
        /* <DEDUP_REMOVED lines=10> */
[----:B------:R-:W-:-:S04]  /*6150*/  IADD3 R41, R42, 0x60, RZ ;  /* 0x000000602a297810 */ /* 0x000fc80007ffe0ff */
[----:B------:R-:W-:Y:S01]  /*6160*/  SHF.R.S32.HI R40, RZ, 0x1f, R41 ;  /* 0x0000001fff287819 */ /* 0x000fe20000011429 */
        /* <DEDUP_REMOVED lines=23> */
.L_x_2477:
[----:B------:R-:W-:Y:S01]  /*62e0*/  LOP3.LUT P5, RZ, R89, 0x200, RZ, 0xc0, !PT ;  /* 0x0000020059ff7812 */ /* 0x000fe200078ac0ff */
[----:B------:R-:W-:-:S12]  /*62f0*/  BSSY B0, `(.L_x_2478) ;  /* 0x0000013000007945 */ /* 0x000fd80003800000 */
[----:B------:R-:W-:Y:S05]  /*6300*/  @!P5 BRA `(.L_x_2479) ;  /* 0x000000000044d947 */ /* 0x000fea0003800000 */
        /* <DEDUP_REMOVED lines=11> */
[----:B------:R-:W-:Y:S02]  /*63c0*/  IADD3 R37, R39, R37, RZ ;  /* 0x0000002527257210 */ /* 0x000fe40007ffe0ff */
[-C--:B------:R-:W-:Y:S01]  /*63d0*/  FMUL.FTZ R24, R95, R96.reuse ;  /* 0x000000605f187220 */ /* 0x080fe20000410000 */
[----:B------:R-:W-:Y:S01]  /*63e0*/  LEA R36, P5, R38, UR14, 0x2 ;  /* 0x0000000e26247c11 */ /* 0x000fe2000f8a10ff */
[----:B------:R-:W-:-:S03]  /*63f0*/  FMUL.FTZ R25, R25, R96 ;  /* 0x0000006019197220 */ /* 0x000fc60000410000 */
[----:B------:R-:W-:-:S05]  /*6400*/  LEA.HI.X R37, R38, UR15, R37, 0x2, P5 ;  /* 0x0000000f26257c11 */ /* 0x000fca000a8f1425 */
[----:B------:R0:W-:Y:S04]  /*6410*/  STG.E.64 desc[UR8][R36.64], R24 ;  /* 0x0000001824007986 */ /* 0x0001e8000c101b08 */
.L_x_2479:
[----:B------:R-:W-:Y:S05]  /*6420*/  BSYNC B0 ;  /* 0x0000000000007941 */ /* 0x000fea0003800000 */
.L_x_2478:
[----:B------:R-:W-:-:S13]  /*6430*/  ISETP.NE.AND P6, PT, RZ, UR7, PT ;  /* 0x00000007ff007c0c */ /* 0x000fda000bfc5270 */
[----:B------:R-:W-:Y:S05]  /*6440*/  @!P6 BRA `(.L_x_2480) ;  /* 0x000000000048e947 */ /* 0x000fea0003800000 */
        /* <DEDUP_REMOVED lines=18> */
.L_x_2480:
[----:B------:R-:W-:Y:S04]  /*6570*/  BSSY B0, `(.L_x_2481) ;  /* 0x0000013000007945 */ /* 0x000fe80003800000 */
[----:B------:R-:W-:Y:S05]  /*6580*/  @!P3 BRA `(.L_x_2482) ;  /* 0x000000000044b947 */ /* 0x000fea0003800000 */
[----:B------:R-:W-:Y:S01]  /*6590*/  ULDC.64 UR14, c[0x0][0x288] ;  /* 0x0000a200000e7ab9 */ /* 0x000fe20000000a00 */
[----:B0-----:R-:W-:Y:S01]  /*65a0*/  MOV R24, R122 ;  /* 0x0000007a00187202 */ /* 0x001fe20000000f00 */
        /* <DEDUP_REMOVED lines=8> */
[----:B------:R-:W-:Y:S01]  /*6630*/  IADD3 R37, R25, R37, RZ ;  /* 0x0000002519257210 */ /* 0x000fe20007ffe0ff */
[----:B------:R-:W-:Y:S01]  /*6640*/  FFMA.FTZ R25, R75, R27, -R86 ;  /* 0x0000001b4b197223 */ /* 0x000fe20000010856 */
[----:B------:R-:W-:-:S03]  /*6650*/  LEA R36, P5, R24, UR14, 0x2 ;  /* 0x0000000e18247c11 */ /* 0x000fc6000f8a10ff */
[-C--:B------:R-:W-:Y:S01]  /*6660*/  FMUL.FTZ R25, R25, R96.reuse ;  /* 0x0000006019197220 */ /* 0x080fe20000410000 */
[----:B------:R-:W-:Y:S01]  /*6670*/  LEA.HI.X R37, R24, UR15, R37, 0x2, P5 ;  /* 0x0000000f18257c11 */ /* 0x000fe2000a8f1425 */
[----:B------:R-:W-:-:S05]  /*6680*/  FMUL.FTZ R24, R87, R96 ;  /* 0x0000006057187220 */ /* 0x000fca0000410000 */
[----:B------:R1:W-:Y:S03]  /*6690*/  STG.E.64 desc[UR8][R36.64], R24 ;  /* 0x0000001824007986 */ /* 0x0003e6000c101b08 */
.L_x_2482:
[----:B------:R-:W-:Y:S05]  /*66a0*/  BSYNC B0 ;  /* 0x0000000000007941 */ /* 0x000fea0003800000 */
.L_x_2481:
[----:B------:R-:W-:Y:S05]  /*66b0*/  @!P6 BRA `(.L_x_2483) ;  /* 0x000000000048e947 */ /* 0x000fea0003800000 */
        /* <DEDUP_REMOVED lines=18> */
.L_x_2483:
[----:B------:R-:W-:Y:S04]  /*67e0*/  BSSY B0, `(.L_x_2484) ;  /* 0x0000013000007945 */ /* 0x000fe80003800000 */
[----:B------:R-:W-:Y:S05]  /*67f0*/  @!P4 BRA `(.L_x_2485) ;  /* 0x000000000044c947 */ /* 0x000fea0003800000 */
[----:B------:R-:W-:Y:S01]  /*6800*/  ULDC.64 UR14, c[0x0][0x288] ;  /* 0x0000a200000e7ab9 */ /* 0x000fe20000000a00 */
[----:B01----:R-:W-:Y:S01]  /*6810*/  MOV R24, R122 ;  /* 0x0000007a00187202 */ /* 0x003fe20000000f00 */
        /* <DEDUP_REMOVED lines=15> */
.L_x_2485:
[----:B------:R-:W-:Y:S05]  /*6910*/  BSYNC B0 ;  /* 0x0000000000007941 */ /* 0x000fea0003800000 */
.L_x_2484:
[----:B------:R-:W-:Y:S05]  /*6920*/  @!P6 BRA `(.L_x_2486) ;  /* 0x000000000048e947 */ /* 0x000fea0003800000 */
[----:B------:R-:W-:Y:S01]  /*6930*/  FFMA.FTZ R0, R99, R74, R72 ;  /* 0x0000004a63007223 */ /* 0x000fe20000010048 */
[----:B012---:R-:W-:-:S03]  /*6940*/  FFMA.FTZ R24, R100, R75, R73 ;  /* 0x0000004b64187223 */ /* 0x007fc60000010049 */
        /* <DEDUP_REMOVED lines=16> */
.L_x_2486:
[----:B------:R-:W-:Y:S01]  /*6a50*/  LOP3.LUT P5, RZ, R89, 0x100, RZ, 0xc0, !PT ;  /* 0x0000010059ff7812 */ /* 0x000fe200078ac0ff */
[----:B------:R-:W-:-:S12]  /*6a60*/  BSSY B0, `(.L_x_2487) ;  /* 0x0000015000007945 */ /* 0x000fd80003800000 */
[----:B------:R-:W-:Y:S05]  /*6a70*/  @!P5 BRA `(.L_x_2488) ;  /* 0x00000000004cd947 */ /* 0x000fea0003800000 */
[----:B--2---:R-:W-:Y:S01]  /*6a80*/  IADD3 R27, R3, 0x18, RZ ;  /* 0x00000018031b7810 */ /* 0x004fe20007ffe0ff */
[----:B------:R-:W-:Y:S01]  /*6a90*/  ULDC.64 UR14, c[0x0][0x288] ;  /* 0x0000a200000e7ab9 */ /* 0x000fe20000000a00 */
[----:B01----:R-:W-:Y:S01]  /*6aa0*/  MOV R24, R122 ;  /* 0x0000007a00187202 */ /* 0x003fe20000000f00 */
[-CC-:B------:R-:W-:Y:S01]  /*6ab0*/  FFMA.FTZ R99, R99, R43.reuse, R44.reuse ;  /* 0x0000002b63637223 */ /* 0x180fe2000001002c */
[----:B------:R-:W-:Y:S01]  /*6ac0*/  SHF.R.S32.HI R0, RZ, 0x1f, R27 ;  /* 0x0000001fff007819 */ /* 0x000fe2000001141b */
[----:B------:R-:W-:Y:S01]  /*6ad0*/  FFMA.FTZ R100, R100, R43, R44 ;  /* 0x0000002b64647223 */ /* 0x000fe2000001002c */
[----:B------:R-:W-:Y:S01]  /*6ae0*/  MOV R25, R125 ;  /* 0x0000007d00197202 */ /* 0x000fe20000000f00 */
[----:B------:R-:W-:Y:S02]  /*6af0*/  FFMA.FTZ R99, R74, R70, -R99 ;  /* 0x000000464a637223 */ /* 0x000fe40000010863 */
[----:B------:R-:W-:Y:S02]  /*6b00*/  IMAD R0, R0, UR14, RZ ;  /* 0x0000000e00007c24 */ /* 0x000fe4000f8e02ff */
[----:B------:R-:W-:-:S04]  /*6b10*/  IMAD.WIDE.U32 R24, R27, UR14, R24 ;  /* 0x0000000e1b187c25 */ /* 0x000fc8000f8e0018 */
[----:B------:R-:W-:Y:S01]  /*6b20*/  IMAD R27, R27, UR15, R0 ;  /* 0x0000000f1b1b7c24 */ /* 0x000fe2000f8e0200 */
[----:B------:R-:W-:Y:S02]  /*6b30*/  ULDC.64 UR14, c[0x0][0x210] ;  /* 0x00008400000e7ab9 */ /* 0x000fe40000000a00 */
[----:B------:R-:W-:Y:S02]  /*6b40*/  LEA R26, P5, R24, UR14, 0x2 ;  /* 0x0000000e181a7c11 */ /* 0x000fe4000f8a10ff */
[----:B------:R-:W-:Y:S01]  /*6b50*/  IADD3 R27, R25, R27, RZ ;  /* 0x0000001b191b7210 */ /* 0x000fe20007ffe0ff */
[----:B------:R-:W-:-:S03]  /*6b60*/  FFMA.FTZ R25, R75, R71, -R100 ;  /* 0x000000474b197223 */ /* 0x000fc60000010864 */
[----:B------:R-:W-:Y:S01]  /*6b70*/  LEA.HI.X R27, R24, UR15, R27, 0x2, P5 ;  /* 0x0000000f181b7c11 */ /* 0x000fe2000a8f141b */
[-C--:B------:R-:W-:Y:S01]  /*6b80*/  FMUL.FTZ R24, R99, R96.reuse ;  /* 0x0000006063187220 */ /* 0x080fe20000410000 */
[----:B------:R-:W-:-:S05]  /*6b90*/  FMUL.FTZ R25, R25, R96 ;  /* 0x0000006019197220 */ /* 0x000fca0000410000 */
[----:B------:R3:W-:Y:S02]  /*6ba0*/  STG.E.64 desc[UR8][R26.64], R24 ;  /* 0x000000181a007986 */ /* 0x0007e4000c101b08 */
.L_x_2488:
[----:B------:R-:W-:Y:S05]  /*6bb0*/  BSYNC B0 ;  /* 0x0000000000007941 */ /* 0x000fea0003800000 */
.L_x_2487:
[----:B------:R-:W-:-:S13]  /*6bc0*/  ISETP.NE.AND P5, PT, RZ, UR7, PT ;  /* 0x00000007ff007c0c */ /* 0x000fda000bfa5270 */
[----:B------:R-:W-:Y:S05]  /*6bd0*/  @!P5 BRA `(.L_x_2489) ;  /* 0x000000000048d947 */ /* 0x000fea0003800000 */
[----:B------:R-:W-:Y:S01]  /*6be0*/  FFMA.FTZ R0, R101, R74, R72 ;  /* 0x0000004a65007223 */ /* 0x000fe20000010048 */
[----:B0123--:R-:W-:-:S03]  /*6bf0*/  FFMA.FTZ R24, R102, R75, R73 ;  /* 0x0000004b66187223 */ /* 0x00ffc60000010049 */
        /* <DEDUP_REMOVED lines=16> */
.L_x_2489:
[----:B------:R-:W-:Y:S01]  /*6d00*/  LOP3.LUT P5, RZ, R89, 0x80, RZ, 0xc0, !PT ;  /* 0x0000008059ff7812 */ /* 0x000fe200078ac0ff */
[----:B------:R-:W-:-:S12]  /*6d10*/  BSSY B0, `(.L_x_2490) ;  /* 0x0000014000007945 */ /* 0x000fd80003800000 */
[----:B------:R-:W-:Y:S05]  /*6d20*/  @!P5 BRA `(.L_x_2491) ;  /* 0x000000000048d947 */ /* 0x000fea0003800000 */
[----:B--23--:R-:W-:Y:S01]  /*6d30*/  SHF.R.S32.HI R27, RZ, 0x1f, R4 ;  /* 0x0000001fff1b7819 */ /* 0x00cfe20000011404 */
[----:B------:R-:W-:Y:S01]  /*6d40*/  ULDC.64 UR14, c[0x0][0x288] ;  /* 0x0000a200000e7ab9 */ /* 0x000fe20000000a00 */
[----:B01----:R-:W-:Y:S01]  /*6d50*/  MOV R24, R122 ;  /* 0x0000007a00187202 */ /* 0x003fe20000000f00 */
[--C-:B------:R-:W-:Y:S01]  /*6d60*/  FFMA.FTZ R101, R101, R43, R44.reuse ;  /* 0x0000002b65657223 */ /* 0x100fe2000001002c */
[----:B------:R-:W-:Y:S01]  /*6d70*/  MOV R25, R125 ;  /* 0x0000007d00197202 */ /* 0x000fe20000000f00 */
[----:B------:R-:W-:Y:S02]  /*6d80*/  IMAD R27, R27, UR14, RZ ;  /* 0x0000000e1b1b7c24 */ /* 0x000fe4000f8e02ff */
[----:B------:R-:W-:Y:S01]  /*6d90*/  FFMA.FTZ R102, R102, R43, R44 ;  /* 0x0000002b66667223 */ /* 0x000fe2000001002c */
[----:B------:R-:W-:Y:S01]  /*6da0*/  FFMA.FTZ R101, R74, R30, -R101 ;  /* 0x0000001e4a657223 */ /* 0x000fe20000010865 */
        /* <DEDUP_REMOVED lines=10> */
.L_x_2491:
[----:B------:R-:W-:Y:S05]  /*6e50*/  BSYNC B0 ;  /* 0x0000000000007941 */ /* 0x000fea0003800000 */
.L_x_2490:
[----:B------:R-:W-:-:S13]  /*6e60*/  ISETP.NE.AND P5, PT, RZ, UR7, PT ;  /* 0x00000007ff007c0c */ /* 0x000fda000bfa5270 */
[----:B------:R-:W-:Y:S05]  /*6e70*/  @!P5 BRA `(.L_x_2492) ;  /* 0x000000000048d947 */ /* 0x000fea0003800000 */
[----:B------:R-:W-:Y:S01]  /*6e80*/  FFMA.FTZ R0, R119, R74, R72 ;  /* 0x0000004a77007223 */ /* 0x000fe20000010048 */
[----:B01234-:R-:W-:-:S03]  /*6e90*/  FFMA.FTZ R24, R118, R75, R73 ;  /* 0x0000004b76187223 */ /* 0x01ffc60000010049 */
        /* <DEDUP_REMOVED lines=16> */
.L_x_2492:
[----:B------:R-:W-:Y:S01]  /*6fa0*/  LOP3.LUT P5, RZ, R89, 0x40, RZ, 0xc0, !PT ;  /* 0x0000004059ff7812 */ /* 0x000fe200078ac0ff */
[----:B------:R-:W-:-:S12]  /*6fb0*/  BSSY B0, `(.L_x_2493) ;  /* 0x0000015000007945 */ /* 0x000fd80003800000 */
[----:B------:R-:W-:Y:S05]  /*6fc0*/  @!P5 BRA `(.L_x_2494) ;  /* 0x00000000004cd947 */ /* 0x000fea0003800000 */
[----:B--234-:R-:W-:Y:S01]  /*6fd0*/  IADD3 R27, R3, 0x28, RZ ;  /* 0x00000028031b7810 */ /* 0x01cfe20007ffe0ff */
        /* <DEDUP_REMOVED lines=18> */
.L_x_2494:
[----:B------:R-:W-:Y:S05]  /*7100*/  BSYNC B0 ;  /* 0x0000000000007941 */ /* 0x000fea0003800000 */
.L_x_2493:
        /* <DEDUP_REMOVED lines=20> */
.L_x_2495:
[----:B------:R-:W-:Y:S01]  /*7250*/  LOP3.LUT P5, RZ, R89, 0x20, RZ, 0xc0, !PT ;  /* 0x0000002059ff7812 */ /* 0x000fe200078ac0ff */
[----:B------:R-:W-:-:S12]  /*7260*/  BSSY B0, `(.L_x_2496) ;  /* 0x0000015000007945 */ /* 0x000fd80003800000 */
[----:B------:R-:W-:Y:S05]  /*7270*/  @!P5 BRA `(.L_x_2497) ;  /* 0x00000000004cd947 */ /* 0x000fea0003800000 */
[----:B0-234-:R-:W-:Y:S01]  /*7280*/  IADD3 R27, R3, 0x30, RZ ;  /* 0x00000030031b7810 */ /* 0x01dfe20007ffe0ff */
[----:B------:R-:W-:Y:S01]  /*7290*/  ULDC.64 UR14, c[0x0][0x288] ;  /* 0x0000a200000e7ab9 */ /* 0x000fe20000000a00 */
[----:B-1----:R-:W-:Y:S01]  /*72a0*/  MOV R24, R122 ;  /* 0x0000007a00187202 */ /* 0x002fe20000000f00 */
        /* <DEDUP_REMOVED lines=16> */
.L_x_2497:
[----:B------:R-:W-:Y:S05]  /*73b0*/  BSYNC B0 ;  /* 0x0000000000007941 */ /* 0x000fea0003800000 */
.L_x_2496:
        /* <DEDUP_REMOVED lines=20> */
.L_x_2498:
        /* <DEDUP_REMOVED lines=22> */
.L_x_2500:
[----:B------:R-:W-:Y:S05]  /*7660*/  BSYNC B0 ;  /* 0x0000000000007941 */ /* 0x000fea0003800000 */
.L_x_2499:
        /* <DEDUP_REMOVED lines=20> */
.L_x_2501:
[----:B------:R-:W-:Y:S01]  /*77b0*/  LOP3.LUT P5, RZ, R89, 0x8, RZ, 0xc0, !PT ;  /* 0x0000000859ff7812 */ /* 0x000fe200078ac0ff */
[----:B------:R-:W-:-:S12]  /*77c0*/  BSSY B0, `(.L_x_2502) ;  /* 0x0000015000007945 */ /* 0x000fd80003800000 */
[----:B------:R-:W-:Y:S05]  /*77d0*/  @!P5 BRA `(.L_x_2503) ;  /* 0x00000000004cd947 */ /* 0x000fea0003800000 */
[----:B01234-:R-:W-:Y:S01]  /*77e0*/  IADD3 R25, R3, 0x40, RZ ;  /* 0x0000004003197810 */ /* 0x01ffe20007ffe0ff */
[----:B------:R-:W-:Y:S01]  /*77f0*/  ULDC.64 UR14, c[0x0][0x288] ;  /* 0x0000a200000e7ab9 */ /* 0x000fe20000000a00 */
[----:B------:R-:W-:Y:S01]  /*7800*/  MOV R26, R122 ;  /* 0x0000007a001a7202 */ /* 0x000fe20000000f00 */
        /* <DEDUP_REMOVED lines=16> */
.L_x_2503:
[----:B------:R-:W-:Y:S05]  /*7910*/  BSYNC B0 ;  /* 0x0000000000007941 */ /* 0x000fea0003800000 */
.L_x_2502:
        /* <DEDUP_REMOVED lines=20> */
.L_x_2504:
[----:B------:R-:W-:Y:S04]  /*7a60*/  BSSY B0, `(.L_x_2505) ;  /* 0x0000015000007945 */ /* 0x000fe80003800000 */
        /* <DEDUP_REMOVED lines=20> */
.L_x_2506:
[----:B------:R-:W-:Y:S05]  /*7bb0*/  BSYNC B0 ;  /* 0x0000000000007941 */ /* 0x000fea0003800000 */
.L_x_2505:
        /* <DEDUP_REMOVED lines=19> */
.L_x_2507:
[----:B------:R-:W-:Y:S04]  /*7cf0*/  BSSY B0, `(.L_x_2508) ;  /* 0x0000015000007945 */ /* 0x000fe80003800000 */
[----:B------:R-:W-:Y:S05]  /*7d00*/  @!P1 BRA `(.L_x_2509) ;  /* 0x00000000004c9947 */ /* 0x000fea0003800000 */
[----:B------:R-:W-:Y:S01]  /*7d10*/  IADD3 R29, R3, 0x50, RZ ;  /* 0x00000050031d7810 */ /* 0x000fe20007ffe0ff */
[----:B------:R-:W-:Y:S01]  /*7d20*/  ULDC.64 UR14, c[0x0][0x288] ;  /* 0x0000a200000e7ab9 */ /* 0x000fe20000000a00 */
[----:B01234-:R-:W-:Y:S01]  /*7d30*/  MOV R24, R122 ;  /* 0x0000007a00187202 */ /* 0x01ffe20000000f00 */
        /* <DEDUP_REMOVED lines=16> */
.L_x_2509:
[----:B------:R-:W-:Y:S05]  /*7e40*/  BSYNC B0 ;  /* 0x0000000000007941 */ /* 0x000fea0003800000 */
.L_x_2508:
        /* <DEDUP_REMOVED lines=19> */
.L_x_2510:
        /* <DEDUP_REMOVED lines=21> */
.L_x_2512:
[----:B------:R-:W-:Y:S05]  /*80d0*/  BSYNC B0 ;  /* 0x0000000000007941 */ /* 0x000fea0003800000 */
.L_x_2511:
        /* <DEDUP_REMOVED lines=19> */
.L_x_2513:
[----:B------:R-:W-:Y:S01]  /*8210*/  ISETP.GE.U32.AND P5, PT, R41, UR12, PT ;  /* 0x0000000c29007c0c */ /* 0x000fe2000bfa6070 */
[----:B------:R-:W-:Y:S01]  /*8220*/  BSSY B0, `(.L_x_2514) ;  /* 0x0000019000007945 */ /* 0x000fe20003800000 */
[----:B------:R-:W-:Y:S02]  /*8230*/  IADD3 R30, R42, 0x68, RZ ;  /* 0x000000682a1e7810 */ /* 0x000fe40007ffe0ff */
[----:B------:R-:W-:Y:S02]  /*8240*/  ISETP.GE.AND.EX P5, PT, R40, UR13, PT, P5 ;  /* 0x0000000d28007c0c */ /* 0x000fe4000bfa6350 */
[----:B------:R-:W-:Y:S02]  /*8250*/  SHF.R.S32.HI R32, RZ, 0x1f, R30 ;  /* 0x0000001fff207819 */ /* 0x000fe4000001141e */
[----:B------:R-:W-:-:S13]  /*8260*/  ISETP.LT.U32.AND P5, PT, R88, 0x200, !P5 ;  /* 0x000002005800780c */ /* 0x000fda0006fa1070 */
        /* <DEDUP_REMOVED lines=10> */
[----:B------:R-:W-:Y:S01]  /*8310*/  FFMA.FTZ R17, R75, R17, -R104 ;  /* 0x000000114b117223 */ /* 0x000fe20000010868 */
[----:B------:R-:W-:-:S04]  /*8320*/  IMAD.WIDE.U32 R26, R29, UR14, R24 ;  /* 0x0000000e1d1a7c25 */ /* 0x000fc8000f8e0018 */
[-C--:B------:R-:W-:Y:S01]  /*8330*/  FMUL.FTZ R16, R105, R96.reuse ;  /* 0x0000006069107220 */ /* 0x080fe20000410000 */
[----:B------:R-:W-:Y:S01]  /*8340*/  FMUL.FTZ R17, R17, R96 ;  /* 0x0000006011117220 */ /* 0x000fe20000410000 */
[----:B------:R-:W-:Y:S01]  /*8350*/  IMAD R25, R29, UR15, R0 ;  /* 0x0000000f1d197c24 */ /* 0x000fe2000f8e0200 */
[----:B------:R-:W-:Y:S02]  /*8360*/  ULDC.64 UR14, c[0x0][0x210] ;  /* 0x00008400000e7ab9 */ /* 0x000fe40000000a00 */
[----:B------:R-:W-:Y:S02]  /*8370*/  LEA R24, P5, R26, UR14, 0x2 ;  /* 0x0000000e1a187c11 */ /* 0x000fe4000f8a10ff */
[----:B------:R-:W-:-:S04]  /*8380*/  IADD3 R25, R27, R25, RZ ;  /* 0x000000191b197210 */ /* 0x000fc80007ffe0ff */
[----:B------:R-:W-:-:S05]  /*8390*/  LEA.HI.X R25, R26, UR15, R25, 0x2, P5 ;  /* 0x0000000f1a197c11 */ /* 0x000fca000a8f1419 */
[----:B------:R0:W-:Y:S02]  /*83a0*/  STG.E.64 desc[UR8][R24.64], R16 ;  /* 0x0000001018007986 */ /* 0x0001e4000c101b08 */
.L_x_2515:
[----:B------:R-:W-:Y:S05]  /*83b0*/  BSYNC B0 ;  /* 0x0000000000007941 */ /* 0x000fea0003800000 */
.L_x_2514:
[----:B------:R-:W-:Y:S05]  /*83c0*/  @!P6 BRA `(.L_x_2516) ;  /* 0x000000000048e947 */ /* 0x000fea0003800000 */
[----:B------:R-:W-:Y:S01]  /*83d0*/  FFMA.FTZ R0, R103, R74, R72 ;  /* 0x0000004a67007223 */ /* 0x000fe20000010048 */
[----:B0-----:R-:W-:-:S03]  /*83e0*/  FFMA.FTZ R16, R94, R75, R73 ;  /* 0x0000004b5e107223 */ /* 0x001fc60000010049 */
[----:B------:R-:W-:Y:S01]  /*83f0*/  FMUL.FTZ R17, R0, -1.4426950216293334961 ;  /* 0xbfb8aa3b00117820 */ /* 0x000fe20000410000 */
[----:B--234-:R-:W-:-:S05]  /*8400*/  FMUL.FTZ R26, R16, -1.4426950216293334961 ;  /* 0xbfb8aa3b101a7820 */ /* 0x01cfca0000410000 */
[----:B------:R-:W1:Y:S08]  /*8410*/  MUFU.EX2 R17, R17 ;  /* 0x0000001100117308 */ /* 0x000e700000000800 */
[----:B------:R-:W0:Y:S01]  /*8420*/  MUFU.EX2 R26, R26 ;  /* 0x0000001a001a7308 */ /* 0x000e220000000800 */
[----:B-1----:R-:W-:-:S07]  /*8430*/  FADD.FTZ R24, R17, 1 ;  /* 0x3f80000011187421 */ /* 0x002fce0000010000 */
[----:B------:R-:W1:Y:S01]  /*8440*/  MUFU.RCP R25, R24 ;  /* 0x0000001800197308 */ /* 0x000e620000001000 */
[----:B0-----:R-:W-:-:S07]  /*8450*/  FADD.FTZ R27, R26, 1 ;  /* 0x3f8000001a1b7421 */ /* 0x001fce0000010000 */
[----:B------:R-:W0:Y:S01]  /*8460*/  MUFU.RCP R28, R27 ;  /* 0x0000001b001c7308 */ /* 0x000e220000001000 */
        /* <DEDUP_REMOVED lines=8> */
.L_x_2516:
[----:B------:R-:W-:Y:S01]  /*84f0*/  ISETP.GE.U32.AND P5, PT, R30, UR12, PT ;  /* 0x0000000c1e007c0c */ /* 0x000fe2000bfa6070 */
[----:B------:R-:W-:Y:S01]  /*8500*/  BSSY B0, `(.L_x_2517) ;  /* 0x0000019000007945 */ /* 0x000fe20003800000 */
[----:B------:R-:W-:Y:S02]  /*8510*/  IADD3 R28, R42, 0x70, RZ ;  /* 0x000000702a1c7810 */ /* 0x000fe40007ffe0ff */
[----:B------:R-:W-:Y:S02]  /*8520*/  ISETP.GE.AND.EX P5, PT, R32, UR13, PT, P5 ;  /* 0x0000000d20007c0c */ /* 0x000fe4000bfa6350 */
[----:B------:R-:W-:Y:S02]  /*8530*/  SHF.R.S32.HI R30, RZ, 0x1f, R28 ;  /* 0x0000001fff1e7819 */ /* 0x000fe4000001141c */
[----:B------:R-:W-:-:S13]  /*8540*/  ISETP.LT.U32.AND P5, PT, R88, 0x200, !P5 ;  /* 0x000002005800780c */ /* 0x000fda0006fa1070 */
[----:B------:R-:W-:Y:S05]  /*8550*/  @!P5 BRA `(.L_x_2518) ;  /* 0x00000000004cd947 */ /* 0x000fea0003800000 */
[----:B0-234-:R-:W-:Y:S01]  /*8560*/  IADD3 R27, R3, 0x68, RZ ;  /* 0x00000068031b7810 */ /* 0x01dfe20007ffe0ff */
        /* <DEDUP_REMOVED lines=8> */
[----:B------:R-:W-:Y:S01]  /*85f0*/  FFMA.FTZ R19, R75, R19, -R94 ;  /* 0x000000134b137223 */ /* 0x000fe2000001085e */
[----:B-1----:R-:W-:-:S04]  /*8600*/  IMAD.WIDE.U32 R24, R27, UR14, R16 ;  /* 0x0000000e1b187c25 */ /* 0x002fc8000f8e0010 */
        /* <DEDUP_REMOVED lines=8> */
.L_x_2518:
[----:B------:R-:W-:Y:S05]  /*8690*/  BSYNC B0 ;  /* 0x0000000000007941 */ /* 0x000fea0003800000 */
.L_x_2517:
[----:B------:R-:W-:Y:S05]  /*86a0*/  @!P6 BRA `(.L_x_2519) ;  /* 0x000000000048e947 */ /* 0x000fea0003800000 */
[----:B------:R-:W-:Y:S01]  /*86b0*/  FFMA.FTZ R0, R93, R74, R72 ;  /* 0x0000004a5d007223 */ /* 0x000fe20000010048 */
[----:B0-----:R-:W-:-:S03]  /*86c0*/  FFMA.FTZ R16, R92, R75, R73 ;  /* 0x0000004b5c107223 */ /* 0x001fc60000010049 */
[----:B------:R-:W-:Y:S01]  /*86d0*/  FMUL.FTZ R17, R0, -1.4426950216293334961 ;  /* 0xbfb8aa3b00117820 */ /* 0x000fe20000410000 */
[----:B-1234-:R-:W-:-:S05]  /*86e0*/  FMUL.FTZ R24, R16, -1.4426950216293334961 ;  /* 0xbfb8aa3b10187820 */ /* 0x01efca0000410000 */
        /* <DEDUP_REMOVED lines=14> */
.L_x_2519:
[----:B------:R-:W-:Y:S01]  /*87d0*/  ISETP.GE.U32.AND P5, PT, R28, UR12, PT ;  /* 0x0000000c1c007c0c */ /* 0x000fe2000bfa6070 */
[----:B------:R-:W-:Y:S01]  /*87e0*/  BSSY B0, `(.L_x_2520) ;  /* 0x0000019000007945 */ /* 0x000fe20003800000 */
[----:B------:R-:W-:Y:S02]  /*87f0*/  IADD3 R42, R42, 0x78, RZ ;  /* 0x000000782a2a7810 */ /* 0x000fe40007ffe0ff */
[----:B------:R-:W-:Y:S02]  /*8800*/  ISETP.GE.AND.EX P5, PT, R30, UR13, PT, P5 ;  /* 0x0000000d1e007c0c */ /* 0x000fe4000bfa6350 */
[----:B0-234-:R-:W-:Y:S02]  /*8810*/  SHF.R.S32.HI R26, RZ, 0x1f, R42 ;  /* 0x0000001fff1a7819 */ /* 0x01dfe4000001142a */
[----:B------:R-:W-:-:S13]  /*8820*/  ISETP.LT.U32.AND P5, PT, R88, 0x200, !P5 ;  /* 0x000002005800780c */ /* 0x000fda0006fa1070 */
[----:B------:R-:W-:Y:S05]  /*8830*/  @!P5 BRA `(.L_x_2521) ;  /* 0x00000000004cd947 */ /* 0x000fea0003800000 */
[----:B-1----:R-:W-:Y:S01]  /*8840*/  IADD3 R25, R3, 0x70, RZ ;  /* 0x0000007003197810 */ /* 0x002fe20007ffe0ff */
        /* <DEDUP_REMOVED lines=18> */
.L_x_2521:
[----:B------:R-:W-:Y:S05]  /*8970*/  BSYNC B0 ;  /* 0x0000000000007941 */ /* 0x000fea0003800000 */
.L_x_2520:
[----:B------:R-:W-:Y:S05]  /*8980*/  @!P6 BRA `(.L_x_2522) ;  /* 0x000000000048e947 */ /* 0x000fea0003800000 */
[----:B------:R-:W-:Y:S01]  /*8990*/  FFMA.FTZ R72, R91, R74, R72 ;  /* 0x0000004a5b487223 */ /* 0x000fe20000010048 */
[----:B------:R-:W-:-:S03]  /*89a0*/  FFMA.FTZ R73, R90, R75, R73 ;  /* 0x0000004b5a497223 */ /* 0x000fc60000010049 */
[----:B------:R-:W-:Y:S01]  /*89b0*/  FMUL.FTZ R0, R72, -1.4426950216293334961 ;  /* 0xbfb8aa3b48007820 */ /* 0x000fe20000410000 */
[----:B0-----:R-:W-:-:S05]  /*89c0*/  FMUL.FTZ R18, R73, -1.4426950216293334961 ;  /* 0xbfb8aa3b49127820 */ /* 0x001fca0000410000 */
[----:B------:R-:W0:Y:S08]  /*89d0*/  MUFU.EX2 R0, R0 ;  /* 0x0000000000007308 */ /* 0x000e300000000800 */
[----:B------:R-:W2:Y:S01]  /*89e0*/  MUFU.EX2 R18, R18 ;  /* 0x0000001200127308 */ /* 0x000ea20000000800 */
[----:B0-----:R-:W-:-:S07]  /*89f0*/  FADD.FTZ R16, R0, 1 ;  /* 0x3f80000000107421 */ /* 0x001fce0000010000 */
[----:B------:R-:W0:Y:S01]  /*8a00*/  MUFU.RCP R17, R16 ;  /* 0x0000001000117308 */ /* 0x000e220000001000 */
[----:B--2---:R-:W-:-:S07]  /*8a10*/  FADD.FTZ R19, R18, 1 ;  /* 0x3f80000012137421 */ /* 0x004fce0000010000 */
        /* <DEDUP_REMOVED lines=9> */
.L_x_2522:
        /* <DEDUP_REMOVED lines=8> */
[-CC-:B------:R-:W-:Y:S01]  /*8b30*/  FFMA.FTZ R91, R91, R43.reuse, R44.reuse ;  /* 0x0000002b5b5b7223 */ /* 0x180fe2000001002c */
        /* <DEDUP_REMOVED lines=13> */
.L_x_2524:
[----:B------:R-:W-:Y:S05]  /*8c10*/  BSYNC B0 ;  /* 0x0000000000007941 */ /* 0x000fea0003800000 */
.L_x_2523:
[----:B------:R-:W-:Y:S02]  /*8c20*/  IADD3 R14, R13, R14, RZ ;  /* 0x0000000e0d0e7210 */ /* 0x000fe40007ffe0ff */
[----:B------:R-:W-:Y:S02]  /*8c30*/  IADD3 R12, R12, 0x1, RZ ;  /* 0x000000010c0c7810 */ /* 0x000fe40007ffe0ff */
[----:B------:R-:W-:-:S13]  /*8c40*/  ISETP.GE.AND P5, PT, R14, UR4, PT ;  /* 0x000000040e007c0c */ /* 0x000fda000bfa6270 */
[----:B------:R-:W-:Y:S05]  /*8c50*/  @!P5 BRA `(.L_x_2525) ;  /* 0xffffff7800a8d947 */ /* 0x000fea000383ffff */
.L_x_2442:
[----:B------:R-:W3:Y:S01]  /*8c60*/  LDC R6, c[0x0][0xc] ;  /* 0x00000300ff067b82 */ /* 0x000ee20000000800 */
[----:B------:R-:W-:Y:S01]  /*8c70*/  ISETP.NE.AND P2, PT, R88, RZ, PT ;  /* 0x000000ff5800720c */ /* 0x000fe20003f45270 */
[----:B------:R-:W-:Y:S06]  /*8c80*/  BSSY B0, `(.L_x_2526) ;  /* 0x0000015000007945 */ /* 0x000fec0003800000 */
[----:B------:R-:W4:Y:S08]  /*8c90*/  LDC R7, c[0x0][0x10] ;  /* 0x00000400ff077b82 */ /* 0x000f300000000800 */
[----:B------:R-:W5:Y:S01]  /*8ca0*/  LDC.64 R4, c[0x0][0x258] ;  /* 0x00009600ff047b82 */ /* 0x000f620000000a00 */
[----:B---3--:R-:W-:-:S02]  /*8cb0*/  IADD3 R0, R6, -0x1, RZ ;  /* 0xffffffff06007810 */ /* 0x008fc40007ffe0ff */
[----:B------:R-:W-:Y:S02]  /*8cc0*/  ISETP.NE.AND P1, PT, R6, 0x1, PT ;  /* 0x000000010600780c */ /* 0x000fe40003f25270 */
[----:B------:R-:W-:Y:S02]  /*8cd0*/  ISETP.NE.AND P0, PT, R0, UR10, PT ;  /* 0x0000000a00007c0c */ /* 0x000fe4000bf05270 */
[C---:B----4-:R-:W-:Y:S02]  /*8ce0*/  IADD3 R3, R7.reuse, -0x1, RZ ;  /* 0xffffffff07037810 */ /* 0x050fe40007ffe0ff */
[----:B------:R-:W-:Y:S02]  /*8cf0*/  SHF.L.U32 R0, R7, 0x1, RZ ;  /* 0x0000000107007819 */ /* 0x000fe400000006ff */
[----:B------:R-:W-:Y:S02]  /*8d00*/  ISETP.NE.OR P0, PT, R2, R3, P0 ;  /* 0x000000030200720c */ /* 0x000fe40000705670 */
[----:B------:R-:W-:-:S05]  /*8d10*/  SEL R3, R0, RZ, P1 ;  /* 0x000000ff00037207 */ /* 0x000fca0000800000 */
[----:B-----5:R-:W-:Y:S01]  /*8d20*/  IMAD.WIDE.U32 R2, R3, 0x4, R4 ;  /* 0x0000000403027825 */ /* 0x020fe200078e0004 */
[----:B------:R-:W-:Y:S06]  /*8d30*/  @P2 BRA `(.L_x_2527) ;  /* 0x0000000000242947 */ /* 0x000fec0003800000 */
[----:B------:R-:W3:Y:S01]  /*8d40*/  S2R R0, SR_LANEID ;  /* 0x0000000000007919 */ /* 0x000ee20000000000 */
[----:B------:R-:W-:Y:S02]  /*8d50*/  VOTEU.ANY UR4, UPT, PT ;  /* 0x0000000000047886 */ /* 0x000fe400038e0100 */
[----:B------:R-:W-:Y:S02]  /*8d60*/  UFLO.U32 UR5, UR4 ;  /* 0x00000004000572bd */ /* 0x000fe400080e0000 */
[----:B------:R-:W4:Y:S04]  /*8d70*/  POPC R5, UR4 ;  /* 0x0000000400057d09 */ /* 0x000f280008000000 */
[----:B---3--:R-:W-:-:S13]  /*8d80*/  ISETP.EQ.U32.AND P1, PT, R0, UR5, PT ;  /* 0x0000000500007c0c */ /* 0x008fda000bf22070 */
[----:B------:R-:W-:Y:S06]  /*8d90*/  @P1 MEMBAR.ALL.GPU ;  /* 0x0000000000001992 */ /* 0x000fec000000a000 */
[----:B------:R-:W-:-:S00]  /*8da0*/  @P1 ERRBAR ;  /* 0x00000000000019ab */ /* 0x000fc00000000000 */
[----:B------:R-:W-:Y:S06]  /*8db0*/  @P1 CGAERRBAR ;  /* 0x00000000000015ab */ /* 0x000fec0000000000 */
[----:B----4-:R3:W-:Y:S02]  /*8dc0*/  @P1 REDG.E.ADD.S32.STRONG.GPU desc[UR8][R2.64], R5 ;  /* 0x000000050200198e */ /* 0x0107e4000c10e388 */
.L_x_2527:
[----:B------:R-:W-:Y:S05]  /*8dd0*/  BSYNC B0 ;  /* 0x0000000000007941 */ /* 0x000fea0003800000 */
.L_x_2526:
[----:B------:R-:W-:Y:S05]  /*8de0*/  @P0 EXIT ;  /* 0x000000000000094d */ /* 0x000fea0003800000 */
[----:B------:R-:W-:Y:S05]  /*8df0*/  @P2 BRA `(.L_x_2528) ;  /* 0x0000000000202947 */ /* 0x000fea0003800000 */
[----:B------:R-:W-:-:S05]  /*8e00*/  IMAD R0, R6, R7, RZ ;  /* 0x0000000706007224 */ /* 0x000fca00078e02ff */
[----:B------:R-:W-:-:S13]  /*8e10*/  ISETP.NE.AND P0, PT, R0, -0x1, PT ;  /* 0xffffffff0000780c */ /* 0x000fda0003f05270 */
[----:B------:R-:W-:Y:S05]  /*8e20*/  @!P0 BRA `(.L_x_2528) ;  /* 0x0000000000148947 */ /* 0x000fea0003800000 */
.L_x_2529:
[----:B---3--:R-:W3:Y:S04]  /*8e30*/  LDG.E.STRONG.GPU R5, desc[UR8][R2.64] ;  /* 0x0000000802057981 */ /* 0x008ee8000c1ef900 */
[----:B---3--:R-:W-:Y:S01]  /*8e40*/  CCTL.IVALL ;  /* 0x00000000ff00798f */ /* 0x008fe20002000000 */
[----:B------:R-:W-:Y:S05]  /*8e50*/  YIELD ;  /* 0x0000000000007946 */ /* 0x000fea0003800000 */
[----:B------:R-:W-:-:S13]  /*8e60*/  ISETP.NE.AND P0, PT, R5, R0, PT ;  /* 0x000000000500720c */ /* 0x000fda0003f05270 */
[----:B------:R-:W-:Y:S05]  /*8e70*/  @P0 BRA `(.L_x_2529) ;  /* 0xfffffffc00ec0947 */ /* 0x000fea000383ffff */
.L_x_2528:
[----:B------:R-:W-:Y:S05]  /*8e80*/  WARPSYNC.ALL ;  /* 0x0000000000007948 */ /* 0x000fea0003800000 */
[----:B--2---:R-:W2:Y:S08]  /*8e90*/  LDC.64 R22, c[0x0][0x288] ;  /* 0x0000a200ff167b82 */ /* 0x004eb00000000a00 */
[----:B------:R-:W-:Y:S01]  /*8ea0*/  BAR.SYNC.DEFER_BLOCKING 0x0 ;  /* 0x0000000000007b1d */ /* 0x000fe20000010000 */
[----:B--2---:R-:W-:-:S04]  /*8eb0*/  LEA.HI R0, P0, R23, R22, RZ, 0x1 ;  /* 0x0000001617007211 */ /* 0x004fc800078108ff */
[----:B---3--:R-:W-:-:S04]  /*8ec0*/  IADD3.X R3, RZ, R23, RZ, P0, !PT ;  /* 0x00000017ff037210 */ /* 0x008fc800007fe4ff */
[--C-:B-1----:R-:W-:Y:S02]  /*8ed0*/  SHF.R.S64 R25, R0, 0x1, R3.reuse ;  /* 0x0000000100197819 */ /* 0x102fe40000001003 */
        /* <DEDUP_REMOVED lines=13> */
[----:B0-----:R-:W0:Y:S03]  /*8fb0*/  LDC.64 R16, c[0x0][0x220] ;  /* 0x00008800ff107b82 */ /* 0x001e260000000a00 */
[----:B------:R-:W-:-:S04]  /*8fc0*/  IADD3.X R5, RZ, R5, RZ, P0, !PT ;  /* 0x00000005ff057210 */ /* 0x000fc800007fe4ff */
[--C-:B------:R-:W-:Y:S02]  /*8fd0*/  SHF.R.S64 R29, R2, 0x1, R5.reuse ;  /* 0x00000001021d7819 */ /* 0x100fe40000001005 */
[----:B------:R-:W-:-:S04]  /*8fe0*/  SHF.R.S32.HI R2, RZ, 0x1, R5 ;  /* 0x00000001ff027819 */ /* 0x000fc80000011405 */
[----:B------:R-:W-:-:S07]  /*8ff0*/  SHF.L.U64.HI R31, R29, 0x2, R2 ;  /* 0x000000021d1f7819 */ /* 0x000fce0000010202 */
.L_x_2530:
        /* <DEDUP_REMOVED lines=14> */
[----:B-1----:R-:W-:-:S04]  /*90e0*/  IMAD.WIDE R2, R5, 0x4, R14 ;  /* 0x0000000405027825 */ /* 0x002fc800078e020e */
[----:B0-----:R-:W-:Y:S01]  /*90f0*/  IMAD.WIDE R4, R5, 0x4, R16 ;  /* 0x0000000405047825 */ /* 0x001fe200078e0210 */
[----:B------:R-:W-:Y:S02]  /*9100*/  ISETP.GT.U32.AND P0, PT, R25, R88, PT ;  /* 0x000000581900720c */ /* 0x000fe40003f04070 */
[----:B------:R-:W-:-:S04]  /*9110*/  SHF.R.S32.HI R0, RZ, 0x1f, R88 ;  /* 0x0000001fff007819 */ /* 0x000fc80000011458 */
[----:B------:R-:W-:Y:S01]  /*9120*/  ISETP.GT.AND.EX P0, PT, R27, R0, PT, P0 ;  /* 0x000000001b00720c */ /* 0x000fe20003f04300 */
[----:B--2---:R2:W-:Y:S04]  /*9130*/  STG.E.64 desc[UR8][R2.64], R18 ;  /* 0x0000001202007986 */ /* 0x0045e8000c101b08 */
[----:B---3--:R2:W-:Y:S08]  /*9140*/  STG.E.64 desc[UR8][R4.64], R20 ;  /* 0x0000001404007986 */ /* 0x0085f0000c101b08 */
[----:B------:R-:W-:Y:S05]  /*9150*/  @P0 BRA `(.L_x_2530) ;  /* 0xfffffffc00a80947 */ /* 0x000fea000383ffff */
[----:B------:R-:W-:Y:S05]  /*9160*/  EXIT ;  /* 0x000000000000794d */ /* 0x000fea0003800000 */
.L_x_2531:
        /* <DEDUP_REMOVED lines=9> */
.L_x_5685:


//--------------------- .text._Z35group_norm_nhwc_bwd_one_pass_kernelI11Fp32IOFp32WLi256ELi128ELi512EEv26Group_norm_nhwc_bwd_params --------------------------
	.section	.text._Z35group_norm_nhwc_bwd_one_pass_kernelI11Fp32IOFp32WLi256ELi128ELi512EEv26Group_norm_nhwc_bwd_params,"ax",@progbits
	.align	128
        .global         _Z35group_norm_nhwc_bwd_one_pass_kernelI11Fp32IOFp32WLi256ELi128ELi512EEv26Group_norm_nhwc_bwd_params
        .type           _Z35group_norm_nhwc_bwd_one_pass_kernelI11Fp32IOFp32WLi256ELi128ELi512EEv26Group_norm_nhwc_bwd_params,@function
        .size           _Z35group_norm_nhwc_bwd_one_pass_kernelI11Fp32IOFp32WLi256ELi128ELi512EEv26Group_norm_nhwc_bwd_params,(.L_x_5686 - _Z35group_norm_nhwc_bwd_one_pass_kernelI11Fp32IOFp32WLi256ELi128ELi512EEv26Group_norm_nhwc_bwd_params)
        .other          _Z35group_norm_nhwc_bwd_one_pass_kernelI11Fp32IOFp32WLi256ELi128ELi512EEv26Group_norm_nhwc_bwd_params,@"STO_CUDA_ENTRY STV_DEFAULT"
_Z35group_norm_nhwc_bwd_one_pass_kernelI11Fp32IOFp32WLi256ELi128ELi512EEv26Group_norm_nhwc_bwd_params:
.text._Z35group_norm_nhwc_bwd_one_pass_kernelI11Fp32IOFp32WLi256ELi128ELi512EEv26Group_norm_nhwc_bwd_params:
        /* <DEDUP_REMOVED lines=8> */
[----:B-1----:R-:W-:-:S06]  /*0080*/  UISETP.GE.AND UP0, UPT, UR12, UR4, UPT ;  /* 0x000000040c00728c */ /* 0x002fcc000bf06270 */
[----:B------:R-:W-:-:S13]  /*0090*/  PLOP3.LUT P0, PT, PT, PT, UP0, 0x80, 0x0 ;  /* 0x000000000000781c */ /* 0x000fda0003f0f008 */
[----:B--2---:R-:W-:Y:S05]  /*00a0*/  @P0 BRA `(.L_x_2532) ;  /* 0x00000114009c0947 */ /* 0x004fea0003800000 */
[----:B------:R-:W0:Y:S01]  /*00b0*/  S2UR UR6, SR_CgaCtaId ;  /* 0x00000000000679c3 */ /* 0x000e220000008800 */
[----:B------:R-:W-:Y:S01]  /*00c0*/  ULDC.64 UR8, c[0x0][0x288] ;  /* 0x0000a20000087ab9 */ /* 0x000fe20000000a00 */
[----:B------:R-:W-:Y:S01]  /*00d0*/  SHF.R.S32.HI R3, RZ, 0x1f, R0 ;  /* 0x0000001fff037819 */ /* 0x000fe20000011400 */
[----:B------:R-:W-:Y:S02]  /*00e0*/  UIMAD.WIDE.U32 UR4, UR8, 0x3, URZ ;  /* 0x00000003080478a5 */ /* 0x000fe4000f8e003f */
[----:B------:R-:W-:Y:S01]  /*00f0*/  UIMAD UR11, UR9, 0x3, URZ ;  /* 0x00000003090b78a4 */ /* 0x000fe2000f8e023f */
[----:B------:R-:W-:Y:S01]  /*0100*/  LEA.HI R3, R3, R0, RZ, 0x5 ;  /* 0x0000000003037211 */ /* 0x000fe200078f28ff */
[----:B------:R-:W-:Y:S02]  /*0110*/  ULEA.HI UR8, UP0, UR9, UR8, URZ, 0x1 ;  /* 0x0000000809087291 */ /* 0x000fe4000f81083f */
[----:B------:R-:W-:Y:S01]  /*0120*/  UIADD3 UR11, UR5, UR11, URZ ;  /* 0x0000000b050b7290 */ /* 0x000fe2000fffe03f */
[----:B------:R-:W-:Y:S01]  /*0130*/  SHF.R.S32.HI R3, RZ, 0x5, R3 ;  /* 0x00000005ff037819 */ /* 0x000fe20000011403 */
[----:B------:R-:W-:-:S02]  /*0140*/  UIADD3.X UR10, URZ, UR9, URZ, UP0, !UPT ;  /* 0x000000093f0a7290 */ /* 0x000fc400087fe43f */
[----:B------:R-:W-:Y:S02]  /*0150*/  ULEA.HI UR9, UP0, UR11, UR4, URZ, 0x1 ;  /* 0x000000040b097291 */ /* 0x000fe4000f81083f */
[----:B------:R-:W-:Y:S01]  /*0160*/  USHF.R.S64 UR8, UR8, 0x1, UR10 ;  /* 0x0000000108087899 */ /* 0x000fe2000800100a */
[----:B------:R-:W-:Y:S01]  /*0170*/  UMOV UR4, 0x400 ;  /* 0x0000040000047882 */ /* 0x000fe20000000000 */
[----:B------:R-:W-:Y:S02]  /*0180*/  UIADD3.X UR11, URZ, UR11, URZ, UP0, !UPT ;  /* 0x0000000b3f0b7290 */ /* 0x000fe400087fe43f */
[----:B------:R-:W-:Y:S02]  /*0190*/  USHF.R.S32.HI UR10, URZ, 0x1, UR10 ;  /* 0x000000013f0a7899 */ /* 0x000fe4000801140a */
[----:B------:R-:W-:Y:S02]  /*01a0*/  USHF.R.S64 UR9, UR9, 0x1, UR11 ;  /* 0x0000000109097899 */ /* 0x000fe4000800100b */
[----:B0-----:R-:W-:-:S02]  /*01b0*/  ULEA UR4, UR6, UR4, 0x18 ;  /* 0x0000000406047291 */ /* 0x001fc4000f8ec03f */
[----:B------:R-:W-:Y:S02]  /*01c0*/  USHF.R.S32.HI UR11, URZ, 0x1, UR11 ;  /* 0x000000013f0b7899 */ /* 0x000fe4000801140b */
[----:B------:R-:W-:Y:S02]  /*01d0*/  USHF.L.U64.HI UR10, UR8, 0x2, UR10 ;  /* 0x00000002080a7899 */ /* 0x000fe4000801020a */
[----:B------:R-:W-:Y:S01]  /*01e0*/  LEA R2, R3, UR4, 0x3 ;  /* 0x0000000403027c11 */ /* 0x000fe2000f8e18ff */
[----:B------:R-:W-:Y:S01]  /*01f0*/  USHF.L.U64.HI UR11, UR9, 0x2, UR11 ;  /* 0x00000002090b7899 */ /* 0x000fe2000801020b */
[----:B------:R-:W-:Y:S01]  /*0200*/  ULDC.U8 UR24, c[0x0][0x2a4] ;  /* 0x0000a90000187ab9 */ /* 0x000fe20000000000 */
[----:B------:R-:W-:Y:S02]  /*0210*/  UMOV UR4, URZ ;  /* 0x0000003f00047c82 */ /* 0x000fe40008000000 */
[----:B------:R0:W-:Y:S08]  /*0220*/  STL [R1+0x13c], R2 ;  /* 0x00013c0201007387 */ /* 0x0001f00000100800 */
.L_x_2680:
[----:B------:R-:W-:Y:S01]  /*0230*/  ULDC UR15, c[0x0][0x2a0] ;  /* 0x0000a800000f7ab9 */ /* 0x000fe20000000800 */
[----:B0-----:R-:W-:Y:S01]  /*0240*/  IABS R5, UR12 ;  /* 0x0000000c00057c13 */ /* 0x001fe20008000000 */
[----:B-1----:R-:W1:Y:S01]  /*0250*/  S2UR UR13, SR_CTAID.X ;  /* 0x00000000000d79c3 */ /* 0x002e620000002500 */
[----:B0-----:R-:W-:Y:S01]  /*0260*/  MOV R2, UR15 ;  /* 0x0000000f00027c02 */ /* 0x001fe20008000f00 */
[----:B------:R-:W-:Y:S01]  /*0270*/  UMOV UR6, URZ ;  /* 0x0000003f00067c82 */ /* 0x000fe20008000000 */
[----:B------:R-:W-:Y:S01]  /*0280*/  R2UR UR14, R5 ;  /* 0x00000000050e72ca */ /* 0x000fe200000e0000 */
[----:B------:R-:W-:Y:S01]  /*0290*/  ULDC.64 UR18, c[0x0][0x290] ;  /* 0x0000a40000127ab9 */ /* 0x000fe20000000a00 */
[----:B------:R-:W-:Y:S01]  /*02a0*/  IABS R2, R2 ;  /* 0x0000000200027213 */ /* 0x000fe20000000000 */
[----:B------:R-:W-:Y:S01]  /*02b0*/  UISETP.GE.AND UP1, UPT, UR12, URZ, UPT ;  /* 0x0000003f0c00728c */ /* 0x000fe2000bf26270 */
[----:B------:R-:W-:Y:S01]  /*02c0*/  ISETP.GT.U32.AND P5, PT, R0, 0x1ff, PT ;  /* 0x000001ff0000780c */ /* 0x000fe20003fa4070 */
[----:B------:R-:W1:Y:S01]  /*02d0*/  LDC R5, c[0x0][0x2ac] ;  /* 0x0000ab00ff057b82 */ /* 0x000e620000000800 */
[----:B------:R-:W-:Y:S01]  /*02e0*/  R2UR UR16, R2 ;  /* 0x00000000021072ca */ /* 0x000fe200000e0000 */
[----:B------:R-:W-:Y:S01]  /*02f0*/  UISETP.NE.AND UP0, UPT, UR15, URZ, UPT ;  /* 0x0000003f0f00728c */ /* 0x000fe2000bf05270 */
[----:B------:R-:W-:-:S11]  /*0300*/  LOP3.LUT R3, R3, 0xfbffffff, RZ, 0xc0, !PT ;  /* 0xfbffffff03037812 */ /* 0x000fd600078ec0ff */
[----:B------:R-:W0:Y:S08]  /*0310*/  I2F.RP R2, UR16 ;  /* 0x0000001000027d06 */ /* 0x000e300008209400 */
[----:B0-----:R-:W0:Y:S02]  /*0320*/  MUFU.RCP R2, R2 ;  /* 0x0000000200027308 */ /* 0x001e240000001000 */
[----:B0-----:R-:W-:-:S02]  /*0330*/  IADD3 R4, R2, 0xffffffe, RZ ;  /* 0x0ffffffe02047810 */ /* 0x001fc40007ffe0ff */
[----:B------:R-:W-:-:S04]  /*0340*/  SHF.R.U32.HI R2, RZ, 0x6, R0 ;  /* 0x00000006ff027819 */ /* 0x000fc80000011600 */
[----:B------:R-:W0:Y:S01]  /*0350*/  F2I.FTZ.U32.TRUNC.NTZ R4, R4 ;  /* 0x0000000400047305 */ /* 0x000e22000021f000 */
[----:B-1----:R-:W-:-:S05]  /*0360*/  IMAD R2, R5, UR13, R2 ;  /* 0x0000000d05027c24 */ /* 0x002fca000f8e0202 */
[C---:B---34-:R-:W-:Y:S02]  /*0370*/  IADD3 R9, R2.reuse, 0x48, RZ ;  /* 0x0000004802097810 */ /* 0x058fe40007ffe0ff */
[C---:B------:R-:W-:Y:S02]  /*0380*/  IADD3 R5, R2.reuse, 0xa8, RZ ;  /* 0x000000a802057810 */ /* 0x040fe40007ffe0ff */
[----:B------:R-:W-:Y:S02]  /*0390*/  SHF.R.S32.HI R11, RZ, 0x1f, R9 ;  /* 0x0000001fff0b7819 */ /* 0x000fe40000011409 */
[----:B------:R-:W-:Y:S02]  /*03a0*/  IADD3 R13, R2, 0x50, RZ ;  /* 0x00000050020d7810 */ /* 0x000fe40007ffe0ff */
[----:B--2---:R-:W-:Y:S02]  /*03b0*/  SHF.R.S32.HI R17, RZ, 0x1f, R5 ;  /* 0x0000001fff117819 */ /* 0x004fe40000011405 */
[----:B0-----:R-:W-:-:S02]  /*03c0*/  R2UR UR7, R4 ;  /* 0x00000000040772ca */ /* 0x001fc400000e0000 */
[----:B------:R-:W-:Y:S02]  /*03d0*/  IADD3 R4, R2, 0xa8, RZ ;  /* 0x000000a802047810 */ /* 0x000fe40007ffe0ff */
[----:B------:R-:W-:Y:S02]  /*03e0*/  SHF.R.S32.HI R15, RZ, 0x1f, R13 ;  /* 0x0000001fff0f7819 */ /* 0x000fe4000001140d */
[----:B------:R-:W-:Y:S02]  /*03f0*/  ISETP.GE.U32.AND P0, PT, R4, UR18, PT ;  /* 0x0000001204007c0c */ /* 0x000fe4000bf06070 */
[----:B------:R-:W-:Y:S02]  /*0400*/  SHF.R.S32.HI R4, RZ, 0x1f, R4 ;  /* 0x0000001fff047819 */ /* 0x000fe40000011404 */
[----:B-----5:R-:W-:Y:S02]  /*0410*/  IADD3 R21, R2, 0x60, RZ ;  /* 0x0000006002157810 */ /* 0x020fe40007ffe0ff */
[----:B------:R-:W-:Y:S01]  /*0420*/  ISETP.GE.OR.EX P2, PT, R4, UR19, P5, P0 ;  /* 0x0000001304007c0c */ /* 0x000fe2000af46700 */
[----:B------:R-:W-:Y:S01]  /*0430*/  UIADD3 UR5, URZ, -UR7, URZ ;  /* 0x800000073f057290 */ /* 0x000fe2000fffe03f */
[----:B------:R-:W-:-:S02]  /*0440*/  ISETP.GE.U32.AND P0, PT, R9, UR18, PT ;  /* 0x0000001209007c0c */ /* 0x000fc4000bf06070 */
[----:B------:R-:W-:Y:S01]  /*0450*/  SHF.L.U32 R4, R0, 0x1, RZ ;  /* 0x0000000100047819 */ /* 0x000fe200000006ff */
[----:B------:R-:W-:Y:S01]  /*0460*/  UIMAD UR5, UR5, UR16, URZ ;  /* 0x00000010050572a4 */ /* 0x000fe2000f8e023f */
[----:B------:R-:W-:Y:S02]  /*0470*/  ISETP.GE.OR.EX P6, PT, R11, UR19, P5, P0 ;  /* 0x000000130b007c0c */ /* 0x000fe4000afc6700 */
[----:B------:R-:W-:Y:S01]  /*0480*/  LOP3.LUT R4, R4, 0x7e, RZ, 0xc0, !PT ;  /* 0x0000007e04047812 */ /* 0x000fe200078ec0ff */
[----:B------:R-:W-:Y:S01]  /*0490*/  UIMAD.WIDE.U32 UR6, UR7, UR5, UR6 ;  /* 0x00000005070672a5 */ /* 0x000fe2000f8e0006 */
[----:B------:R-:W-:Y:S02]  /*04a0*/  ISETP.GE.U32.AND P0, PT, R13, UR18, PT ;  /* 0x000000120d007c0c */ /* 0x000fe4000bf06070 */
[----:B------:R-:W-:Y:S01]  /*04b0*/  ISETP.GE.U32.AND P1, PT, R21, UR18, PT ;  /* 0x0000001215007c0c */ /* 0x000fe2000bf26070 */
[----:B------:R-:W-:Y:S01]  /*04c0*/  UIMAD.WIDE.U32 UR6, UR7, UR14, URZ ;  /* 0x0000000e070672a5 */ /* 0x000fe2000f8e003f */
[----:B------:R-:W0:Y:S01]  /*04d0*/  @!P2 LDC.64 R6, c[0x0][0x288] ;  /* 0x0000a200ff06ab82 */ /* 0x000e220000000a00 */
[----:B------:R-:W-:-:S02]  /*04e0*/  @P2 LOP3.LUT R3, R3, 0x4000000, RZ, 0xfc, !PT ;  /* 0x0400000003032812 */ /* 0x000fc400078efcff */
[----:B------:R-:W-:Y:S01]  /*04f0*/  UIADD3 UR5, -UR7, URZ, URZ ;  /* 0x0000003f07057290 */ /* 0x000fe2000fffe13f */
[----:B------:R-:W-:Y:S02]  /*0500*/  ISETP.GE.OR.EX P4, PT, R15, UR19, P5, P0 ;  /* 0x000000130f007c0c */ /* 0x000fe4000af86700 */
[----:B------:R-:W-:Y:S01]  /*0510*/  LOP3.LUT R3, R3, 0xfffdffff, RZ, 0xc0, !PT ;  /* 0xfffdffff03037812 */ /* 0x000fe200078ec0ff */
[----:B------:R-:W-:Y:S01]  /*0520*/  UIMAD UR5, UR16, UR5, UR14 ;  /* 0x00000005100572a4 */ /* 0x000fe2000f8e020e */
[----:B------:R-:W1:Y:S01]  /*0530*/  @!P6 LDC.64 R22, c[0x0][0x288] ;  /* 0x0000a200ff16eb82 */ /* 0x000e620000000a00 */
[----:B------:R-:W-:Y:S01]  /*0540*/  ULOP3.LUT UR14, UR12, UR15, URZ, 0x3c, !UPT ;  /* 0x0000000f0c0e7292 */ /* 0x000fe2000f8e3c3f */
[----:B------:R-:W-:Y:S01]  /*0550*/  @P6 LOP3.LUT R3, R3, 0x20000, RZ, 0xfc, !PT ;  /* 0x0002000003036812 */ /* 0x000fe200078efcff */
[----:B------:R-:W-:Y:S01]  /*0560*/  UISETP.GT.U32.AND UP3, UPT, UR16, UR5, UPT ;  /* 0x000000051000728c */ /* 0x000fe2000bf64070 */
[----:B------:R-:W-:Y:S01]  /*0570*/  IADD3 R107, R2, 0xf8, RZ ;  /* 0x000000f8026b7810 */ /* 0x000fe20007ffe0ff */
[----:B------:R-:W-:Y:S01]  /*0580*/  UISETP.GE.AND UP4, UPT, UR14, URZ, UPT ;  /* 0x0000003f0e00728c */ /* 0x000fe2000bf86270 */
[----:B------:R-:W-:-:S02]  /*0590*/  LOP3.LUT R3, R3, 0xfffbffff, RZ, 0xc0, !PT ;  /* 0xfffbffff03037812 */ /* 0x000fc400078ec0ff */
[----:B------:R-:W2:Y:S02]  /*05a0*/  @!P2 LDC.64 R100, c[0x0][0x230] ;  /* 0x00008c00ff64ab82 */ /* 0x000ea40000000a00 */
[----:B------:R-:W-:-:S04]  /*05b0*/  @P4 LOP3.LUT R3, R3, 0x40000, RZ, 0xfc, !PT ;  /* 0x0004000003034812 */ /* 0x000fc800078efcff */
[----:B------:R-:W-:Y:S01]  /*05c0*/  @!UP3 UIADD3 UR5, UR5, -UR16, URZ ;  /* 0x800000100505b290 */ /* 0x000fe2000fffe03f */
[----:B------:R-:W-:Y:S01]  /*05d0*/  LOP3.LUT R3, R3, 0xfff7ffff, RZ, 0xc0, !PT ;  /* 0xfff7ffff03037812 */ /* 0x000fe200078ec0ff */
[----:B------:R-:W-:Y:S01]  /*05e0*/  @!UP3 UIADD3 UR7, UR7, 0x1, URZ ;  /* 0x000000010707b890 */ /* 0x000fe2000fffe03f */
[----:B------:R-:W3:Y:S01]  /*05f0*/  @!P2 LDC.64 R30, c[0x0][0x228] ;  /* 0x00008a00ff1eab82 */ /* 0x000ee20000000a00 */
[----:B------:R-:W-:Y:S02]  /*0600*/  UISETP.GE.U32.AND UP2, UPT, UR5, UR16, UPT ;  /* 0x000000100500728c */ /* 0x000fe4000bf46070 */
[----:B------:R-:W-:Y:S02]  /*0610*/  UIADD3 UR6, UR5, -UR16, URZ ;  /* 0x8000001005067290 */ /* 0x000fe4000fffe03f */
[----:B------:R-:W-:Y:S01]  /*0620*/  UISETP.GT.U32.AND UP3, UPT, UR16, UR5, UPT ;  /* 0x000000051000728c */ /* 0x000fe2000bf64070 */
[----:B-1----:R-:W-:Y:S01]  /*0630*/  @!P6 IMAD R8, R11, R22, RZ ;  /* 0x000000160b08e224 */ /* 0x002fe200078e02ff */
[----:B------:R-:W-:-:S02]  /*0640*/  SHF.R.S32.HI R11, RZ, 0x1f, R21 ;  /* 0x0000001fff0b7819 */ /* 0x000fc40000011415 */
[----:B------:R-:W-:Y:S01]  /*0650*/  USEL UR5, UR6, UR5, !UP3 ;  /* 0x0000000506057287 */ /* 0x000fe2000d800000 */
[----:B------:R-:W1:Y:S01]  /*0660*/  @!P4 LDC.64 R26, c[0x0][0x288] ;  /* 0x0000a200ff1acb82 */ /* 0x000e620000000a00 */
[----:B------:R-:W-:Y:S02]  /*0670*/  ULOP3.LUT UR6, URZ, UR15, URZ, 0x33, !UPT ;  /* 0x0000000f3f067292 */ /* 0x000fe4000f8e333f */
[----:B------:R-:W-:Y:S02]  /*0680*/  @!UP1 UIADD3 UR5, -UR5, URZ, URZ ;  /* 0x0000003f05059290 */ /* 0x000fe4000fffe13f */
[----:B------:R-:W-:Y:S02]  /*0690*/  @UP2 UIADD3 UR7, UR7, 0x1, URZ ;  /* 0x0000000107072890 */ /* 0x000fe4000fffe03f */
[----:B------:R-:W-:Y:S01]  /*06a0*/  USEL UR16, UR6, UR5, !UP0 ;  /* 0x0000000506107287 */ /* 0x000fe2000c000000 */
[----:B------:R-:W4:Y:S01]  /*06b0*/  @!P6 LDC.64 R52, c[0x0][0x230] ;  /* 0x00008c00ff34eb82 */ /* 0x000f220000000a00 */
[----:B------:R-:W-:Y:S01]  /*06c0*/  @!UP4 UIADD3 UR7, -UR7, URZ, URZ ;  /* 0x0000003f0707c290 */ /* 0x000fe2000fffe13f */
[----:B------:R-:W-:-:S03]  /*06d0*/  ULDC.64 UR14, c[0x0][0x298] ;  /* 0x0000a600000e7ab9 */ /* 0x000fc60000000a00 */
[----:B------:R-:W-:Y:S01]  /*06e0*/  USEL UR6, UR6, UR7, !UP0 ;  /* 0x0000000706067287 */ /* 0x000fe2000c000000 */
[----:B------:R-:W-:Y:S02]  /*06f0*/  MOV R109, UR16 ;  /* 0x00000010006d7c02 */ /* 0x000fe40008000f00 */
[----:B------:R-:W-:Y:S01]  /*0700*/  MOV R83, UR14 ;  /* 0x0000000e00537c02 */ /* 0x000fe20008000f00 */
[----:B------:R-:W-:Y:S01]  /*0710*/  USHF.R.S32.HI UR5, URZ, 0x1f, UR6 ;  /* 0x0000001f3f057899 */ /* 0x000fe20008011406 */
[----:B------:R-:W-:Y:S01]  /*0720*/  LEA R108, R109, R4, 0x7 ;  /* 0x000000046d6c7211 */ /* 0x000fe200078e38ff */
[----:B0-----:R-:W-:Y:S01]  /*0730*/  @!P2 IMAD R4, R17, R6, RZ ;  /* 0x000000061104a224 */ /* 0x001fe200078e02ff */
[----:B------:R-:W-:Y:S01]  /*0740*/  IADD3 R17, R2, 0x58, RZ ;  /* 0x0000005802117810 */ /* 0x000fe20007ffe0ff */
[----:B------:R-:W-:Y:S01]  /*0750*/  UIMAD UR5, UR5, UR14, URZ ;  /* 0x0000000e050572a4 */ /* 0x000fe2000f8e023f */
[----:B------:R-:W-:Y:S01]  /*0760*/  SHF.R.S32.HI R109, RZ, 0x1f, R108 ;  /* 0x0000001fff6d7819 */ /* 0x000fe2000001146c */
[----:B------:R-:W-:Y:S01]  /*0770*/  @!P2 IMAD R7, R5, R7, R4 ;  /* 0x000000070507a224 */ /* 0x000fe200078e0204 */
[----:B------:R-:W-:Y:S01]  /*0780*/  ISETP.GE.U32.AND P0, PT, R17, UR18, PT ;  /* 0x0000001211007c0c */ /* 0x000fe2000bf06070 */
[----:B------:R-:W-:Y:S01]  /*0790*/  UIMAD UR5, UR6, UR15, UR5 ;  /* 0x0000000f060572a4 */ /* 0x000fe2000f8e0205 */
[----:B------:R-:W-:Y:S01]  /*07a0*/  SHF.R.S32.HI R19, RZ, 0x1f, R17 ;  /* 0x0000001fff137819 */ /* 0x000fe20000011411 */
[----:B------:R-:W-:Y:S01]  /*07b0*/  IMAD.WIDE.U32 R82, R83, UR6, R108 ;  /* 0x0000000653527c25 */ /* 0x000fe2000f8e006c */
[----:B------:R-:W0:Y:S01]  /*07c0*/  @!P6 LDC.64 R24, c[0x0][0x228] ;  /* 0x00008a00ff18eb82 */ /* 0x000e220000000a00 */
[----:B------:R-:W-:Y:S01]  /*07d0*/  STL.64 [R1+0x140], R108 ;  /* 0x0001406c01007387 */ /* 0x000fe20000100a00 */
[----:B------:R-:W-:Y:S01]  /*07e0*/  ISETP.GE.OR.EX P3, PT, R19, UR19, P5, P0 ;  /* 0x0000001313007c0c */ /* 0x000fe2000af66700 */
[----:B------:R-:W-:Y:S01]  /*07f0*/  ULDC.64 UR6, c[0x0][0x248] ;  /* 0x0000920000067ab9 */ /* 0x000fe20000000a00 */
[----:B------:R-:W-:Y:S01]  /*0800*/  IADD3 R81, R83, UR5, RZ ;  /* 0x0000000553517c10 */ /* 0x000fe2000fffe0ff */
[----:B------:R-:W-:Y:S01]  /*0810*/  UIMAD.WIDE UR6, UR12, 0x8, UR6 ;  /* 0x000000080c0678a5 */ /* 0x000fe2000f8e0206 */
[----:B------:R-:W-:-:S02]  /*0820*/  @!P2 MOV R80, R82 ;  /* 0x000000520050a202 */ /* 0x000fc40000000f00 */
[----:B------:R-:W0:Y:S03]  /*0830*/  @!P4 LDC.64 R96, c[0x0][0x230] ;  /* 0x00008c00ff60cb82 */ /* 0x000e260000000a00 */
[----:B------:R-:W-:-:S04]  /*0840*/  @!P2 IMAD.WIDE.U32 R4, R5, R6, R80 ;  /* 0x000000060504a225 */ /* 0x000fc800078e0050 */
[----:B------:R-:W-:Y:S01]  /*0850*/  @P3 LOP3.LUT R3, R3, 0x80000, RZ, 0xfc, !PT ;  /* 0x0008000003033812 */ /* 0x000fe200078efcff */
[----:B------:R-:W3:Y:S01]  /*0860*/  @!P3 LDC.64 R28, c[0x0][0x288] ;  /* 0x0000a200ff1cbb82 */ /* 0x000ee20000000a00 */
[----:B------:R-:W-:Y:S01]  /*0870*/  @!P2 IADD3 R5, R5, R7, RZ ;  /* 0x000000070505a210 */ /* 0x000fe20007ffe0ff */
[----:B------:R-:W-:Y:S01]  /*0880*/  @!P6 IMAD R7, R9, R23, R8 ;  /* 0x000000170907e224 */ /* 0x000fe200078e0208 */
[C---:B------:R-:W-:Y:S02]  /*0890*/  @!P2 SHF.L.U32 R55, R4.reuse, 0x2, RZ ;  /* 0x000000020437a819 */ /* 0x040fe400000006ff */
[----:B------:R-:W-:Y:S02]  /*08a0*/  @!P2 SHF.L.U64.HI R6, R4, 0x2, R5 ;  /* 0x000000020406a819 */ /* 0x000fe40000010205 */
[----:B--2---:R-:W-:Y:S01]  /*08b0*/  @!P2 IADD3 R100, P0, R55, R100, RZ ;  /* 0x000000643764a210 */ /* 0x004fe20007f1e0ff */
[----:B------:R-:W2:Y:S01]  /*08c0*/  @!P3 LDC.64 R48, c[0x0][0x230] ;  /* 0x00008c00ff30bb82 */ /* 0x000ea20000000a00 */
[----:B------:R-:W-:-:S02]  /*08d0*/  ISETP.GE.OR.EX P2, PT, R11, UR19, P5, P1 ;  /* 0x000000130b007c0c */ /* 0x000fc4000af46710 */
[C---:B------:R-:W-:Y:S02]  /*08e0*/  LOP3.LUT P1, RZ, R3.reuse, 0x4000000, RZ, 0xc0, !PT ;  /* 0x0400000003ff7812 */ /* 0x040fe4000782c0ff */
[----:B------:R-:W-:Y:S02]  /*08f0*/  @!P6 MOV R4, R82 ;  /* 0x000000520004e202 */ /* 0x000fe40000000f00 */
[----:B------:R-:W-:Y:S02]  /*0900*/  @!P6 MOV R5, R81 ;  /* 0x000000510005e202 */ /* 0x000fe40000000f00 */
[----:B------:R-:W-:Y:S01]  /*0910*/  LOP3.LUT R3, R3, 0xffefffff, RZ, 0xc0, !PT ;  /* 0xffefffff03037812 */ /* 0x000fe200078ec0ff */
[----:B------:R-:W-:Y:S01]  /*0920*/  @!P6 IMAD.WIDE.U32 R4, R9, R22, R4 ;  /* 0x000000160904e225 */ /* 0x000fe200078e0004 */
[----:B------:R-:W-:Y:S01]  /*0930*/  IADD3 R9, R2, 0x68, RZ ;  /* 0x0000006802097810 */ /* 0x000fe20007ffe0ff */
[----:B------:R-:W2:Y:S02]  /*0940*/  @!P4 LDC.64 R22, c[0x0][0x228] ;  /* 0x00008a00ff16cb82 */ /* 0x000ea40000000a00 */
[----:B------:R-:W-:Y:S01]  /*0950*/  @P2 LOP3.LUT R3, R3, 0x100000, RZ, 0xfc, !PT ;  /* 0x0010000003032812 */ /* 0x000fe200078efcff */
[----:B---3--:R-:W-:Y:S01]  /*0960*/  @!P3 IMAD R8, R19, R28, RZ ;  /* 0x0000001c1308b224 */ /* 0x008fe200078e02ff */
[----:B------:R-:W-:-:S02]  /*0970*/  @!P1 IADD3.X R101, R6, R101, RZ, P0, !PT ;  /* 0x0000006506659210 */ /* 0x000fc400007fe4ff */
[----:B------:R-:W-:Y:S02]  /*0980*/  @!P1 IADD3 R54, P0, R55, R30, RZ ;  /* 0x0000001e37369210 */ /* 0x000fe40007f1e0ff */
[----:B------:R-:W-:Y:S01]  /*0990*/  @!P6 IADD3 R5, R5, R7, RZ ;  /* 0x000000070505e210 */ /* 0x000fe20007ffe0ff */
[----:B------:R-:W3:Y:S01]  /*09a0*/  @!P2 LDC.64 R46, c[0x0][0x230] ;  /* 0x00008c00ff2eab82 */ /* 0x000ee20000000a00 */
[----:B------:R-:W-:Y:S01]  /*09b0*/  @!P1 IADD3.X R55, R6, R31, RZ, P0, !PT ;  /* 0x0000001f06379210 */ /* 0x000fe200007fe4ff */
[----:B------:R-:W-:Y:S01]  /*09c0*/  STL.64 [R1+0x158], R100 ;  /* 0x0001586401007387 */ /* 0x000fe20000100a00 */
[C---:B------:R-:W-:Y:S02]  /*09d0*/  @!P6 SHF.L.U32 R99, R4.reuse, 0x2, RZ ;  /* 0x000000020463e819 */ /* 0x040fe400000006ff */
[----:B------:R-:W-:Y:S01]  /*09e0*/  @!P6 SHF.L.U64.HI R6, R4, 0x2, R5 ;  /* 0x000000020406e819 */ /* 0x000fe20000010205 */
[----:B-1----:R-:W-:Y:S01]  /*09f0*/  @!P4 IMAD R4, R15, R26, RZ ;  /* 0x0000001a0f04c224 */ /* 0x002fe200078e02ff */
[----:B------:R-:W-:Y:S01]  /*0a00*/  @!P4 MOV R5, R81 ;  /* 0x000000510005c202 */ /* 0x000fe20000000f00 */
[----:B------:R-:W1:Y:S01]  /*0a10*/  @!P2 LDC.64 R14, c[0x0][0x288] ;  /* 0x0000a200ff0eab82 */ /* 0x000e620000000a00 */
[----:B----4-:R-:W-:Y:S01]  /*0a20*/  @!P6 IADD3 R52, P0, R99, R52, RZ ;  /* 0x000000346334e210 */ /* 0x010fe20007f1e0ff */
[----:B------:R-:W-:Y:S01]  /*0a30*/  @!P4 IMAD R7, R13, R27, R4 ;  /* 0x0000001b0d07c224 */ /* 0x000fe200078e0204 */
[----:B------:R-:W-:Y:S01]  /*0a40*/  @!P4 MOV R4, R82 ;  /* 0x000000520004c202 */ /* 0x000fe20000000f00 */
[----:B------:R4:W-:Y:S01]  /*0a50*/  STL.64 [R1+0x160], R54 ;  /* 0x0001603601007387 */ /* 0x0009e20000100a00 */
[----:B------:R-:W-:-:S02]  /*0a60*/  @!P6 IADD3.X R53, R6, R53, RZ, P0, !PT ;  /* 0x000000350635e210 */ /* 0x000fc400007fe4ff */
[----:B0-----:R-:W-:Y:S01]  /*0a70*/  @!P6 IADD3 R98, P0, R99, R24, RZ ;  /* 0x000000186362e210 */ /* 0x001fe20007f1e0ff */
[----:B------:R-:W-:Y:S01]  /*0a80*/  @!P4 IMAD.WIDE.U32 R4, R13, R26, R4 ;  /* 0x0000001a0d04c225 */ /* 0x000fe200078e0004 */
[----:B------:R-:W-:Y:S01]  /*0a90*/  LOP3.LUT R3, R3, 0xffdfffff, RZ, 0xc0, !PT ;  /* 0xffdfffff03037812 */ /* 0x000fe200078ec0ff */
[----:B------:R-:W0:Y:S01]  /*0aa0*/  @!P3 LDC.64 R12, c[0x0][0x228] ;  /* 0x00008a00ff0cbb82 */ /* 0x000e220000000a00 */
[----:B------:R-:W-:Y:S01]  /*0ab0*/  @!P6 IADD3.X R99, R6, R25, RZ, P0, !PT ;  /* 0x000000190663e210 */ /* 0x000fe200007fe4ff */
[----:B------:R-:W-:Y:S01]  /*0ac0*/  STL.64 [R1+0x168], R52 ;  /* 0x0001683401007387 */ /* 0x000fe20000100a00 */
[----:B------:R-:W-:Y:S01]  /*0ad0*/  @!P4 IADD3 R5, R5, R7, RZ ;  /* 0x000000070505c210 */ /* 0x000fe20007ffe0ff */
[----:B------:R-:W-:Y:S01]  /*0ae0*/  @!P3 IMAD R7, R17, R29, R8 ;  /* 0x0000001d1107b224 */ /* 0x000fe200078e0208 */
[C---:B------:R-:W-:Y:S01]  /*0af0*/  @!P4 SHF.L.U32 R51, R4.reuse, 0x2, RZ ;  /* 0x000000020433c819 */ /* 0x040fe200000006ff */
[----:B------:R-:W-:Y:S01]  /*0b00*/  STL.64 [R1+0x170], R98 ;  /* 0x0001706201007387 */ /* 0x000fe20000100a00 */
[----:B------:R-:W-:-:S02]  /*0b10*/  @!P4 SHF.L.U64.HI R6, R4, 0x2, R5 ;  /* 0x000000020406c819 */ /* 0x000fc40000010205 */
[----:B------:R-:W-:Y:S02]  /*0b20*/  @!P3 MOV R4, R82 ;  /* 0x000000520004b202 */ /* 0x000fe40000000f00 */
[----:B------:R-:W-:Y:S02]  /*0b30*/  @!P3 MOV R5, R81 ;  /* 0x000000510005b202 */ /* 0x000fe40000000f00 */
[----:B------:R-:W-:Y:S01]  /*0b40*/  @!P4 IADD3 R96, P0, R51, R96, RZ ;  /* 0x000000603360c210 */ /* 0x000fe20007f1e0ff */
[----:B-1----:R-:W-:Y:S01]  /*0b50*/  @!P2 IMAD R8, R11, R14, RZ ;  /* 0x0000000e0b08a224 */ /* 0x002fe200078e02ff */
[----:B----4-:R-:W-:Y:S01]  /*0b60*/  IADD3 R54, R2, 0xb8, RZ ;  /* 0x000000b802367810 */ /* 0x010fe20007ffe0ff */
[----:B------:R-:W-:Y:S01]  /*0b70*/  @!P3 IMAD.WIDE.U32 R4, R17, R28, R4 ;  /* 0x0000001c1104b225 */ /* 0x000fe200078e0004 */
[----:B------:R-:W-:Y:S01]  /*0b80*/  @!P4 IADD3.X R97, R6, R97, RZ, P0, !PT ;  /* 0x000000610661c210 */ /* 0x000fe200007fe4ff */
[----:B------:R-:W1:Y:S01]  /*0b90*/  @!P2 LDC.64 R16, c[0x0][0x228] ;  /* 0x00008a00ff10ab82 */ /* 0x000e620000000a00 */
[----:B--2---:R-:W-:-:S02]  /*0ba0*/  @!P4 IADD3 R50, P0, R51, R22, RZ ;  /* 0x000000163332c210 */ /* 0x004fc40007f1e0ff */
[----:B------:R-:W-:Y:S01]  /*0bb0*/  @!P3 IADD3 R5, R5, R7, RZ ;  /* 0x000000070505b210 */ /* 0x000fe20007ffe0ff */
[----:B------:R-:W-:Y:S01]  /*0bc0*/  @!P2 IMAD R7, R21, R15, R8 ;  /* 0x0000000f1507a224 */ /* 0x000fe200078e0208 */
[----:B------:R-:W-:Y:S01]  /*0bd0*/  @!P4 IADD3.X R51, R6, R23, RZ, P0, !PT ;  /* 0x000000170633c210 */ /* 0x000fe200007fe4ff */
[----:B------:R-:W-:Y:S01]  /*0be0*/  STL.64 [R1+0x178], R96 ;  /* 0x0001786001007387 */ /* 0x000fe20000100a00 */
[C---:B------:R-:W-:Y:S02]  /*0bf0*/  @!P3 SHF.L.U32 R95, R4.reuse, 0x2, RZ ;  /* 0x00000002045fb819 */ /* 0x040fe400000006ff */
[----:B------:R-:W-:Y:S02]  /*0c00*/  @!P3 SHF.L.U64.HI R6, R4, 0x2, R5 ;  /* 0x000000020406b819 */ /* 0x000fe40000010205 */
[----:B------:R-:W-:Y:S02]  /*0c10*/  @!P2 MOV R4, R82 ;  /* 0x000000520004a202 */ /* 0x000fe40000000f00 */
[----:B------:R-:W-:-:S02]  /*0c20*/  @!P2 MOV R5, R81 ;  /* 0x000000510005a202 */ /* 0x000fc40000000f00 */
[----:B------:R-:W-:Y:S02]  /*0c30*/  @!P3 IADD3 R48, P0, R95, R48, RZ ;  /* 0x000000305f30b210 */ /* 0x000fe40007f1e0ff */
[----:B------:R-:W-:Y:S01]  /*0c40*/  IADD3 R8, R2, 0xc8, RZ ;  /* 0x000000c802087810 */ /* 0x000fe20007ffe0ff */
[----:B------:R-:W-:Y:S01]  /*0c50*/  @!P2 IMAD.WIDE.U32 R4, R21, R14, R4 ;  /* 0x0000000e1504a225 */ /* 0x000fe200078e0004 */
[----:B------:R-:W-:Y:S02]  /*0c60*/  @!P3 IADD3.X R49, R6, R49, RZ, P0, !PT ;  /* 0x000000310631b210 */ /* 0x000fe400007fe4ff */
[----:B0-----:R-:W-:Y:S02]  /*0c70*/  @!P3 IADD3 R94, P0, R95, R12, RZ ;  /* 0x0000000c5f5eb210 */ /* 0x001fe40007f1e0ff */
[----:B------:R-:W-:Y:S02]  /*0c80*/  @!P2 IADD3 R5, R5, R7, RZ ;  /* 0x000000070505a210 */ /* 0x000fe40007ffe0ff */
[----:B------:R-:W-:-:S02]  /*0c90*/  @!P2 SHF.L.U32 R93, R4, 0x2, RZ ;  /* 0x00000002045da819 */ /* 0x000fc400000006ff */
[----:B------:R-:W-:Y:S02]  /*0ca0*/  @!P3 IADD3.X R95, R6, R13, RZ, P0, !PT ;  /* 0x0000000d065fb210 */ /* 0x000fe400007fe4ff */
[----:B------:R-:W-:Y:S02]  /*0cb0*/  @!P2 SHF.L.U64.HI R4, R4, 0x2, R5 ;  /* 0x000000020404a819 */ /* 0x000fe40000010205 */
[C---:B---3--:R-:W-:Y:S02]  /*0cc0*/  @!P2 IADD3 R46, P0, R93.reuse, R46, RZ ;  /* 0x0000002e5d2ea210 */ /* 0x048fe40007f1e0ff */
[----:B------:R-:W-:Y:S02]  /*0cd0*/  SHF.R.S32.HI R5, RZ, 0x1f, R9 ;  /* 0x0000001fff057819 */ /* 0x000fe40000011409 */
[----:B------:R-:W-:Y:S02]  /*0ce0*/  @!P2 IADD3.X R47, R4, R47, RZ, P0, !PT ;  /* 0x0000002f042fa210 */ /* 0x000fe400007fe4ff */
[----:B-1----:R-:W-:-:S02]  /*0cf0*/  @!P2 IADD3 R92, P0, R93, R16, RZ ;  /* 0x000000105d5ca210 */ /* 0x002fc40007f1e0ff */
[----:B------:R-:W-:Y:S02]  /*0d00*/  SHF.R.S32.HI R55, RZ, 0x1f, R54 ;  /* 0x0000001fff377819 */ /* 0x000fe40000011436 */
        /* <DEDUP_REMOVED lines=168> */
[----:B------:R-:W-:-:S03]  /*1790*/  @!P1 IADD3.X R31, R4, R31, RZ, P0, !PT ;  /* 0x0000001f041f9210 */ /* 0x000fc600007fe4ff */
[----:B------:R1:W-:Y:S04]  /*17a0*/  STL [R1+0x138], R10 ;  /* 0x0001380a01007387 */ /* 0x0003e80000100800 */
        /* <DEDUP_REMOVED lines=11> */
[----:B-1----:R-:W-:-:S03]  /*1860*/  SHF.R.S32.HI R10, RZ, 0x1f, R8 ;  /* 0x0000001fff0a7819 */ /* 0x002fc60000011408 */
[C---:B------:R-:W-:Y:S01]  /*1870*/  @!P1 IMAD R7, R9.reuse, R7, R4 ;  /* 0x0000000709079224 */ /* 0x040fe200078e0204 */
[----:B------:R-:W-:Y:S01]  /*1880*/  @!P1 MOV R4, R82 ;  /* 0x0000005200049202 */ /* 0x000fe20000000f00 */
[----:B------:R0:W-:Y:S04]  /*1890*/  STL [R1+0x134], R10 ;  /* 0x0001340a01007387 */ /* 0x0001e80000100800 */
[----:B------:R-:W-:-:S05]  /*18a0*/  @!P1 IMAD.WIDE.U32 R4, R9, R6, R4 ;  /* 0x0000000609049225 */ /* 0x000fca00078e0004 */
[----:B------:R-:W-:Y:S02]  /*18b0*/  @!P1 IADD3 R5, R5, R7, RZ ;  /* 0x0000000705059210 */ /* 0x000fe40007ffe0ff */
[----:B------:R-:W1:Y:S01]  /*18c0*/  @!P1 LDC.64 R6, c[0x0][0x228] ;  /* 0x00008a00ff069b82 */ /* 0x000e620000000a00 */
[C---:B------:R-:W-:Y:S02]  /*18d0*/  @!P1 SHF.L.U32 R111, R4.reuse, 0x2, RZ ;  /* 0x00000002046f9819 */ /* 0x040fe400000006ff */
[----:B------:R-:W-:Y:S02]  /*18e0*/  @!P1 SHF.L.U64.HI R4, R4, 0x2, R5 ;  /* 0x0000000204049819 */ /* 0x000fe40000010205 */
[----:B--2---:R-:W-:-:S04]  /*18f0*/  @!P1 IADD3 R28, P0, R111, R28, RZ ;  /* 0x0000001c6f1c9210 */ /* 0x004fc80007f1e0ff */
[----:B------:R-:W-:Y:S02]  /*1900*/  @!P1 IADD3.X R29, R4, R29, RZ, P0, !PT ;  /* 0x0000001d041d9210 */ /* 0x000fe400007fe4ff */
[----:B-1----:R-:W-:-:S04]  /*1910*/  @!P1 IADD3 R110, P0, R111, R6, RZ ;  /* 0x000000066f6e9210 */ /* 0x002fc80007f1e0ff */
[----:B------:R-:W-:Y:S02]  /*1920*/  @!P1 IADD3.X R111, R4, R7, RZ, P0, !PT ;  /* 0x00000007046f9210 */ /* 0x000fe400007fe4ff */
[----:B------:R-:W-:-:S04]  /*1930*/  ISETP.GE.U32.AND P0, PT, R8, UR18, PT ;  /* 0x0000001208007c0c */ /* 0x000fc8000bf06070 */
[----:B------:R-:W-:-:S04]  /*1940*/  ISETP.GE.AND.EX P0, PT, R10, UR19, PT, P0 ;  /* 0x000000130a007c0c */ /* 0x000fc8000bf06300 */
[----:B------:R-:W-:-:S13]  /*1950*/  ISETP.GT.U32.OR P1, PT, R0, 0x1ff, P0 ;  /* 0x000001ff0000780c */ /* 0x000fda0000724470 */
[----:B------:R-:W1:Y:S01]  /*1960*/  @!P1 LDC.64 R6, c[0x0][0x288] ;  /* 0x0000a200ff069b82 */ /* 0x000e620000000a00 */
[----:B------:R-:W-:Y:S02]  /*1970*/  @!P1 MOV R5, R81 ;  /* 0x0000005100059202 */ /* 0x000fe40000000f00 */
[----:B------:R-:W-:-:S04]  /*1980*/  @P1 LOP3.LUT R3, R3, 0x20, RZ, 0xfc, !PT ;  /* 0x0000002003031812 */ /* 0x000fc800078efcff */
[----:B------:R-:W-:Y:S01]  /*1990*/  LOP3.LUT R3, R3, 0xffffffef, RZ, 0xc0, !PT ;  /* 0xffffffef03037812 */ /* 0x000fe200078ec0ff */
[----:B------:R-:W2:Y:S01]  /*19a0*/  @!P1 LDC.64 R104, c[0x0][0x230] ;  /* 0x00008c00ff689b82 */ /* 0x000ea20000000a00 */
[----:B-1----:R-:W-:Y:S01]  /*19b0*/  @!P1 IMAD R4, R10, R6, RZ ;  /* 0x000000060a049224 */ /* 0x002fe200078e02ff */
[----:B0-----:R-:W-:-:S03]  /*19c0*/  IADD3 R10, R2, 0x20, RZ ;  /* 0x00000020020a7810 */ /* 0x001fc60007ffe0ff */
[----:B------:R-:W-:Y:S01]  /*19d0*/  @!P1 IMAD R7, R8, R7, R4 ;  /* 0x0000000708079224 */ /* 0x000fe200078e0204 */
[----:B------:R-:W-:Y:S02]  /*19e0*/  @!P1 MOV R4, R82 ;  /* 0x0000005200049202 */ /* 0x000fe40000000f00 */
[----:B------:R-:W-:-:S03]  /*19f0*/  SHF.R.S32.HI R11, RZ, 0x1f, R10 ;  /* 0x0000001fff0b7819 */ /* 0x000fc6000001140a */
[----:B------:R-:W-:Y:S01]  /*1a00*/  @!P1 IMAD.WIDE.U32 R4, R8, R6, R4 ;  /* 0x0000000608049225 */ /* 0x000fe200078e0004 */
[----:B------:R-:W-:-:S04]  /*1a10*/  IADD3 R8, R2, 0xd0, RZ ;  /* 0x000000d002087810 */ /* 0x000fc80007ffe0ff */
[----:B------:R-:W-:Y:S01]  /*1a20*/  @!P1 IADD3 R5, R5, R7, RZ ;  /* 0x0000000705059210 */ /* 0x000fe20007ffe0ff */
[----:B------:R0:W-:Y:S01]  /*1a30*/  STL [R1+0xe8], R8 ;  /* 0x0000e80801007387 */ /* 0x0001e20000100800 */
[----:B------:R-:W1:Y:S01]  /*1a40*/  @!P1 LDC.64 R6, c[0x0][0x228] ;  /* 0x00008a00ff069b82 */ /* 0x000e620000000a00 */
[C---:B------:R-:W-:Y:S02]  /*1a50*/  @!P1 SHF.L.U32 R77, R4.reuse, 0x2, RZ ;  /* 0x00000002044d9819 */ /* 0x040fe400000006ff */
[----:B------:R-:W-:Y:S02]  /*1a60*/  @!P1 SHF.L.U64.HI R4, R4, 0x2, R5 ;  /* 0x0000000204049819 */ /* 0x000fe40000010205 */
[----:B--2---:R-:W-:Y:S02]  /*1a70*/  @!P1 IADD3 R104, P0, R77, R104, RZ ;  /* 0x000000684d689210 */ /* 0x004fe40007f1e0ff */
[----:B------:R-:W-:Y:S02]  /*1a80*/  SHF.R.S32.HI R9, RZ, 0x1f, R8 ;  /* 0x0000001fff097819 */ /* 0x000fe40000011408 */
[----:B------:R-:W-:-:S03]  /*1a90*/  @!P1 IADD3.X R105, R4, R105, RZ, P0, !PT ;  /* 0x0000006904699210 */ /* 0x000fc600007fe4ff */
[----:B------:R2:W-:Y:S01]  /*1aa0*/  STL [R1+0x130], R9 ;  /* 0x0001300901007387 */ /* 0x0005e20000100800 */
        /* <DEDUP_REMOVED lines=9> */
[----:B------:R-:W3:Y:S01]  /*1b40*/  @!P1 LDC.64 R74, c[0x0][0x230] ;  /* 0x00008c00ff4a9b82 */ /* 0x000ee20000000a00 */
[----:B-1----:R-:W-:-:S04]  /*1b50*/  @!P1 IMAD R4, R9, R6, RZ ;  /* 0x0000000609049224 */ /* 0x002fc800078e02ff */
[----:B------:R-:W-:Y:S01]  /*1b60*/  @!P1 IMAD R7, R8, R7, R4 ;  /* 0x0000000708079224 */ /* 0x000fe200078e0204 */
[----:B------:R-:W-:-:S05]  /*1b70*/  @!P1 MOV R4, R82 ;  /* 0x0000005200049202 */ /* 0x000fca0000000f00 */
[----:B------:R-:W-:Y:S01]  /*1b80*/  @!P1 IMAD.WIDE.U32 R4, R8, R6, R4 ;  /* 0x0000000608049225 */ /* 0x000fe200078e0004 */
[----:B0-----:R-:W-:-:S04]  /*1b90*/  IADD3 R8, R2, 0xd8, RZ ;  /* 0x000000d802087810 */ /* 0x001fc80007ffe0ff */
[----:B------:R-:W-:Y:S01]  /*1ba0*/  @!P1 IADD3 R5, R5, R7, RZ ;  /* 0x0000000705059210 */ /* 0x000fe20007ffe0ff */
[----:B------:R0:W-:Y:S01]  /*1bb0*/  STL [R1+0xe4], R8 ;  /* 0x0000e40801007387 */ /* 0x0001e20000100800 */
[----:B------:R-:W1:Y:S01]  /*1bc0*/  @!P1 LDC.64 R6, c[0x0][0x228] ;  /* 0x00008a00ff069b82 */ /* 0x000e620000000a00 */
[C---:B------:R-:W-:Y:S02]  /*1bd0*/  @!P1 SHF.L.U32 R121, R4.reuse, 0x2, RZ ;  /* 0x0000000204799819 */ /* 0x040fe400000006ff */
[----:B------:R-:W-:Y:S02]  /*1be0*/  @!P1 SHF.L.U64.HI R4, R4, 0x2, R5 ;  /* 0x0000000204049819 */ /* 0x000fe40000010205 */
[----:B---3--:R-:W-:Y:S02]  /*1bf0*/  @!P1 IADD3 R74, P0, R121, R74, RZ ;  /* 0x0000004a794a9210 */ /* 0x008fe40007f1e0ff */
[----:B--2---:R-:W-:Y:S02]  /*1c00*/  SHF.R.S32.HI R9, RZ, 0x1f, R8 ;  /* 0x0000001fff097819 */ /* 0x004fe40000011408 */
        /* <DEDUP_REMOVED lines=66> */
[----:B------:R-:W-:Y:S01]  /*2030*/  STL [R1+0xd8], R8 ;  /* 0x0000d80801007387 */ /* 0x000fe20000100800 */
[----:B------:R-:W0:Y:S01]  /*2040*/  @!P1 LDC.64 R6, c[0x0][0x228] ;  /* 0x00008a00ff069b82 */ /* 0x000e220000000a00 */
[C---:B------:R-:W-:Y:S02]  /*2050*/  @!P1 SHF.L.U32 R115, R4.reuse, 0x2, RZ ;  /* 0x0000000204739819 */ /* 0x040fe400000006ff */
[----:B------:R-:W-:Y:S02]  /*2060*/  @!P1 SHF.L.U64.HI R4, R4, 0x2, R5 ;  /* 0x0000000204049819 */ /* 0x000fe40000010205 */
[----:B---3--:R-:W-:Y:S02]  /*2070*/  @!P1 IADD3 R68, P0, R115, R68, RZ ;  /* 0x0000004473449210 */ /* 0x008fe40007f1e0ff */
[----:B--2---:R-:W-:Y:S02]  /*2080*/  SHF.R.S32.HI R9, RZ, 0x1f, R8 ;  /* 0x0000001fff097819 */ /* 0x004fe40000011408 */
[----:B------:R-:W-:-:S03]  /*2090*/  @!P1 IADD3.X R69, R4, R69, RZ, P0, !PT ;  /* 0x0000004504459210 */ /* 0x000fc600007fe4ff */
[----:B------:R1:W-:Y:S01]  /*20a0*/  STL [R1+0x120], R9 ;  /* 0x0001200901007387 */ /* 0x0003e20000100800 */
[----:B0-----:R-:W-:-:S04]  /*20b0*/  @!P1 IADD3 R114, P0, R115, R6, RZ ;  /* 0x0000000673729210 */ /* 0x001fc80007f1e0ff */
[----:B------:R-:W-:Y:S02]  /*20c0*/  @!P1 IADD3.X R115, R4, R7, RZ, P0, !PT ;  /* 0x0000000704739210 */ /* 0x000fe400007fe4ff */
[----:B------:R-:W-:-:S04]  /*20d0*/  ISETP.GE.U32.AND P0, PT, R8, UR18, PT ;  /* 0x0000001208007c0c */ /* 0x000fc8000bf06070 */
[----:B------:R-:W-:-:S04]  /*20e0*/  ISETP.GE.AND.EX P0, PT, R9, UR19, PT, P0 ;  /* 0x0000001309007c0c */ /* 0x000fc8000bf06300 */
[----:B------:R-:W-:-:S13]  /*20f0*/  ISETP.GT.U32.OR P1, PT, R0, 0x1ff, P0 ;  /* 0x000001ff0000780c */ /* 0x000fda0000724470 */
[----:B------:R-:W0:Y:S01]  /*2100*/  @!P1 LDC.64 R4, c[0x0][0x288] ;  /* 0x0000a200ff049b82 */ /* 0x000e220000000a00 */
[----:B------:R-:W-:Y:S02]  /*2110*/  @!P1 MOV R7, R81 ;  /* 0x0000005100079202 */ /* 0x000fe40000000f00 */
[----:B------:R-:W-:-:S04]  /*2120*/  @P1 LOP3.LUT R3, R3, 0x1, RZ, 0xfc, !PT ;  /* 0x0000000103031812 */ /* 0x000fc800078efcff */
[----:B------:R-:W-:Y:S01]  /*2130*/  LOP3.LUT R3, R3, 0xffffefff, RZ, 0xc0, !PT ;  /* 0xffffefff03037812 */ /* 0x000fe200078ec0ff */
[----:B------:R-:W2:Y:S08]  /*2140*/  @!P1 LDC.64 R66, c[0x0][0x230] ;  /* 0x00008c00ff429b82 */ /* 0x000eb00000000a00 */
[----:B------:R-:W3:Y:S01]  /*2150*/  @!P1 LDC.64 R112, c[0x0][0x228] ;  /* 0x00008a00ff709b82 */ /* 0x000ee20000000a00 */
[----:B0-----:R-:W-:-:S04]  /*2160*/  @!P1 IMAD R6, R9, R4, RZ ;  /* 0x0000000409069224 */ /* 0x001fc800078e02ff */
[----:B-1----:R-:W-:Y:S01]  /*2170*/  @!P1 IMAD R9, R8, R5, R6 ;  /* 0x0000000508099224 */ /* 0x002fe200078e0206 */
[----:B------:R-:W-:-:S05]  /*2180*/  @!P1 MOV R6, R82 ;  /* 0x0000005200069202 */ /* 0x000fca0000000f00 */
[----:B------:R-:W-:Y:S01]  /*2190*/  @!P1 IMAD.WIDE.U32 R4, R8, R4, R6 ;  /* 0x0000000408049225 */ /* 0x000fe200078e0006 */
[----:B------:R-:W-:-:S04]  /*21a0*/  SHF.R.S32.HI R8, RZ, 0x1f, R2 ;  /* 0x0000001fff087819 */ /* 0x000fc80000011402 */
[----:B------:R-:W-:Y:S01]  /*21b0*/  @!P1 IADD3 R7, R5, R9, RZ ;  /* 0x0000000905079210 */ /* 0x000fe20007ffe0ff */
[----:B------:R0:W-:Y:S01]  /*21c0*/  STL [R1+0xf0], R8 ;  /* 0x0000f00801007387 */ /* 0x0001e20000100800 */
[C---:B------:R-:W-:Y:S02]  /*21d0*/  @!P1 SHF.L.U32 R5, R4.reuse, 0x2, RZ ;  /* 0x0000000204059819 */ /* 0x040fe400000006ff */
[----:B------:R-:W-:Y:S02]  /*21e0*/  @!P1 SHF.L.U64.HI R4, R4, 0x2, R7 ;  /* 0x0000000204049819 */ /* 0x000fe40000010207 */
[----:B--2---:R-:W-:-:S04]  /*21f0*/  @!P1 IADD3 R66, P0, R5, R66, RZ ;  /* 0x0000004205429210 */ /* 0x004fc80007f1e0ff */
[----:B------:R-:W-:Y:S02]  /*2200*/  @!P1 IADD3.X R67, R4, R67, RZ, P0, !PT ;  /* 0x0000004304439210 */ /* 0x000fe400007fe4ff */
[----:B---3--:R-:W-:-:S04]  /*2210*/  @!P1 IADD3 R112, P0, R5, R112, RZ ;  /* 0x0000007005709210 */ /* 0x008fc80007f1e0ff */
[----:B------:R-:W-:Y:S02]  /*2220*/  @!P1 IADD3.X R113, R4, R113, RZ, P0, !PT ;  /* 0x0000007104719210 */ /* 0x000fe400007fe4ff */
[----:B------:R-:W-:-:S04]  /*2230*/  ISETP.GE.U32.AND P0, PT, R2, UR18, PT ;  /* 0x0000001202007c0c */ /* 0x000fc8000bf06070 */
[----:B------:R-:W-:-:S13]  /*2240*/  ISETP.GE.OR.EX P1, PT, R8, UR19, P5, P0 ;  /* 0x0000001308007c0c */ /* 0x000fda000af26700 */
[----:B------:R-:W1:Y:S01]  /*2250*/  @!P1 LDC.64 R4, c[0x0][0x288] ;  /* 0x0000a200ff049b82 */ /* 0x000e620000000a00 */
[----:B------:R-:W-:Y:S02]  /*2260*/  @!P1 MOV R7, R81 ;  /* 0x0000005100079202 */ /* 0x000fe40000000f00 */
[----:B------:R-:W-:-:S04]  /*2270*/  @P1 LOP3.LUT R3, R3, 0x1000, RZ, 0xfc, !PT ;  /* 0x0000100003031812 */ /* 0x000fc800078efcff */
[----:B------:R-:W-:Y:S01]  /*2280*/  LOP3.LUT R3, R3, 0xfffff7ff, RZ, 0xc0, !PT ;  /* 0xfffff7ff03037812 */ /* 0x000fe200078ec0ff */
[----:B------:R-:W2:Y:S08]  /*2290*/  @!P1 LDC.64 R24, c[0x0][0x230] ;  /* 0x00008c00ff189b82 */ /* 0x000eb00000000a00 */
[----:B------:R-:W3:Y:S01]  /*22a0*/  @!P1 LDC.64 R26, c[0x0][0x228] ;  /* 0x00008a00ff1a9b82 */ /* 0x000ee20000000a00 */
[----:B-1----:R-:W-:Y:S01]  /*22b0*/  @!P1 IMAD R6, R8, R4, RZ ;  /* 0x0000000408069224 */ /* 0x002fe200078e02ff */
[----:B0-----:R-:W-:-:S03]  /*22c0*/  IADD3 R8, R2, 0x8, RZ ;  /* 0x0000000802087810 */ /* 0x001fc60007ffe0ff */
[----:B------:R-:W-:Y:S01]  /*22d0*/  @!P1 IMAD R5, R2, R5, R6 ;  /* 0x0000000502059224 */ /* 0x000fe200078e0206 */
[----:B------:R-:W-:Y:S02]  /*22e0*/  @!P1 MOV R6, R82 ;  /* 0x0000005200069202 */ /* 0x000fe40000000f00 */
[----:B------:R-:W-:-:S03]  /*22f0*/  SHF.R.S32.HI R9, RZ, 0x1f, R8 ;  /* 0x0000001fff097819 */ /* 0x000fc60000011408 */
[----:B------:R-:W-:-:S05]  /*2300*/  @!P1 IMAD.WIDE.U32 R6, R2, R4, R6 ;  /* 0x0000000402069225 */ /* 0x000fca00078e0006 */
[----:B------:R-:W-:Y:S02]  /*2310*/  @!P1 IADD3 R7, R7, R5, RZ ;  /* 0x0000000507079210 */ /* 0x000fe40007ffe0ff */
[C---:B------:R-:W-:Y:S02]  /*2320*/  @!P1 SHF.L.U32 R5, R6.reuse, 0x2, RZ ;  /* 0x0000000206059819 */ /* 0x040fe400000006ff */
[----:B------:R-:W-:Y:S02]  /*2330*/  @!P1 SHF.L.U64.HI R6, R6, 0x2, R7 ;  /* 0x0000000206069819 */ /* 0x000fe40000010207 */
[----:B--2---:R-:W-:-:S04]  /*2340*/  @!P1 IADD3 R24, P0, R5, R24, RZ ;  /* 0x0000001805189210 */ /* 0x004fc80007f1e0ff */
[----:B------:R-:W-:Y:S02]  /*2350*/  @!P1 IADD3.X R25, R6, R25, RZ, P0, !PT ;  /* 0x0000001906199210 */ /* 0x000fe400007fe4ff */
[----:B---3--:R-:W-:-:S04]  /*2360*/  @!P1 IADD3 R26, P0, R5, R26, RZ ;  /* 0x0000001a051a9210 */ /* 0x008fc80007f1e0ff */
[----:B------:R-:W-:Y:S02]  /*2370*/  @!P1 IADD3.X R27, R6, R27, RZ, P0, !PT ;  /* 0x0000001b061b9210 */ /* 0x000fe400007fe4ff */
[----:B------:R-:W-:-:S03]  /*2380*/  ISETP.GE.U32.AND P0, PT, R8, UR18, PT ;  /* 0x0000001208007c0c */ /* 0x000fc6000bf06070 */
[----:B------:R0:W-:Y:S01]  /*2390*/  STL.64 [R1+0x150], R26 ;  /* 0x0001501a01007387 */ /* 0x0001e20000100a00 */
[----:B------:R-:W-:-:S03]  /*23a0*/  ISETP.GE.OR.EX P1, PT, R9, UR19, P5, P0 ;  /* 0x0000001309007c0c */ /* 0x000fc6000af26700 */
[----:B------:R1:W-:Y:S04]  /*23b0*/  STL [R1+0x9c], R8 ;  /* 0x00009c0801007387 */ /* 0x0003e80000100800 */
[----:B------:R2:W-:Y:S01]  /*23c0*/  STL [R1+0xf4], R9 ;  /* 0x0000f40901007387 */ /* 0x0005e20000100800 */
[----:B0-----:R-:W-:-:S05]  /*23d0*/  IADD3 R26, R2, 0x40, RZ ;  /* 0x00000040021a7810 */ /* 0x001fca0007ffe0ff */
[----:B------:R-:W0:Y:S01]  /*23e0*/  @!P1 LDC.64 R4, c[0x0][0x288] ;  /* 0x0000a200ff049b82 */ /* 0x000e220000000a00 */
[----:B------:R-:W-:Y:S02]  /*23f0*/  @!P1 MOV R7, R81 ;  /* 0x0000005100079202 */ /* 0x000fe40000000f00 */
[----:B------:R-:W-:Y:S02]  /*2400*/  @P1 LOP3.LUT R3, R3, 0x800, RZ, 0xfc, !PT ;  /* 0x0000080003031812 */ /* 0x000fe400078efcff */
[----:B------:R-:W-:Y:S02]  /*2410*/  SHF.R.S32.HI R27, RZ, 0x1f, R26 ;  /* 0x0000001fff1b7819 */ /* 0x000fe4000001141a */
[----:B------:R-:W-:Y:S01]  /*2420*/  LOP3.LUT R3, R3, 0xfffffbff, RZ, 0xc0, !PT ;  /* 0xfffffbff03037812 */ /* 0x000fe200078ec0ff */
[----:B------:R-:W3:Y:S01]  /*2430*/  @!P1 LDC.64 R20, c[0x0][0x230] ;  /* 0x00008c00ff149b82 */ /* 0x000ee20000000a00 */
[----:B------:R-:W-:-:S04]  /*2440*/  ISETP.GE.U32.AND P2, PT, R26, UR18, PT ;  /* 0x000000121a007c0c */ /* 0x000fc8000bf46070 */
[----:B------:R-:W-:-:S03]  /*2450*/  ISETP.GE.OR.EX P2, PT, R27, UR19, P5, P2 ;  /* 0x000000131b007c0c */ /* 0x000fc6000af46720 */
[----:B------:R-:W4:Y:S01]  /*2460*/  @!P1 LDC.64 R22, c[0x0][0x228] ;  /* 0x00008a00ff169b82 */ /* 0x000f220000000a00 */
[----:B0-----:R-:W-:-:S04]  /*2470*/  @!P1 IMAD R6, R9, R4, RZ ;  /* 0x0000000409069224 */ /* 0x001fc800078e02ff */
[----:B------:R-:W-:Y:S01]  /*2480*/  @!P1 IMAD R5, R8, R5, R6 ;  /* 0x0000000508059224 */ /* 0x000fe200078e0206 */
[----:B------:R-:W-:-:S05]  /*2490*/  @!P1 MOV R6, R82 ;  /* 0x0000005200069202 */ /* 0x000fca0000000f00 */
[----:B------:R-:W-:Y:S01]  /*24a0*/  @!P1 IMAD.WIDE.U32 R6, R8, R4, R6 ;  /* 0x0000000408069225 */ /* 0x000fe200078e0006 */
[----:B-1----:R-:W-:-:S04]  /*24b0*/  IADD3 R8, R2, 0x10, RZ ;  /* 0x0000001002087810 */ /* 0x002fc80007ffe0ff */
[----:B------:R-:W-:Y:S02]  /*24c0*/  @!P1 IADD3 R7, R7, R5, RZ ;  /* 0x0000000507079210 */ /* 0x000fe40007ffe0ff */
[C---:B------:R-:W-:Y:S02]  /*24d0*/  @!P1 SHF.L.U32 R5, R6.reuse, 0x2, RZ ;  /* 0x0000000206059819 */ /* 0x040fe400000006ff */
[----:B------:R-:W-:Y:S02]  /*24e0*/  @!P1 SHF.L.U64.HI R6, R6, 0x2, R7 ;  /* 0x0000000206069819 */ /* 0x000fe40000010207 */
[----:B---3--:R-:W-:Y:S02]  /*24f0*/  @!P1 IADD3 R20, P0, R5, R20, RZ ;  /* 0x0000001405149210 */ /* 0x008fe40007f1e0ff */
[----:B--2---:R-:W-:Y:S02]  /*2500*/  SHF.R.S32.HI R9, RZ, 0x1f, R8 ;  /* 0x0000001fff097819 */ /* 0x004fe40000011408 */
[----:B------:R-:W-:-:S02]  /*2510*/  @!P1 IADD3.X R21, R6, R21, RZ, P0, !PT ;  /* 0x0000001506159210 */ /* 0x000fc400007fe4ff */
[----:B----4-:R-:W-:-:S04]  /*2520*/  @!P1 IADD3 R22, P0, R5, R22, RZ ;  /* 0x0000001605169210 */ /* 0x010fc80007f1e0ff */
        /* <DEDUP_REMOVED lines=12> */
[----:B------:R-:W3:Y:S08]  /*25f0*/  @!P1 LDC.64 R16, c[0x0][0x230] ;  /* 0x00008c00ff109b82 */ /* 0x000ef00000000a00 */
[----:B------:R-:W4:Y:S01]  /*2600*/  @!P1 LDC.64 R18, c[0x0][0x228] ;  /* 0x00008a00ff129b82 */ /* 0x000f220000000a00 */
[----:B0-----:R-:W-:-:S04]  /*2610*/  @!P1 IMAD R6, R9, R4, RZ ;  /* 0x0000000409069224 */ /* 0x001fc800078e02ff */
[----:B------:R-:W-:Y:S01]  /*2620*/  @!P1 IMAD R5, R8, R5, R6 ;  /* 0x0000000508059224 */ /* 0x000fe200078e0206 */
[----:B------:R-:W-:-:S05]  /*2630*/  @!P1 MOV R6, R82 ;  /* 0x0000005200069202 */ /* 0x000fca0000000f00 */
[----:B------:R-:W-:Y:S01]  /*2640*/  @!P1 IMAD.WIDE.U32 R6, R8, R4, R6 ;  /* 0x0000000408069225 */ /* 0x000fe200078e0006 */
[----:B-1----:R-:W-:-:S04]  /*2650*/  IADD3 R8, R2, 0x18, RZ ;  /* 0x0000001802087810 */ /* 0x002fc80007ffe0ff */
[----:B------:R-:W-:Y:S01]  /*2660*/  @!P1 IADD3 R5, R7, R5, RZ ;  /* 0x0000000507059210 */ /* 0x000fe20007ffe0ff */
[----:B------:R-:W-:Y:S01]  /*2670*/  STL [R1+0xb4], R8 ;  /* 0x0000b40801007387 */ /* 0x000fe20000100800 */
[C---:B------:R-:W-:Y:S02]  /*2680*/  @!P1 SHF.L.U32 R4, R6.reuse, 0x2, RZ ;  /* 0x0000000206049819 */ /* 0x040fe400000006ff */
[----:B------:R-:W-:Y:S02]  /*2690*/  @!P1 SHF.L.U64.HI R6, R6, 0x2, R5 ;  /* 0x0000000206069819 */ /* 0x000fe40000010205 */
[----:B---3--:R-:W-:Y:S02]  /*26a0*/  @!P1 IADD3 R16, P0, R4, R16, RZ ;  /* 0x0000001004109210 */ /* 0x008fe40007f1e0ff */
[----:B--2---:R-:W-:Y:S02]  /*26b0*/  SHF.R.S32.HI R9, RZ, 0x1f, R8 ;  /* 0x0000001fff097819 */ /* 0x004fe40000011408 */
[----:B------:R-:W-:-:S02]  /*26c0*/  @!P1 IADD3.X R17, R6, R17, RZ, P0, !PT ;  /* 0x0000001106119210 */ /* 0x000fc400007fe4ff */
[----:B----4-:R-:W-:Y:S01]  /*26d0*/  @!P1 IADD3 R18, P0, R4, R18, RZ ;  /* 0x0000001204129210 */ /* 0x010fe20007f1e0ff */
[----:B------:R0:W-:Y:S03]  /*26e0*/  STL [R1+0xfc], R9 ;  /* 0x0000fc0901007387 */ /* 0x0001e60000100800 */
[----:B------:R-:W-:Y:S01]  /*26f0*/  @!P1 IADD3.X R19, R6, R19, RZ, P0, !PT ;  /* 0x0000001306139210 */ /* 0x000fe200007fe4ff */
[----:B------:R-:W-:Y:S01]  /*2700*/  STL [R1+0xbc], R10 ;  /* 0x0000bc0a01007387 */ /* 0x000fe20000100800 */
[----:B------:R-:W-:-:S03]  /*2710*/  ISETP.GE.U32.AND P0, PT, R8, UR18, PT ;  /* 0x0000001208007c0c */ /* 0x000fc6000bf06070 */
[----:B------:R1:W-:Y:S01]  /*2720*/  STL [R1+0x100], R11 ;  /* 0x0001000b01007387 */ /* 0x0003e20000100800 */
[----:B------:R-:W-:-:S03]  /*2730*/  ISETP.GE.OR.EX P1, PT, R9, UR19, P5, P0 ;  /* 0x0000001309007c0c */ /* 0x000fc6000af26700 */
[----:B------:R2:W-:Y:S04]  /*2740*/  STL [R1+0xc8], R22 ;  /* 0x0000c81601007387 */ /* 0x0005e80000100800 */
[----:B------:R3:W-:Y:S06]  /*2750*/  STL [R1+0x104], R23 ;  /* 0x0001041701007387 */ /* 0x0007ec0000100800 */
[----:B------:R-:W4:Y:S01]  /*2760*/  @!P1 LDC.64 R4, c[0x0][0x288] ;  /* 0x0000a200ff049b82 */ /* 0x000f220000000a00 */
[----:B------:R-:W-:-:S02]  /*2770*/  @!P1 MOV R7, R81 ;  /* 0x0000005100079202 */ /* 0x000fc40000000f00 */
[----:B------:R-:W-:-:S04]  /*2780*/  @P1 LOP3.LUT R3, R3, 0x200, RZ, 0xfc, !PT ;  /* 0x0000020003031812 */ /* 0x000fc800078efcff */
[----:B------:R-:W-:Y:S01]  /*2790*/  LOP3.LUT R3, R3, 0xfffffeff, RZ, 0xc0, !PT ;  /* 0xfffffeff03037812 */ /* 0x000fe200078ec0ff */
[----:B------:R-:W0:Y:S08]  /*27a0*/  @!P1 LDC.64 R12, c[0x0][0x230] ;  /* 0x00008c00ff0c9b82 */ /* 0x000e300000000a00 */
[----:B------:R-:W1:Y:S01]  /*27b0*/  @!P1 LDC.64 R14, c[0x0][0x228] ;  /* 0x00008a00ff0e9b82 */ /* 0x000e620000000a00 */
[----:B----4-:R-:W-:-:S04]  /*27c0*/  @!P1 IMAD R6, R9, R4, RZ ;  /* 0x0000000409069224 */ /* 0x010fc800078e02ff */
[----:B------:R-:W-:Y:S01]  /*27d0*/  @!P1 IMAD R5, R8, R5, R6 ;  /* 0x0000000508059224 */ /* 0x000fe200078e0206 */
[----:B------:R-:W-:-:S05]  /*27e0*/  @!P1 MOV R6, R82 ;  /* 0x0000005200069202 */ /* 0x000fca0000000f00 */
[----:B------:R-:W-:-:S05]  /*27f0*/  @!P1 IMAD.WIDE.U32 R6, R8, R4, R6 ;  /* 0x0000000408069225 */ /* 0x000fca00078e0006 */
[----:B------:R-:W-:Y:S02]  /*2800*/  @!P1 IADD3 R5, R7, R5, RZ ;  /* 0x0000000507059210 */ /* 0x000fe40007ffe0ff */
[C---:B------:R-:W-:Y:S02]  /*2810*/  @!P1 SHF.L.U32 R4, R6.reuse, 0x2, RZ ;  /* 0x0000000206049819 */ /* 0x040fe400000006ff */
[----:B------:R-:W-:Y:S02]  /*2820*/  @!P1 SHF.L.U64.HI R6, R6, 0x2, R5 ;  /* 0x0000000206069819 */ /* 0x000fe40000010205 */
[----:B0-----:R-:W-:-:S04]  /*2830*/  @!P1 IADD3 R12, P0, R4, R12, RZ ;  /* 0x0000000c040c9210 */ /* 0x001fc80007f1e0ff */
[----:B------:R-:W-:Y:S02]  /*2840*/  @!P1 IADD3.X R13, R6, R13, RZ, P0, !PT ;  /* 0x0000000d060d9210 */ /* 0x000fe400007fe4ff */
[----:B-1----:R-:W-:-:S04]  /*2850*/  @!P1 IADD3 R14, P0, R4, R14, RZ ;  /* 0x0000000e040e9210 */ /* 0x002fc80007f1e0ff */
        /* <DEDUP_REMOVED lines=11> */
[----:B------:R-:W-:Y:S02]  /*2910*/  @!P1 IMAD.WIDE.U32 R6, R10, R4, R6 ;  /* 0x000000040a069225 */ /* 0x000fe400078e0006 */
        /* <DEDUP_REMOVED lines=19> */
[----:B--2---:R-:W-:-:S04]  /*2a50*/  IADD3 R22, R2, 0x30, RZ ;  /* 0x0000003002167810 */ /* 0x004fc80007ffe0ff */
[----:B---3--:R-:W-:Y:S01]  /*2a60*/  SHF.R.S32.HI R23, RZ, 0x1f, R22 ;  /* 0x0000001fff177819 */ /* 0x008fe20000011416 */
[----:B------:R0:W-:Y:S01]  /*2a70*/  STL [R1+0xc4], R22 ;  /* 0x0000c41601007387 */ /* 0x0001e20000100800 */
[----:B------:R-:W-:Y:S02]  /*2a80*/  ISETP.GE.U32.AND P4, PT, R22, UR18, PT ;  /* 0x0000001216007c0c */ /* 0x000fe4000bf86070 */
[----:B------:R-:W-:Y:S01]  /*2a90*/  @!P1 IADD3 R7, R65, R7, RZ ;  /* 0x0000000741079210 */ /* 0x000fe20007ffe0ff */
[----:B------:R2:W-:Y:S01]  /*2aa0*/  STL [R1+0x108], R23 ;  /* 0x0001081701007387 */ /* 0x0005e20000100800 */
[----:B------:R-:W-:Y:S02]  /*2ab0*/  ISETP.GE.OR.EX P4, PT, R23, UR19, P5, P4 ;  /* 0x0000001317007c0c */ /* 0x000fe4000af86740 */
[C---:B------:R-:W-:Y:S02]  /*2ac0*/  @!P1 SHF.L.U32 R65, R64.reuse, 0x2, RZ ;  /* 0x0000000240419819 */ /* 0x040fe400000006ff */
[----:B------:R-:W-:-:S02]  /*2ad0*/  @!P1 SHF.L.U64.HI R64, R64, 0x2, R7 ;  /* 0x0000000240409819 */ /* 0x000fc40000010207 */
[----:B------:R-:W3:Y:S01]  /*2ae0*/  @!P1 LDC.64 R6, c[0x0][0x228] ;  /* 0x00008a00ff069b82 */ /* 0x000ee20000000a00 */
[----:B-1----:R-:W-:-:S04]  /*2af0*/  @!P1 IADD3 R4, P0, R65, R4, RZ ;  /* 0x0000000441049210 */ /* 0x002fc80007f1e0ff */
[----:B------:R-:W-:Y:S02]  /*2b00*/  @!P1 IADD3.X R5, R64, R5, RZ, P0, !PT ;  /* 0x0000000540059210 */ /* 0x000fe400007fe4ff */
[----:B------:R-:W-:Y:S01]  /*2b10*/  @!P4 MOV R103, R81 ;  /* 0x000000510067c202 */ /* 0x000fe20000000f00 */
[----:B------:R-:W1:Y:S01]  /*2b20*/  @!P4 LDC.64 R78, c[0x0][0x288] ;  /* 0x0000a200ff4ecb82 */ /* 0x000e620000000a00 */
[----:B------:R-:W-:-:S04]  /*2b30*/  @P4 LOP3.LUT R3, R3, 0x8000000, RZ, 0xfc, !PT ;  /* 0x0800000003034812 */ /* 0x000fc800078efcff */
[----:B------:R-:W-:Y:S02]  /*2b40*/  LOP3.LUT R3, R3, 0xefffffff, RZ, 0xc0, !PT ;  /* 0xefffffff03037812 */ /* 0x000fe400078ec0ff */
[----:B---3--:R-:W-:-:S04]  /*2b50*/  @!P1 IADD3 R6, P0, R65, R6, RZ ;  /* 0x0000000641069210 */ /* 0x008fc80007f1e0ff */
[----:B------:R-:W-:Y:S02]  /*2b60*/  @!P1 IADD3.X R7, R64, R7, RZ, P0, !PT ;  /* 0x0000000740079210 */ /* 0x000fe400007fe4ff */
[----:B------:R-:W3:Y:S01]  /*2b70*/  @!P4 LDC.64 R64, c[0x0][0x230] ;  /* 0x00008c00ff40cb82 */ /* 0x000ee20000000a00 */
[----:B------:R-:W-:Y:S01]  /*2b80*/  ISETP.GE.U32.AND P1, PT, R54, UR18, PT ;  /* 0x0000001236007c0c */ /* 0x000fe2000bf26070 */
[----:B-1----:R-:W-:-:S03]  /*2b90*/  @!P4 IMAD R102, R23, R78, RZ ;  /* 0x0000004e1766c224 */ /* 0x002fc600078e02ff */
[----:B------:R-:W-:Y:S01]  /*2ba0*/  ISETP.GE.OR.EX P1, PT, R55, UR19, P5, P1 ;  /* 0x0000001337007c0c */ /* 0x000fe2000af26710 */
[----:B------:R-:W-:Y:S01]  /*2bb0*/  @!P4 IMAD R79, R22, R79, R102 ;  /* 0x0000004f164fc224 */ /* 0x000fe200078e0266 */
[----:B------:R-:W-:-:S05]  /*2bc0*/  @!P4 MOV R102, R82 ;  /* 0x000000520066c202 */ /* 0x000fca0000000f00 */
[----:B------:R-:W-:Y:S01]  /*2bd0*/  @!P4 IMAD.WIDE.U32 R102, R22, R78, R102 ;  /* 0x0000004e1666c225 */ /* 0x000fe200078e0066 */
[----:B0-----:R-:W-:-:S04]  /*2be0*/  IADD3 R22, R2, 0x38, RZ ;  /* 0x0000003802167810 */ /* 0x001fc80007ffe0ff */
[----:B------:R-:W-:Y:S01]  /*2bf0*/  @!P4 IADD3 R79, R103, R79, RZ ;  /* 0x0000004f674fc210 */ /* 0x000fe20007ffe0ff */
[----:B------:R0:W-:Y:S01]  /*2c00*/  STL [R1+0xc0], R22 ;  /* 0x0000c01601007387 */ /* 0x0001e20000100800 */
[C---:B------:R-:W-:Y:S02]  /*2c10*/  @!P4 SHF.L.U32 R78, R102.reuse, 0x2, RZ ;  /* 0x00000002664ec819 */ /* 0x040fe400000006ff */
[----:B------:R-:W-:Y:S02]  /*2c20*/  @!P4 SHF.L.U64.HI R102, R102, 0x2, R79 ;  /* 0x000000026666c819 */ /* 0x000fe4000001024f */
[----:B--2---:R-:W-:Y:S02]  /*2c30*/  SHF.R.S32.HI R23, RZ, 0x1f, R22 ;  /* 0x0000001fff177819 */ /* 0x004fe40000011416 */
[----:B---3--:R-:W-:Y:S02]  /*2c40*/  @!P4 IADD3 R122, P0, R78, R64, RZ ;  /* 0x000000404e7ac210 */ /* 0x008fe40007f1e0ff */
[----:B------:R-:W-:Y:S01]  /*2c50*/  ISETP.GE.U32.AND P3, PT, R22, UR18, PT ;  /* 0x0000001216007c0c */ /* 0x000fe2000bf66070 */
[----:B------:R1:W-:Y:S01]  /*2c60*/  STL [R1+0x110], R23 ;  /* 0x0001101701007387 */ /* 0x0003e20000100800 */
[----:B------:R-:W-:-:S02]  /*2c70*/  @!P4 IADD3.X R123, R102, R65, RZ, P0, !PT ;  /* 0x00000041667bc210 */ /* 0x000fc400007fe4ff */
[----:B------:R-:W2:Y:S01]  /*2c80*/  @!P4 LDC.64 R64, c[0x0][0x228] ;  /* 0x00008a00ff40cb82 */ /* 0x000ea20000000a00 */
[----:B------:R-:W-:Y:S01]  /*2c90*/  ISETP.GE.OR.EX P3, PT, R23, UR19, P5, P3 ;  /* 0x0000001317007c0c */ /* 0x000fe2000af66730 */
[----:B------:R3:W-:Y:S04]  /*2ca0*/  STL [R1+0xb8], R26 ;  /* 0x0000b81a01007387 */ /* 0x0007e80000100800 */
[----:B------:R4:W-:Y:S04]  /*2cb0*/  STL [R1+0x10c], R27 ;  /* 0x00010c1b01007387 */ /* 0x0009e80000100800 */
[----:B------:R4:W-:Y:S04]  /*2cc0*/  STL [R1+0xd4], R54 ;  /* 0x0000d43601007387 */ /* 0x0009e80000100800 */
[----:B------:R-:W-:Y:S01]  /*2cd0*/  @!P3 MOV R103, R81 ;  /* 0x000000510067b202 */ /* 0x000fe20000000f00 */
[----:B------:R4:W-:Y:S01]  /*2ce0*/  STL [R1+0x11c], R55 ;  /* 0x00011c3701007387 */ /* 0x0009e20000100800 */
[----:B------:R-:W-:-:S03]  /*2cf0*/  @P3 LOP3.LUT R3, R3, 0x10000000, RZ, 0xfc, !PT ;  /* 0x1000000003033812 */ /* 0x000fc600078efcff */
[----:B------:R4:W-:Y:S01]  /*2d00*/  STL [R1+0xcc], R100 ;  /* 0x0000cc6401007387 */ /* 0x0009e20000100800 */
[----:B------:R-:W-:-:S03]  /*2d10*/  LOP3.LUT R3, R3, 0xdfffffff, RZ, 0xc0, !PT ;  /* 0xdfffffff03037812 */ /* 0x000fc600078ec0ff */
[----:B------:R4:W-:Y:S01]  /*2d20*/  STL [R1+0x118], R101 ;  /* 0x0001186501007387 */ /* 0x0009e20000100800 */
[----:B--2---:R-:W-:Y:S02]  /*2d30*/  @!P4 IADD3 R124, P0, R78, R64, RZ ;  /* 0x000000404e7cc210 */ /* 0x004fe40007f1e0ff */
[----:B------:R-:W2:Y:S01]  /*2d40*/  @!P3 LDC.64 R78, c[0x0][0x288] ;  /* 0x0000a200ff4ebb82 */ /* 0x000ea20000000a00 */
[----:B------:R-:W-:Y:S01]  /*2d50*/  STL [R1+0xd0], R107 ;  /* 0x0000d06b01007387 */ /* 0x000fe20000100800 */
[----:B------:R-:W-:Y:S02]  /*2d60*/  @!P4 IADD3.X R125, R102, R65, RZ, P0, !PT ;  /* 0x00000041667dc210 */ /* 0x000fe400007fe4ff */
[----:B------:R-:W-:Y:S02]  /*2d70*/  @!P3 MOV R102, R82 ;  /* 0x000000520066b202 */ /* 0x000fe40000000f00 */
[----:B------:R-:W-:Y:S02]  /*2d80*/  @P2 LOP3.LUT R3, R3, 0x20000000, RZ, 0xfc, !PT ;  /* 0x2000000003032812 */ /* 0x000fe400078efcff */
[----:B------:R-:W0:Y:S02]  /*2d90*/  @!P3 LDC.64 R64, c[0x0][0x230] ;  /* 0x00008c00ff40bb82 */ /* 0x000e240000000a00 */
[----:B------:R-:W-:-:S04]  /*2da0*/  LOP3.LUT R3, R3, 0xbfffffff, RZ, 0xc0, !PT ;  /* 0xbfffffff03037812 */ /* 0x000fc800078ec0ff */
[----:B------:R-:W-:Y:S01]  /*2db0*/  @P1 LOP3.LUT R3, R3, 0x40000000, RZ, 0xfc, !PT ;  /* 0x4000000003031812 */ /* 0x000fe200078efcff */
[----:B--2---:R-:W-:-:S04]  /*2dc0*/  @!P3 IMAD R106, R23, R78, RZ ;  /* 0x0000004e176ab224 */ /* 0x004fc800078e02ff */
[C---:B------:R-:W-:Y:S02]  /*2dd0*/  @!P3 IMAD R106, R22.reuse, R79, R106 ;  /* 0x0000004f166ab224 */ /* 0x040fe400078e026a */
[----:B------:R-:W-:Y:S01]  /*2de0*/  @!P3 IMAD.WIDE.U32 R78, R22, R78, R102 ;  /* 0x0000004e164eb225 */ /* 0x000fe200078e0066 */
[----:B------:R-:W-:-:S04]  /*2df0*/  @!P2 MOV R103, R81 ;  /* 0x000000510067a202 */ /* 0x000fc80000000f00 */
[----:B------:R-:W-:Y:S02]  /*2e00*/  @!P3 IADD3 R106, R79, R106, RZ ;  /* 0x0000006a4f6ab210 */ /* 0x000fe40007ffe0ff */
[C---:B------:R-:W-:Y:S02]  /*2e10*/  @!P3 SHF.L.U32 R79, R78.reuse, 0x2, RZ ;  /* 0x000000024e4fb819 */ /* 0x040fe400000006ff */
[----:B------:R-:W-:Y:S02]  /*2e20*/  @!P3 SHF.L.U64.HI R78, R78, 0x2, R106 ;  /* 0x000000024e4eb819 */ /* 0x000fe4000001026a */
[----:B0-----:R-:W-:-:S04]  /*2e30*/  @!P3 IADD3 R22, P0, R79, R64, RZ ;  /* 0x000000404f16b210 */ /* 0x001fc80007f1e0ff */
[----:B-1----:R-:W-:Y:S02]  /*2e40*/  @!P3 IADD3.X R23, R78, R65, RZ, P0, !PT ;  /* 0x000000414e17b210 */ /* 0x002fe400007fe4ff */
[----:B------:R-:W0:Y:S02]  /*2e50*/  @!P3 LDC.64 R64, c[0x0][0x228] ;  /* 0x00008a00ff40bb82 */ /* 0x000e240000000a00 */
[----:B0-----:R-:W-:-:S04]  /*2e60*/  @!P3 IADD3 R52, P0, R79, R64, RZ ;  /* 0x000000404f34b210 */ /* 0x001fc80007f1e0ff */
[----:B------:R-:W-:Y:S02]  /*2e70*/  @!P3 IADD3.X R53, R78, R65, RZ, P0, !PT ;  /* 0x000000414e35b210 */ /* 0x000fe400007fe4ff */
[----:B------:R-:W0:Y:S08]  /*2e80*/  @!P2 LDC.64 R78, c[0x0][0x288] ;  /* 0x0000a200ff4eab82 */ /* 0x000e300000000a00 */
[----:B------:R-:W3:Y:S01]  /*2e90*/  @!P2 LDC.64 R64, c[0x0][0x230] ;  /* 0x00008c00ff40ab82 */ /* 0x000ee20000000a00 */
[----:B0-----:R-:W-:-:S04]  /*2ea0*/  @!P2 IMAD R102, R27, R78, RZ ;  /* 0x0000004e1b66a224 */ /* 0x001fc800078e02ff */
[----:B------:R-:W-:Y:S01]  /*2eb0*/  @!P2 IMAD R106, R26, R79, R102 ;  /* 0x0000004f1a6aa224 */ /* 0x000fe200078e0266 */
[----:B------:R-:W-:-:S05]  /*2ec0*/  @!P2 MOV R102, R82 ;  /* 0x000000520066a202 */ /* 0x000fca0000000f00 */
[----:B------:R-:W-:Y:S01]  /*2ed0*/  @!P2 IMAD.WIDE.U32 R78, R26, R78, R102 ;  /* 0x0000004e1a4ea225 */ /* 0x000fe200078e0066 */
[----:B------:R-:W-:-:S04]  /*2ee0*/  @!P1 MOV R103, R81 ;  /* 0x0000005100679202 */ /* 0x000fc80000000f00 */
[----:B------:R-:W-:Y:S02]  /*2ef0*/  @!P2 IADD3 R102, R79, R106, RZ ;  /* 0x0000006a4f66a210 */ /* 0x000fe40007ffe0ff */
[C---:B------:R-:W-:Y:S02]  /*2f00*/  @!P2 SHF.L.U32 R79, R78.reuse, 0x2, RZ ;  /* 0x000000024e4fa819 */ /* 0x040fe400000006ff */
[----:B------:R-:W-:Y:S02]  /*2f10*/  @!P2 SHF.L.U64.HI R78, R78, 0x2, R102 ;  /* 0x000000024e4ea819 */ /* 0x000fe40000010266 */
[----:B---3--:R-:W-:-:S04]  /*2f20*/  @!P2 IADD3 R26, P0, R79, R64, RZ ;  /* 0x000000404f1aa210 */ /* 0x008fc80007f1e0ff */
[----:B----4-:R-:W-:Y:S02]  /*2f30*/  @!P2 IADD3.X R27, R78, R65, RZ, P0, !PT ;  /* 0x000000414e1ba210 */ /* 0x010fe400007fe4ff */
[----:B------:R-:W0:Y:S02]  /*2f40*/  @!P2 LDC.64 R64, c[0x0][0x228] ;  /* 0x00008a00ff40ab82 */ /* 0x000e240000000a00 */
[----:B0-----:R-:W-:-:S04]  /*2f50*/  @!P2 IADD3 R98, P0, R79, R64, RZ ;  /* 0x000000404f62a210 */ /* 0x001fc80007f1e0ff */
[----:B------:R-:W-:Y:S02]  /*2f60*/  @!P2 IADD3.X R99, R78, R65, RZ, P0, !PT ;  /* 0x000000414e63a210 */ /* 0x000fe400007fe4ff */
[----:B------:R-:W0:Y:S08]  /*2f70*/  @!P1 LDC.64 R78, c[0x0][0x288] ;  /* 0x0000a200ff4e9b82 */ /* 0x000e300000000a00 */
[----:B------:R-:W1:Y:S01]  /*2f80*/  @!P1 LDC.64 R64, c[0x0][0x230] ;  /* 0x00008c00ff409b82 */ /* 0x000e620000000a00 */
[----:B0-----:R-:W-:-:S04]  /*2f90*/  @!P1 IMAD R102, R55, R78, RZ ;  /* 0x0000004e37669224 */ /* 0x001fc800078e02ff */
[----:B------:R-:W-:Y:S01]  /*2fa0*/  @!P1 IMAD R106, R54, R79, R102 ;  /* 0x0000004f366a9224 */ /* 0x000fe200078e0266 */
[----:B------:R-:W-:-:S05]  /*2fb0*/  @!P1 MOV R102, R82 ;  /* 0x0000005200669202 */ /* 0x000fca0000000f00 */
[----:B------:R-:W-:-:S05]  /*2fc0*/  @!P1 IMAD.WIDE.U32 R78, R54, R78, R102 ;  /* 0x0000004e364e9225 */ /* 0x000fca00078e0066 */
[----:B------:R-:W-:Y:S02]  /*2fd0*/  @!P1 IADD3 R102, R79, R106, RZ ;  /* 0x0000006a4f669210 */ /* 0x000fe40007ffe0ff */
[C---:B------:R-:W-:Y:S02]  /*2fe0*/  @!P1 SHF.L.U32 R79, R78.reuse, 0x2, RZ ;  /* 0x000000024e4f9819 */ /* 0x040fe400000006ff */
[----:B------:R-:W-:Y:S02]  /*2ff0*/  @!P1 SHF.L.U64.HI R78, R78, 0x2, R102 ;  /* 0x000000024e4e9819 */ /* 0x000fe40000010266 */
[----:B-1----:R-:W-:-:S04]  /*3000*/  @!P1 IADD3 R54, P0, R79, R64, RZ ;  /* 0x000000404f369210 */ /* 0x002fc80007f1e0ff */
[----:B------:R-:W-:Y:S02]  /*3010*/  @!P1 IADD3.X R55, R78, R65, RZ, P0, !PT ;  /* 0x000000414e379210 */ /* 0x000fe400007fe4ff */
[----:B------:R-:W0:Y:S02]  /*3020*/  @!P1 LDC.64 R64, c[0x0][0x228] ;  /* 0x00008a00ff409b82 */ /* 0x000e240000000a00 */
[----:B0-----:R-:W-:-:S04]  /*3030*/  @!P1 IADD3 R96, P0, R79, R64, RZ ;  /* 0x000000404f609210 */ /* 0x001fc80007f1e0ff */
[----:B------:R-:W-:Y:S02]  /*3040*/  @!P1 IADD3.X R97, R78, R65, RZ, P0, !PT ;  /* 0x000000414e619210 */ /* 0x000fe400007fe4ff */
[----:B------:R-:W-:Y:S02]  /*3050*/  ISETP.GE.U32.AND P0, PT, R100, UR18, PT ;  /* 0x0000001264007c0c */ /* 0x000fe4000bf06070 */
[----:B------:R-:W-:Y:S02]  /*3060*/  LOP3.LUT P1, RZ, R3, 0x20, RZ, 0xc0, !PT ;  /* 0x0000002003ff7812 */ /* 0x000fe4000782c0ff */
[----:B------:R-:W-:Y:S02]  /*3070*/  ISETP.GE.OR.EX P0, PT, R101, UR19, P5, P0 ;  /* 0x0000001365007c0c */ /* 0x000fe4000af06700 */
[----:B------:R-:W-:-:S04]  /*3080*/  LOP3.LUT R3, R3, 0x7fffffff, RZ, 0xc0, !PT ;  /* 0x7fffffff03037812 */ /* 0x000fc800078ec0ff */
[----:B------:R-:W-:-:S04]  /*3090*/  @P5 LOP3.LUT R3, R3, 0x80000000, RZ, 0xfc, !PT ;  /* 0x8000000003035812 */ /* 0x000fc800078efcff */
[C---:B------:R-:W-:Y:S02]  /*30a0*/  LOP3.LUT P5, RZ, R3.reuse, 0x10, RZ, 0xc0, !PT ;  /* 0x0000001003ff7812 */ /* 0x040fe400078ac0ff */
[----:B------:R-:W-:Y:S01]  /*30b0*/  LOP3.LUT P2, RZ, R3, 0x8, RZ, 0xc0, !PT ;  /* 0x0000000803ff7812 */ /* 0x000fe2000784c0ff */
[----:B------:R-:W0:Y:S01]  /*30c0*/  @!P0 LDC.64 R78, c[0x0][0x288] ;  /* 0x0000a200ff4e8b82 */ /* 0x000e220000000a00 */
[----:B------:R-:W-:-:S07]  /*30d0*/  @!P0 MOV R103, R81 ;  /* 0x0000005100678202 */ /* 0x000fce0000000f00 */
[----:B------:R-:W1:Y:S01]  /*30e0*/  @!P0 LDC.64 R64, c[0x0][0x230] ;  /* 0x00008c00ff408b82 */ /* 0x000e620000000a00 */
[----:B0-----:R-:W-:-:S04]  /*30f0*/  @!P0 IMAD R102, R101, R78, RZ ;  /* 0x0000004e65668224 */ /* 0x001fc800078e02ff */
[----:B------:R-:W-:Y:S01]  /*3100*/  @!P0 IMAD R106, R100, R79, R102 ;  /* 0x0000004f646a8224 */ /* 0x000fe200078e0266 */
[----:B------:R-:W-:-:S05]  /*3110*/  @!P0 MOV R102, R82 ;  /* 0x0000005200668202 */ /* 0x000fca0000000f00 */
[----:B------:R-:W-:Y:S01]  /*3120*/  @!P0 IMAD.WIDE.U32 R78, R100, R78, R102 ;  /* 0x0000004e644e8225 */ /* 0x000fe200078e0066 */
[----:B------:R-:W-:-:S04]  /*3130*/  SHF.R.S32.HI R103, RZ, 0x1f, R107 ;  /* 0x0000001fff677819 */ /* 0x000fc8000001146b */
[----:B------:R-:W-:Y:S01]  /*3140*/  @!P0 IADD3 R102, R79, R106, RZ ;  /* 0x0000006a4f668210 */ /* 0x000fe20007ffe0ff */
[----:B------:R0:W-:Y:S01]  /*3150*/  STL [R1+0x114], R103 ;  /* 0x0001146701007387 */ /* 0x0001e20000100800 */
[C---:B------:R-:W-:Y:S02]  /*3160*/  @!P0 SHF.L.U32 R79, R78.reuse, 0x2, RZ ;  /* 0x000000024e4f8819 */ /* 0x040fe400000006ff */
[----:B------:R-:W-:Y:S02]  /*3170*/  @!P0 SHF.L.U64.HI R78, R78, 0x2, R102 ;  /* 0x000000024e4e8819 */ /* 0x000fe40000010266 */
[----:B-1----:R-:W-:-:S04]  /*3180*/  @!P0 IADD3 R100, P6, R79, R64, RZ ;  /* 0x000000404f648210 */ /* 0x002fc80007fde0ff */
[----:B------:R-:W-:Y:S02]  /*3190*/  @!P0 IADD3.X R101, R78, R65, RZ, P6, !PT ;  /* 0x000000414e658210 */ /* 0x000fe400037fe4ff */
[----:B------:R-:W1:Y:S02]  /*31a0*/  @!P0 LDC.64 R64, c[0x0][0x228] ;  /* 0x00008a00ff408b82 */ /* 0x000e640000000a00 */
[----:B-1----:R-:W-:-:S04]  /*31b0*/  @!P0 IADD3 R108, P6, R79, R64, RZ ;  /* 0x000000404f6c8210 */ /* 0x002fc80007fde0ff */
[----:B------:R-:W-:Y:S02]  /*31c0*/  @!P0 IADD3.X R109, R78, R65, RZ, P6, !PT ;  /* 0x000000414e6d8210 */ /* 0x000fe400037fe4ff */
[----:B------:R-:W-:-:S04]  /*31d0*/  ISETP.GE.U32.AND P6, PT, R107, UR18, PT ;  /* 0x000000126b007c0c */ /* 0x000fc8000bfc6070 */
[----:B------:R-:W-:-:S04]  /*31e0*/  ISETP.GE.AND.EX P6, PT, R103, UR19, PT, P6 ;  /* 0x0000001367007c0c */ /* 0x000fc8000bfc6360 */
[----:B------:R-:W-:-:S13]  /*31f0*/  ISETP.GT.U32.OR P6, PT, R0, 0x1ff, P6 ;  /* 0x000001ff0000780c */ /* 0x000fda00037c4470 */
[----:B------:R-:W1:Y:S08]  /*3200*/  @!P6 LDC.64 R78, c[0x0][0x288] ;  /* 0x0000a200ff4eeb82 */ /* 0x000e700000000a00 */
[----:B------:R-:W2:Y:S01]  /*3210*/  @!P6 LDC.64 R64, c[0x0][0x230] ;  /* 0x00008c00ff40eb82 */ /* 0x000ea20000000a00 */
[----:B-1----:R-:W-:Y:S01]  /*3220*/  @!P6 IMAD R102, R103, R78, RZ ;  /* 0x0000004e6766e224 */ /* 0x002fe200078e02ff */
[----:B0-----:R-:W-:-:S03]  /*3230*/  @!P6 MOV R103, R81 ;  /* 0x000000510067e202 */ /* 0x001fc60000000f00 */
[----:B------:R-:W-:Y:S01]  /*3240*/  @!P6 IMAD R79, R107, R79, R102 ;  /* 0x0000004f6b4fe224 */ /* 0x000fe200078e0266 */
[----:B------:R-:W-:-:S05]  /*3250*/  @!P6 MOV R102, R82 ;  /* 0x000000520066e202 */ /* 0x000fca0000000f00 */
[----:B------:R-:W-:Y:S01]  /*3260*/  @!P6 IMAD.WIDE.U32 R102, R107, R78, R102 ;  /* 0x0000004e6b66e225 */ /* 0x000fe200078e0066 */
[----:B------:R-:W-:-:S04]  /*3270*/  MOV R78, UR6 ;  /* 0x00000006004e7c02 */ /* 0x000fc80008000f00 */
[----:B------:R-:W-:Y:S02]  /*3280*/  @!P6 IADD3 R106, R103, R79, RZ ;  /* 0x0000004f676ae210 */ /* 0x000fe40007ffe0ff */
[----:B------:R-:W-:Y:S02]  /*3290*/  MOV R79, UR7 ;  /* 0x00000007004f7c02 */ /* 0x000fe40008000f00 */
[C---:B------:R-:W-:Y:S02]  /*32a0*/  @!P6 SHF.L.U32 R107, R102.reuse, 0x2, RZ ;  /* 0x00000002666be819 */ /* 0x040fe400000006ff */
[----:B------:R-:W-:Y:S02]  /*32b0*/  @!P6 SHF.L.U64.HI R106, R102, 0x2, R106 ;  /* 0x00000002666ae819 */ /* 0x000fe4000001026a */
[----:B------:R-:W3:Y:S01]  /*32c0*/  LDG.E.64 R78, desc[UR22][R78.64] ;  /* 0x000000164e4e7981 */ /* 0x000ee2000c1e1b00 */
[----:B--2---:R-:W-:Y:S01]  /*32d0*/  @!P6 IADD3 R64, P4, R107, R64, RZ ;  /* 0x000000406b40e210 */ /* 0x004fe20007f9e0ff */
[----:B------:R-:W0:Y:S03]  /*32e0*/  @!P6 LDC.64 R102, c[0x0][0x228] ;  /* 0x00008a00ff66eb82 */ /* 0x000e260000000a00 */
[----:B------:R-:W-:-:S02]  /*32f0*/  @!P6 IADD3.X R65, R106, R65, RZ, P4, !PT ;  /* 0x000000416a41e210 */ /* 0x000fc400027fe4ff */
[----:B---3--:R-:W-:-:S13]  /*3300*/  R2UR UR14, R78 ;  /* 0x000000004e0e72ca */ /* 0x008fda00000e0000 */
[----:B------:R-:W-:-:S05]  /*3310*/  MOV R78, UR14 ;  /* 0x0000000e004e7c02 */ /* 0x000fca0008000f00 */
[----:B------:R-:W-:-:S05]  /*3320*/  FFMA.FTZ R78, -R78, UR14, R79 ;  /* 0x0000000e4e4e7c23 */ /* 0x000fca000801014f */
[----:B------:R-:W-:-:S13]  /*3330*/  FSETP.GTU.FTZ.AND P3, PT, R78, RZ, PT ;  /* 0x000000ff4e00720b */ /* 0x000fda0003f7c000 */
[----:B------:R-:W-:Y:S01]  /*3340*/  VOTEU.ANY UP0, P3 ;  /* 0x00000000003f7886 */ /* 0x000fe20001800100 */
[----:B------:R-:W-:-:S04]  /*3350*/  PLOP3.LUT P4, PT, PT, PT, UP0, 0x80, 0x0 ;  /* 0x000000000000781c */ /* 0x000fc80003f8f008 */
[----:B------:R-:W-:-:S09]  /*3360*/  @UP0 ULDC UR5, c[0x0][0x250] ;  /* 0x0000940000050ab9 */ /* 0x000fd20000000800 */
[----:B------:R-:W-:-:S06]  /*3370*/  @P4 FADD.FTZ R78, R78, UR5 ;  /* 0x000000054e4e4e21 */ /* 0x000fcc0008010000 */
[----:B------:R-:W1:Y:S01]  /*3380*/  @P4 MUFU.RSQ R78, R78 ;  /* 0x0000004e004e4308 */ /* 0x000e620000001400 */
[----:B0-----:R-:W-:-:S04]  /*3390*/  @!P6 IADD3 R102, P3, R107, R102, RZ ;  /* 0x000000666b66e210 */ /* 0x001fc80007f7e0ff */
[----:B------:R-:W-:Y:S02]  /*33a0*/  @!P6 IADD3.X R103, R106, R103, RZ, P3, !PT ;  /* 0x000000676a67e210 */ /* 0x000fe40001ffe4ff */
[----:B------:R-:W-:Y:S02]  /*33b0*/  CS2R R106, SRZ ;  /* 0x00000000006a7805 */ /* 0x000fe4000001ff00 */
[----:B-1----:R-:W-:Y:S02]  /*33c0*/  @P4 R2UR UR5, R78 ;  /* 0x000000004e0542ca */ /* 0x002fe400000e0000 */
[----:B------:R-:W-:Y:S02]  /*33d0*/  CS2R R78, SRZ ;  /* 0x00000000004e7805 */ /* 0x000fe4000001ff00 */
[----:B------:R-:W5:Y:S04]  /*33e0*/  @!P1 LDG.E.64 R106, desc[UR22][R104.64] ;  /* 0x00000016686a9981 */ /* 0x000f68000c1e1b00 */
[----:B------:R0:W5:Y:S01]  /*33f0*/  @!P1 LDG.E.64 R78, desc[UR22][R76.64] ;  /* 0x000000164c4e9981 */ /* 0x000162000c1e1b00 */
[----:B------:R-:W-:-:S02]  /*3400*/  LOP3.LUT P3, RZ, R3, 0x4, RZ, 0xc0, !PT ;  /* 0x0000000403ff7812 */ /* 0x000fc4000786c0ff */
[----:B0-----:R-:W-:Y:S02]  /*3410*/  CS2R R76, SRZ ;  /* 0x00000000004c7805 */ /* 0x001fe4000001ff00 */
[----:B------:R-:W-:-:S04]  /*3420*/  CS2R R104, SRZ ;  /* 0x0000000000687805 */ /* 0x000fc8000001ff00 */
[----:B------:R0:W5:Y:S04]  /*3430*/  @!P5 LDG.E.64 R76, desc[UR22][R120.64] ;  /* 0x00000016784cd981 */ /* 0x000168000c1e1b00 */
[----:B------:R1:W5:Y:S01]  /*3440*/  @!P5 LDG.E.64 R104, desc[UR22][R74.64] ;  /* 0x000000164a68d981 */ /* 0x000362000c1e1b00 */
[----:B0-----:R-:W-:Y:S02]  /*3450*/  MOV R120, R96 ;  /* 0x0000006000787202 */ /* 0x001fe40000000f00 */
[----:B------:R-:W-:Y:S02]  /*3460*/  MOV R121, R97 ;  /* 0x0000006100797202 */ /* 0x000fe40000000f00 */
[----:B------:R-:W-:Y:S02]  /*3470*/  CS2R R96, SRZ ;  /* 0x0000000000607805 */ /* 0x000fe4000001ff00 */
[----:B-1----:R-:W-:-:S02]  /*3480*/  CS2R R74, SRZ ;  /* 0x00000000004a7805 */ /* 0x002fc4000001ff00 */
[C---:B------:R-:W-:Y:S02]  /*3490*/  LOP3.LUT P4, RZ, R3.reuse, 0x2, RZ, 0xc0, !PT ;  /* 0x0000000203ff7812 */ /* 0x040fe4000788c0ff */
[----:B------:R0:W2:Y:S04]  /*34a0*/  @!P2 LDG.E.64 R96, desc[UR22][R72.64] ;  /* 0x000000164860a981 */ /* 0x0000a8000c1e1b00 */
[----:B------:R1:W5:Y:S01]  /*34b0*/  @!P2 LDG.E.64 R74, desc[UR22][R118.64] ;  /* 0x00000016764aa981 */ /* 0x000362000c1e1b00 */
[----:B0-----:R-:W-:Y:S02]  /*34c0*/  CS2R R72, SRZ ;  /* 0x0000000000487805 */ /* 0x001fe4000001ff00 */
[----:B------:R-:W-:Y:S02]  /*34d0*/  LOP3.LUT P1, RZ, R3, 0x1, RZ, 0xc0, !PT ;  /* 0x0000000103ff7812 */ /* 0x000fe4000782c0ff */
[----:B-1----:R-:W-:-:S02]  /*34e0*/  MOV R118, R98 ;  /* 0x0000006200767202 */ /* 0x002fc40000000f00 */
[----:B------:R-:W-:Y:S02]  /*34f0*/  MOV R119, R99 ;  /* 0x0000006300777202 */ /* 0x000fe40000000f00 */
[----:B------:R-:W-:Y:S01]  /*3500*/  CS2R R98, SRZ ;  /* 0x0000000000627805 */ /* 0x000fe2000001ff00 */
[----:B------:R0:W5:Y:S05]  /*3510*/  @!P3 LDG.E.64 R72, desc[UR22][R116.64] ;  /* 0x000000167448b981 */ /* 0x00016a000c1e1b00 */
[----:B------:R1:W3:Y:S01]  /*3520*/  @!P3 LDG.E.64 R98, desc[UR22][R70.64] ;  /* 0x000000164662b981 */ /* 0x0002e2000c1e1b00 */
[----:B0-----:R-:W-:Y:S02]  /*3530*/  MOV R116, R52 ;  /* 0x0000003400747202 */ /* 0x001fe40000000f00 */
[----:B------:R-:W-:-:S02]  /*3540*/  MOV R117, R53 ;  /* 0x0000003500757202 */ /* 0x000fc40000000f00 */
[----:B------:R-:W-:Y:S02]  /*3550*/  CS2R R52, SRZ ;  /* 0x0000000000347805 */ /* 0x000fe4000001ff00 */
[----:B-1----:R-:W-:-:S04]  /*3560*/  CS2R R70, SRZ ;  /* 0x0000000000467805 */ /* 0x002fc8000001ff00 */
[----:B------:R0:W4:Y:S04]  /*3570*/  @!P4 LDG.E.64 R52, desc[UR22][R68.64] ;  /* 0x000000164434c981 */ /* 0x000128000c1e1b00 */
[----:B------:R1:W5:Y:S01]  /*3580*/  @!P4 LDG.E.64 R70, desc[UR22][R114.64] ;  /* 0x000000167246c981 */ /* 0x000362000c1e1b00 */
[----:B0-----:R-:W-:Y:S02]  /*3590*/  CS2R R68, SRZ ;  /* 0x0000000000447805 */ /* 0x001fe4000001ff00 */
[----:B-1----:R-:W-:Y:S02]  /*35a0*/  MOV R114, R54 ;  /* 0x0000003600727202 */ /* 0x002fe40000000f00 */
[----:B------:R-:W-:Y:S02]  /*35b0*/  MOV R115, R55 ;  /* 0x0000003700737202 */ /* 0x000fe40000000f00 */
[----:B------:R-:W-:Y:S01]  /*35c0*/  CS2R R54, SRZ ;  /* 0x0000000000367805 */ /* 0x000fe2000001ff00 */
[----:B------:R0:W5:Y:S05]  /*35d0*/  @!P1 LDG.E.64 R68, desc[UR22][R112.64] ;  /* 0x0000001670449981 */ /* 0x00016a000c1e1b00 */
[----:B------:R-:W4:Y:S01]  /*35e0*/  @!P1 LDG.E.64 R54, desc[UR22][R66.64] ;  /* 0x0000001642369981 */ /* 0x000f22000c1e1b00 */
[----:B0-----:R-:W-:-:S02]  /*35f0*/  MOV R112, R100 ;  /* 0x0000006400707202 */ /* 0x001fc40000000f00 */
[----:B------:R-:W-:Y:S02]  /*3600*/  MOV R113, R101 ;  /* 0x0000006500717202 */ /* 0x000fe40000000f00 */
[----:B------:R-:W-:-:S06]  /*3610*/  CS2R R100, SRZ ;  /* 0x0000000000647805 */ /* 0x000fcc000001ff00 */
[----:B------:R-:W4:Y:S04]  /*3620*/  @!P6 LDG.E.64 R100, desc[UR22][R64.64] ;  /* 0x000000164064e981 */ /* 0x000f28000c1e1b00 */
[----:B--2---:R0:W-:Y:S04]  /*3630*/  STL.64 [R1+0x68], R96 ;  /* 0x0000686001007387 */ /* 0x0041e80000100a00 */
[----:B0-----:R-:W2:Y:S04]  /*3640*/  LDL.LU.64 R96, [R1+0x178] ;  /* 0x0001780001607983 */ /* 0x001ea80000300a00 */
[----:B---3--:R0:W-:Y:S04]  /*3650*/  STL.64 [R1+0x70], R98 ;  /* 0x0000706201007387 */ /* 0x0081e80000100a00 */
[----:B0-----:R-:W3:Y:S04]  /*3660*/  LDL.LU.64 R98, [R1+0x170] ;  /* 0x0001700001627983 */ /* 0x001ee80000300a00 */
[----:B----4-:R0:W-:Y:S04]  /*3670*/  STL.64 [R1+0x78], R52 ;  /* 0x0000783401007387 */ /* 0x0101e80000100a00 */
[----:B0-----:R-:W4:Y:S04]  /*3680*/  LDL.LU.64 R52, [R1+0x168] ;  /* 0x0001680001347983 */ /* 0x001f280000300a00 */
[----:B------:R0:W-:Y:S04]  /*3690*/  STL.64 [R1+0xa0], R54 ;  /* 0x0000a03601007387 */ /* 0x0001e80000100a00 */
[----:B0-----:R-:W2:Y:S04]  /*36a0*/  LDL.LU.64 R54, [R1+0x160] ;  /* 0x0001600001367983 */ /* 0x001ea80000300a00 */
[----:B------:R0:W-:Y:S04]  /*36b0*/  STL.64 [R1+0xa8], R100 ;  /* 0x0000a86401007387 */ /* 0x0001e80000100a00 */
[----:B0-----:R-:W3:Y:S01]  /*36c0*/  LDL.LU.64 R100, [R1+0x158] ;  /* 0x0001580001647983 */ /* 0x001ee20000300a00 */
[----:B------:R-:W-:-:S02]  /*36d0*/  LOP3.LUT P2, RZ, R3, 0x4000000, RZ, 0xc0, !PT ;  /* 0x0400000003ff7812 */ /* 0x000fc4000784c0ff */
[----:B------:R-:W-:Y:S02]  /*36e0*/  CS2R R66, SRZ ;  /* 0x0000000000427805 */ /* 0x000fe4000001ff00 */
[----:B------:R-:W-:-:S04]  /*36f0*/  LOP3.LUT P3, RZ, R3, 0x20000, RZ, 0xc0, !PT ;  /* 0x0002000003ff7812 */ /* 0x000fc8000786c0ff */
[----:B------:R0:W5:Y:S01]  /*3700*/  @!P6 LDG.E.64 R66, desc[UR22][R102.64] ;  /* 0x000000166642e981 */ /* 0x000162000c1e1b00 */
[C---:B------:R-:W-:Y:S02]  /*3710*/  LOP3.LUT P4, RZ, R3.reuse, 0x40000, RZ, 0xc0, !PT ;  /* 0x0004000003ff7812 */ /* 0x040fe4000788c0ff */
[----:B0-----:R-:W-:Y:S02]  /*3720*/  CS2R R102, SRZ ;  /* 0x0000000000667805 */ /* 0x001fe4000001ff00 */
[C---:B------:R-:W-:Y:S02]  /*3730*/  LOP3.LUT P5, RZ, R3.reuse, 0x80000, RZ, 0xc0, !PT ;  /* 0x0008000003ff7812 */ /* 0x040fe400078ac0ff */
[----:B------:R-:W-:Y:S02]  /*3740*/  CS2R R64, SRZ ;  /* 0x0000000000407805 */ /* 0x000fe4000001ff00 */
[C---:B------:R-:W-:Y:S02]  /*3750*/  LOP3.LUT P1, RZ, R3.reuse, 0x100000, RZ, 0xc0, !PT ;  /* 0x0010000003ff7812 */ /* 0x040fe4000782c0ff */
[----:B------:R-:W-:-:S02]  /*3760*/  LOP3.LUT P6, RZ, R3, 0x2000, RZ, 0xc0, !PT ;  /* 0x0000200003ff7812 */ /* 0x000fc400078cc0ff */
[----:B--2---:R-:W5:Y:S04]  /*3770*/  @!P2 LDG.E.64 R64, desc[UR22][R54.64] ;  /* 0x000000163640a981 */ /* 0x004f68000c1e1b00 */
[----:B---3--:R0:W5:Y:S02]  /*3780*/  @!P2 LDG.E.64 R102, desc[UR22][R100.64] ;  /* 0x000000166466a981 */ /* 0x008164000c1e1b00 */
[----:B0-----:R-:W-:-:S06]  /*3790*/  CS2R R100, SRZ ;  /* 0x0000000000647805 */ /* 0x001fcc000001ff00 */
[----:B----4-:R0:W5:Y:S02]  /*37a0*/  @!P3 LDG.E.64 R100, desc[UR22][R52.64] ;  /* 0x000000163464b981 */ /* 0x010164000c1e1b00 */
[----:B0-----:R-:W-:-:S06]  /*37b0*/  CS2R R52, SRZ ;  /* 0x0000000000347805 */ /* 0x001fcc000001ff00 */
[----:B------:R0:W5:Y:S01]  /*37c0*/  @!P4 LDG.E.64 R52, desc[UR22][R50.64] ;  /* 0x000000163234c981 */ /* 0x000162000c1e1b00 */
[----:B------:R-:W-:Y:S02]  /*37d0*/  LOP3.LUT P2, RZ, R3, 0x200000, RZ, 0xc0, !PT ;  /* 0x0020000003ff7812 */ /* 0x000fe4000784c0ff */
[----:B------:R-:W-:-:S06]  /*37e0*/  CS2R R54, SRZ ;  /* 0x0000000000367805 */ /* 0x000fcc000001ff00 */
[----:B------:R1:W5:Y:S01]  /*37f0*/  @!P3 LDG.E.64 R54, desc[UR22][R98.64] ;  /* 0x000000166236b981 */ /* 0x000362000c1e1b00 */
[----:B0-----:R-:W-:-:S06]  /*3800*/  CS2R R50, SRZ ;  /* 0x0000000000327805 */ /* 0x001fcc000001ff00 */
[----:B------:R0:W5:Y:S01]  /*3810*/  @!P5 LDG.E.64 R50, desc[UR22][R94.64] ;  /* 0x000000165e32d981 */ /* 0x000162000c1e1b00 */
[----:B------:R-:W-:Y:S02]  /*3820*/  LOP3.LUT P3, RZ, R3, 0x2000000, RZ, 0xc0, !PT ;  /* 0x0200000003ff7812 */ /* 0x000fe4000786c0ff */
[----:B-1----:R-:W-:-:S06]  /*3830*/  CS2R R98, SRZ ;  /* 0x0000000000627805 */ /* 0x002fcc000001ff00 */
        /* <DEDUP_REMOVED lines=25> */
[----:B------:R-:W5:Y:S01]  /*39d0*/  @!P4 LDG.E.64 R88, desc[UR22][R40.64] ;  /* 0x000000162858c981 */ /* 0x000f62000c1e1b00 */
[----:B0-----:R-:W-:-:S06]  /*39e0*/  CS2R R38, SRZ ;  /* 0x0000000000267805 */ /* 0x001fcc000001ff00 */
[----:B------:R0:W5:Y:S01]  /*39f0*/  @!P1 LDG.E.64 R38, desc[UR22][R62.64] ;  /* 0x000000163e269981 */ /* 0x000162000c1e1b00 */
[----:B------:R-:W-:Y:S02]  /*3a00*/  LOP3.LUT P4, RZ, R3, 0x4000, RZ, 0xc0, !PT ;  /* 0x0000400003ff7812 */ /* 0x000fe4000788c0ff */
[----:B0-----:R-:W-:-:S06]  /*3a10*/  CS2R R62, SRZ ;  /* 0x00000000003e7805 */ /* 0x001fcc000001ff00 */
[----:B------:R0:W5:Y:S01]  /*3a20*/  @!P2 LDG.E.64 R62, desc[UR22][R34.64] ;  /* 0x00000016223ea981 */ /* 0x000162000c1e1b00 */
[----:B------:R-:W-:-:S06]  /*3a30*/  CS2R R40, SRZ ;  /* 0x0000000000287805 */ /* 0x000fcc000001ff00 */
[----:B------:R-:W5:Y:S01]  /*3a40*/  @!P5 LDG.E.64 R40, desc[UR22][R84.64] ;  /* 0x000000165428d981 */ /* 0x000f62000c1e1b00 */
[----:B0-----:R-:W-:-:S06]  /*3a50*/  CS2R R34, SRZ ;  /* 0x0000000000227805 */ /* 0x001fcc000001ff00 */
[----:B------:R0:W5:Y:S01]  /*3a60*/  @!P3 LDG.E.64 R34, desc[UR22][R58.64] ;  /* 0x000000163a22b981 */ /* 0x000162000c1e1b00 */
[----:B------:R-:W-:Y:S02]  /*3a70*/  LOP3.LUT P5, RZ, R3, 0x1000, RZ, 0xc0, !PT ;  /* 0x0000100003ff7812 */ /* 0x000fe400078ac0ff */
[----:B0-----:R-:W-:Y:S02]  /*3a80*/  CS2R R58, SRZ ;  /* 0x00000000003a7805 */ /* 0x001fe4000001ff00 */
[----:B------:R-:W-:-:S04]  /*3a90*/  CS2R R84, SRZ ;  /* 0x0000000000547805 */ /* 0x000fc8000001ff00 */
[----:B------:R0:W5:Y:S04]  /*3aa0*/  @!P4 LDG.E.64 R58, desc[UR22][R30.64] ;  /* 0x000000161e3ac981 */ /* 0x000168000c1e1b00 */
[----:B------:R-:W5:Y:S01]  /*3ab0*/  @!P1 LDG.E.64 R84, desc[UR22][R36.64] ;  /* 0x0000001624549981 */ /* 0x000f62000c1e1b00 */
[----:B0-----:R-:W-:Y:S02]  /*3ac0*/  CS2R R30, SRZ ;  /* 0x00000000001e7805 */ /* 0x001fe4000001ff00 */
[----:B------:R-:W-:-:S04]  /*3ad0*/  LOP3.LUT P1, RZ, R3, 0x800, RZ, 0xc0, !PT ;  /* 0x0000080003ff7812 */ /* 0x000fc8000782c0ff */
[----:B------:R0:W5:Y:S02]  /*3ae0*/  @!P6 LDG.E.64 R30, desc[UR22][R110.64] ;  /* 0x000000166e1ee981 */ /* 0x000164000c1e1b00 */
[----:B0-----:R-:W-:Y:S02]  /*3af0*/  MOV R110, R26 ;  /* 0x0000001a006e7202 */ /* 0x001fe40000000f00 */
[----:B------:R-:W-:Y:S02]  /*3b00*/  MOV R111, R27 ;  /* 0x0000001b006f7202 */ /* 0x000fe40000000f00 */
[----:B------:R-:W-:-:S06]  /*3b10*/  CS2R R26, SRZ ;  /* 0x00000000001a7805 */ /* 0x000fcc000001ff00 */
[----:B------:R0:W2:Y:S02]  /*3b20*/  @!P5 LDG.E.64 R26, desc[UR22][R24.64] ;  /* 0x00000016181ad981 */ /* 0x0000a4000c1e1b00 */
[----:B0-----:R-:W-:Y:S02]  /*3b30*/  MOV R24, R22 ;  /* 0x0000001600187202 */ /* 0x001fe40000000f00 */
[----:B------:R-:W-:Y:S02]  /*3b40*/  MOV R25, R23 ;  /* 0x0000001700197202 */ /* 0x000fe40000000f00 */
[----:B------:R-:W-:-:S06]  /*3b50*/  CS2R R22, SRZ ;  /* 0x0000000000167805 */ /* 0x000fcc000001ff00 */
[----:B------:R-:W3:Y:S01]  /*3b60*/  @!P1 LDG.E.64 R22, desc[UR22][R20.64] ;  /* 0x0000001614169981 */ /* 0x000ee2000c1e1b00 */
[----:B------:R-:W-:-:S06]  /*3b70*/  CS2R R36, SRZ ;  /* 0x0000000000247805 */ /* 0x000fcc000001ff00 */
[----:B------:R0:W5:Y:S04]  /*3b80*/  @!P2 LDG.E.64 R36, desc[UR22][R60.64] ;  /* 0x000000163c24a981 */ /* 0x000168000c1e1b00 */
[----:B--2---:R1:W-:Y:S04]  /*3b90*/  STL.64 [R1+0x10], R26 ;  /* 0x0000101a01007387 */ /* 0x0043e80000100a00 */
[----:B-1----:R-:W2:Y:S04]  /*3ba0*/  LDL.LU.64 R26, [R1+0x150] ;  /* 0x00015000011a7983 */ /* 0x002ea80000300a00 */
[----:B---3--:R1:W-:Y:S04]  /*3bb0*/  STL.64 [R1+0x8], R22 ;  /* 0x0000081601007387 */ /* 0x0083e80000100a00 */
[----:B-1----:R-:W3:Y:S01]  /*3bc0*/  LDL.LU.64 R22, [R1+0x148] ;  /* 0x0001480001167983 */ /* 0x002ee20000300a00 */
[----:B0-----:R-:W-:-:S06]  /*3bd0*/  CS2R R60, SRZ ;  /* 0x00000000003c7805 */ /* 0x001fcc000001ff00 */
[----:B------:R0:W5:Y:S02]  /*3be0*/  @!P3 LDG.E.64 R60, desc[UR22][R32.64] ;  /* 0x00000016203cb981 */ /* 0x000164000c1e1b00 */
[----:B0-----:R-:W-:-:S06]  /*3bf0*/  CS2R R32, SRZ ;  /* 0x0000000000207805 */ /* 0x001fcc000001ff00 */
[----:B------:R0:W5:Y:S02]  /*3c00*/  @!P4 LDG.E.64 R32, desc[UR22][R56.64] ;  /* 0x000000163820c981 */ /* 0x000164000c1e1b00 */
[----:B0-----:R-:W-:-:S06]  /*3c10*/  CS2R R56, SRZ ;  /* 0x0000000000387805 */ /* 0x001fcc000001ff00 */
[----:B------:R0:W5:Y:S01]  /*3c20*/  @!P6 LDG.E.64 R56, desc[UR22][R28.64] ;  /* 0x000000161c38e981 */ /* 0x000162000c1e1b00 */
[----:B------:R-:W-:Y:S02]  /*3c30*/  LOP3.LUT P2, RZ, R3, 0x400, RZ, 0xc0, !PT ;  /* 0x0000040003ff7812 */ /* 0x000fe4000784c0ff */
[----:B0-----:R-:W-:-:S06]  /*3c40*/  CS2R R28, SRZ ;  /* 0x00000000001c7805 */ /* 0x001fcc000001ff00 */
[----:B--2---:R0:W5:Y:S02]  /*3c50*/  @!P5 LDG.E.64 R28, desc[UR22][R26.64] ;  /* 0x000000161a1cd981 */ /* 0x004164000c1e1b00 */
[----:B0-----:R-:W-:-:S06]  /*3c60*/  CS2R R26, SRZ ;  /* 0x00000000001a7805 */ /* 0x001fcc000001ff00 */
[----:B---3--:R0:W5:Y:S02]  /*3c70*/  @!P1 LDG.E.64 R26, desc[UR22][R22.64] ;  /* 0x00000016161a9981 */ /* 0x008164000c1e1b00 */
[----:B0-----:R-:W-:-:S06]  /*3c80*/  CS2R R22, SRZ ;  /* 0x0000000000167805 */ /* 0x001fcc000001ff00 */
[----:B------:R0:W2:Y:S01]  /*3c90*/  @!P2 LDG.E.64 R22, desc[UR22][R16.64] ;  /* 0x000000161016a981 */ /* 0x0000a2000c1e1b00 */
[C---:B------:R-:W-:Y:S02]  /*3ca0*/  LOP3.LUT P3, RZ, R3.reuse, 0x200, RZ, 0xc0, !PT ;  /* 0x0000020003ff7812 */ /* 0x040fe4000786c0ff */
[----:B------:R-:W-:Y:S02]  /*3cb0*/  LOP3.LUT P4, RZ, R3, 0x100, RZ, 0xc0, !PT ;  /* 0x0000010003ff7812 */ /* 0x000fe4000788c0ff */
[----:B------:R-:W-:Y:S02]  /*3cc0*/  MOV R20, R24 ;  /* 0x0000001800147202 */ /* 0x000fe40000000f00 */
[----:B0-----:R-:W-:Y:S02]  /*3cd0*/  MOV R16, R114 ;  /* 0x0000007200107202 */ /* 0x001fe40000000f00 */
[----:B------:R-:W-:Y:S02]  /*3ce0*/  MOV R17, R115 ;  /* 0x0000007300117202 */ /* 0x000fe40000000f00 */
[----:B------:R-:W-:-:S02]  /*3cf0*/  MOV R114, R124 ;  /* 0x0000007c00727202 */ /* 0x000fc40000000f00 */
[----:B------:R-:W-:Y:S02]  /*3d00*/  MOV R115, R125 ;  /* 0x0000007d00737202 */ /* 0x000fe40000000f00 */
[----:B------:R-:W-:Y:S02]  /*3d10*/  CS2R R124, SRZ ;  /* 0x00000000007c7805 */ /* 0x000fe4000001ff00 */
[----:B------:R-:W-:-:S04]  /*3d20*/  MOV R21, R25 ;  /* 0x0000001900157202 */ /* 0x000fc80000000f00 */
[----:B------:R0:W5:Y:S02]  /*3d30*/  @!P3 LDG.E.64 R124, desc[UR22][R12.64] ;  /* 0x000000160c7cb981 */ /* 0x000164000c1e1b00 */
[----:B0-----:R-:W-:Y:S02]  /*3d40*/  MOV R12, R20 ;  /* 0x00000014000c7202 */ /* 0x001fe40000000f00 */
[----:B------:R-:W-:Y:S02]  /*3d50*/  MOV R13, R21 ;  /* 0x00000015000d7202 */ /* 0x000fe40000000f00 */
[----:B------:R-:W-:-:S06]  /*3d60*/  CS2R R20, SRZ ;  /* 0x0000000000147805 */ /* 0x000fcc000001ff00 */
[----:B------:R-:W5:Y:S01]  /*3d70*/  @!P4 LDG.E.64 R20, desc[UR22][R10.64] ;  /* 0x000000160a14c981 */ /* 0x000f62000c1e1b00 */
[----:B------:R-:W-:-:S06]  /*3d80*/  CS2R R24, SRZ ;  /* 0x0000000000187805 */ /* 0x000fcc000001ff00 */
[----:B------:R-:W5:Y:S01]  /*3d90*/  @!P2 LDG.E.64 R24, desc[UR22][R18.64] ;  /* 0x000000161218a981 */ /* 0x000f62000c1e1b00 */
[C---:B------:R-:W-:Y:S02]  /*3da0*/  LOP3.LUT P2, RZ, R3.reuse, 0x20000000, RZ, 0xc0, !PT ;  /* 0x2000000003ff7812 */ /* 0x040fe4000784c0ff */
[----:B------:R-:W-:Y:S01]  /*3db0*/  LOP3.LUT P1, RZ, R3, 0x40000000, RZ, 0xc0, !PT ;  /* 0x4000000003ff7812 */ /* 0x000fe2000782c0ff */
[----:B--2---:R0:W-:Y:S02]  /*3dc0*/  STL.64 [R1], R22 ;  /* 0x0000001601007387 */ /* 0x0041e40000100a00 */
[----:B0-----:R-:W-:-:S06]  /*3dd0*/  CS2R R22, SRZ ;  /* 0x0000000000167805 */ /* 0x001fcc000001ff00 */
[----:B------:R0:W5:Y:S02]  /*3de0*/  @!P3 LDG.E.64 R22, desc[UR22][R14.64] ;  /* 0x000000160e16b981 */ /* 0x000164000c1e1b00 */
[----:B0-----:R-:W-:Y:S02]  /*3df0*/  MOV R14, R122 ;  /* 0x0000007a000e7202 */ /* 0x001fe40000000f00 */
[----:B------:R-:W-:Y:S02]  /*3e00*/  MOV R15, R123 ;  /* 0x0000007b000f7202 */ /* 0x000fe40000000f00 */
[----:B------:R-:W-:-:S06]  /*3e10*/  CS2R R122, SRZ ;  /* 0x00000000007a7805 */ /* 0x000fcc000001ff00 */
[----:B------:R0:W5:Y:S01]  /*3e20*/  @!P4 LDG.E.64 R122, desc[UR22][R8.64] ;  /* 0x00000016087ac981 */ /* 0x000162000c1e1b00 */
[C---:B------:R-:W-:Y:S02]  /*3e30*/  LOP3.LUT P4, RZ, R3.reuse, 0x8000000, RZ, 0xc0, !PT ;  /* 0x0800000003ff7812 */ /* 0x040fe4000788c0ff */
[----:B------:R-:W-:Y:S02]  /*3e40*/  LOP3.LUT P3, RZ, R3, 0x10000000, RZ, 0xc0, !PT ;  /* 0x1000000003ff7812 */ /* 0x000fe4000786c0ff */
[----:B0-----:R-:W-:Y:S02]  /*3e50*/  MOV R8, R16 ;  /* 0x0000001000087202 */ /* 0x001fe40000000f00 */
[----:B------:R-:W-:Y:S02]  /*3e60*/  MOV R9, R17 ;  /* 0x0000001100097202 */ /* 0x000fe40000000f00 */
[----:B------:R-:W-:-:S06]  /*3e70*/  CS2R R16, SRZ ;  /* 0x0000000000107805 */ /* 0x000fcc000001ff00 */
[----:B------:R0:W5:Y:S02]  /*3e80*/  @!P4 LDG.E.64 R16, desc[UR22][R114.64] ;  /* 0x000000167210c981 */ /* 0x000164000c1e1b00 */
[----:B0-----:R-:W-:-:S06]  /*3e90*/  CS2R R114, SRZ ;  /* 0x0000000000727805 */ /* 0x001fcc000001ff00 */
[----:B------:R0:W5:Y:S02]  /*3ea0*/  @!P3 LDG.E.64 R114, desc[UR22][R12.64] ;  /* 0x000000160c72b981 */ /* 0x000164000c1e1b00 */
[----:B0-----:R-:W-:-:S06]  /*3eb0*/  CS2R R12, SRZ ;  /* 0x00000000000c7805 */ /* 0x001fcc000001ff00 */
[----:B------:R0:W5:Y:S02]  /*3ec0*/  @!P2 LDG.E.64 R12, desc[UR22][R118.64] ;  /* 0x00000016760ca981 */ /* 0x000164000c1e1b00 */
[----:B0-----:R-:W-:-:S06]  /*3ed0*/  CS2R R118, SRZ ;  /* 0x0000000000767805 */ /* 0x001fcc000001ff00 */
[----:B------:R0:W5:Y:S02]  /*3ee0*/  @!P1 LDG.E.64 R118, desc[UR22][R8.64] ;  /* 0x0000001608769981 */ /* 0x000164000c1e1b00 */
[----:B0-----:R-:W-:-:S06]  /*3ef0*/  CS2R R8, SRZ ;  /* 0x0000000000087805 */ /* 0x001fcc000001ff00 */
[----:B------:R-:W5:Y:S04]  /*3f00*/  @!P0 LDG.E.64 R8, desc[UR22][R108.64] ;  /* 0x000000166c088981 */ /* 0x000f68000c1e1b00 */
[----:B------:R-:W5:Y:S01]  /*3f10*/  LDL.LU.64 R108, [R1+0x140] ;  /* 0x00014000016c7983 */ /* 0x000f620000300a00 */
[----:B------:R-:W-:Y:S02]  /*3f20*/  LOP3.LUT P6, RZ, R3, 0x80, RZ, 0xc0, !PT ;  /* 0x0000008003ff7812 */ /* 0x000fe400078cc0ff */
[----:B------:R-:W-:Y:S02]  /*3f30*/  MOV R10, R110 ;  /* 0x0000006e000a7202 */ /* 0x000fe40000000f00 */
[----:B------:R-:W-:Y:S02]  /*3f40*/  MOV R11, R111 ;  /* 0x0000006f000b7202 */ /* 0x000fe40000000f00 */
[----:B------:R-:W-:-:S07]  /*3f50*/  CS2R R110, SRZ ;  /* 0x00000000006e7805 */ /* 0x000fce000001ff00 */
[----:B------:R0:W5:Y:S02]  /*3f60*/  @!P6 LDG.E.64 R110, desc[UR22][R4.64] ;  /* 0x00000016046ee981 */ /* 0x000164000c1e1b00 */
[----:B0-----:R-:W-:Y:S02]  /*3f70*/  MOV R4, R112 ;  /* 0x0000007000047202 */ /* 0x001fe40000000f00 */
[----:B------:R-:W-:Y:S02]  /*3f80*/  MOV R5, R113 ;  /* 0x0000007100057202 */ /* 0x000fe40000000f00 */
[----:B------:R-:W-:-:S06]  /*3f90*/  CS2R R112, SRZ ;  /* 0x0000000000707805 */ /* 0x000fcc000001ff00 */
[----:B------:R0:W5:Y:S02]  /*3fa0*/  @!P4 LDG.E.64 R112, desc[UR22][R14.64] ;  /* 0x000000160e70c981 */ /* 0x000164000c1e1b00 */
[----:B0-----:R-:W-:-:S06]  /*3fb0*/  CS2R R14, SRZ ;  /* 0x00000000000e7805 */ /* 0x001fcc000001ff00 */
[----:B------:R0:W5:Y:S01]  /*3fc0*/  @!P3 LDG.E.64 R14, desc[UR22][R116.64] ;  /* 0x00000016740eb981 */ /* 0x000162000c1e1b00 */
[----:B------:R-:W-:Y:S02]  /*3fd0*/  LOP3.LUT P5, RZ, R3, 0x80000000, RZ, 0xc0, !PT ;  /* 0x8000000003ff7812 */ /* 0x000fe400078ac0ff */
[----:B0-----:R-:W-:-:S06]  /*3fe0*/  CS2R R116, SRZ ;  /* 0x0000000000747805 */ /* 0x001fcc000001ff00 */
[----:B------:R0:W5:Y:S01]  /*3ff0*/  @!P2 LDG.E.64 R116, desc[UR22][R10.64] ;  /* 0x000000160a74a981 */ /* 0x000162000c1e1b00 */
[----:B------:R-:W-:Y:S01]  /*4000*/  CS2R R18, SRZ ;  /* 0x0000000000127805 */ /* 0x000fe2000001ff00 */
[----:B------:R-:W-:Y:S01]  /*4010*/  UMOV UR25, 0x3f800000 ;  /* 0x3f80000000197882 */ /* 0x000fe20000000000 */
[----:B0-----:R-:W-:Y:S01]  /*4020*/  CS2R R10, SRZ ;  /* 0x00000000000a7805 */ /* 0x001fe2000001ff00 */
[----:B------:R-:W-:Y:S01]  /*4030*/  @UP0 UMOV UR25, UR5 ;  /* 0x0000000500190c82 */ /* 0x000fe20008000000 */
[----:B------:R-:W-:Y:S02]  /*4040*/  BSSY B0, `(.L_x_2533) ;  /* 0x0000013000007945 */ /* 0x000fe40003800000 */
[----:B------:R-:W5:Y:S04]  /*4050*/  @!P6 LDG.E.64 R18, desc[UR22][R6.64] ;  /* 0x000000160612e981 */ /* 0x000f68000c1e1b00 */
[----:B------:R0:W5:Y:S02]  /*4060*/  @!P1 LDG.E.64 R10, desc[UR22][R120.64] ;  /* 0x00000016780a9981 */ /* 0x000164000c1e1b00 */
[----:B0-----:R-:W-:-:S02]  /*4070*/  CS2R R120, SRZ ;  /* 0x0000000000787805 */ /* 0x001fc4000001ff00 */
[----:B------:R-:W-:-:S04]  /*4080*/  CS2R R6, SRZ ;  /* 0x0000000000067805 */ /* 0x000fc8000001ff00 */
[----:B------:R0:W5:Y:S02]  /*4090*/  @!P0 LDG.E.64 R120, desc[UR22][R4.64] ;  /* 0x0000001604788981 */ /* 0x000164000c1e1b00 */
[----:B0-----:R-:W-:Y:S01]  /*40a0*/  CS2R R4, SRZ ;  /* 0x0000000000047805 */ /* 0x001fe2000001ff00 */
[----:B------:R-:W-:Y:S06]  /*40b0*/  @P5 BRA `(.L_x_2534) ;  /* 0x00000000002c5947 */ /* 0x000fec0003800000 */
[----:B------:R-:W-:Y:S01]  /*40c0*/  ISETP.NE.AND P6, PT, RZ, UR24, PT ;  /* 0x00000018ff007c0c */ /* 0x000fe2000bfc5270 */
[----:B------:R-:W-:Y:S01]  /*40d0*/  ULDC.64 UR6, c[0x0][0x238] ;  /* 0x00008e0000067ab9 */ /* 0x000fe20000000a00 */
[C---:B-----5:R-:W-:Y:S02]  /*40e0*/  SHF.L.U64.HI R109, R108.reuse, 0x2, R109 ;  /* 0x000000026c6d7819 */ /* 0x060fe4000001026d */
[----:B------:R-:W-:-:S09]  /*40f0*/  SHF.L.U32 R108, R108, 0x2, RZ ;  /* 0x000000026c6c7819 */ /* 0x000fd200000006ff */
[----:B------:R-:W0:Y:S02]  /*4100*/  @P6 LDC.64 R6, c[0x0][0x240] ;  /* 0x00009000ff066b82 */ /* 0x000e240000000a00 */
[----:B0-----:R-:W-:-:S04]  /*4110*/  @P6 IADD3 R6, P5, R108, R6, RZ ;  /* 0x000000066c066210 */ /* 0x001fc80007fbe0ff */
[----:B------:R-:W-:-:S05]  /*4120*/  @P6 IADD3.X R7, R109, R7, RZ, P5, !PT ;  /* 0x000000076d076210 */ /* 0x000fca0002ffe4ff */
[----:B------:R0:W5:Y:S02]  /*4130*/  @P6 LDG.E.64 R4, desc[UR22][R6.64] ;  /* 0x0000001606046981 */ /* 0x000164000c1e1b00 */
[----:B0-----:R-:W-:-:S04]  /*4140*/  IADD3 R6, P5, R108, UR6, RZ ;  /* 0x000000066c067c10 */ /* 0x001fc8000ffbe0ff */
[----:B------:R-:W-:-:S06]  /*4150*/  IADD3.X R7, R109, UR7, RZ, P5, !PT ;  /* 0x000000076d077c10 */ /* 0x000fcc000affe4ff */
[----:B------:R-:W5:Y:S03]  /*4160*/  LDG.E.64 R6, desc[UR22][R6.64] ;  /* 0x0000001606067981 */ /* 0x000f66000c1e1b00 */
.L_x_2534:
[----:B------:R-:W-:Y:S05]  /*4170*/  BSYNC B0 ;  /* 0x0000000000007941 */ /* 0x000fea0003800000 */
.L_x_2533:
[----:B-----5:R-:W2:Y:S04]  /*4180*/  LDL.LU R109, [R1+0x10] ;  /* 0x00001000016d7983 */ /* 0x020ea80000300800 */
[----:B------:R-:W3:Y:S04]  /*4190*/  LDL.LU R108, [R1+0x14] ;  /* 0x00001400016c7983 */ /* 0x000ee80000300800 */
[----:B------:R2:W-:Y:S04]  /*41a0*/  STL [R1+0x144], R2 ;  /* 0x0001440201007387 */ /* 0x0005e80000100800 */
[----:B------:R3:W-:Y:S01]  /*41b0*/  STL [R1+0x140], R0 ;  /* 0x0001400001007387 */ /* 0x0007e20000100800 */
[----:B--2---:R-:W-:Y:S01]  /*41c0*/  FADD.FTZ R2, R109, -UR14 ;  /* 0x8000000e6d027e21 */ /* 0x004fe20008010000 */
[----:B------:R-:W-:-:S02]  /*41d0*/  ISETP.NE.AND P5, PT, RZ, UR24, PT ;  /* 0x00000018ff007c0c */ /* 0x000fc4000bfa5270 */
[----:B------:R-:W-:Y:S01]  /*41e0*/  LOP3.LUT R3, R3, 0xfffffffd, RZ, 0xc0, !PT ;  /* 0xfffffffd03037812 */ /* 0x000fe200078ec0ff */
[----:B---3--:R-:W-:Y:S01]  /*41f0*/  FADD.FTZ R0, R108, -UR14 ;  /* 0x8000000e6c007e21 */ /* 0x008fe20008010000 */
[----:B------:R-:W-:Y:S01]  /*4200*/  FMUL.FTZ R2, R2, UR25 ;  /* 0x0000001902027c20 */ /* 0x000fe20008410000 */
[----:B------:R-:W-:Y:S02]  /*4210*/  MOV R109, R28 ;  /* 0x0000001c006d7202 */ /* 0x000fe40000000f00 */
[----:B------:R-:W-:Y:S01]  /*4220*/  FMUL.FTZ R0, R0, UR25 ;  /* 0x0000001900007c20 */ /* 0x000fe20008410000 */
[----:B------:R-:W-:Y:S01]  /*4230*/  MOV R108, R29 ;  /* 0x0000001d006c7202 */ /* 0x000fe20000000f00 */
[----:B------:R0:W-:Y:S04]  /*4240*/  STL [R1+0x5c], R2 ;  /* 0x00005c0201007387 */ /* 0x0001e80000100800 */
[----:B0-----:R0:W5:Y:S04]  /*4250*/  LDL.LU R2, [R1+0x144] ;  /* 0x0001440001027983 */ /* 0x0011680000300800 */
[----:B------:R1:W-:Y:S04]  /*4260*/  STL [R1+0x60], R0 ;  /* 0x0000600001007387 */ /* 0x0003e80000100800 */
[----:B-1----:R0:W5:Y:S01]  /*4270*/  LDL.LU R0, [R1+0x140] ;  /* 0x0001400001007983 */ /* 0x0021620000300800 */
[----:B------:R-:W-:Y:S01]  /*4280*/  @P5 LOP3.LUT R3, R3, 0x2, RZ, 0xfc, !PT ;  /* 0x0000000203035812 */ /* 0x000fe200078efcff */
[----:B------:R-:W-:Y:S06]  /*4290*/  @!P5 BRA `(.L_x_2535) ;  /* 0x000000000060d947 */ /* 0x000fec0003800000 */
[----:B------:R-:W2:Y:S04]  /*42a0*/  LDL R108, [R1+0x5c] ;  /* 0x00005c00016c7983 */ /* 0x000ea80000100800 */
[----:B-----5:R1:W-:Y:S04]  /*42b0*/  STL [R1+0x144], R2 ;  /* 0x0001440201007387 */ /* 0x0203e80000100800 */
[----:B-1----:R-:W3:Y:S04]  /*42c0*/  LDL R2, [R1+0x60] ;  /* 0x0000600001027983 */ /* 0x002ee80000100800 */
[----:B------:R1:W-:Y:S01]  /*42d0*/  STL [R1+0x140], R0 ;  /* 0x0001400001007387 */ /* 0x0003e20000100800 */
[----:B--2---:R-:W-:-:S04]  /*42e0*/  FFMA.FTZ R109, R108, R6, R4 ;  /* 0x000000066c6d7223 */ /* 0x004fc80000010004 */
[----:B------:R-:W-:-:S06]  /*42f0*/  FMUL.FTZ R108, R109, -1.4426950216293334961 ;  /* 0xbfb8aa3b6d6c7820 */ /* 0x000fcc0000410000 */
[----:B------:R-:W2:Y:S02]  /*4300*/  MUFU.EX2 R108, R108 ;  /* 0x0000006c006c7308 */ /* 0x000ea40000000800 */
[----:B--2---:R-:W-:-:S06]  /*4310*/  FADD.FTZ R108, R108, 1 ;  /* 0x3f8000006c6c7421 */ /* 0x004fcc0000010000 */
[----:B------:R-:W1:Y:S02]  /*4320*/  MUFU.RCP R108, R108 ;  /* 0x0000006c006c7308 */ /* 0x000e640000001000 */
[----:B-1----:R-:W-:Y:S01]  /*4330*/  FADD.FTZ R0, -R108, 1 ;  /* 0x3f8000006c007421 */ /* 0x002fe20000010100 */
[----:B------:R-:W-:-:S03]  /*4340*/  FMUL.FTZ R108, R28, R108 ;  /* 0x0000006c1c6c7220 */ /* 0x000fc60000410000 */
[----:B------:R-:W-:Y:S01]  /*4350*/  FFMA.FTZ R109, R109, R0, 1 ;  /* 0x3f8000006d6d7423 */ /* 0x000fe20000010000 */
[----:B---3--:R-:W-:-:S03]  /*4360*/  FFMA.FTZ R0, R2, R7, R5 ;  /* 0x0000000702007223 */ /* 0x008fc60000010005 */
[----:B------:R-:W-:Y:S01]  /*4370*/  FMUL.FTZ R109, R108, R109 ;  /* 0x0000006d6c6d7220 */ /* 0x000fe20000410000 */
[----:B------:R-:W-:-:S06]  /*4380*/  FMUL.FTZ R108, R0, -1.4426950216293334961 ;  /* 0xbfb8aa3b006c7820 */ /* 0x000fcc0000410000 */
[----:B------:R-:W1:Y:S02]  /*4390*/  MUFU.EX2 R108, R108 ;  /* 0x0000006c006c7308 */ /* 0x000e640000000800 */
[----:B-1----:R-:W-:-:S06]  /*43a0*/  FADD.FTZ R108, R108, 1 ;  /* 0x3f8000006c6c7421 */ /* 0x002fcc0000010000 */
[----:B------:R-:W1:Y:S02]  /*43b0*/  MUFU.RCP R108, R108 ;  /* 0x0000006c006c7308 */ /* 0x000e640000001000 */
[----:B-1----:R-:W-:Y:S01]  /*43c0*/  FADD.FTZ R2, -R108, 1 ;  /* 0x3f8000006c027421 */ /* 0x002fe20000010100 */
[----:B------:R-:W-:-:S03]  /*43d0*/  FMUL.FTZ R108, R29, R108 ;  /* 0x0000006c1d6c7220 */ /* 0x000fc60000410000 */
[----:B------:R-:W-:Y:S02]  /*43e0*/  FFMA.FTZ R0, R0, R2, 1 ;  /* 0x3f80000000007423 */ /* 0x000fe40000010002 */
[----:B------:R1:W5:Y:S02]  /*43f0*/  LDL.LU R2, [R1+0x144] ;  /* 0x0001440001027983 */ /* 0x0003640000300800 */
[----:B------:R-:W-:Y:S02]  /*4400*/  FMUL.FTZ R108, R108, R0 ;  /* 0x000000006c6c7220 */ /* 0x000fe40000410000 */
[----:B------:R1:W5:Y:S05]  /*4410*/  LDL.LU R0, [R1+0x140] ;  /* 0x0001400001007983 */ /* 0x00036a0000300800 */
.L_x_2535:
[----:B------:R2:W-:Y:S04]  /*4420*/  STL [R1+0x154], R8 ;  /* 0x0001540801007387 */ /* 0x0005e80000100800 */
[----:B--2---:R-:W2:Y:S04]  /*4430*/  LDL R8, [R1+0x5c] ;  /* 0x00005c0001087983 */ /* 0x004ea80000100800 */
[----:B------:R3:W-:Y:S04]  /*4440*/  STL [R1+0x150], R5 ;  /* 0x0001500501007387 */ /* 0x0007e80000100800 */
[----:B---3--:R-:W3:Y:S04]  /*4450*/  LDL R5, [R1+0x60] ;  /* 0x0000600001057983 */ /* 0x008ee80000100800 */
[----:B------:R-:W-:Y:S04]  /*4460*/  STL [R1+0x14c], R4 ;  /* 0x00014c0401007387 */ /* 0x000fe80000100800 */
[----:B------:R-:W-:Y:S04]  /*4470*/  STL [R1+0x148], R3 ;  /* 0x0001480301007387 */ /* 0x000fe80000100800 */
[----:B-----5:R4:W-:Y:S04]  /*4480*/  STL [R1+0x144], R2 ;  /* 0x0001440201007387 */ /* 0x0209e80000100800 */
[----:B----4-:R-:W4:Y:S04]  /*4490*/  LDL.LU R2, [R1+0x8] ;  /* 0x0000080001027983 */ /* 0x010f280000300800 */
[----:B------:R0:W-:Y:S04]  /*44a0*/  STL [R1+0x140], R0 ;  /* 0x0001400001007387 */ /* 0x0001e80000100800 */
[----:B0-----:R-:W4:Y:S01]  /*44b0*/  LDL.LU R0, [R1+0xc] ;  /* 0x00000c0001007983 */ /* 0x001f220000300800 */
[----:B------:R-:W-:Y:S01]  /*44c0*/  FMUL.FTZ R4, R109, R6 ;  /* 0x000000066d047220 */ /* 0x000fe20000410000 */
[----:B------:R-:W-:-:S03]  /*44d0*/  FMUL.FTZ R3, R108, R7 ;  /* 0x000000076c037220 */ /* 0x000fc60000410000 */
[----:B--2---:R-:W-:Y:S01]  /*44e0*/  FFMA.FTZ R8, R8, R4, RZ ;  /* 0x0000000408087223 */ /* 0x004fe200000100ff */
[----:B------:R-:W-:-:S03]  /*44f0*/  FADD.FTZ R4, RZ, R4 ;  /* 0x00000004ff047221 */ /* 0x000fc60000010000 */
[----:B---3--:R-:W-:Y:S01]  /*4500*/  FFMA.FTZ R5, R5, R3, R8 ;  /* 0x0000000305057223 */ /* 0x008fe20000010008 */
[----:B------:R-:W-:Y:S01]  /*4510*/  FADD.FTZ R3, R3, R4 ;  /* 0x0000000403037221 */ /* 0x000fe20000010000 */
[----:B------:R0:W5:Y:S04]  /*4520*/  LDL.LU R8, [R1+0x154] ;  /* 0x0001540001087983 */ /* 0x0001680000300800 */
[----:B------:R2:W-:Y:S04]  /*4530*/  STL [R1+0x1c], R5 ;  /* 0x00001c0501007387 */ /* 0x0005e80000100800 */
[----:B--2---:R0:W5:Y:S04]  /*4540*/  LDL.LU R5, [R1+0x150] ;  /* 0x0001500001057983 */ /* 0x0041680000300800 */
[----:B------:R0:W5:Y:S01]  /*4550*/  LDL.LU R4, [R1+0x14c] ;  /* 0x00014c0001047983 */ /* 0x0001620000300800 */
[----:B----4-:R-:W-:-:S03]  /*4560*/  FADD.FTZ R2, R2, -UR14 ;  /* 0x8000000e02027e21 */ /* 0x010fc60008010000 */
[----:B------:R2:W-:Y:S01]  /*4570*/  STL [R1+0x18], R3 ;  /* 0x0000180301007387 */ /* 0x0005e20000100800 */
[----:B------:R-:W-:-:S03]  /*4580*/  FMUL.FTZ R2, R2, UR25 ;  /* 0x0000001902027c20 */ /* 0x000fc60008410000 */
[----:B--2---:R0:W5:Y:S01]  /*4590*/  LDL.LU R3, [R1+0x148] ;  /* 0x0001480001037983 */ /* 0x0041620000300800 */
[----:B------:R-:W-:-:S03]  /*45a0*/  FADD.FTZ R0, R0, -UR14 ;  /* 0x8000000e00007e21 */ /* 0x000fc60008010000 */
[----:B------:R2:W-:Y:S01]  /*45b0*/  STL [R1+0x84], R2 ;  /* 0x0000840201007387 */ /* 0x0005e20000100800 */
[----:B------:R-:W-:-:S03]  /*45c0*/  FMUL.FTZ R0, R0, UR25 ;  /* 0x0000001900007c20 */ /* 0x000fc60008410000 */
[----:B--2---:R0:W5:Y:S04]  /*45d0*/  LDL.LU R2, [R1+0x144] ;  /* 0x0001440001027983 */ /* 0x0041680000300800 */
[----:B------:R2:W-:Y:S04]  /*45e0*/  STL [R1+0x8c], R0 ;  /* 0x00008c0001007387 */ /* 0x0005e80000100800 */
[----:B--2---:R0:W5:Y:S04]  /*45f0*/  LDL.LU R0, [R1+0x140] ;  /* 0x0001400001007983 */ /* 0x0041680000300800 */
[----:B------:R0:W-:Y:S04]  /*4600*/  STL [R1+0xc], R26 ;  /* 0x00000c1a01007387 */ /* 0x0001e80000100800 */
[----:B------:R0:W-:Y:S01]  /*4610*/  STL [R1+0x8], R27 ;  /* 0x0000081b01007387 */ /* 0x0001e20000100800 */
[----:B------:R-:W-:Y:S05]  /*4620*/  @!P5 BRA `(.L_x_2536) ;  /* 0x000000000078d947 */ /* 0x000fea0003800000 */
[----:B-----5:R2:W-:Y:S04]  /*4630*/  STL [R1+0x14c], R8 ;  /* 0x00014c0801007387 */ /* 0x0205e80000100800 */
[----:B--2---:R-:W2:Y:S04]  /*4640*/  LDL R8, [R1+0x84] ;  /* 0x0000840001087983 */ /* 0x004ea80000100800 */
[----:B------:R3:W-:Y:S04]  /*4650*/  STL [R1+0x148], R3 ;  /* 0x0001480301007387 */ /* 0x0007e80000100800 */
[----:B---3--:R-:W3:Y:S04]  /*4660*/  LDL R3, [R1+0x8c] ;  /* 0x00008c0001037983 */ /* 0x008ee80000100800 */
[----:B------:R2:W-:Y:S04]  /*4670*/  STL [R1+0x144], R2 ;  /* 0x0001440201007387 */ /* 0x0005e80000100800 */
[----:B------:R4:W-:Y:S01]  /*4680*/  STL [R1+0x140], R0 ;  /* 0x0001400001007387 */ /* 0x0009e20000100800 */
[----:B--2---:R-:W-:-:S04]  /*4690*/  FFMA.FTZ R2, R8, R6, R4 ;  /* 0x0000000608027223 */ /* 0x004fc80000010004 */
[----:B----4-:R-:W-:-:S06]  /*46a0*/  FMUL.FTZ R0, R2, -1.4426950216293334961 ;  /* 0xbfb8aa3b02007820 */ /* 0x010fcc0000410000 */
[----:B------:R-:W2:Y:S02]  /*46b0*/  MUFU.EX2 R0, R0 ;  /* 0x0000000000007308 */ /* 0x000ea40000000800 */
[----:B--2---:R-:W-:-:S06]  /*46c0*/  FADD.FTZ R0, R0, 1 ;  /* 0x3f80000000007421 */ /* 0x004fcc0000010000 */
[----:B------:R-:W2:Y:S02]  /*46d0*/  MUFU.RCP R0, R0 ;  /* 0x0000000000007308 */ /* 0x000ea40000001000 */
[----:B--2---:R-:W-:Y:S01]  /*46e0*/  FADD.FTZ R8, -R0, 1 ;  /* 0x3f80000000087421 */ /* 0x004fe20000010100 */
[----:B------:R-:W-:-:S03]  /*46f0*/  FMUL.FTZ R0, R26, R0 ;  /* 0x000000001a007220 */ /* 0x000fc60000410000 */
[----:B------:R-:W-:Y:S02]  /*4700*/  FFMA.FTZ R2, R2, R8, 1 ;  /* 0x3f80000002027423 */ /* 0x000fe40000010008 */
[----:B------:R2:W5:Y:S02]  /*4710*/  LDL.LU R8, [R1+0x14c] ;  /* 0x00014c0001087983 */ /* 0x0005640000300800 */
[----:B------:R-:W-:Y:S01]  /*4720*/  FMUL.FTZ R0, R0, R2 ;  /* 0x0000000200007220 */ /* 0x000fe20000410000 */
[----:B---3--:R-:W-:-:S04]  /*4730*/  FFMA.FTZ R2, R3, R7, R5 ;  /* 0x0000000703027223 */ /* 0x008fc80000010005 */
[----:B------:R3:W-:Y:S02]  /*4740*/  STL [R1+0xc], R0 ;  /* 0x00000c0001007387 */ /* 0x0007e40000100800 */
[----:B---3--:R-:W-:-:S06]  /*4750*/  FMUL.FTZ R0, R2, -1.4426950216293334961 ;  /* 0xbfb8aa3b02007820 */ /* 0x008fcc0000410000 */
[----:B------:R-:W3:Y:S02]  /*4760*/  MUFU.EX2 R0, R0 ;  /* 0x0000000000007308 */ /* 0x000ee40000000800 */
[----:B---3--:R-:W-:-:S06]  /*4770*/  FADD.FTZ R0, R0, 1 ;  /* 0x3f80000000007421 */ /* 0x008fcc0000010000 */
[----:B------:R-:W3:Y:S02]  /*4780*/  MUFU.RCP R0, R0 ;  /* 0x0000000000007308 */ /* 0x000ee40000001000 */
[----:B---3--:R-:W-:Y:S01]  /*4790*/  FADD.FTZ R3, -R0, 1 ;  /* 0x3f80000000037421 */ /* 0x008fe20000010100 */
[----:B------:R-:W-:-:S03]  /*47a0*/  FMUL.FTZ R0, R27, R0 ;  /* 0x000000001b007220 */ /* 0x000fc60000410000 */
[----:B------:R-:W-:Y:S02]  /*47b0*/  FFMA.FTZ R2, R2, R3, 1 ;  /* 0x3f80000002027423 */ /* 0x000fe40000010003 */
[----:B------:R2:W5:Y:S02]  /*47c0*/  LDL.LU R3, [R1+0x148] ;  /* 0x0001480001037983 */ /* 0x0005640000300800 */
[----:B------:R-:W-:Y:S02]  /*47d0*/  FMUL.FTZ R0, R0, R2 ;  /* 0x0000000200007220 */ /* 0x000fe40000410000 */
[----:B------:R2:W5:Y:S04]  /*47e0*/  LDL.LU R2, [R1+0x144] ;  /* 0x0001440001027983 */ /* 0x0005680000300800 */
[----:B------:R3:W-:Y:S04]  /*47f0*/  STL [R1+0x8], R0 ;  /* 0x0000080001007387 */ /* 0x0007e80000100800 */
[----:B---3--:R2:W5:Y:S02]  /*4800*/  LDL.LU R0, [R1+0x140] ;  /* 0x0001400001007983 */ /* 0x0085640000300800 */
.L_x_2536:
[----:B------:R3:W-:Y:S04]  /*4810*/  STL [R1+0x160], R11 ;  /* 0x0001600b01007387 */ /* 0x0007e80000100800 */
[----:B---3--:R-:W3:Y:S04]  /*4820*/  LDL R11, [R1+0x5c] ;  /* 0x00005c00010b7983 */ /* 0x008ee80000100800 */
[----:B------:R4:W-:Y:S04]  /*4830*/  STL [R1+0x15c], R10 ;  /* 0x00015c0a01007387 */ /* 0x0009e80000100800 */
[----:B----4-:R-:W4:Y:S04]  /*4840*/  LDL.LU R10, [R1+0xc] ;  /* 0x00000c00010a7983 */ /* 0x010f280000300800 */
[----:B------:R-:W-:Y:S04]  /*4850*/  STL [R1+0x158], R9 ;  /* 0x0001580901007387 */ /* 0x000fe80000100800 */
[----:B-----5:R1:W-:Y:S04]  /*4860*/  STL [R1+0x154], R8 ;  /* 0x0001540801007387 */ /* 0x0203e80000100800 */
[----:B-1----:R-:W2:Y:S04]  /*4870*/  LDL.LU R8, [R1+0x1c] ;  /* 0x00001c0001087983 */ /* 0x002ea80000300800 */
[----:B------:R1:W-:Y:S04]  /*4880*/  STL [R1+0x150], R5 ;  /* 0x0001500501007387 */ /* 0x0003e80000100800 */
[----:B-1----:R-:W2:Y:S04]  /*4890*/  LDL R5, [R1+0x60] ;  /* 0x0000600001057983 */ /* 0x002ea80000100800 */
[----:B------:R1:W-:Y:S04]  /*48a0*/  STL [R1+0x14c], R4 ;  /* 0x00014c0401007387 */ /* 0x0003e80000100800 */
[----:B-1----:R-:W2:Y:S04]  /*48b0*/  LDL.LU R4, [R1+0x8] ;  /* 0x0000080001047983 */ /* 0x002ea80000300800 */
[----:B------:R1:W-:Y:S04]  /*48c0*/  STL [R1+0x148], R3 ;  /* 0x0001480301007387 */ /* 0x0003e80000100800 */
[----:B-1----:R-:W2:Y:S04]  /*48d0*/  LDL R3, [R1+0x84] ;  /* 0x0000840001037983 */ /* 0x002ea80000100800 */
[----:B------:R1:W-:Y:S04]  /*48e0*/  STL [R1+0x144], R2 ;  /* 0x0001440201007387 */ /* 0x0003e80000100800 */
[----:B-1----:R-:W2:Y:S04]  /*48f0*/  LDL R2, [R1+0x8c] ;  /* 0x00008c0001027983 */ /* 0x002ea80000100800 */
[----:B------:R1:W-:Y:S04]  /*4900*/  STL [R1+0x140], R0 ;  /* 0x0001400001007387 */ /* 0x0003e80000100800 */
[----:B-1----:R-:W2:Y:S01]  /*4910*/  LDL.LU R0, [R1+0x18] ;  /* 0x0000180001007983 */ /* 0x002ea20000300800 */
[----:B------:R-:W-:Y:S01]  /*4920*/  FADD.FTZ R9, RZ, R109 ;  /* 0x0000006dff097221 */ /* 0x000fe20000010000 */
[----:B---3--:R-:W-:Y:S01]  /*4930*/  FFMA.FTZ R11, R11, R109, RZ ;  /* 0x0000006d0b0b7223 */ /* 0x008fe200000100ff */
[----:B----4-:R-:W-:-:S02]  /*4940*/  FMUL.FTZ R109, R10, R6 ;  /* 0x000000060a6d7220 */ /* 0x010fc40000410000 */
[----:B------:R-:W-:Y:S01]  /*4950*/  FADD.FTZ R9, R9, R10 ;  /* 0x0000000a09097221 */ /* 0x000fe20000010000 */
[----:B--2---:R-:W-:Y:S01]  /*4960*/  FFMA.FTZ R5, R5, R108, RZ ;  /* 0x0000006c05057223 */ /* 0x004fe200000100ff */
[C---:B------:R-:W-:Y:S01]  /*4970*/  FFMA.FTZ R11, R3.reuse, R10, R11 ;  /* 0x0000000a030b7223 */ /* 0x040fe2000001000b */
[----:B------:R-:W-:-:S04]  /*4980*/  FFMA.FTZ R3, R3, R109, R8 ;  /* 0x0000006d03037223 */ /* 0x000fc80000010008 */
[----:B------:R1:W-:Y:S01]  /*4990*/  STL [R1+0x28], R11 ;  /* 0x0000280b01007387 */ /* 0x0003e20000100800 */
[----:B------:R-:W-:-:S03]  /*49a0*/  FFMA.FTZ R5, R2, R4, R5 ;  /* 0x0000000402057223 */ /* 0x000fc60000010005 */
[----:B-1----:R1:W5:Y:S04]  /*49b0*/  LDL.LU R11, [R1+0x160] ;  /* 0x00016000010b7983 */ /* 0x0023680000300800 */
[----:B------:R1:W5:Y:S04]  /*49c0*/  LDL.LU R10, [R1+0x15c] ;  /* 0x00015c00010a7983 */ /* 0x0003680000300800 */
[----:B------:R2:W-:Y:S01]  /*49d0*/  STL [R1+0x20], R9 ;  /* 0x0000200901007387 */ /* 0x0005e20000100800 */
[----:B------:R-:W-:Y:S01]  /*49e0*/  FADD.FTZ R0, R0, R109 ;  /* 0x0000006d00007221 */ /* 0x000fe20000010000 */
[----:B------:R-:W-:Y:S01]  /*49f0*/  FADD.FTZ R109, RZ, R108 ;  /* 0x0000006cff6d7221 */ /* 0x000fe20000010000 */
[----:B------:R-:W-:Y:S01]  /*4a00*/  FMUL.FTZ R108, R4, R7 ;  /* 0x00000007046c7220 */ /* 0x000fe20000410000 */
[----:B--2---:R1:W5:Y:S02]  /*4a10*/  LDL.LU R9, [R1+0x158] ;  /* 0x0001580001097983 */ /* 0x0043640000300800 */
[----:B------:R-:W-:Y:S01]  /*4a20*/  FADD.FTZ R109, R109, R4 ;  /* 0x000000046d6d7221 */ /* 0x000fe20000010000 */
[----:B------:R-:W-:Y:S01]  /*4a30*/  FFMA.FTZ R2, R2, R108, R3 ;  /* 0x0000006c02027223 */ /* 0x000fe20000010003 */
[----:B------:R1:W5:Y:S04]  /*4a40*/  LDL.LU R8, [R1+0x154] ;  /* 0x0001540001087983 */ /* 0x0003680000300800 */
[----:B------:R2:W-:Y:S01]  /*4a50*/  STL [R1+0x24], R5 ;  /* 0x0000240501007387 */ /* 0x0005e20000100800 */
[----:B------:R-:W-:-:S03]  /*4a60*/  FADD.FTZ R108, R108, R0 ;  /* 0x000000006c6c7221 */ /* 0x000fc60000010000 */
[----:B--2---:R1:W5:Y:S04]  /*4a70*/  LDL.LU R5, [R1+0x150] ;  /* 0x0001500001057983 */ /* 0x0043680000300800 */
[----:B------:R1:W5:Y:S04]  /*4a80*/  LDL.LU R4, [R1+0x14c] ;  /* 0x00014c0001047983 */ /* 0x0003680000300800 */
[----:B------:R2:W-:Y:S04]  /*4a90*/  STL [R1+0x18], R109 ;  /* 0x0000186d01007387 */ /* 0x0005e80000100800 */
[----:B--2---:R-:W2:Y:S04]  /*4aa0*/  LDL.LU R109, [R1+0x4] ;  /* 0x00000400016d7983 */ /* 0x004ea80000300800 */
[----:B------:R1:W5:Y:S04]  /*4ab0*/  LDL.LU R3, [R1+0x148] ;  /* 0x0001480001037983 */ /* 0x0003680000300800 */
[----:B------:R3:W-:Y:S04]  /*4ac0*/  STL [R1+0xc], R2 ;  /* 0x00000c0201007387 */ /* 0x0007e80000100800 */
[----:B---3--:R1:W5:Y:S04]  /*4ad0*/  LDL.LU R2, [R1+0x144] ;  /* 0x0001440001027983 */ /* 0x0083680000300800 */
[----:B------:R1:W5:Y:S04]  /*4ae0*/  LDL.LU R0, [R1+0x140] ;  /* 0x0001400001007983 */ /* 0x0003680000300800 */
[----:B------:R3:W-:Y:S04]  /*4af0*/  STL [R1+0x8], R108 ;  /* 0x0000086c01007387 */ /* 0x0007e80000100800 */
[----:B---3--:R-:W3:Y:S01]  /*4b00*/  LDL.LU R108, [R1] ;  /* 0x00000000016c7983 */ /* 0x008ee20000300800 */
[----:B--2---:R-:W-:Y:S01]  /*4b10*/  FADD.FTZ R109, R109, -UR14 ;  /* 0x8000000e6d6d7e21 */ /* 0x004fe20008010000 */
[----:B---3--:R-:W-:-:S04]  /*4b20*/  FADD.FTZ R108, R108, -UR14 ;  /* 0x8000000e6c6c7e21 */ /* 0x008fc80008010000 */
[----:B------:R-:W-:-:S05]  /*4b30*/  FMUL.FTZ R108, R108, UR25 ;  /* 0x000000196c6c7c20 */ /* 0x000fca0008410000 */
[----:B------:R2:W-:Y:S02]  /*4b40*/  STL [R1+0x64], R108 ;  /* 0x0000646c01007387 */ /* 0x0005e40000100800 */
[----:B--2---:R-:W-:Y:S01]  /*4b50*/  FMUL.FTZ R108, R109, UR25 ;  /* 0x000000196d6c7c20 */ /* 0x004fe20008410000 */
[----:B------:R-:W-:-:S04]  /*4b60*/  MOV R109, R24 ;  /* 0x00000018006d7202 */ /* 0x000fc80000000f00 */
[----:B------:R2:W-:Y:S02]  /*4b70*/  STL [R1+0x88], R108 ;  /* 0x0000886c01007387 */ /* 0x0005e40000100800 */
[----:B--2---:R-:W-:Y:S01]  /*4b80*/  MOV R108, R25 ;  /* 0x00000019006c7202 */ /* 0x004fe20000000f00 */
[----:B-1----:R-:W-:Y:S06]  /*4b90*/  @!P5 BRA `(.L_x_2537) ;  /* 0x000000000064d947 */ /* 0x002fec0003800000 */
[----:B------:R-:W2:Y:S04]  /*4ba0*/  LDL R109, [R1+0x88] ;  /* 0x00008800016d7983 */ /* 0x000ea80000100800 */
[----:B------:R-:W3:Y:S04]  /*4bb0*/  LDL R108, [R1+0x64] ;  /* 0x00006400016c7983 */ /* 0x000ee80000100800 */
[----:B-----5:R2:W-:Y:S04]  /*4bc0*/  STL [R1+0x144], R2 ;  /* 0x0001440201007387 */ /* 0x0205e80000100800 */
[----:B------:R1:W-:Y:S01]  /*4bd0*/  STL [R1+0x140], R0 ;  /* 0x0001400001007387 */ /* 0x0003e20000100800 */
[----:B--2---:R-:W-:Y:S01]  /*4be0*/  MOV R2, R109 ;  /* 0x0000006d00027202 */ /* 0x004fe20000000f00 */
[----:B---3--:R-:W-:-:S04]  /*4bf0*/  FFMA.FTZ R109, R108, R6, R4 ;  /* 0x000000066c6d7223 */ /* 0x008fc80000010004 */
[----:B------:R-:W-:-:S06]  /*4c00*/  FMUL.FTZ R108, R109, -1.4426950216293334961 ;  /* 0xbfb8aa3b6d6c7820 */ /* 0x000fcc0000410000 */
[----:B------:R-:W2:Y:S02]  /*4c10*/  MUFU.EX2 R108, R108 ;  /* 0x0000006c006c7308 */ /* 0x000ea40000000800 */
[----:B--2---:R-:W-:-:S06]  /*4c20*/  FADD.FTZ R108, R108, 1 ;  /* 0x3f8000006c6c7421 */ /* 0x004fcc0000010000 */
[----:B------:R-:W1:Y:S02]  /*4c30*/  MUFU.RCP R108, R108 ;  /* 0x0000006c006c7308 */ /* 0x000e640000001000 */
[----:B-1----:R-:W-:Y:S01]  /*4c40*/  FADD.FTZ R0, -R108, 1 ;  /* 0x3f8000006c007421 */ /* 0x002fe20000010100 */
[----:B------:R-:W-:-:S03]  /*4c50*/  FMUL.FTZ R108, R24, R108 ;  /* 0x0000006c186c7220 */ /* 0x000fc60000410000 */
[----:B------:R-:W-:Y:S01]  /*4c60*/  FFMA.FTZ R109, R109, R0, 1 ;  /* 0x3f8000006d6d7423 */ /* 0x000fe20000010000 */
[----:B------:R-:W-:-:S03]  /*4c70*/  FFMA.FTZ R0, R2, R7, R5 ;  /* 0x0000000702007223 */ /* 0x000fc60000010005 */
        /* <DEDUP_REMOVED lines=11> */
.L_x_2537:
[----:B-----5:R-:W-:Y:S04]  /*4d30*/  STL [R1+0x160], R11 ;  /* 0x0001600b01007387 */ /* 0x020fe80000100800 */
[----:B------:R2:W-:Y:S04]  /*4d40*/  STL [R1+0x15c], R10 ;  /* 0x00015c0a01007387 */ /* 0x0005e80000100800 */
[----:B--2---:R-:W2:Y:S04]  /*4d50*/  LDL.LU R10, [R1+0x20] ;  /* 0x00002000010a7983 */ /* 0x004ea80000300800 */
[----:B------:R3:W-:Y:S04]  /*4d60*/  STL [R1+0x158], R9 ;  /* 0x0001580901007387 */ /* 0x0007e80000100800 */
[----:B---3--:R-:W3:Y:S04]  /*4d70*/  LDL.LU R9, [R1+0x28] ;  /* 0x0000280001097983 */ /* 0x008ee80000300800 */
[----:B------:R4:W-:Y:S04]  /*4d80*/  STL [R1+0x154], R8 ;  /* 0x0001540801007387 */ /* 0x0009e80000100800 */
[----:B----4-:R-:W4:Y:S04]  /*4d90*/  LDL.LU R8, [R1+0xc] ;  /* 0x00000c0001087983 */ /* 0x010f280000300800 */
[----:B------:R0:W-:Y:S04]  /*4da0*/  STL [R1+0x150], R5 ;  /* 0x0001500501007387 */ /* 0x0001e80000100800 */
[----:B0-----:R-:W4:Y:S04]  /*4db0*/  LDL.LU R5, [R1+0x18] ;  /* 0x0000180001057983 */ /* 0x001f280000300800 */
[----:B------:R0:W-:Y:S04]  /*4dc0*/  STL [R1+0x14c], R4 ;  /* 0x00014c0401007387 */ /* 0x0001e80000100800 */
[----:B0-----:R-:W4:Y:S04]  /*4dd0*/  LDL.LU R4, [R1+0x24] ;  /* 0x0000240001047983 */ /* 0x001f280000300800 */
[----:B------:R0:W-:Y:S04]  /*4de0*/  STL [R1+0x148], R3 ;  /* 0x0001480301007387 */ /* 0x0001e80000100800 */
[----:B0-----:R-:W3:Y:S01]  /*4df0*/  LDL R3, [R1+0x64] ;  /* 0x0000640001037983 */ /* 0x001ee20000100800 */
[----:B------:R-:W-:-:S03]  /*4e00*/  FMUL.FTZ R11, R109, R6 ;  /* 0x000000066d0b7220 */ /* 0x000fc60000410000 */
[----:B------:R0:W-:Y:S04]  /*4e10*/  STL [R1+0x144], R2 ;  /* 0x0001440201007387 */ /* 0x0001e80000100800 */
[----:B0-----:R-:W4:Y:S04]  /*4e20*/  LDL R2, [R1+0x88] ;  /* 0x0000880001027983 */ /* 0x001f280000100800 */
[----:B------:R0:W-:Y:S04]  /*4e30*/  STL [R1+0x140], R0 ;  /* 0x0001400001007387 */ /* 0x0001e80000100800 */
[----:B0-----:R-:W4:Y:S04]  /*4e40*/  LDL.LU R0, [R1+0x8] ;  /* 0x0000080001007983 */ /* 0x001f280000300800 */
[----:B------:R0:W-:Y:S04]  /*4e50*/  STL [R1], R11 ;  /* 0x0000000b01007387 */ /* 0x0001e80000100800 */
[----:B0-----:R0:W5:Y:S01]  /*4e60*/  LDL.LU R11, [R1+0x160] ;  /* 0x00016000010b7983 */ /* 0x0011620000300800 */
[----:B--2---:R-:W-:-:S05]  /*4e70*/  FADD.FTZ R10, R10, R109 ;  /* 0x0000006d0a0a7221 */ /* 0x004fca0000010000 */
[----:B------:R2:W-:Y:S04]  /*4e80*/  STL [R1+0x1c], R10 ;  /* 0x00001c0a01007387 */ /* 0x0005e80000100800 */
[----:B--2---:R0:W5:Y:S01]  /*4e90*/  LDL.LU R10, [R1+0x15c] ;  /* 0x00015c00010a7983 */ /* 0x0041620000300800 */
[----:B---3--:R-:W-:-:S03]  /*4ea0*/  FFMA.FTZ R109, R3, R109, R9 ;  /* 0x0000006d036d7223 */ /* 0x008fc60000010009 */
[----:B------:R0:W5:Y:S04]  /*4eb0*/  LDL.LU R9, [R1+0x158] ;  /* 0x0001580001097983 */ /* 0x0001680000300800 */
[----:B------:R2:W-:Y:S04]  /*4ec0*/  STL [R1+0x10], R109 ;  /* 0x0000106d01007387 */ /* 0x0005e80000100800 */
[----:B--2---:R-:W2:Y:S01]  /*4ed0*/  LDL.LU R109, [R1] ;  /* 0x00000000016d7983 */ /* 0x004ea20000300800 */
[----:B----4-:R-:W-:Y:S01]  /*4ee0*/  FADD.FTZ R5, R5, R108 ;  /* 0x0000006c05057221 */ /* 0x010fe20000010000 */
[----:B------:R-:W-:Y:S01]  /*4ef0*/  FADD.FTZ R124, R124, -UR14 ;  /* 0x8000000e7c7c7e21 */ /* 0x000fe20008010000 */
[----:B------:R-:W-:-:S03]  /*4f00*/  FADD.FTZ R125, R125, -UR14 ;  /* 0x8000000e7d7d7e21 */ /* 0x000fc60008010000 */
[----:B------:R-:W-:Y:S01]  /*4f10*/  FMUL.FTZ R124, R124, UR25 ;  /* 0x000000197c7c7c20 */ /* 0x000fe20008410000 */
[----:B------:R-:W-:Y:S01]  /*4f20*/  FMUL.FTZ R125, R125, UR25 ;  /* 0x000000197d7d7c20 */ /* 0x000fe20008410000 */
[----:B--2---:R-:W-:Y:S01]  /*4f30*/  FFMA.FTZ R3, R3, R109, R8 ;  /* 0x0000006d03037223 */ /* 0x004fe20000010008 */
[----:B------:R-:W-:Y:S01]  /*4f40*/  FADD.FTZ R0, R0, R109 ;  /* 0x0000006d00007221 */ /* 0x000fe20000010000 */
[----:B------:R-:W-:Y:S01]  /*4f50*/  FMUL.FTZ R109, R108, R7 ;  /* 0x000000076c6d7220 */ /* 0x000fe20000410000 */
[C---:B------:R-:W-:Y:S01]  /*4f60*/  FFMA.FTZ R108, R2.reuse, R108, R4 ;  /* 0x0000006c026c7223 */ /* 0x040fe20000010004 */
[----:B------:R0:W5:Y:S04]  /*4f70*/  LDL.LU R8, [R1+0x154] ;  /* 0x0001540001087983 */ /* 0x0001680000300800 */
[----:B------:R2:W-:Y:S04]  /*4f80*/  STL [R1+0x14], R5 ;  /* 0x0000140501007387 */ /* 0x0005e80000100800 */
[----:B--2---:R0:W5:Y:S04]  /*4f90*/  LDL.LU R5, [R1+0x150] ;  /* 0x0001500001057983 */ /* 0x0041680000300800 */
[----:B------:R0:W5:Y:S04]  /*4fa0*/  LDL.LU R4, [R1+0x14c] ;  /* 0x00014c0001047983 */ /* 0x0001680000300800 */
[----:B------:R2:W-:Y:S02]  /*4fb0*/  STL [R1+0xc], R108 ;  /* 0x00000c6c01007387 */ /* 0x0005e40000100800 */
[----:B--2---:R-:W-:-:S02]  /*4fc0*/  FFMA.FTZ R108, R2, R109, R3 ;  /* 0x0000006d026c7223 */ /* 0x004fc40000010003 */
[----:B------:R0:W5:Y:S04]  /*4fd0*/  LDL.LU R3, [R1+0x148] ;  /* 0x0001480001037983 */ /* 0x0001680000300800 */
[----:B------:R0:W5:Y:S04]  /*4fe0*/  LDL.LU R2, [R1+0x144] ;  /* 0x0001440001027983 */ /* 0x0001680000300800 */
[----:B------:R2:W-:Y:S02]  /*4ff0*/  STL [R1+0x8], R108 ;  /* 0x0000086c01007387 */ /* 0x0005e40000100800 */
[----:B--2---:R-:W-:-:S02]  /*5000*/  FADD.FTZ R108, R109, R0 ;  /* 0x000000006d6c7221 */ /* 0x004fc40000010000 */
[----:B------:R0:W5:Y:S01]  /*5010*/  LDL.LU R0, [R1+0x140] ;  /* 0x0001400001007983 */ /* 0x0001620000300800 */
[----:B------:R-:W-:-:S03]  /*5020*/  MOV R109, R23 ;  /* 0x00000017006d7202 */ /* 0x000fc60000000f00 */
[----:B------:R2:W-:Y:S04]  /*5030*/  STL [R1], R108 ;  /* 0x0000006c01007387 */ /* 0x0005e80000100800 */
[----:B------:R0:W-:Y:S04]  /*5040*/  STL [R1+0x90], R124 ;  /* 0x0000907c01007387 */ /* 0x0001e80000100800 */
[----:B------:R0:W-:Y:S01]  /*5050*/  STL [R1+0x98], R125 ;  /* 0x0000987d01007387 */ /* 0x0001e20000100800 */
[----:B--2---:R-:W-:Y:S01]  /*5060*/  MOV R108, R22 ;  /* 0x00000016006c7202 */ /* 0x004fe20000000f00 */
[----:B------:R-:W-:Y:S06]  /*5070*/  @!P5 BRA `(.L_x_2538) ;  /* 0x000000000048d947 */ /* 0x000fec0003800000 */
[----:B-----5:R-:W-:-:S04]  /*5080*/  FFMA.FTZ R108, R124, R6, R4 ;  /* 0x000000067c6c7223 */ /* 0x020fc80000010004 */
[----:B------:R-:W-:-:S06]  /*5090*/  FMUL.FTZ R109, R108, -1.4426950216293334961 ;  /* 0xbfb8aa3b6c6d7820 */ /* 0x000fcc0000410000 */
[----:B------:R-:W2:Y:S02]  /*50a0*/  MUFU.EX2 R109, R109 ;  /* 0x0000006d006d7308 */ /* 0x000ea40000000800 */
[----:B--2---:R-:W-:-:S06]  /*50b0*/  FADD.FTZ R109, R109, 1 ;  /* 0x3f8000006d6d7421 */ /* 0x004fcc0000010000 */
        /* <DEDUP_REMOVED lines=14> */
.L_x_2538:
[----:B-----5:R2:W-:Y:S04]  /*51a0*/  STL [R1+0x154], R8 ;  /* 0x0001540801007387 */ /* 0x0205e80000100800 */
[----:B--2---:R-:W2:Y:S04]  /*51b0*/  LDL.LU R8, [R1+0x1c] ;  /* 0x00001c0001087983 */ /* 0x004ea80000300800 */
[----:B------:R3:W-:Y:S04]  /*51c0*/  STL [R1+0x150], R5 ;  /* 0x0001500501007387 */ /* 0x0007e80000100800 */
[----:B---3--:R-:W3:Y:S04]  /*51d0*/  LDL.LU R5, [R1+0x10] ;  /* 0x0000100001057983 */ /* 0x008ee80000300800 */
[----:B------:R4:W-:Y:S04]  /*51e0*/  STL [R1+0x14c], R4 ;  /* 0x00014c0401007387 */ /* 0x0009e80000100800 */
[----:B----4-:R-:W3:Y:S04]  /*51f0*/  LDL R4, [R1+0x90] ;  /* 0x0000900001047983 */ /* 0x010ee80000100800 */
[----:B0-----:R-:W4:Y:S01]  /*5200*/  LDL.LU R125, [R1] ;  /* 0x00000000017d7983 */ /* 0x001f220000300800 */
[----:B------:R-:W-:-:S03]  /*5210*/  FMUL.FTZ R124, R108, R6 ;  /* 0x000000066c7c7220 */ /* 0x000fc60000410000 */
[----:B------:R0:W-:Y:S04]  /*5220*/  STL [R1+0x148], R3 ;  /* 0x0001480301007387 */ /* 0x0001e80000100800 */
[----:B0-----:R-:W4:Y:S04]  /*5230*/  LDL.LU R3, [R1+0x14] ;  /* 0x0000140001037983 */ /* 0x001f280000300800 */
[----:B------:R0:W-:Y:S04]  /*5240*/  STL [R1+0x144], R2 ;  /* 0x0001440201007387 */ /* 0x0001e80000100800 */
[----:B0-----:R-:W4:Y:S04]  /*5250*/  LDL.LU R2, [R1+0xc] ;  /* 0x00000c0001027983 */ /* 0x001f280000300800 */
[----:B------:R0:W-:Y:S04]  /*5260*/  STL [R1+0x140], R0 ;  /* 0x0001400001007387 */ /* 0x0001e80000100800 */
[----:B0-----:R-:W4:Y:S01]  /*5270*/  LDL R0, [R1+0x98] ;  /* 0x0000980001007983 */ /* 0x001f220000100800 */
[----:B--2---:R-:W-:-:S05]  /*5280*/  FADD.FTZ R8, R8, R108 ;  /* 0x0000006c08087221 */ /* 0x004fca0000010000 */
[----:B------:R0:W-:Y:S04]  /*5290*/  STL [R1+0x18], R8 ;  /* 0x0000180801007387 */ /* 0x0001e80000100800 */
[----:B0-----:R0:W5:Y:S01]  /*52a0*/  LDL.LU R8, [R1+0x154] ;  /* 0x0001540001087983 */ /* 0x0011620000300800 */
[----:B---3--:R-:W-:-:S03]  /*52b0*/  FFMA.FTZ R108, R4, R108, R5 ;  /* 0x0000006c046c7223 */ /* 0x008fc60000010005 */
[----:B------:R0:W5:Y:S04]  /*52c0*/  LDL.LU R5, [R1+0x150] ;  /* 0x0001500001057983 */ /* 0x0001680000300800 */
[----:B------:R2:W-:Y:S04]  /*52d0*/  STL [R1+0x4], R108 ;  /* 0x0000046c01007387 */ /* 0x0005e80000100800 */
[----:B--2---:R-:W2:Y:S01]  /*52e0*/  LDL.LU R108, [R1+0x8] ;  /* 0x00000800016c7983 */ /* 0x004ea20000300800 */
[----:B------:R-:W-:Y:S01]  /*52f0*/  FADD.FTZ R122, R122, -UR14 ;  /* 0x8000000e7a7a7e21 */ /* 0x000fe20008010000 */
[----:B----4-:R-:W-:Y:S01]  /*5300*/  FADD.FTZ R3, R3, R109 ;  /* 0x0000006d03037221 */ /* 0x010fe20000010000 */
[----:B------:R-:W-:-:S02]  /*5310*/  FADD.FTZ R123, R123, -UR14 ;  /* 0x8000000e7b7b7e21 */ /* 0x000fc40008010000 */
[----:B------:R-:W-:Y:S01]  /*5320*/  FMUL.FTZ R122, R122, UR25 ;  /* 0x000000197a7a7c20 */ /* 0x000fe20008410000 */
[----:B--2---:R-:W-:Y:S01]  /*5330*/  FFMA.FTZ R108, R4, R124, R108 ;  /* 0x0000007c046c7223 */ /* 0x004fe2000001006c */
[----:B------:R-:W-:Y:S01]  /*5340*/  FADD.FTZ R124, R125, R124 ;  /* 0x0000007c7d7c7221 */ /* 0x000fe20000010000 */
[----:B------:R-:W-:Y:S01]  /*5350*/  FMUL.FTZ R125, R109, R7 ;  /* 0x000000076d7d7220 */ /* 0x000fe20000410000 */
[----:B------:R0:W5:Y:S01]  /*5360*/  LDL.LU R4, [R1+0x14c] ;  /* 0x00014c0001047983 */ /* 0x0001620000300800 */
[C---:B------:R-:W-:Y:S02]  /*5370*/  FFMA.FTZ R109, R0.reuse, R109, R2 ;  /* 0x0000006d006d7223 */ /* 0x040fe40000010002 */
[----:B------:R-:W-:Y:S01]  /*5380*/  FFMA.FTZ R108, R0, R125, R108 ;  /* 0x0000007d006c7223 */ /* 0x000fe2000001006c */
[----:B------:R2:W-:Y:S01]  /*5390*/  STL [R1+0x10], R3 ;  /* 0x0000100301007387 */ /* 0x0005e20000100800 */
[----:B------:R-:W-:Y:S01]  /*53a0*/  FADD.FTZ R124, R125, R124 ;  /* 0x0000007c7d7c7221 */ /* 0x000fe20000010000 */
[----:B------:R-:W-:-:S02]  /*53b0*/  FMUL.FTZ R125, R123, UR25 ;  /* 0x000000197b7d7c20 */ /* 0x000fc40008410000 */
[----:B--2---:R0:W5:Y:S04]  /*53c0*/  LDL.LU R3, [R1+0x148] ;  /* 0x0001480001037983 */ /* 0x0041680000300800 */
[----:B------:R0:W5:Y:S04]  /*53d0*/  LDL.LU R2, [R1+0x144] ;  /* 0x0001440001027983 */ /* 0x0001680000300800 */
[----:B------:R0:W5:Y:S04]  /*53e0*/  LDL.LU R0, [R1+0x140] ;  /* 0x0001400001007983 */ /* 0x0001680000300800 */
[----:B------:R2:W-:Y:S04]  /*53f0*/  STL [R1+0x8], R109 ;  /* 0x0000086d01007387 */ /* 0x0005e80000100800 */
[----:B------:R3:W-:Y:S04]  /*5400*/  STL [R1+0x94], R122 ;  /* 0x0000947a01007387 */ /* 0x0007e80000100800 */
[----:B------:R0:W-:Y:S01]  /*5410*/  STL [R1+0x80], R125 ;  /* 0x0000807d01007387 */ /* 0x0001e20000100800 */
[----:B--2---:R-:W-:-:S02]  /*5420*/  MOV R109, R20 ;  /* 0x00000014006d7202 */ /* 0x004fc40000000f00 */
[----:B---3--:R-:W-:Y:S01]  /*5430*/  MOV R122, R21 ;  /* 0x00000015007a7202 */ /* 0x008fe20000000f00 */
[----:B------:R-:W-:Y:S06]  /*5440*/  @!P5 BRA `(.L_x_2539) ;  /* 0x00000000004cd947 */ /* 0x000fec0003800000 */
[----:B------:R-:W2:Y:S02]  /*5450*/  LDL R123, [R1+0x94] ;  /* 0x00009400017b7983 */ /* 0x000ea40000100800 */
[----:B--2--5:R-:W-:-:S04]  /*5460*/  FFMA.FTZ R109, R123, R6, R4 ;  /* 0x000000067b6d7223 */ /* 0x024fc80000010004 */
[----:B------:R-:W-:-:S06]  /*5470*/  FMUL.FTZ R122, R109, -1.4426950216293334961 ;  /* 0xbfb8aa3b6d7a7820 */ /* 0x000fcc0000410000 */
[----:B------:R-:W2:Y:S02]  /*5480*/  MUFU.EX2 R122, R122 ;  /* 0x0000007a007a7308 */ /* 0x000ea40000000800 */
[----:B--2---:R-:W-:-:S06]  /*5490*/  FADD.FTZ R122, R122, 1 ;  /* 0x3f8000007a7a7421 */ /* 0x004fcc0000010000 */
[----:B------:R-:W2:Y:S02]  /*54a0*/  MUFU.RCP R122, R122 ;  /* 0x0000007a007a7308 */ /* 0x000ea40000001000 */
[----:B--2---:R-:W-:Y:S01]  /*54b0*/  FADD.FTZ R123, -R122, 1 ;  /* 0x3f8000007a7b7421 */ /* 0x004fe20000010100 */
[----:B------:R-:W-:-:S03]  /*54c0*/  FMUL.FTZ R122, R20, R122 ;  /* 0x0000007a147a7220 */ /* 0x000fc60000410000 */
[----:B------:R-:W-:-:S04]  /*54d0*/  FFMA.FTZ R109, R109, R123, 1 ;  /* 0x3f8000006d6d7423 */ /* 0x000fc8000001007b */
[----:B------:R-:W-:Y:S01]  /*54e0*/  FMUL.FTZ R109, R122, R109 ;  /* 0x0000006d7a6d7220 */ /* 0x000fe20000410000 */
[----:B------:R-:W-:-:S04]  /*54f0*/  FFMA.FTZ R122, R125, R7, R5 ;  /* 0x000000077d7a7223 */ /* 0x000fc80000010005 */
[----:B------:R-:W-:-:S06]  /*5500*/  FMUL.FTZ R123, R122, -1.4426950216293334961 ;  /* 0xbfb8aa3b7a7b7820 */ /* 0x000fcc0000410000 */
[----:B------:R-:W2:Y:S02]  /*5510*/  MUFU.EX2 R123, R123 ;  /* 0x0000007b007b7308 */ /* 0x000ea40000000800 */
[----:B--2---:R-:W-:-:S06]  /*5520*/  FADD.FTZ R123, R123, 1 ;  /* 0x3f8000007b7b7421 */ /* 0x004fcc0000010000 */
[----:B------:R-:W0:Y:S02]  /*5530*/  MUFU.RCP R123, R123 ;  /* 0x0000007b007b7308 */ /* 0x000e240000001000 */
[----:B0-----:R-:W-:Y:S01]  /*5540*/  FADD.FTZ R125, -R123, 1 ;  /* 0x3f8000007b7d7421 */ /* 0x001fe20000010100 */
[----:B------:R-:W-:-:S03]  /*5550*/  FMUL.FTZ R123, R21, R123 ;  /* 0x0000007b157b7220 */ /* 0x000fc60000410000 */
[----:B------:R-:W-:-:S04]  /*5560*/  FFMA.FTZ R122, R122, R125, 1 ;  /* 0x3f8000007a7a7423 */ /* 0x000fc8000001007d */
[----:B------:R-:W-:-:S07]  /*5570*/  FMUL.FTZ R122, R123, R122 ;  /* 0x0000007a7b7a7220 */ /* 0x000fce0000410000 */
.L_x_2539:
[----:B-----5:R2:W-:Y:S04]  /*5580*/  STL [R1+0x14c], R4 ;  /* 0x00014c0401007387 */ /* 0x0205e80000100800 */
[----:B--2---:R-:W2:Y:S04]  /*5590*/  LDL.LU R4, [R1+0x18] ;  /* 0x0000180001047983 */ /* 0x004ea80000300800 */
[----:B------:R3:W-:Y:S04]  /*55a0*/  STL [R1+0x148], R3 ;  /* 0x0001480301007387 */ /* 0x0007e80000100800 */
[----:B---3--:R-:W3:Y:S04]  /*55b0*/  LDL.LU R3, [R1+0x4] ;  /* 0x0000040001037983 */ /* 0x008ee80000300800 */
[----:B------:R4:W-:Y:S04]  /*55c0*/  STL [R1+0x144], R2 ;  /* 0x0001440201007387 */ /* 0x0009e80000100800 */
[----:B----4-:R-:W3:Y:S01]  /*55d0*/  LDL R2, [R1+0x94] ;  /* 0x0000940001027983 */ /* 0x010ee20000100800 */
[----:B------:R-:W-:-:S03]  /*55e0*/  FMUL.FTZ R123, R109, R6 ;  /* 0x000000066d7b7220 */ /* 0x000fc60000410000 */
[----:B------:R4:W-:Y:S04]  /*55f0*/  STL [R1+0x140], R0 ;  /* 0x0001400001007387 */ /* 0x0009e80000100800 */
[----:B----4-:R-:W4:Y:S04]  /*5600*/  LDL.LU R0, [R1+0x8] ;  /* 0x0000080001007983 */ /* 0x010f280000300800 */
[----:B0-----:R-:W4:Y:S01]  /*5610*/  LDL R125, [R1+0x80] ;  /* 0x00008000017d7983 */ /* 0x001f220000100800 */
[----:B--2---:R-:W-:-:S05]  /*5620*/  FADD.FTZ R4, R4, R109 ;  /* 0x0000006d04047221 */ /* 0x004fca0000010000 */
[----:B------:R0:W-:Y:S04]  /*5630*/  STL [R1+0xc], R4 ;  /* 0x00000c0401007387 */ /* 0x0001e80000100800 */
[----:B0-----:R0:W5:Y:S01]  /*5640*/  LDL.LU R4, [R1+0x14c] ;  /* 0x00014c0001047983 */ /* 0x0011620000300800 */
[----:B---3--:R-:W-:-:S03]  /*5650*/  FFMA.FTZ R109, R2, R109, R3 ;  /* 0x0000006d026d7223 */ /* 0x008fc60000010003 */
[----:B------:R0:W5:Y:S04]  /*5660*/  LDL.LU R3, [R1+0x148] ;  /* 0x0001480001037983 */ /* 0x0001680000300800 */
[----:B------:R2:W-:Y:S04]  /*5670*/  STL [R1], R109 ;  /* 0x0000006d01007387 */ /* 0x0005e80000100800 */
[----:B--2---:R-:W2:Y:S01]  /*5680*/  LDL.LU R109, [R1+0x10] ;  /* 0x00001000016d7983 */ /* 0x004ea20000300800 */
[----:B------:R-:W-:Y:S01]  /*5690*/  FFMA.FTZ R108, R2, R123, R108 ;  /* 0x0000007b026c7223 */ /* 0x000fe2000001006c */
[----:B------:R-:W-:Y:S01]  /*56a0*/  FADD.FTZ R124, R124, R123 ;  /* 0x0000007b7c7c7221 */ /* 0x000fe20000010000 */
[----:B------:R-:W-:Y:S01]  /*56b0*/  FMUL.FTZ R123, R122, R7 ;  /* 0x000000077a7b7220 */ /* 0x000fe20000410000 */
[----:B------:R-:W-:Y:S01]  /*56c0*/  FADD.FTZ R110, R110, -UR14 ;  /* 0x8000000e6e6e7e21 */ /* 0x000fe20008010000 */
[----:B------:R-:W-:Y:S01]  /*56d0*/  FADD.FTZ R111, R111, -UR14 ;  /* 0x8000000e6f6f7e21 */ /* 0x000fe20008010000 */
[----:B------:R0:W5:Y:S01]  /*56e0*/  LDL.LU R2, [R1+0x144] ;  /* 0x0001440001027983 */ /* 0x0001620000300800 */
[----:B----4-:R-:W-:Y:S01]  /*56f0*/  FFMA.FTZ R108, R125, R123, R108 ;  /* 0x0000007b7d6c7223 */ /* 0x010fe2000001006c */
[----:B------:R-:W-:Y:S01]  /*5700*/  FADD.FTZ R124, R123, R124 ;  /* 0x0000007c7b7c7221 */ /* 0x000fe20000010000 */
[----:B------:R-:W-:Y:S01]  /*5710*/  FMUL.FTZ R123, R110, UR25 ;  /* 0x000000196e7b7c20 */ /* 0x000fe20008410000 */
[----:B------:R-:W-:Y:S01]  /*5720*/  MOV R110, R18 ;  /* 0x00000012006e7202 */ /* 0x000fe20000000f00 */
[----:B--2---:R-:W-:Y:S01]  /*5730*/  FADD.FTZ R109, R109, R122 ;  /* 0x0000007a6d6d7221 */ /* 0x004fe20000010000 */
[----:B------:R-:W-:Y:S01]  /*5740*/  FFMA.FTZ R122, R125, R122, R0 ;  /* 0x0000007a7d7a7223 */ /* 0x000fe20000010000 */
[----:B------:R-:W-:Y:S01]  /*5750*/  FMUL.FTZ R125, R111, UR25 ;  /* 0x000000196f7d7c20 */ /* 0x000fe20008410000 */
[----:B------:R0:W5:Y:S01]  /*5760*/  LDL.LU R0, [R1+0x140] ;  /* 0x0001400001007983 */ /* 0x0001620000300800 */
[----:B------:R-:W-:-:S03]  /*5770*/  MOV R111, R19 ;  /* 0x00000013006f7202 */ /* 0x000fc60000000f00 */
[----:B------:R0:W-:Y:S04]  /*5780*/  STL [R1+0x58], R123 ;  /* 0x0000587b01007387 */ /* 0x0001e80000100800 */
[----:B------:R0:W-:Y:S01]  /*5790*/  STL [R1+0x54], R125 ;  /* 0x0000547d01007387 */ /* 0x0001e20000100800 */
[----:B------:R-:W-:Y:S05]  /*57a0*/  @!P5 BRA `(.L_x_2540) ;  /* 0x000000000048d947 */ /* 0x000fea0003800000 */
        /* <DEDUP_REMOVED lines=18> */
.L_x_2540:
[----:B0-----:R-:W2:Y:S04]  /*58d0*/  LDL.LU R123, [R1+0xc] ;  /* 0x00000c00017b7983 */ /* 0x001ea80000300800 */
[----:B-----5:R0:W-:Y:S04]  /*58e0*/  STL [R1+0x148], R3 ;  /* 0x0001480301007387 */ /* 0x0201e80000100800 */
[----:B0-----:R-:W3:Y:S04]  /*58f0*/  LDL.LU R3, [R1] ;  /* 0x0000000001037983 */ /* 0x001ee80000300800 */
[----:B------:R0:W-:Y:S04]  /*5900*/  STL [R1+0x144], R2 ;  /* 0x0001440201007387 */ /* 0x0001e80000100800 */
[----:B0-----:R-:W4:Y:S04]  /*5910*/  LDL R2, [R1+0x58] ;  /* 0x0000580001027983 */ /* 0x001f280000100800 */
[----:B------:R0:W-:Y:S04]  /*5920*/  STL [R1+0x140], R0 ;  /* 0x0001400001007387 */ /* 0x0001e80000100800 */
[----:B0-----:R-:W3:Y:S01]  /*5930*/  LDL R0, [R1+0x54] ;  /* 0x0000540001007983 */ /* 0x001ee20000100800 */
[----:B------:R-:W-:Y:S01]  /*5940*/  FMUL.FTZ R125, R110, R6 ;  /* 0x000000066e7d7220 */ /* 0x000fe20000410000 */
[----:B------:R-:W-:Y:S01]  /*5950*/  FADD.FTZ R112, R112, -UR14 ;  /* 0x8000000e70707e21 */ /* 0x000fe20008010000 */
[----:B------:R-:W-:-:S02]  /*5960*/  FADD.FTZ R113, R113, -UR14 ;  /* 0x8000000e71717e21 */ /* 0x000fc40008010000 */
[----:B------:R-:W-:Y:S01]  /*5970*/  FADD.FTZ R124, R124, R125 ;  /* 0x0000007d7c7c7221 */ /* 0x000fe20000010000 */
[----:B------:R-:W-:Y:S01]  /*5980*/  FMUL.FTZ R112, R112, UR25 ;  /* 0x0000001970707c20 */ /* 0x000fe20008410000 */
[----:B------:R-:W-:Y:S01]  /*5990*/  FADD.FTZ R109, R109, R111 ;  /* 0x0000006f6d6d7221 */ /* 0x000fe20000010000 */
[----:B--2---:R-:W-:Y:S01]  /*59a0*/  FADD.FTZ R123, R123, R110 ;  /* 0x0000006e7b7b7221 */ /* 0x004fe20000010000 */
[C---:B----4-:R-:W-:Y:S01]  /*59b0*/  FFMA.FTZ R108, R2.reuse, R125, R108 ;  /* 0x0000007d026c7223 */ /* 0x050fe2000001006c */
[----:B------:R-:W-:Y:S01]  /*59c0*/  FMUL.FTZ R125, R111, R7 ;  /* 0x000000076f7d7220 */ /* 0x000fe20000410000 */
[----:B---3--:R-:W-:Y:S02]  /*59d0*/  FFMA.FTZ R110, R2, R110, R3 ;  /* 0x0000006e026e7223 */ /* 0x008fe40000010003 */
[----:B------:R0:W5:Y:S01]  /*59e0*/  LDL.LU R3, [R1+0x148] ;  /* 0x0001480001037983 */ /* 0x0001620000300800 */
[----:B------:R-:W-:-:S03]  /*59f0*/  FADD.FTZ R124, R125, R124 ;  /* 0x0000007c7d7c7221 */ /* 0x000fc60000010000 */
[----:B------:R0:W5:Y:S01]  /*5a00*/  LDL.LU R2, [R1+0x144] ;  /* 0x0001440001027983 */ /* 0x0001620000300800 */
[C---:B------:R-:W-:Y:S01]  /*5a10*/  FFMA.FTZ R108, R0.reuse, R125, R108 ;  /* 0x0000007d006c7223 */ /* 0x040fe2000001006c */
[----:B------:R-:W-:Y:S01]  /*5a20*/  FMUL.FTZ R125, R113, UR25 ;  /* 0x00000019717d7c20 */ /* 0x000fe20008410000 */
[----:B------:R-:W-:Y:S02]  /*5a30*/  FFMA.FTZ R122, R0, R111, R122 ;  /* 0x0000006f007a7223 */ /* 0x000fe4000001007a */
[----:B------:R0:W5:Y:S01]  /*5a40*/  LDL.LU R0, [R1+0x140] ;  /* 0x0001400001007983 */ /* 0x0001620000300800 */
[----:B------:R-:W-:Y:S02]  /*5a50*/  MOV R113, R16 ;  /* 0x0000001000717202 */ /* 0x000fe40000000f00 */
[----:B------:R-:W-:Y:S01]  /*5a60*/  MOV R111, R17 ;  /* 0x00000011006f7202 */ /* 0x000fe20000000f00 */
        /* <DEDUP_REMOVED lines=21> */
.L_x_2541:
[----:B-----5:R2:W-:Y:S01]  /*5bc0*/  STL [R1+0x140], R0 ;  /* 0x0001400001007387 */ /* 0x0205e20000100800 */
[----:B0-----:R-:W-:Y:S01]  /*5bd0*/  FMUL.FTZ R112, R113, R6 ;  /* 0x0000000671707220 */ /* 0x001fe20000410000 */
[----:B------:R-:W-:Y:S02]  /*5be0*/  FADD.FTZ R123, R123, R113 ;  /* 0x000000717b7b7221 */ /* 0x000fe40000010000 */
[----:B------:R-:W3:Y:S04]  /*5bf0*/  LDL R125, [R1+0x4c] ;  /* 0x00004c00017d7983 */ /* 0x000ee80000100800 */
[----:B--2---:R-:W2:Y:S02]  /*5c00*/  LDL R0, [R1+0x50] ;  /* 0x0000500001007983 */ /* 0x004ea40000100800 */
[----:B--2---:R-:W-:-:S02]  /*5c10*/  FFMA.FTZ R110, R0, R113, R110 ;  /* 0x00000071006e7223 */ /* 0x004fc4000001006e */
[----:B------:R0:W5:Y:S04]  /*5c20*/  LDL.LU R0, [R1+0x140] ;  /* 0x0001400001007983 */ /* 0x0001680000300800 */
[----:B------:R-:W2:Y:S01]  /*5c30*/  LDL R113, [R1+0x50] ;  /* 0x0000500001717983 */ /* 0x000ea20000100800 */
[----:B------:R-:W-:Y:S01]  /*5c40*/  FADD.FTZ R124, R124, R112 ;  /* 0x000000707c7c7221 */ /* 0x000fe20000010000 */
[----:B------:R-:W-:Y:S01]  /*5c50*/  FADD.FTZ R114, R114, -UR14 ;  /* 0x8000000e72727e21 */ /* 0x000fe20008010000 */
[----:B---3--:R-:W-:Y:S01]  /*5c60*/  FFMA.FTZ R122, R125, R111, R122 ;  /* 0x0000006f7d7a7223 */ /* 0x008fe2000001007a */
[----:B------:R-:W-:Y:S01]  /*5c70*/  FADD.FTZ R115, R115, -UR14 ;  /* 0x8000000e73737e21 */ /* 0x000fe20008010000 */
[----:B------:R-:W-:Y:S01]  /*5c80*/  FADD.FTZ R109, R109, R111 ;  /* 0x0000006f6d6d7221 */ /* 0x000fe20000010000 */
[----:B--2---:R-:W-:Y:S01]  /*5c90*/  FFMA.FTZ R108, R113, R112, R108 ;  /* 0x00000070716c7223 */ /* 0x004fe2000001006c */
[----:B------:R-:W-:-:S04]  /*5ca0*/  FMUL.FTZ R112, R111, R7 ;  /* 0x000000076f707220 */ /* 0x000fc80000410000 */
[----:B------:R-:W-:Y:S01]  /*5cb0*/  FFMA.FTZ R108, R125, R112, R108 ;  /* 0x000000707d6c7223 */ /* 0x000fe2000001006c */
[----:B------:R-:W-:-:S05]  /*5cc0*/  FMUL.FTZ R125, R114, UR25 ;  /* 0x00000019727d7c20 */ /* 0x000fca0008410000 */
[----:B------:R0:W-:Y:S01]  /*5cd0*/  STL [R1+0x48], R125 ;  /* 0x0000487d01007387 */ /* 0x0001e20000100800 */
[----:B------:R-:W-:Y:S01]  /*5ce0*/  FADD.FTZ R112, R112, R124 ;  /* 0x0000007c70707221 */ /* 0x000fe20000010000 */
[----:B------:R-:W-:Y:S01]  /*5cf0*/  FMUL.FTZ R124, R115, UR25 ;  /* 0x00000019737c7c20 */ /* 0x000fe20008410000 */
[----:B------:R-:W-:Y:S02]  /*5d00*/  MOV R114, R14 ;  /* 0x0000000e00727202 */ /* 0x000fe40000000f00 */
[----:B------:R-:W-:Y:S01]  /*5d10*/  MOV R111, R15 ;  /* 0x0000000f006f7202 */ /* 0x000fe20000000f00 */
[----:B------:R-:W-:Y:S06]  /*5d20*/  @!P5 BRA `(.L_x_2542) ;  /* 0x000000000048d947 */ /* 0x000fec0003800000 */
[----:B------:R-:W-:-:S04]  /*5d30*/  FFMA.FTZ R111, R125, R6, R4 ;  /* 0x000000067d6f7223 */ /* 0x000fc80000010004 */
[----:B------:R-:W-:-:S06]  /*5d40*/  FMUL.FTZ R113, R111, -1.4426950216293334961 ;  /* 0xbfb8aa3b6f717820 */ /* 0x000fcc0000410000 */
[----:B------:R-:W2:Y:S02]  /*5d50*/  MUFU.EX2 R113, R113 ;  /* 0x0000007100717308 */ /* 0x000ea40000000800 */
[----:B--2---:R-:W-:-:S06]  /*5d60*/  FADD.FTZ R113, R113, 1 ;  /* 0x3f80000071717421 */ /* 0x004fcc0000010000 */
[----:B------:R-:W2:Y:S02]  /*5d70*/  MUFU.RCP R113, R113 ;  /* 0x0000007100717308 */ /* 0x000ea40000001000 */
[----:B--2---:R-:W-:Y:S01]  /*5d80*/  FADD.FTZ R114, -R113, 1 ;  /* 0x3f80000071727421 */ /* 0x004fe20000010100 */
[----:B------:R-:W-:-:S03]  /*5d90*/  FMUL.FTZ R113, R14, R113 ;  /* 0x000000710e717220 */ /* 0x000fc60000410000 */
[----:B------:R-:W-:Y:S01]  /*5da0*/  FFMA.FTZ R114, R111, R114, 1 ;  /* 0x3f8000006f727423 */ /* 0x000fe20000010072 */
[----:B------:R-:W-:-:S03]  /*5db0*/  FFMA.FTZ R111, R124, R7, R5 ;  /* 0x000000077c6f7223 */ /* 0x000fc60000010005 */
[----:B------:R-:W-:Y:S01]  /*5dc0*/  FMUL.FTZ R114, R113, R114 ;  /* 0x0000007271727220 */ /* 0x000fe20000410000 */
[----:B------:R-:W-:-:S06]  /*5dd0*/  FMUL.FTZ R113, R111, -1.4426950216293334961 ;  /* 0xbfb8aa3b6f717820 */ /* 0x000fcc0000410000 */
[----:B------:R-:W2:Y:S02]  /*5de0*/  MUFU.EX2 R113, R113 ;  /* 0x0000007100717308 */ /* 0x000ea40000000800 */
[----:B--2---:R-:W-:-:S06]  /*5df0*/  FADD.FTZ R113, R113, 1 ;  /* 0x3f80000071717421 */ /* 0x004fcc0000010000 */
[----:B------:R-:W2:Y:S02]  /*5e00*/  MUFU.RCP R113, R113 ;  /* 0x0000007100717308 */ /* 0x000ea40000001000 */
[----:B--2---:R-:W-:Y:S01]  /*5e10*/  FADD.FTZ R115, -R113, 1 ;  /* 0x3f80000071737421 */ /* 0x004fe20000010100 */
[----:B------:R-:W-:-:S03]  /*5e20*/  FMUL.FTZ R113, R15, R113 ;  /* 0x000000710f717220 */ /* 0x000fc60000410000 */
[----:B------:R-:W-:-:S04]  /*5e30*/  FFMA.FTZ R111, R111, R115, 1 ;  /* 0x3f8000006f6f7423 */ /* 0x000fc80000010073 */
[----:B------:R-:W-:-:S07]  /*5e40*/  FMUL.FTZ R111, R113, R111 ;  /* 0x0000006f716f7220 */ /* 0x000fce0000410000 */
.L_x_2542:
[----:B------:R-:W-:Y:S01]  /*5e50*/  FMUL.FTZ R113, R114, R6 ;  /* 0x0000000672717220 */ /* 0x000fe20000410000 */
[----:B------:R-:W-:Y:S01]  /*5e60*/  FADD.FTZ R116, R116, -UR14 ;  /* 0x8000000e74747e21 */ /* 0x000fe20008010000 */
[----:B------:R-:W-:Y:S01]  /*5e70*/  FADD.FTZ R117, R117, -UR14 ;  /* 0x8000000e75757e21 */ /* 0x000fe20008010000 */
[C---:B------:R-:W-:Y:S01]  /*5e80*/  FFMA.FTZ R110, R125.reuse, R114, R110 ;  /* 0x000000727d6e7223 */ /* 0x040fe2000001006e */
[----:B------:R-:W-:Y:S01]  /*5e90*/  FFMA.FTZ R108, R125, R113, R108 ;  /* 0x000000717d6c7223 */ /* 0x000fe2000001006c */
[----:B------:R-:W-:Y:S01]  /*5ea0*/  FMUL.FTZ R116, R116, UR25 ;  /* 0x0000001974747c20 */ /* 0x000fe20008410000 */
[----:B0-----:R-:W-:Y:S01]  /*5eb0*/  FMUL.FTZ R125, R117, UR25 ;  /* 0x00000019757d7c20 */ /* 0x001fe20008410000 */
[----:B------:R-:W-:Y:S01]  /*5ec0*/  FADD.FTZ R112, R112, R113 ;  /* 0x0000007170707221 */ /* 0x000fe20000010000 */
[----:B------:R-:W-:Y:S01]  /*5ed0*/  FMUL.FTZ R113, R111, R7 ;  /* 0x000000076f717220 */ /* 0x000fe20000410000 */
[----:B------:R-:W-:Y:S01]  /*5ee0*/  FADD.FTZ R123, R123, R114 ;  /* 0x000000727b7b7221 */ /* 0x000fe20000010000 */
[----:B------:R0:W-:Y:S01]  /*5ef0*/  STL [R1+0x4], R116 ;  /* 0x0000047401007387 */ /* 0x0001e20000100800 */
[----:B------:R-:W-:Y:S01]  /*5f00*/  FADD.FTZ R109, R109, R111 ;  /* 0x0000006f6d6d7221 */ /* 0x000fe20000010000 */
[C---:B------:R-:W-:Y:S01]  /*5f10*/  FFMA.FTZ R122, R124.reuse, R111, R122 ;  /* 0x0000006f7c7a7223 */ /* 0x040fe2000001007a */
[----:B------:R-:W-:Y:S01]  /*5f20*/  FFMA.FTZ R108, R124, R113, R108 ;  /* 0x000000717c6c7223 */ /* 0x000fe2000001006c */
[----:B------:R0:W-:Y:S01]  /*5f30*/  STL [R1], R125 ;  /* 0x0000007d01007387 */ /* 0x0001e20000100800 */
[----:B------:R-:W-:Y:S01]  /*5f40*/  FADD.FTZ R112, R113, R112 ;  /* 0x0000007071707221 */ /* 0x000fe20000010000 */
[----:B------:R-:W-:-:S02]  /*5f50*/  MOV R114, R12 ;  /* 0x0000000c00727202 */ /* 0x000fc40000000f00 */
        /* <DEDUP_REMOVED lines=20> */
.L_x_2543:
[----:B------:R-:W-:Y:S01]  /*60a0*/  FADD.FTZ R100, R100, -UR14 ;  /* 0x8000000e64647e21 */ /* 0x000fe20008010000 */
[----:B------:R-:W-:Y:S01]  /*60b0*/  FADD.FTZ R101, R101, -UR14 ;  /* 0x8000000e65657e21 */ /* 0x000fe20008010000 */
[----:B------:R-:W-:Y:S01]  /*60c0*/  FMUL.FTZ R113, R114, R6 ;  /* 0x0000000672717220 */ /* 0x000fe20000410000 */
[----:B------:R-:W-:Y:S01]  /*60d0*/  FADD.FTZ R123, R123, R114 ;  /* 0x000000727b7b7221 */ /* 0x000fe20000010000 */
[----:B------:R-:W-:Y:S01]  /*60e0*/  FFMA.FTZ R110, R116, R114, R110 ;  /* 0x00000072746e7223 */ /* 0x000fe2000001006e */
[----:B------:R-:W-:Y:S01]  /*60f0*/  FMUL.FTZ R115, R100, UR25 ;  /* 0x0000001964737c20 */ /* 0x000fe20008410000 */
[----:B------:R-:W-:Y:S01]  /*6100*/  FMUL.FTZ R114, R101, UR25 ;  /* 0x0000001965727c20 */ /* 0x000fe20008410000 */
[----:B------:R-:W-:Y:S01]  /*6110*/  FFMA.FTZ R108, R116, R113, R108 ;  /* 0x00000071746c7223 */ /* 0x000fe2000001006c */
[----:B------:R-:W-:Y:S01]  /*6120*/  FADD.FTZ R112, R112, R113 ;  /* 0x0000007170707221 */ /* 0x000fe20000010000 */
[----:B------:R-:W-:Y:S01]  /*6130*/  FMUL.FTZ R113, R111, R7 ;  /* 0x000000076f717220 */ /* 0x000fe20000410000 */
[----:B------:R2:W-:Y:S01]  /*6140*/  STL [R1+0xc], R115 ;  /* 0x00000c7301007387 */ /* 0x0005e20000100800 */
[----:B------:R-:W-:Y:S01]  /*6150*/  FADD.FTZ R109, R109, R111 ;  /* 0x0000006f6d6d7221 */ /* 0x000fe20000010000 */
[C---:B------:R-:W-:Y:S01]  /*6160*/  FFMA.FTZ R122, R125.reuse, R111, R122 ;  /* 0x0000006f7d7a7223 */ /* 0x040fe2000001007a */
[----:B------:R-:W-:Y:S01]  /*6170*/  FFMA.FTZ R108, R125, R113, R108 ;  /* 0x000000717d6c7223 */ /* 0x000fe2000001006c */
[----:B------:R2:W-:Y:S01]  /*6180*/  STL [R1+0x8], R114 ;  /* 0x0000087201007387 */ /* 0x0005e20000100800 */
[----:B------:R-:W-:Y:S01]  /*6190*/  FADD.FTZ R112, R113, R112 ;  /* 0x0000007071707221 */ /* 0x000fe20000010000 */
[----:B------:R-:W-:-:S02]  /*61a0*/  MOV R111, R54 ;  /* 0x00000036006f7202 */ /* 0x000fc40000000f00 */
[----:B------:R-:W-:Y:S01]  /*61b0*/  MOV R100, R55 ;  /* 0x0000003700647202 */ /* 0x000fe20000000f00 */
[----:B------:R-:W-:Y:S06]  /*61c0*/  @!P5 BRA `(.L_x_2544) ;  /* 0x000000000048d947 */ /* 0x000fec0003800000 */
[----:B------:R-:W-:-:S04]  /*61d0*/  FFMA.FTZ R100, R115, R6, R4 ;  /* 0x0000000673647223 */ /* 0x000fc80000010004 */
[----:B------:R-:W-:-:S06]  /*61e0*/  FMUL.FTZ R101, R100, -1.4426950216293334961 ;  /* 0xbfb8aa3b64657820 */ /* 0x000fcc0000410000 */
[----:B------:R-:W3:Y:S02]  /*61f0*/  MUFU.EX2 R101, R101 ;  /* 0x0000006500657308 */ /* 0x000ee40000000800 */
[----:B---3--:R-:W-:-:S06]  /*6200*/  FADD.FTZ R101, R101, 1 ;  /* 0x3f80000065657421 */ /* 0x008fcc0000010000 */
[----:B------:R-:W3:Y:S02]  /*6210*/  MUFU.RCP R101, R101 ;  /* 0x0000006500657308 */ /* 0x000ee40000001000 */
[----:B---3--:R-:W-:Y:S01]  /*6220*/  FADD.FTZ R111, -R101, 1 ;  /* 0x3f800000656f7421 */ /* 0x008fe20000010100 */
[----:B------:R-:W-:-:S03]  /*6230*/  FMUL.FTZ R101, R54, R101 ;  /* 0x0000006536657220 */ /* 0x000fc60000410000 */
[----:B------:R-:W-:Y:S01]  /*6240*/  FFMA.FTZ R111, R100, R111, 1 ;  /* 0x3f800000646f7423 */ /* 0x000fe2000001006f */
[----:B------:R-:W-:-:S03]  /*6250*/  FFMA.FTZ R100, R114, R7, R5 ;  /* 0x0000000772647223 */ /* 0x000fc60000010005 */
[----:B------:R-:W-:Y:S01]  /*6260*/  FMUL.FTZ R111, R101, R111 ;  /* 0x0000006f656f7220 */ /* 0x000fe20000410000 */
[----:B------:R-:W-:-:S06]  /*6270*/  FMUL.FTZ R101, R100, -1.4426950216293334961 ;  /* 0xbfb8aa3b64657820 */ /* 0x000fcc0000410000 */
[----:B------:R-:W3:Y:S02]  /*6280*/  MUFU.EX2 R101, R101 ;  /* 0x0000006500657308 */ /* 0x000ee40000000800 */
[----:B---3--:R-:W-:-:S06]  /*6290*/  FADD.FTZ R101, R101, 1 ;  /* 0x3f80000065657421 */ /* 0x008fcc0000010000 */
[----:B------:R-:W3:Y:S02]  /*62a0*/  MUFU.RCP R101, R101 ;  /* 0x0000006500657308 */ /* 0x000ee40000001000 */
[----:B---3--:R-:W-:Y:S01]  /*62b0*/  FADD.FTZ R113, -R101, 1 ;  /* 0x3f80000065717421 */ /* 0x008fe20000010100 */
[----:B------:R-:W-:-:S03]  /*62c0*/  FMUL.FTZ R101, R55, R101 ;  /* 0x0000006537657220 */ /* 0x000fc60000410000 */
[----:B------:R-:W-:-:S04]  /*62d0*/  FFMA.FTZ R100, R100, R113, 1 ;  /* 0x3f80000064647423 */ /* 0x000fc80000010071 */
[----:B------:R-:W-:-:S07]  /*62e0*/  FMUL.FTZ R100, R101, R100 ;  /* 0x0000006465647220 */ /* 0x000fce0000410000 */
.L_x_2544:
        /* <DEDUP_REMOVED lines=21> */
[----:B------:R-:W4:Y:S02]  /*6440*/  MUFU.EX2 R99, R99 ;  /* 0x0000006300637308 */ /* 0x000f240000000800 */
[----:B----4-:R-:W-:-:S06]  /*6450*/  FADD.FTZ R99, R99, 1 ;  /* 0x3f80000063637421 */ /* 0x010fcc0000010000 */
[----:B------:R-:W4:Y:S02]  /*6460*/  MUFU.RCP R99, R99 ;  /* 0x0000006300637308 */ /* 0x000f240000001000 */
[----:B----4-:R-:W-:Y:S01]  /*6470*/  FADD.FTZ R100, -R99, 1 ;  /* 0x3f80000063647421 */ /* 0x010fe20000010100 */
[----:B------:R-:W-:-:S03]  /*6480*/  FMUL.FTZ R99, R52, R99 ;  /* 0x0000006334637220 */ /* 0x000fc60000410000 */
[----:B------:R-:W-:Y:S01]  /*6490*/  FFMA.FTZ R100, R98, R100, 1 ;  /* 0x3f80000062647423 */ /* 0x000fe20000010064 */
[----:B------:R-:W-:-:S03]  /*64a0*/  FFMA.FTZ R98, R111, R7, R5 ;  /* 0x000000076f627223 */ /* 0x000fc60000010005 */
[----:B------:R-:W-:Y:S01]  /*64b0*/  FMUL.FTZ R100, R99, R100 ;  /* 0x0000006463647220 */ /* 0x000fe20000410000 */
[----:B------:R-:W-:-:S06]  /*64c0*/  FMUL.FTZ R99, R98, -1.4426950216293334961 ;  /* 0xbfb8aa3b62637820 */ /* 0x000fcc0000410000 */
[----:B------:R-:W4:Y:S02]  /*64d0*/  MUFU.EX2 R99, R99 ;  /* 0x0000006300637308 */ /* 0x000f240000000800 */
[----:B----4-:R-:W-:-:S06]  /*64e0*/  FADD.FTZ R99, R99, 1 ;  /* 0x3f80000063637421 */ /* 0x010fcc0000010000 */
[----:B------:R-:W4:Y:S02]  /*64f0*/  MUFU.RCP R99, R99 ;  /* 0x0000006300637308 */ /* 0x000f240000001000 */
[----:B----4-:R-:W-:Y:S01]  /*6500*/  FADD.FTZ R101, -R99, 1 ;  /* 0x3f80000063657421 */ /* 0x010fe20000010100 */
[----:B------:R-:W-:-:S03]  /*6510*/  FMUL.FTZ R99, R53, R99 ;  /* 0x0000006335637220 */ /* 0x000fc60000410000 */
[----:B------:R-:W-:-:S04]  /*6520*/  FFMA.FTZ R98, R98, R101, 1 ;  /* 0x3f80000062627423 */ /* 0x000fc80000010065 */
[----:B------:R-:W-:-:S07]  /*6530*/  FMUL.FTZ R98, R99, R98 ;  /* 0x0000006263627220 */ /* 0x000fce0000410000 */
.L_x_2545:
        /* <DEDUP_REMOVED lines=37> */
.L_x_2546:
        /* <DEDUP_REMOVED lines=37> */
.L_x_2547:
        /* <DEDUP_REMOVED lines=37> */
.L_x_2548:
        /* <DEDUP_REMOVED lines=37> */
.L_x_2549:
        /* <DEDUP_REMOVED lines=37> */
.L_x_2550:
        /* <DEDUP_REMOVED lines=37> */
.L_x_2551:
[----:B------:R-:W-:Y:S01]  /*7320*/  FMUL.FTZ R88, R89, R6 ;  /* 0x0000000659587220 */ /* 0x000fe20000410000 */
[----:B------:R-:W-:Y:S01]  /*7330*/  FADD.FTZ R84, R84, -UR14 ;  /* 0x8000000e54547e21 */ /* 0x000fe20008010000 */
[----:B------:R-:W-:Y:S01]  /*7340*/  FADD.FTZ R85, R85, -UR14 ;  /* 0x8000000e55557e21 */ /* 0x000fe20008010000 */
[----:B------:R-:W-:Y:S01]  /*7350*/  FADD.FTZ R86, R123, R89 ;  /* 0x000000597b567221 */ /* 0x000fe20000010000 */
[----:B------:R-:W-:Y:S01]  /*7360*/  FFMA.FTZ R108, R91, R88, R108 ;  /* 0x000000585b6c7223 */ /* 0x000fe2000001006c */
[----:B------:R-:W-:Y:S01]  /*7370*/  FADD.FTZ R112, R112, R88 ;  /* 0x0000005870707221 */ /* 0x000fe20000010000 */
[----:B------:R-:W-:Y:S01]  /*7380*/  FMUL.FTZ R88, R87, R7 ;  /* 0x0000000757587220 */ /* 0x000fe20000410000 */
[----:B------:R-:W-:Y:S01]  /*7390*/  FADD.FTZ R109, R109, R87 ;  /* 0x000000576d6d7221 */ /* 0x000fe20000010000 */
[----:B------:R-:W-:Y:S01]  /*73a0*/  FFMA.FTZ R122, R90, R87, R122 ;  /* 0x000000575a7a7223 */ /* 0x000fe2000001007a */
[----:B0-----:R-:W-:Y:S01]  /*73b0*/  FMUL.FTZ R125, R84, UR25 ;  /* 0x00000019547d7c20 */ /* 0x001fe20008410000 */
[----:B------:R-:W-:Y:S01]  /*73c0*/  FFMA.FTZ R110, R91, R89, R110 ;  /* 0x000000595b6e7223 */ /* 0x000fe2000001006e */
[----:B------:R-:W-:Y:S01]  /*73d0*/  FFMA.FTZ R108, R90, R88, R108 ;  /* 0x000000585a6c7223 */ /* 0x000fe2000001006c */
[----:B------:R-:W-:Y:S01]  /*73e0*/  FADD.FTZ R112, R88, R112 ;  /* 0x0000007058707221 */ /* 0x000fe20000010000 */
[----:B------:R-:W-:Y:S01]  /*73f0*/  FMUL.FTZ R123, R85, UR25 ;  /* 0x00000019557b7c20 */ /* 0x000fe20008410000 */
        /* <DEDUP_REMOVED lines=21> */
.L_x_2552:
[----:B------:R-:W-:Y:S01]  /*7550*/  FMUL.FTZ R85, R87, R6 ;  /* 0x0000000657557220 */ /* 0x000fe20000410000 */
[----:B------:R-:W-:Y:S01]  /*7560*/  FADD.FTZ R62, R62, -UR14 ;  /* 0x8000000e3e3e7e21 */ /* 0x000fe20008010000 */
[----:B------:R-:W-:Y:S01]  /*7570*/  FADD.FTZ R63, R63, -UR14 ;  /* 0x8000000e3f3f7e21 */ /* 0x000fe20008010000 */
[----:B------:R-:W-:Y:S01]  /*7580*/  FADD.FTZ R109, R109, R84 ;  /* 0x000000546d6d7221 */ /* 0x000fe20000010000 */
[----:B------:R-:W-:Y:S01]  /*7590*/  FFMA.FTZ R108, R125, R85, R108 ;  /* 0x000000557d6c7223 */ /* 0x000fe2000001006c */
[----:B------:R-:W-:Y:S01]  /*75a0*/  FADD.FTZ R112, R112, R85 ;  /* 0x0000005570707221 */ /* 0x000fe20000010000 */
[----:B------:R-:W-:Y:S01]  /*75b0*/  FMUL.FTZ R85, R84, R7 ;  /* 0x0000000754557220 */ /* 0x000fe20000410000 */
[C---:B------:R-:W-:Y:S01]  /*75c0*/  FFMA.FTZ R84, R123.reuse, R84, R122 ;  /* 0x000000547b547223 */ /* 0x040fe2000001007a */
[----:B------:R-:W-:Y:S01]  /*75d0*/  FMUL.FTZ R122, R62, UR25 ;  /* 0x000000193e7a7c20 */ /* 0x000fe20008410000 */
[----:B------:R-:W-:Y:S01]  /*75e0*/  FADD.FTZ R86, R86, R87 ;  /* 0x0000005756567221 */ /* 0x000fe20000010000 */
[----:B------:R-:W-:Y:S01]  /*75f0*/  FFMA.FTZ R108, R123, R85, R108 ;  /* 0x000000557b6c7223 */ /* 0x000fe2000001006c */
[----:B------:R-:W-:Y:S01]  /*7600*/  FADD.FTZ R112, R85, R112 ;  /* 0x0000007055707221 */ /* 0x000fe20000010000 */
[----:B------:R-:W-:Y:S01]  /*7610*/  FFMA.FTZ R110, R125, R87, R110 ;  /* 0x000000577d6e7223 */ /* 0x000fe2000001006e */
        /* <DEDUP_REMOVED lines=22> */
.L_x_2553:
        /* <DEDUP_REMOVED lines=11> */
[----:B------:R-:W-:Y:S01]  /*7830*/  FFMA.FTZ R108, R117, R63, R108 ;  /* 0x0000003f756c7223 */ /* 0x000fe2000001006c */
[----:B------:R-:W-:Y:S01]  /*7840*/  FADD.FTZ R112, R63, R112 ;  /* 0x000000703f707221 */ /* 0x000fe20000010000 */
[----:B--2---:R-:W-:Y:S01]  /*7850*/  FMUL.FTZ R115, R61, UR25 ;  /* 0x000000193d737c20 */ /* 0x004fe20008410000 */
        /* <DEDUP_REMOVED lines=21> */
.L_x_2554:
        /* <DEDUP_REMOVED lines=13> */
[----:B---3--:R-:W-:Y:S01]  /*7a80*/  FMUL.FTZ R113, R59, UR25 ;  /* 0x000000193b717c20 */ /* 0x008fe20008410000 */
        /* <DEDUP_REMOVED lines=21> */
.L_x_2555:
[----:B------:R-:W-:Y:S01]  /*7be0*/  FMUL.FTZ R59, R60, R6 ;  /* 0x000000063c3b7220 */ /* 0x000fe20000410000 */
[----:B------:R-:W-:Y:S01]  /*7bf0*/  FADD.FTZ R102, R102, -UR14 ;  /* 0x8000000e66667e21 */ /* 0x000fe20008010000 */
[----:B------:R-:W-:Y:S01]  /*7c00*/  FADD.FTZ R103, R103, -UR14 ;  /* 0x8000000e67677e21 */ /* 0x000fe20008010000 */
[----:B------:R-:W-:Y:S01]  /*7c10*/  FADD.FTZ R86, R86, R60 ;  /* 0x0000003c56567221 */ /* 0x000fe20000010000 */
[----:B------:R-:W-:Y:S01]  /*7c20*/  FFMA.FTZ R108, R114, R59, R108 ;  /* 0x0000003b726c7223 */ /* 0x000fe2000001006c */
[----:B------:R-:W-:Y:S01]  /*7c30*/  FADD.FTZ R112, R112, R59 ;  /* 0x0000003b70707221 */ /* 0x000fe20000010000 */
[----:B------:R-:W-:Y:S01]  /*7c40*/  FMUL.FTZ R59, R58, R7 ;  /* 0x000000073a3b7220 */ /* 0x000fe20000410000 */
[----:B------:R-:W-:Y:S01]  /*7c50*/  FFMA.FTZ R110, R114, R60, R110 ;  /* 0x0000003c726e7223 */ /* 0x000fe2000001006e */
[----:B------:R-:W-:Y:S01]  /*7c60*/  FADD.FTZ R109, R109, R58 ;  /* 0x0000003a6d6d7221 */ /* 0x000fe20000010000 */
[C---:B------:R-:W-:Y:S01]  /*7c70*/  FFMA.FTZ R84, R113.reuse, R58, R84 ;  /* 0x0000003a71547223 */ /* 0x040fe20000010054 */
[----:B------:R-:W-:Y:S01]  /*7c80*/  FFMA.FTZ R108, R113, R59, R108 ;  /* 0x0000003b716c7223 */ /* 0x000fe2000001006c */
[----:B------:R-:W-:Y:S01]  /*7c90*/  FADD.FTZ R59, R59, R112 ;  /* 0x000000703b3b7221 */ /* 0x000fe20000010000 */
[----:B------:R-:W-:Y:S01]  /*7ca0*/  FMUL.FTZ R112, R102, UR25 ;  /* 0x0000001966707c20 */ /* 0x000fe20008410000 */
        /* <DEDUP_REMOVED lines=22> */
.L_x_2556:
[----:B------:R-:W-:Y:S01]  /*7e10*/  FMUL.FTZ R61, R58, R6 ;  /* 0x000000063a3d7220 */ /* 0x000fe20000410000 */
[----:B------:R-:W-:Y:S01]  /*7e20*/  FADD.FTZ R56, R56, -UR14 ;  /* 0x8000000e38387e21 */ /* 0x000fe20008010000 */
[----:B------:R-:W-:Y:S01]  /*7e30*/  FMUL.FTZ R62, R60, R7 ;  /* 0x000000073c3e7220 */ /* 0x000fe20000410000 */
[----:B------:R-:W-:Y:S01]  /*7e40*/  FADD.FTZ R57, R57, -UR14 ;  /* 0x8000000e39397e21 */ /* 0x000fe20008010000 */
[----:B------:R-:W-:Y:S01]  /*7e50*/  FFMA.FTZ R108, R112, R61, R108 ;  /* 0x0000003d706c7223 */ /* 0x000fe2000001006c */
[----:B------:R-:W-:Y:S01]  /*7e60*/  FADD.FTZ R61, R59, R61 ;  /* 0x0000003d3b3d7221 */ /* 0x000fe20000010000 */
[----:B------:R-:W-:Y:S01]  /*7e70*/  FADD.FTZ R86, R86, R58 ;  /* 0x0000003a56567221 */ /* 0x000fe20000010000 */
[----:B------:R-:W-:Y:S01]  /*7e80*/  FFMA.FTZ R58, R112, R58, R110 ;  /* 0x0000003a703a7223 */ /* 0x000fe2000001006e */
[----:B------:R-:W-:Y:S01]  /*7e90*/  FADD.FTZ R59, R109, R60 ;  /* 0x0000003c6d3b7221 */ /* 0x000fe20000010000 */
[C---:B------:R-:W-:Y:S01]  /*7ea0*/  FFMA.FTZ R84, R111.reuse, R60, R84 ;  /* 0x0000003c6f547223 */ /* 0x040fe20000010054 */
[----:B------:R-:W-:Y:S01]  /*7eb0*/  FMUL.FTZ R110, R56, UR25 ;  /* 0x00000019386e7c20 */ /* 0x000fe20008410000 */
        /* <DEDUP_REMOVED lines=24> */
.L_x_2557:
[----:B------:R-:W-:Y:S01]  /*8040*/  FMUL.FTZ R57, R60, R6 ;  /* 0x000000063c397220 */ /* 0x000fe20000410000 */
[----:B------:R-:W-:Y:S01]  /*8050*/  FADD.FTZ R59, R59, R56 ;  /* 0x000000383b3b7221 */ /* 0x000fe20000010000 */
[----:B------:R-:W-:Y:S01]  /*8060*/  FFMA.FTZ R84, R109, R56, R84 ;  /* 0x000000386d547223 */ /* 0x000fe20000010054 */
[----:B------:R-:W-:Y:S01]  /*8070*/  FADD.FTZ R103, R119, -UR14 ;  /* 0x8000000e77677e21 */ /* 0x000fe20008010000 */
[----:B------:R-:W-:Y:S01]  /*8080*/  FFMA.FTZ R108, R110, R57, R108 ;  /* 0x000000396e6c7223 */ /* 0x000fe2000001006c */
[----:B------:R-:W-:Y:S01]  /*8090*/  FADD.FTZ R61, R61, R57 ;  /* 0x000000393d3d7221 */ /* 0x000fe20000010000 */
[----:B------:R-:W-:Y:S01]  /*80a0*/  FMUL.FTZ R57, R56, R7 ;  /* 0x0000000738397220 */ /* 0x000fe20000410000 */
[----:B------:R-:W-:Y:S01]  /*80b0*/  FADD.FTZ R86, R86, R60 ;  /* 0x0000003c56567221 */ /* 0x000fe20000010000 */
[----:B------:R-:W-:Y:S01]  /*80c0*/  FFMA.FTZ R58, R110, R60, R58 ;  /* 0x0000003c6e3a7223 */ /* 0x000fe2000001003a */
[----:B------:R-:W-:Y:S01]  /*80d0*/  FMUL.FTZ R103, R103, UR25 ;  /* 0x0000001967677c20 */ /* 0x000fe20008410000 */
[----:B------:R-:W-:Y:S01]  /*80e0*/  FFMA.FTZ R56, R109, R57, R108 ;  /* 0x000000396d387223 */ /* 0x000fe2000001006c */
[----:B------:R-:W-:Y:S01]  /*80f0*/  FADD.FTZ R108, R118, -UR14 ;  /* 0x8000000e766c7e21 */ /* 0x000fe20008010000 */
[----:B------:R-:W-:Y:S01]  /*8100*/  FADD.FTZ R61, R57, R61 ;  /* 0x0000003d393d7221 */ /* 0x000fe20000010000 */
[----:B------:R-:W-:-:S02]  /*8110*/  MOV R62, R10 ;  /* 0x0000000a003e7202 */ /* 0x000fc40000000f00 */
[----:B------:R-:W-:Y:S01]  /*8120*/  FMUL.FTZ R108, R108, UR25 ;  /* 0x000000196c6c7c20 */ /* 0x000fe20008410000 */
        /* <DEDUP_REMOVED lines=20> */
.L_x_2558:
[----:B------:R-:W-:Y:S01]  /*8270*/  FMUL.FTZ R60, R62, R6 ;  /* 0x000000063e3c7220 */ /* 0x000fe20000410000 */
[----:B------:R-:W-:Y:S01]  /*8280*/  FADD.FTZ R102, R120, -UR14 ;  /* 0x8000000e78667e21 */ /* 0x000fe20008010000 */
[----:B----4-:R-:W-:Y:S01]  /*8290*/  FADD.FTZ R101, R121, -UR14 ;  /* 0x8000000e79657e21 */ /* 0x010fe20008010000 */
[----:B------:R-:W-:Y:S01]  /*82a0*/  FADD.FTZ R86, R86, R62 ;  /* 0x0000003e56567221 */ /* 0x000fe20000010000 */
[C---:B------:R-:W-:Y:S01]  /*82b0*/  FFMA.FTZ R56, R108.reuse, R60, R56 ;  /* 0x0000003c6c387223 */ /* 0x040fe20000010038 */
        /* <DEDUP_REMOVED lines=30> */
.L_x_2559:
        /* <DEDUP_REMOVED lines=8> */
[----:B------:R-:W-:Y:S01]  /*8520*/  FADD.FTZ R86, R86, R62 ;  /* 0x0000003e56567221 */ /* 0x000fe20000010000 */
[----:B------:R-:W-:Y:S01]  /*8530*/  FFMA.FTZ R58, R102, R62, R58 ;  /* 0x0000003e663a7223 */ /* 0x000fe2000001003a */
        /* <DEDUP_REMOVED lines=25> */
.L_x_2560:
        /* <DEDUP_REMOVED lines=35> */
.L_x_2561:
[----:B------:R-:W2:Y:S04]  /*8900*/  LDL.LU R87, [R1+0x68] ;  /* 0x0000680001577983 */ /* 0x000ea80000300800 */
[----:B------:R-:W3:Y:S01]  /*8910*/  LDL.LU R85, [R1+0x6c] ;  /* 0x00006c0001557983 */ /* 0x000ee20000300800 */
        /* <DEDUP_REMOVED lines=10> */
[----:B------:R-:W-:Y:S02]  /*89c0*/  MOV R61, R74 ;  /* 0x0000004a003d7202 */ /* 0x000fe40000000f00 */
[----:B------:R-:W-:Y:S01]  /*89d0*/  MOV R62, R75 ;  /* 0x0000004b003e7202 */ /* 0x000fe20000000f00 */
[----:B--2---:R-:W-:Y:S01]  /*89e0*/  FADD.FTZ R94, R87, -UR14 ;  /* 0x8000000e575e7e21 */ /* 0x004fe20008010000 */
[----:B---3--:R-:W-:-:S03]  /*89f0*/  FADD.FTZ R93, R85, -UR14 ;  /* 0x8000000e555d7e21 */ /* 0x008fc60008010000 */
        /* <DEDUP_REMOVED lines=21> */
.L_x_2562:
[----:B------:R-:W2:Y:S04]  /*8b50*/  LDL.LU R85, [R1+0x70] ;  /* 0x0000700001557983 */ /* 0x000ea80000300800 */
[----:B------:R-:W3:Y:S01]  /*8b60*/  LDL.LU R84, [R1+0x74] ;  /* 0x0000740001547983 */ /* 0x000ee20000300800 */
[----:B------:R-:W-:Y:S01]  /*8b70*/  FMUL.FTZ R63, R61, R6 ;  /* 0x000000063d3f7220 */ /* 0x000fe20000410000 */
[----:B------:R-:W-:Y:S01]  /*8b80*/  FADD.FTZ R118, R56, R61 ;  /* 0x0000003d38767221 */ /* 0x000fe20000010000 */
[----:B------:R-:W-:Y:S01]  /*8b90*/  FFMA.FTZ R107, R94, R61, R57 ;  /* 0x0000003d5e6b7223 */ /* 0x000fe20000010039 */
[----:B------:R-:W-:Y:S01]  /*8ba0*/  FMUL.FTZ R56, R62, R7 ;  /* 0x000000073e387220 */ /* 0x000fe20000410000 */
[----:B------:R-:W-:Y:S01]  /*8bb0*/  FFMA.FTZ R57, R94, R63, R59 ;  /* 0x0000003f5e397223 */ /* 0x000fe2000001003b */
[----:B------:R-:W-:Y:S01]  /*8bc0*/  FADD.FTZ R60, R60, R63 ;  /* 0x0000003f3c3c7221 */ /* 0x000fe20000010000 */
[----:B------:R-:W-:Y:S01]  /*8bd0*/  FADD.FTZ R106, R58, R62 ;  /* 0x0000003e3a6a7221 */ /* 0x000fe20000010000 */
[C---:B------:R-:W-:Y:S01]  /*8be0*/  FFMA.FTZ R105, R93.reuse, R62, R105 ;  /* 0x0000003e5d697223 */ /* 0x040fe20000010069 */
[----:B------:R-:W-:Y:S01]  /*8bf0*/  FFMA.FTZ R57, R93, R56, R57 ;  /* 0x000000385d397223 */ /* 0x000fe20000010039 */
[----:B------:R-:W-:Y:S01]  /*8c00*/  FADD.FTZ R58, R56, R60 ;  /* 0x0000003c383a7221 */ /* 0x000fe20000010000 */
[----:B------:R-:W-:-:S02]  /*8c10*/  MOV R56, R72 ;  /* 0x0000004800387202 */ /* 0x000fc40000000f00 */
        /* <DEDUP_REMOVED lines=24> */
.L_x_2563:
[----:B------:R-:W2:Y:S04]  /*8da0*/  LDL.LU R61, [R1+0x78] ;  /* 0x00007800013d7983 */ /* 0x000ea80000300800 */
[----:B------:R-:W3:Y:S01]  /*8db0*/  LDL.LU R60, [R1+0x7c] ;  /* 0x00007c00013c7983 */ /* 0x000ee20000300800 */
[----:B------:R-:W-:Y:S01]  /*8dc0*/  FMUL.FTZ R59, R56, R6 ;  /* 0x00000006383b7220 */ /* 0x000fe20000410000 */
[----:B------:R-:W-:Y:S02]  /*8dd0*/  MOV R63, R70 ;  /* 0x00000046003f7202 */ /* 0x000fe40000000f00 */
[----:B------:R-:W-:Y:S01]  /*8de0*/  MOV R62, R71 ;  /* 0x00000047003e7202 */ /* 0x000fe20000000f00 */
[----:B------:R-:W-:Y:S01]  /*8df0*/  FFMA.FTZ R57, R92, R59, R57 ;  /* 0x0000003b5c397223 */ /* 0x000fe20000010039 */
[----:B------:R-:W-:Y:S01]  /*8e00*/  FADD.FTZ R58, R58, R59 ;  /* 0x0000003b3a3a7221 */ /* 0x000fe20000010000 */
[----:B------:R-:W-:-:S04]  /*8e10*/  FMUL.FTZ R59, R104, R7 ;  /* 0x00000007683b7220 */ /* 0x000fc80000410000 */
[----:B------:R-:W-:Y:S01]  /*8e20*/  FFMA.FTZ R57, R89, R59, R57 ;  /* 0x0000003b59397223 */ /* 0x000fe20000010039 */
[----:B------:R-:W-:Y:S01]  /*8e30*/  FADD.FTZ R58, R59, R58 ;  /* 0x0000003a3b3a7221 */ /* 0x000fe20000010000 */
        /* <DEDUP_REMOVED lines=23> */
.L_x_2564:
[----:B------:R-:W2:Y:S04]  /*8fb0*/  LDL.LU R61, [R1+0xa0] ;  /* 0x0000a000013d7983 */ /* 0x000ea80000300800 */
[----:B------:R-:W3:Y:S01]  /*8fc0*/  LDL.LU R60, [R1+0xa4] ;  /* 0x0000a400013c7983 */ /* 0x000ee20000300800 */
[----:B------:R-:W-:-:S04]  /*8fd0*/  FMUL.FTZ R59, R63, R6 ;  /* 0x000000063f3b7220 */ /* 0x000fc80000410000 */
[----:B------:R-:W-:Y:S01]  /*8fe0*/  FFMA.FTZ R57, R88, R59, R57 ;  /* 0x0000003b58397223 */ /* 0x000fe20000010039 */
[----:B------:R-:W-:Y:S01]  /*8ff0*/  FADD.FTZ R58, R58, R59 ;  /* 0x0000003b3a3a7221 */ /* 0x000fe20000010000 */
[----:B------:R-:W-:-:S04]  /*9000*/  FMUL.FTZ R59, R62, R7 ;  /* 0x000000073e3b7220 */ /* 0x000fc80000410000 */
[----:B------:R-:W-:Y:S01]  /*9010*/  FFMA.FTZ R57, R87, R59, R57 ;  /* 0x0000003b57397223 */ /* 0x000fe20000010039 */
[----:B------:R-:W-:Y:S01]  /*9020*/  FADD.FTZ R58, R59, R58 ;  /* 0x0000003a3b3a7221 */ /* 0x000fe20000010000 */
[----:B--2---:R-:W-:Y:S01]  /*9030*/  FADD.FTZ R86, R61, -UR14 ;  /* 0x8000000e3d567e21 */ /* 0x004fe20008010000 */
[----:B------:R-:W-:Y:S01]  /*9040*/  MOV R61, R68 ;  /* 0x00000044003d7202 */ /* 0x000fe20000000f00 */
[----:B---3--:R-:W-:Y:S02]  /*9050*/  FADD.FTZ R85, R60, -UR14 ;  /* 0x8000000e3c557e21 */ /* 0x008fe40008010000 */
[----:B------:R-:W-:Y:S01]  /*9060*/  FMUL.FTZ R86, R86, UR25 ;  /* 0x0000001956567c20 */ /* 0x000fe20008410000 */
[----:B------:R-:W-:Y:S01]  /*9070*/  MOV R60, R69 ;  /* 0x00000045003c7202 */ /* 0x000fe20000000f00 */
        /* <DEDUP_REMOVED lines=20> */
.L_x_2565:
        /* <DEDUP_REMOVED lines=33> */
.L_x_2566:
[----:B------:R-:W2:Y:S01]  /*93d0*/  LDL R119, [R1+0x13c] ;  /* 0x00013c0001777983 */ /* 0x000ea20000100800 */
[----:B------:R-:W-:Y:S01]  /*93e0*/  FMUL.FTZ R90, R57, R6 ;  /* 0x00000006395a7220 */ /* 0x000fe20000410000 */
[----:B------:R-:W-:Y:S01]  /*93f0*/  FMUL.FTZ R91, R59, R7 ;  /* 0x000000073b5b7220 */ /* 0x000fe20000410000 */
[----:B------:R-:W0:Y:S01]  /*9400*/  S2UR UR7, SR_CgaCtaId ;  /* 0x00000000000779c3 */ /* 0x000e220000008800 */
[----:B------:R-:W3:Y:S01]  /*9410*/  S2R R120, SR_LANEID ;  /* 0x0000000000787919 */ /* 0x000ee20000000000 */
[----:B------:R-:W-:Y:S01]  /*9420*/  FFMA.FTZ R58, R100, R90, R58 ;  /* 0x0000005a643a7223 */ /* 0x000fe2000001003a */
[----:B------:R-:W-:Y:S01]  /*9430*/  FADD.FTZ R84, R84, R90 ;  /* 0x0000005a54547221 */ /* 0x000fe20000010000 */
[----:B------:R-:W-:Y:S01]  /*9440*/  UMOV UR6, 0x400 ;  /* 0x0000040000067882 */ /* 0x000fe20000000000 */
[----:B------:R-:W-:Y:S01]  /*9450*/  BSSY B0, `(.L_x_2567) ;  /* 0x000005c000007945 */ /* 0x000fe20003800000 */
[----:B------:R-:W-:Y:S01]  /*9460*/  FFMA.FTZ R90, R99, R91, R58 ;  /* 0x0000005b635a7223 */ /* 0x000fe2000001003a */
[----:B------:R-:W-:Y:S01]  /*9470*/  FADD.FTZ R91, R91, R84 ;  /* 0x000000545b5b7221 */ /* 0x000fe20000010000 */
[----:B------:R-:W-:-:S03]  /*9480*/  UIADD3 UR5, UR6, 0xa0, URZ ;  /* 0x000000a006057890 */ /* 0x000fc6000fffe03f */
[----:B------:R-:W-:Y:S04]  /*9490*/  SHFL.DOWN PT, R58, R90, 0x1, 0x1f ;  /* 0x08201f005a3a7f89 */ /* 0x000fe800000e0000 */
[----:B------:R-:W4:Y:S01]  /*94a0*/  SHFL.DOWN PT, R84, R91, 0x1, 0x1f ;  /* 0x08201f005b547f89 */ /* 0x000f2200000e0000 */
[----:B0-----:R-:W-:Y:S01]  /*94b0*/  ULEA UR5, UR7, UR5, 0x18 ;  /* 0x0000000507057291 */ /* 0x001fe2000f8ec03f */
[----:B---3--:R-:W-:-:S13]  /*94c0*/  ISETP.GT.AND P5, PT, R120, 0x1e, PT ;  /* 0x0000001e7800780c */ /* 0x008fda0003fa4270 */
[----:B----4-:R-:W-:Y:S01]  /*94d0*/  @!P5 FADD.FTZ R91, R91, R84 ;  /* 0x000000545b5bd221 */ /* 0x010fe20000010000 */
[----:B------:R-:W-:Y:S01]  /*94e0*/  @!P5 FADD.FTZ R90, R90, R58 ;  /* 0x0000003a5a5ad221 */ /* 0x000fe20000010000 */
[----:B------:R-:W-:-:S03]  /*94f0*/  ISETP.GT.AND P5, PT, R120, 0x1d, PT ;  /* 0x0000001d7800780c */ /* 0x000fc60003fa4270 */
[----:B------:R-:W0:Y:S04]  /*9500*/  SHFL.DOWN PT, R84, R91, 0x2, 0x1f ;  /* 0x08401f005b547f89 */ /* 0x000e2800000e0000 */
[----:B------:R-:W3:Y:S06]  /*9510*/  SHFL.DOWN PT, R58, R90, 0x2, 0x1f ;  /* 0x08401f005a3a7f89 */ /* 0x000eec00000e0000 */
[----:B0-----:R-:W-:Y:S01]  /*9520*/  @!P5 FADD.FTZ R91, R91, R84 ;  /* 0x000000545b5bd221 */ /* 0x001fe20000010000 */
[----:B---3--:R-:W-:-:S04]  /*9530*/  @!P5 FADD.FTZ R90, R90, R58 ;  /* 0x0000003a5a5ad221 */ /* 0x008fc80000010000 */
[----:B------:R-:W0:Y:S01]  /*9540*/  SHFL.DOWN PT, R84, R91, 0x4, 0x1f ;  /* 0x08801f005b547f89 */ /* 0x000e2200000e0000 */
[----:B------:R-:W-:-:S03]  /*9550*/  ISETP.GT.AND P5, PT, R120, 0x1b, PT ;  /* 0x0000001b7800780c */ /* 0x000fc60003fa4270 */
[----:B------:R-:W3:Y:S10]  /*9560*/  SHFL.DOWN PT, R58, R90, 0x4, 0x1f ;  /* 0x08801f005a3a7f89 */ /* 0x000ef400000e0000 */
        /* <DEDUP_REMOVED lines=11> */
[----:B------:R-:W-:Y:S01]  /*9620*/  FADD.FTZ R84, R118, R56 ;  /* 0x0000003876547221 */ /* 0x000fe20000010000 */
[----:B------:R-:W-:Y:S01]  /*9630*/  FFMA.FTZ R56, R92, R56, R107 ;  /* 0x000000385c387223 */ /* 0x000fe2000001006b */
[----:B---3--:R-:W-:Y:S01]  /*9640*/  @!P5 FADD.FTZ R90, R90, R58 ;  /* 0x0000003a5a5ad221 */ /* 0x008fe20000010000 */
[----:B------:R-:W-:Y:S01]  /*9650*/  FADD.FTZ R58, R106, R104 ;  /* 0x000000686a3a7221 */ /* 0x000fe20000010000 */
[----:B------:R-:W-:Y:S01]  /*9660*/  FFMA.FTZ R104, R89, R104, R105 ;  /* 0x0000006859687223 */ /* 0x000fe20000010069 */
[----:B------:R-:W-:Y:S01]  /*9670*/  FADD.FTZ R84, R84, R63 ;  /* 0x0000003f54547221 */ /* 0x000fe20000010000 */
[----:B------:R-:W-:Y:S01]  /*9680*/  FFMA.FTZ R56, R88, R63, R56 ;  /* 0x0000003f58387223 */ /* 0x000fe20000010038 */
[----:B------:R-:W-:Y:S01]  /*9690*/  FADD.FTZ R58, R58, R62 ;  /* 0x0000003e3a3a7221 */ /* 0x000fe20000010000 */
[----:B------:R-:W-:Y:S01]  /*96a0*/  FFMA.FTZ R104, R87, R62, R104 ;  /* 0x0000003e57687223 */ /* 0x000fe20000010068 */
[----:B------:R-:W-:Y:S01]  /*96b0*/  ISETP.NE.AND P5, PT, R120, RZ, PT ;  /* 0x000000ff7800720c */ /* 0x000fe20003fa5270 */
        /* <DEDUP_REMOVED lines=8> */
[----:B-----5:R-:W-:-:S05]  /*9740*/  LEA R84, R0, UR5, 0x4 ;  /* 0x0000000500547c11 */ /* 0x020fca000f8e20ff */
[----:B------:R0:W-:Y:S04]  /*9750*/  STS.128 [R84], R56 ;  /* 0x0000003854007388 */ /* 0x0001e80000000c00 */
        /* <DEDUP_REMOVED lines=43> */
.L_x_2568:
[----:B------:R-:W-:Y:S05]  /*9a10*/  BSYNC B0 ;  /* 0x0000000000007941 */ /* 0x000fea0003800000 */
.L_x_2567:
        /* <DEDUP_REMOVED lines=41> */
.L_x_2570:
[----:B------:R-:W-:Y:S05]  /*9cb0*/  BSYNC B0 ;  /* 0x0000000000007941 */ /* 0x000fea0003800000 */
.L_x_2569:
[----:B------:R-:W0:Y:S01]  /*9cc0*/  LDC.64 R62, c[0x0][0x268] ;  /* 0x00009a00ff3e7b82 */ /* 0x000e220000000a00 */
[----:B------:R-:W-:Y:S01]  /*9cd0*/  MOV R60, UR16 ;  /* 0x00000010003c7c02 */ /* 0x000fe20008000f00 */
[----:B------:R-:W-:Y:S03]  /*9ce0*/  BSSY B0, `(.L_x_2571) ;  /* 0x0000011000007945 */ /* 0x000fe60003800000 */
[----:B------:R-:W-:-:S05]  /*9cf0*/  LEA R60, R60, R0, 0x6 ;  /* 0x000000003c3c7211 */ /* 0x000fca00078e30ff */
        /* <DEDUP_REMOVED lines=15> */
.L_x_2572:
[----:B------:R-:W-:Y:S05]  /*9df0*/  BSYNC B0 ;  /* 0x0000000000007941 */ /* 0x000fea0003800000 */
.L_x_2571:
[----:B------:R-:W-:Y:S02]  /*9e00*/  ULDC UR16, c[0x0][0xc] ;  /* 0x0000030000107ab9 */ /* 0x000fe40000000800 */
[----:B------:R-:W-:-:S06]  /*9e10*/  UISETP.GE.U32.AND UP0, UPT, UR16, 0x2, UPT ;  /* 0x000000021000788c */ /* 0x000fcc000bf06070 */
[----:B------:R-:W-:-:S13]  /*9e20*/  PLOP3.LUT P6, PT, PT, PT, UP0, 0x40, 0x0 ;  /* 0x000000000000781c */ /* 0x000fda0003fce808 */
[----:B------:R-:W-:Y:S05]  /*9e30*/  @P6 BRA `(.L_x_2573) ;  /* 0x0000001800906947 */ /* 0x000fea0003800000 */
[----:B------:R-:W2:Y:S01]  /*9e40*/  S2UR UR14, SR_CTAID.Y ;  /* 0x00000000000e79c3 */ /* 0x000ea20000002600 */
[----:B------:R-:W-:Y:S01]  /*9e50*/  ULOP3.LUT UR5, UR4, 0x1, URZ, 0xc0, !UPT ;  /* 0x0000000104057892 */ /* 0x000fe2000f8ec03f */
[----:B------:R-:W-:Y:S01]  /*9e60*/  ULDC UR15, c[0x0][0x10] ;  /* 0x00000400000f7ab9 */ /* 0x000fe20000000800 */
[----:B------:R-:W-:Y:S02]  /*9e70*/  ULDC.64 UR18, c[0x0][0x260] ;  /* 0x0000980000127ab9 */ /* 0x000fe40000000a00 */
[----:B------:R-:W-:-:S04]  /*9e80*/  UIMAD UR5, UR5, UR15, URZ ;  /* 0x0000000f050572a4 */ /* 0x000fc8000f8e023f */
[----:B------:R-:W-:Y:S02]  /*9e90*/  UIMAD UR6, UR5, UR16, URZ ;  /* 0x00000010050672a4 */ /* 0x000fe4000f8e023f */
[----:B--2---:R-:W-:Y:S02]  /*9ea0*/  UIADD3 UR20, UR5, UR14, URZ ;  /* 0x0000000e05147290 */ /* 0x004fe4000fffe03f */
[----:B------:R-:W-:-:S03]  /*9eb0*/  USHF.L.U32 UR5, UR6, 0x1, URZ ;  /* 0x0000000106057899 */ /* 0x000fc6000800063f */
[----:B------:R-:W-:Y:S02]  /*9ec0*/  ULDC.64 UR6, c[0x0][0x258] ;  /* 0x0000960000067ab9 */ /* 0x000fe40000000a00 */
[----:B------:R-:W-:Y:S02]  /*9ed0*/  UIMAD.WIDE.U32 UR20, UR20, 0x4, UR6 ;  /* 0x00000004141478a5 */ /* 0x000fe4000f8e0006 */
[----:B------:R-:W-:Y:S01]  /*9ee0*/  UIMAD.WIDE UR6, UR5, 0x4, UR18 ;  /* 0x00000004050678a5 */ /* 0x000fe2000f8e0212 */
[----:B------:R-:W-:Y:S11]  /*9ef0*/  @P5 BRA `(.L_x_2574) ;  /* 0x0000000000805947 */ /* 0x000ff60003800000 */
[----:B0-----:R-:W0:Y:S01]  /*9f00*/  S2R R59, SR_LANEID ;  /* 0x00000000003b7919 */ /* 0x001e220000000000 */
[----:B------:R-:W-:Y:S01]  /*9f10*/  UIMAD UR18, UR13, UR15, UR14 ;  /* 0x0000000f0d1272a4 */ /* 0x000fe2000f8e020e */
[----:B------:R-:W-:Y:S01]  /*9f20*/  VOTEU.ANY UR17, UPT, PT ;  /* 0x0000000000117886 */ /* 0x000fe200038e0100 */
[----:B------:R-:W-:Y:S02]  /*9f30*/  ULOP3.LUT UP0, URZ, UR4, 0x2, URZ, 0xc0, !UPT ;  /* 0x00000002043f7892 */ /* 0x000fe4000f80c03f */
[----:B------:R-:W-:Y:S01]  /*9f40*/  UIMAD.WIDE.U32 UR18, UR18, 0x8, UR6 ;  /* 0x00000008121278a5 */ /* 0x000fe2000f8e0006 */
[----:B------:R-:W-:Y:S02]  /*9f50*/  UMOV UR5, 0x1 ;  /* 0x0000000100057882 */ /* 0x000fe40000000000 */
[----:B------:R-:W-:-:S03]  /*9f60*/  USEL UR5, UR5, 0xffffffff, !UP0 ;  /* 0xffffffff05057887 */ /* 0x000fc6000c000000 */
[----:B------:R-:W-:Y:S01]  /*9f70*/  MOV R56, UR18 ;  /* 0x0000001200387c02 */ /* 0x000fe20008000f00 */
[----:B------:R-:W-:Y:S01]  /*9f80*/  UPOPC UR18, UR17 ;  /* 0x00000011001272bf */ /* 0x000fe20008000000 */
[----:B------:R-:W-:Y:S01]  /*9f90*/  MOV R57, UR19 ;  /* 0x0000001300397c02 */ /* 0x000fe20008000f00 */
[----:B------:R-:W-:Y:S02]  /*9fa0*/  UFLO.U32 UR17, UR17 ;  /* 0x00000011001172bd */ /* 0x000fe400080e0000 */
[----:B------:R-:W-:Y:S02]  /*9fb0*/  UIMAD UR5, UR5, UR18, URZ ;  /* 0x00000012050572a4 */ /* 0x000fe4000f8e023f */
[----:B------:R2:W-:Y:S04]  /*9fc0*/  STG.E.64 desc[UR22][R56.64], R90 ;  /* 0x0000005a38007986 */ /* 0x0005e8000c101b16 */
[----:B------:R-:W-:-:S02]  /*9fd0*/  MOV R58, UR5 ;  /* 0x00000005003a7c02 */ /* 0x000fc40008000f00 */
[----:B0-----:R-:W-:Y:S02]  /*9fe0*/  ISETP.EQ.U32.AND P6, PT, R59, UR17, PT ;  /* 0x000000113b007c0c */ /* 0x001fe4000bfc2070 */
[----:B--2---:R-:W-:Y:S02]  /*9ff0*/  MOV R56, UR20 ;  /* 0x0000001400387c02 */ /* 0x004fe40008000f00 */
[----:B------:R-:W-:-:S09]  /*a000*/  MOV R57, UR21 ;  /* 0x0000001500397c02 */ /* 0x000fd20008000f00 */
        /* <DEDUP_REMOVED lines=8> */
.L_x_2575:
[----:B------:R-:W-:Y:S02]  /*a090*/  MOV R56, UR20 ;  /* 0x0000001400387c02 */ /* 0x000fe40008000f00 */
[----:B------:R-:W-:-:S05]  /*a0a0*/  MOV R57, UR21 ;  /* 0x0000001500397c02 */ /* 0x000fca0008000f00 */
[----:B------:R-:W2:Y:S04]  /*a0b0*/  LDG.E.STRONG.GPU R56, desc[UR22][R56.64] ;  /* 0x0000001638387981 */ /* 0x000ea8000c1ef900 */
[----:B--2---:R-:W-:Y:S01]  /*a0c0*/  CCTL.IVALL ;  /* 0x00000000ff00798f */ /* 0x004fe20002000000 */
[----:B------:R-:W-:Y:S05]  /*a0d0*/  YIELD ;  /* 0x0000000000007946 */ /* 0x000fea0003800000 */
[----:B------:R-:W-:-:S13]  /*a0e0*/  ISETP.NE.AND P6, PT, R56, R58, PT ;  /* 0x0000003a3800720c */ /* 0x000fda0003fc5270 */
[----:B------:R-:W-:Y:S05]  /*a0f0*/  @P6 BRA `(.L_x_2575) ;  /* 0xfffffffc00e46947 */ /* 0x000fea000383ffff */
.L_x_2574:
        /* <DEDUP_REMOVED lines=9> */
[----:B------:R-:W-:Y:S01]  /*a190*/  ULOP3.LUT UR17, UR16, 0x3, URZ, 0xc0, !UPT ;  /* 0x0000000310117892 */ /* 0x000fe2000f8ec03f */
[----:B------:R-:W-:-:S03]  /*a1a0*/  UMOV UR5, URZ ;  /* 0x0000003f00057c82 */ /* 0x000fc60008000000 */
[----:B------:R-:W-:-:S06]  /*a1b0*/  UIADD3 UR17, -UR17, UR16, URZ ;  /* 0x0000001011117290 */ /* 0x000fcc000fffe13f */
        /* <DEDUP_REMOVED lines=11> */
[----:B------:R-:W2:Y:S01]  /*a270*/  S2UR UR18, SR_CTAID.X ;  /* 0x00000000001279c3 */ /* 0x000ea20000002500 */
[----:B------:R-:W-:Y:S02]  /*a280*/  PLOP3.LUT P6, PT, PT, PT, PT, 0x8, 0x0 ;  /* 0x000000000000781c */ /* 0x000fe40003fce170 */
[----:B------:R-:W-:-:S11]  /*a290*/  LOP3.LUT R3, R3, 0xfffffffe, RZ, 0xc0, !PT ;  /* 0xfffffffe03037812 */ /* 0x000fd600078ec0ff */
[----:B------:R-:W-:-:S07]  /*a2a0*/  @P6 LOP3.LUT R3, R3, 0x1, RZ, 0xfc, !PT ;  /* 0x0000000103036812 */ /* 0x000fce00078efcff */
.L_x_2579:
[----:B0-----:R-:W-:-:S04]  /*a2b0*/  MOV R56, UR13 ;  /* 0x0000000d00387c02 */ /* 0x001fc80008000f00 */
[----:B------:R-:W-:-:S13]  /*a2c0*/  ISETP.EQ.OR P6, PT, R56, UR5, P5 ;  /* 0x0000000538007c0c */ /* 0x000fda000afc2670 */
[----:B------:R-:W-:-:S05]  /*a2d0*/  VOTEU.ALL UP0, P6 ;  /* 0x00000000003f7886 */ /* 0x000fca0003000000 */
[----:B------:R-:W-:-:S04]  /*a2e0*/  @!UP0 UIMAD UR20, UR15, UR5, UR14 ;  /* 0x000000050f1482a4 */ /* 0x000fc8000f8e020e */
[----:B------:R-:W-:-:S06]  /*a2f0*/  @!UP0 UIMAD.WIDE.U32 UR20, UR20, 0x8, UR6 ;  /* 0x00000008141488a5 */ /* 0x000fcc000f8e0006 */
[----:B------:R-:W-:Y:S02]  /*a300*/  MOV R56, UR20 ;  /* 0x0000001400387c02 */ /* 0x000fe40008000f00 */
[----:B------:R-:W-:-:S06]  /*a310*/  MOV R57, UR21 ;  /* 0x0000001500397c02 */ /* 0x000fcc0008000f00 */
[----:B------:R-:W3:Y:S01]  /*a320*/  @!P6 LDG.E.64 R56, desc[UR22][R56.64] ;  /* 0x000000163838e981 */ /* 0x000ee2000c1e1b00 */
[----:B------:R-:W-:Y:S01]  /*a330*/  UIADD3 UR20, UR5, 0x1, URZ ;  /* 0x0000000105147890 */ /* 0x000fe2000fffe03f */
[----:B--2---:R-:W-:Y:S01]  /*a340*/  UMOV UR13, UR18 ;  /* 0x00000012000d7c82 */ /* 0x004fe20008000000 */
[----:B---3--:R-:W-:Y:S01]  /*a350*/  @!P6 FADD.FTZ R90, R90, R56 ;  /* 0x000000385a5ae221 */ /* 0x008fe20000010000 */
[----:B------:R-:W-:Y:S01]  /*a360*/  MOV R56, UR13 ;  /* 0x0000000d00387c02 */ /* 0x000fe20008000f00 */
[----:B------:R-:W-:-:S03]  /*a370*/  @!P6 FADD.FTZ R91, R91, R57 ;  /* 0x000000395b5be221 */ /* 0x000fc60000010000 */
[----:B------:R-:W-:-:S13]  /*a380*/  ISETP.EQ.OR P6, PT, R56, UR20, P5 ;  /* 0x0000001438007c0c */ /* 0x000fda000afc2670 */
[----:B------:R-:W-:-:S05]  /*a390*/  VOTEU.ALL UP0, P6 ;  /* 0x00000000003f7886 */ /* 0x000fca0003000000 */
[----:B------:R-:W-:-:S04]  /*a3a0*/  @!UP0 UIMAD UR20, UR15, UR20, UR14 ;  /* 0x000000140f1482a4 */ /* 0x000fc8000f8e020e */
[----:B------:R-:W-:-:S06]  /*a3b0*/  @!UP0 UIMAD.WIDE.U32 UR20, UR20, 0x8, UR6 ;  /* 0x00000008141488a5 */ /* 0x000fcc000f8e0006 */
[----:B------:R-:W-:Y:S02]  /*a3c0*/  MOV R58, UR20 ;  /* 0x00000014003a7c02 */ /* 0x000fe40008000f00 */
[----:B------:R-:W-:-:S06]  /*a3d0*/  MOV R59, UR21 ;  /* 0x00000015003b7c02 */ /* 0x000fcc0008000f00 */
[----:B------:R-:W2:Y:S01]  /*a3e0*/  @!P6 LDG.E.64 R58, desc[UR22][R58.64] ;  /* 0x000000163a3ae981 */ /* 0x000ea2000c1e1b00 */
[----:B------:R-:W-:Y:S01]  /*a3f0*/  UIADD3 UR20, UR5, 0x2, URZ ;  /* 0x0000000205147890 */ /* 0x000fe2000fffe03f */
[----:B--2---:R-:W-:Y:S01]  /*a400*/  @!P6 FADD.FTZ R90, R90, R58 ;  /* 0x0000003a5a5ae221 */ /* 0x004fe20000010000 */
[----:B------:R-:W-:-:S04]  /*a410*/  @!P6 FADD.FTZ R91, R91, R59 ;  /* 0x0000003b5b5be221 */ /* 0x000fc80000010000 */
        /* <DEDUP_REMOVED lines=144> */
.L_x_2578:
[----:B------:R-:W-:-:S06]  /*ad20*/  UISETP.GT.AND UP0, UPT, UR17, 0x4, UPT ;  /* 0x000000041100788c */ /* 0x000fcc000bf04270 */
[----:B------:R-:W-:-:S13]  /*ad30*/  PLOP3.LUT P6, PT, PT, PT, UP0, 0x40, 0x0 ;  /* 0x000000000000781c */ /* 0x000fda0003fce808 */
[----:B------:R-:W-:Y:S05]  /*ad40*/  @P6 BRA `(.L_x_2580) ;  /* 0x0000000400586947 */ /* 0x000fea0003800000 */
[----:B0-----:R-:W-:-:S04]  /*ad50*/  MOV R58, UR13 ;  /* 0x0000000d003a7c02 */ /* 0x001fc80008000f00 */
        /* <DEDUP_REMOVED lines=85> */
.L_x_2580:
[----:B------:R-:W-:-:S04]  /*b2b0*/  LOP3.LUT P6, RZ, R3, 0x1, RZ, 0xc0, !PT ;  /* 0x0000000103ff7812 */ /* 0x000fc800078cc0ff */
[----:B------:R-:W-:-:S13]  /*b2c0*/  ISETP.NE.OR P6, PT, RZ, UR17, P6 ;  /* 0x00000011ff007c0c */ /* 0x000fda000b7c5670 */
[----:B------:R-:W-:Y:S05]  /*b2d0*/  @!P6 BRA `(.L_x_2576) ;  /* 0x0000000000c4e947 */ /* 0x000fea0003800000 */
.L_x_2577:
[----:B------:R-:W2:Y:S01]  /*b2e0*/  S2UR UR20, SR_CTAID.X ;  /* 0x00000000001479c3 */ /* 0x000ea20000002500 */
[----:B------:R-:W-:Y:S01]  /*b2f0*/  NOP ;  /* 0x0000000000007918 */ /* 0x000fe20000000000 */
.L_x_2581:
        /* <DEDUP_REMOVED lines=9> */
[----:B--2---:R-:W-:Y:S02]  /*b390*/  UMOV UR13, UR20 ;  /* 0x00000014000d7c82 */ /* 0x004fe40008000000 */
[----:B------:R-:W-:Y:S01]  /*b3a0*/  MOV R58, UR13 ;  /* 0x0000000d003a7c02 */ /* 0x000fe20008000f00 */
[----:B---3--:R-:W-:Y:S01]  /*b3b0*/  @!P6 FADD.FTZ R90, R90, R56 ;  /* 0x000000385a5ae221 */ /* 0x008fe20000010000 */
[----:B------:R-:W-:Y:S02]  /*b3c0*/  @!P6 FADD.FTZ R91, R91, R57 ;  /* 0x000000395b5be221 */ /* 0x000fe40000010000 */
        /* <DEDUP_REMOVED lines=34> */
.L_x_2576:
[----:B------:R-:W-:-:S06]  /*b5f0*/  ULOP3.LUT UP0, UR18, UR16, 0x3, URZ, 0xc0, !UPT ;  /* 0x0000000310127892 */ /* 0x000fcc000f80c03f */
[----:B------:R-:W-:-:S13]  /*b600*/  PLOP3.LUT P6, PT, PT, PT, UP0, 0x40, 0x0 ;  /* 0x000000000000781c */ /* 0x000fda0003fce808 */
[----:B------:R-:W-:Y:S05]  /*b610*/  @P6 BRA `(.L_x_2573) ;  /* 0x0000000000986947 */ /* 0x000fea0003800000 */
[----:B0-----:R-:W-:Y:S01]  /*b620*/  MOV R56, UR13 ;  /* 0x0000000d00387c02 */ /* 0x001fe20008000f00 */
[----:B------:R-:W-:Y:S03]  /*b630*/  BSSY B0, `(.L_x_2582) ;  /* 0x000000a000007945 */ /* 0x000fe60003800000 */
[----:B------:R-:W-:-:S13]  /*b640*/  ISETP.EQ.OR P6, PT, R56, UR5, P5 ;  /* 0x0000000538007c0c */ /* 0x000fda000afc2670 */
[----:B------:R-:W-:Y:S05]  /*b650*/  @P6 BRA `(.L_x_2583) ;  /* 0x00000000001c6947 */ /* 0x000fea0003800000 */
[----:B------:R-:W-:-:S04]  /*b660*/  UIMAD UR16, UR15, UR5, UR14 ;  /* 0x000000050f1072a4 */ /* 0x000fc8000f8e020e */
[----:B------:R-:W-:-:S06]  /*b670*/  UIMAD.WIDE.U32 UR16, UR16, 0x8, UR6 ;  /* 0x00000008101078a5 */ /* 0x000fcc000f8e0006 */
[----:B------:R-:W-:Y:S02]  /*b680*/  MOV R56, UR16 ;  /* 0x0000001000387c02 */ /* 0x000fe40008000f00 */
[----:B------:R-:W-:-:S06]  /*b690*/  MOV R57, UR17 ;  /* 0x0000001100397c02 */ /* 0x000fcc0008000f00 */
[----:B------:R-:W2:Y:S02]  /*b6a0*/  LDG.E.64 R56, desc[UR22][R56.64] ;  /* 0x0000001638387981 */ /* 0x000ea4000c1e1b00 */
[----:B--2---:R-:W-:Y:S01]  /*b6b0*/  FADD.FTZ R90, R90, R56 ;  /* 0x000000385a5a7221 */ /* 0x004fe20000010000 */
[----:B------:R-:W-:-:S07]  /*b6c0*/  FADD.FTZ R91, R91, R57 ;  /* 0x000000395b5b7221 */ /* 0x000fce0000010000 */
.L_x_2583:
[----:B------:R-:W-:Y:S05]  /*b6d0*/  BSYNC B0 ;  /* 0x0000000000007941 */ /* 0x000fea0003800000 */
.L_x_2582:
[----:B------:R-:W-:-:S06]  /*b6e0*/  UISETP.NE.AND UP0, UPT, UR18, 0x1, UPT ;  /* 0x000000011200788c */ /* 0x000fcc000bf05270 */
[----:B------:R-:W-:-:S13]  /*b6f0*/  PLOP3.LUT P6, PT, PT, PT, UP0, 0x40, 0x0 ;  /* 0x000000000000781c */ /* 0x000fda0003fce808 */
[----:B------:R-:W-:Y:S05]  /*b700*/  @P6 BRA `(.L_x_2573) ;  /* 0x00000000005c6947 */ /* 0x000fea0003800000 */
[----:B------:R-:W-:Y:S01]  /*b710*/  UIADD3 UR16, UR5, 0x1, URZ ;  /* 0x0000000105107890 */ /* 0x000fe2000fffe03f */
[----:B------:R-:W-:-:S05]  /*b720*/  MOV R58, UR13 ;  /* 0x0000000d003a7c02 */ /* 0x000fca0008000f00 */
        /* <DEDUP_REMOVED lines=10> */
[----:B------:R-:W-:Y:S02]  /*b7d0*/  ISETP.EQ.OR P6, PT, R58, UR5, P5 ;  /* 0x000000053a007c0c */ /* 0x000fe4000afc2670 */
[----:B------:R-:W-:-:S04]  /*b7e0*/  MOV R56, UR18 ;  /* 0x0000001200387c02 */ /* 0x000fc80008000f00 */
[----:B------:R-:W-:-:S13]  /*b7f0*/  ISETP.EQ.OR P6, PT, R56, 0x2, P6 ;  /* 0x000000023800780c */ /* 0x000fda00037c2670 */
[----:B------:R-:W-:-:S05]  /*b800*/  VOTEU.ALL UP0, P6 ;  /* 0x00000000003f7886 */ /* 0x000fca0003000000 */
[----:B------:R-:W-:-:S04]  /*b810*/  @!UP0 UIMAD UR14, UR5, UR15, UR14 ;  /* 0x0000000f050e82a4 */ /* 0x000fc8000f8e020e */
[----:B------:R-:W-:-:S06]  /*b820*/  @!UP0 UIMAD.WIDE.U32 UR6, UR14, 0x8, UR6 ;  /* 0x000000080e0688a5 */ /* 0x000fcc000f8e0006 */
[----:B------:R-:W-:Y:S02]  /*b830*/  MOV R56, UR6 ;  /* 0x0000000600387c02 */ /* 0x000fe40008000f00 */
[----:B------:R-:W-:-:S06]  /*b840*/  MOV R57, UR7 ;  /* 0x0000000700397c02 */ /* 0x000fcc0008000f00 */
[----:B------:R-:W2:Y:S02]  /*b850*/  @!P6 LDG.E.64 R56, desc[UR22][R56.64] ;  /* 0x000000163838e981 */ /* 0x000ea4000c1e1b00 */
[----:B--2---:R-:W-:Y:S01]  /*b860*/  @!P6 FADD.FTZ R90, R90, R56 ;  /* 0x000000385a5ae221 */ /* 0x004fe20000010000 */
[----:B------:R-:W-:-:S07]  /*b870*/  @!P6 FADD.FTZ R91, R91, R57 ;  /* 0x000000395b5be221 */ /* 0x000fce0000010000 */
.L_x_2573:
[----:B0-----:R0:W5:Y:S04]  /*b880*/  LDL R58, [R1+0x5c] ;  /* 0x00005c00013a7983 */ /* 0x0011680000100800 */
[----:B------:R0:W5:Y:S01]  /*b890*/  LDL R59, [R1+0x60] ;  /* 0x00006000013b7983 */ /* 0x0001620000100800 */
[----:B------:R-:W2:Y:S01]  /*b8a0*/  S2UR UR6, SR_CgaCtaId ;  /* 0x00000000000679c3 */ /* 0x000ea20000008800 */
[----:B------:R-:W-:Y:S01]  /*b8b0*/  UMOV UR5, 0x400 ;  /* 0x0000040000057882 */ /* 0x000fe20000000000 */
[----:B------:R-:W-:Y:S01]  /*b8c0*/  ISETP.NE.AND P6, PT, RZ, UR24, PT ;  /* 0x00000018ff007c0c */ /* 0x000fe2000bfc5270 */
[----:B--2---:R-:W-:-:S03]  /*b8d0*/  ULEA UR5, UR6, UR5, 0x18 ;  /* 0x0000000506057291 */ /* 0x004fc6000f8ec03f */
[----:B------:R-:W-:-:S06]  /*b8e0*/  ULDC UR6, c[0x0][0x2bc] ;  /* 0x0000af0000067ab9 */ /* 0x000fcc0000000800 */
[----:B------:R-:W-:Y:S01]  /*b8f0*/  @!P5 STS.64 [UR5+0x98], R90 ;  /* 0x0000985aff00d988 */ /* 0x000fe20008000a05 */
[----:B------:R-:W-:Y:S06]  /*b900*/  BAR.SYNC.DEFER_BLOCKING 0x0 ;  /* 0x0000000000007b1d */ /* 0x000fec0000010000 */
[----:B------:R-:W2:Y:S02]  /*b910*/  LDS.64 R56, [UR5+0x98] ;  /* 0x00009805ff387984 */ /* 0x000ea40008000a00 */
[----:B--2---:R-:W-:Y:S01]  /*b920*/  FMUL.FTZ R56, R56, UR6 ;  /* 0x0000000638387c20 */ /* 0x004fe20008410000 */
[----:B------:R-:W-:-:S04]  /*b930*/  FMUL.FTZ R57, R57, UR6 ;  /* 0x0000000639397c20 */ /* 0x000fc80008410000 */
[----:B------:R-:W-:Y:S02]  /*b940*/  R2UR UR5, R56 ;  /* 0x00000000380572ca */ /* 0x000fe400000e0000 */
[----:B------:R-:W-:Y:S01]  /*b950*/  R2UR UR6, R57 ;  /* 0x00000000390672ca */ /* 0x000fe200000e0000 */
[----:B0-----:R-:W-:-:S14]  /*b960*/  @!P6 BRA `(.L_x_2584) ;  /* 0x000000000048e947 */ /* 0x001fdc0003800000 */
        /* <DEDUP_REMOVED lines=18> */
.L_x_2584:
[----:B------:R-:W-:Y:S01]  /*ba90*/  LOP3.LUT P5, RZ, R3, 0x1000, RZ, 0xc0, !PT ;  /* 0x0000100003ff7812 */ /* 0x000fe200078ac0ff */
[----:B------:R-:W-:-:S12]  /*baa0*/  BSSY B0, `(.L_x_2585) ;  /* 0x0000016000007945 */ /* 0x000fd80003800000 */
[----:B------:R-:W-:Y:S05]  /*bab0*/  @P5 BRA `(.L_x_2586) ;  /* 0x0000000000505947 */ /* 0x000fea0003800000 */
[----:B------:R-:W2:Y:S01]  /*bac0*/  LDL.LU R57, [R1+0xf0] ;  /* 0x0000f00001397983 */ /* 0x000ea20000300800 */
[----:B------:R-:W-:Y:S01]  /*bad0*/  MOV R56, UR5 ;  /* 0x0000000500387c02 */ /* 0x000fe20008000f00 */
[----:B------:R-:W-:-:S04]  /*bae0*/  ULDC.64 UR14, c[0x0][0x288] ;  /* 0x0000a200000e7ab9 */ /* 0x000fc80000000a00 */
[----:B-----5:R-:W-:-:S04]  /*baf0*/  FFMA.FTZ R56, R58, R56, UR6 ;  /* 0x000000063a387e23 */ /* 0x020fc80008010038 */
[----:B------:R-:W-:Y:S01]  /*bb00*/  FFMA.FTZ R58, R6, R28, -R56 ;  /* 0x0000001c063a7223 */ /* 0x000fe20000010838 */
[----:B------:R-:W-:Y:S02]  /*bb10*/  MOV R28, UR5 ;  /* 0x00000005001c7c02 */ /* 0x000fe40008000f00 */
[----:B------:R-:W-:-:S03]  /*bb20*/  MOV R56, R82 ;  /* 0x0000005200387202 */ /* 0x000fc60000000f00 */
[----:B------:R-:W-:-:S04]  /*bb30*/  FFMA.FTZ R28, R59, R28, UR6 ;  /* 0x000000063b1c7e23 */ /* 0x000fc8000801001c */
        /* <DEDUP_REMOVED lines=10> */
[----:B------:R-:W-:-:S05]  /*bbe0*/  FMUL.FTZ R56, R58, UR25 ;  /* 0x000000193a387c20 */ /* 0x000fca0008410000 */
[----:B------:R0:W-:Y:S03]  /*bbf0*/  STG.E.64 desc[UR22][R28.64], R56 ;  /* 0x000000381c007986 */ /* 0x0001e6000c101b16 */
.L_x_2586:
[----:B------:R-:W-:Y:S05]  /*bc00*/  BSYNC B0 ;  /* 0x0000000000007941 */ /* 0x000fea0003800000 */
.L_x_2585:
[----:B0-----:R0:W5:Y:S02]  /*bc10*/  LDL R56, [R1+0x84] ;  /* 0x0000840001387983 */ /* 0x0011640000100800 */
[----:B-----5:R-:W2:Y:S02]  /*bc20*/  LDC R58, c[0x0][0x2ac] ;  /* 0x0000ab00ff3a7b82 */ /* 0x020ea40000000800 */
[----:B------:R0:W5:Y:S01]  /*bc30*/  LDL R57, [R1+0x8c] ;  /* 0x00008c0001397983 */ /* 0x0001620000100800 */
[----:B------:R-:W-:-:S13]  /*bc40*/  ISETP.NE.AND P5, PT, RZ, UR24, PT ;  /* 0x00000018ff007c0c */ /* 0x000fda000bfa5270 */
[----:B0-----:R-:W-:Y:S05]  /*bc50*/  @!P5 BRA `(.L_x_2587) ;  /* 0x000000000048d947 */ /* 0x001fea0003800000 */
        /* <DEDUP_REMOVED lines=18> */
.L_x_2587:
[----:B------:R-:W-:Y:S01]  /*bd80*/  LOP3.LUT P5, RZ, R3, 0x800, RZ, 0xc0, !PT ;  /* 0x0000080003ff7812 */ /* 0x000fe200078ac0ff */
[----:B------:R-:W-:-:S12]  /*bd90*/  BSSY B0, `(.L_x_2588) ;  /* 0x0000017000007945 */ /* 0x000fd80003800000 */
[----:B------:R-:W-:Y:S05]  /*bda0*/  @P5 BRA `(.L_x_2589) ;  /* 0x0000000000545947 */ /* 0x000fea0003800000 */
[----:B------:R-:W3:Y:S01]  /*bdb0*/  LDL.LU R29, [R1+0xf4] ;  /* 0x0000f400011d7983 */ /* 0x000ee20000300800 */
[----:B------:R-:W-:Y:S01]  /*bdc0*/  MOV R28, UR5 ;  /* 0x00000005001c7c02 */ /* 0x000fe20008000f00 */
[----:B------:R-:W-:Y:S02]  /*bdd0*/  ULDC.64 UR14, c[0x0][0x288] ;  /* 0x0000a200000e7ab9 */ /* 0x000fe40000000a00 */
[----:B------:R-:W4:Y:S02]  /*bde0*/  LDL.LU R59, [R1+0x9c] ;  /* 0x00009c00013b7983 */ /* 0x000f240000300800 */
[----:B------:R-:W-:-:S04]  /*bdf0*/  FFMA.FTZ R28, R56, R28, UR6 ;  /* 0x00000006381c7e23 */ /* 0x000fc8000801001c */
[----:B------:R-:W-:Y:S01]  /*be00*/  FFMA.FTZ R56, R6, R26, -R28 ;  /* 0x0000001a06387223 */ /* 0x000fe2000001081c */
[----:B------:R-:W-:Y:S02]  /*be10*/  MOV R26, UR5 ;  /* 0x00000005001a7c02 */ /* 0x000fe40008000f00 */
[----:B------:R-:W-:-:S03]  /*be20*/  MOV R28, R82 ;  /* 0x00000052001c7202 */ /* 0x000fc60000000f00 */
[----:B-----5:R-:W-:-:S04]  /*be30*/  FFMA.FTZ R26, R57, R26, UR6 ;  /* 0x00000006391a7e23 */ /* 0x020fc8000801001a */
[----:B------:R-:W-:Y:S01]  /*be40*/  FFMA.FTZ R57, R7, R27, -R26 ;  /* 0x0000001b07397223 */ /* 0x000fe2000001081a */
[----:B---3--:R-:W-:Y:S01]  /*be50*/  IMAD R26, R29, UR14, RZ ;  /* 0x0000000e1d1a7c24 */ /* 0x008fe2000f8e02ff */
[----:B------:R-:W-:-:S03]  /*be60*/  MOV R29, R81 ;  /* 0x00000051001d7202 */ /* 0x000fc60000000f00 */
[C---:B----4-:R-:W-:Y:S02]  /*be70*/  IMAD R26, R59.reuse, UR15, R26 ;  /* 0x0000000f3b1a7c24 */ /* 0x050fe4000f8e021a */
        /* <DEDUP_REMOVED lines=8> */
.L_x_2589:
[----:B------:R-:W-:Y:S05]  /*bf00*/  BSYNC B0 ;  /* 0x0000000000007941 */ /* 0x000fea0003800000 */
.L_x_2588:
[----:B0-----:R0:W5:Y:S04]  /*bf10*/  LDL R28, [R1+0x64] ;  /* 0x00006400011c7983 */ /* 0x0011680000100800 */
[----:B------:R0:W5:Y:S01]  /*bf20*/  LDL R29, [R1+0x88] ;  /* 0x00008800011d7983 */ /* 0x0001620000100800 */
[----:B------:R-:W-:-:S13]  /*bf30*/  ISETP.NE.AND P5, PT, RZ, UR24, PT ;  /* 0x00000018ff007c0c */ /* 0x000fda000bfa5270 */
[----:B0-----:R-:W-:Y:S05]  /*bf40*/  @!P5 BRA `(.L_x_2590) ;  /* 0x000000000048d947 */ /* 0x001fea0003800000 */
        /* <DEDUP_REMOVED lines=18> */
.L_x_2590:
[----:B------:R-:W-:Y:S01]  /*c070*/  LOP3.LUT P5, RZ, R3, 0x400, RZ, 0xc0, !PT ;  /* 0x0000040003ff7812 */ /* 0x000fe200078ac0ff */
[----:B------:R-:W-:-:S12]  /*c080*/  BSSY B0, `(.L_x_2591) ;  /* 0x0000017000007945 */ /* 0x000fd80003800000 */
[----:B------:R-:W-:Y:S05]  /*c090*/  @P5 BRA `(.L_x_2592) ;  /* 0x0000000000545947 */ /* 0x000fea0003800000 */
[----:B------:R-:W3:Y:S01]  /*c0a0*/  LDL.LU R27, [R1+0xf8] ;  /* 0x0000f800011b7983 */ /* 0x000ee20000300800 */
[----:B------:R-:W-:Y:S01]  /*c0b0*/  MOV R26, UR5 ;  /* 0x00000005001a7c02 */ /* 0x000fe20008000f00 */
[----:B------:R-:W-:Y:S02]  /*c0c0*/  ULDC.64 UR14, c[0x0][0x288] ;  /* 0x0000a200000e7ab9 */ /* 0x000fe40000000a00 */
[----:B------:R-:W4:Y:S02]  /*c0d0*/  LDL.LU R56, [R1+0xb0] ;  /* 0x0000b00001387983 */ /* 0x000f240000300800 */
[----:B-----5:R-:W-:-:S04]  /*c0e0*/  FFMA.FTZ R26, R28, R26, UR6 ;  /* 0x000000061c1a7e23 */ /* 0x020fc8000801001a */
[----:B------:R-:W-:Y:S01]  /*c0f0*/  FFMA.FTZ R28, R6, R24, -R26 ;  /* 0x00000018061c7223 */ /* 0x000fe2000001081a */
[----:B------:R-:W-:Y:S02]  /*c100*/  MOV R24, UR5 ;  /* 0x0000000500187c02 */ /* 0x000fe40008000f00 */
[----:B------:R-:W-:-:S03]  /*c110*/  MOV R26, R82 ;  /* 0x00000052001a7202 */ /* 0x000fc60000000f00 */
[----:B------:R-:W-:-:S04]  /*c120*/  FFMA.FTZ R24, R29, R24, UR6 ;  /* 0x000000061d187e23 */ /* 0x000fc80008010018 */
        /* <DEDUP_REMOVED lines=12> */
.L_x_2592:
[----:B------:R-:W-:Y:S05]  /*c1f0*/  BSYNC B0 ;  /* 0x0000000000007941 */ /* 0x000fea0003800000 */
.L_x_2591:
[----:B-----5:R3:W5:Y:S04]  /*c200*/  LDL R28, [R1+0x90] ;  /* 0x00009000011c7983 */ /* 0x0207680000100800 */
[----:B------:R3:W5:Y:S01]  /*c210*/  LDL R29, [R1+0x98] ;  /* 0x00009800011d7983 */ /* 0x0007620000100800 */
[----:B------:R-:W-:Y:S01]  /*c220*/  ISETP.NE.AND P5, PT, RZ, UR24, PT ;  /* 0x00000018ff007c0c */ /* 0x000fe2000bfa5270 */
[----:B------:R-:W-:Y:S01]  /*c230*/  ULDC.64 UR14, c[0x0][0x290] ;  /* 0x0000a400000e7ab9 */ /* 0x000fe20000000a00 */
[----:B0-----:R-:W-:-:S05]  /*c240*/  SHF.R.U32.HI R26, RZ, 0x6, R0 ;  /* 0x00000006ff1a7819 */ /* 0x001fca0000011600 */
[----:B--2---:R-:W-:-:S05]  /*c250*/  IMAD R26, R58, UR13, R26 ;  /* 0x0000000d3a1a7c24 */ /* 0x004fca000f8e021a */
[----:B------:R-:W-:Y:S01]  /*c260*/  IADD3 R27, R26, 0xc8, RZ ;  /* 0x000000c81a1b7810 */ /* 0x000fe20007ffe0ff */
[----:B---3--:R-:W-:Y:S06]  /*c270*/  @!P5 BRA `(.L_x_2593) ;  /* 0x000000000048d947 */ /* 0x008fec0003800000 */
        /* <DEDUP_REMOVED lines=18> */
.L_x_2593:
[----:B------:R-:W-:Y:S01]  /*c3a0*/  LOP3.LUT P5, RZ, R3, 0x200, RZ, 0xc0, !PT ;  /* 0x0000020003ff7812 */ /* 0x000fe200078ac0ff */
[----:B------:R-:W-:-:S12]  /*c3b0*/  BSSY B0, `(.L_x_2594) ;  /* 0x0000017000007945 */ /* 0x000fd80003800000 */
[----:B------:R-:W-:Y:S05]  /*c3c0*/  @P5 BRA `(.L_x_2595) ;  /* 0x0000000000545947 */ /* 0x000fea0003800000 */
[----:B------:R-:W2:Y:S01]  /*c3d0*/  LDL.LU R25, [R1+0xfc] ;  /* 0x0000fc0001197983 */ /* 0x000ea20000300800 */
[----:B------:R-:W-:Y:S01]  /*c3e0*/  MOV R24, UR5 ;  /* 0x0000000500187c02 */ /* 0x000fe20008000f00 */
[----:B------:R-:W-:Y:S02]  /*c3f0*/  ULDC.64 UR16, c[0x0][0x288] ;  /* 0x0000a20000107ab9 */ /* 0x000fe40000000a00 */
[----:B------:R-:W3:Y:S02]  /*c400*/  LDL.LU R56, [R1+0xb4] ;  /* 0x0000b40001387983 */ /* 0x000ee40000300800 */
        /* <DEDUP_REMOVED lines=8> */
[C---:B---3--:R-:W-:Y:S02]  /*c490*/  IMAD R22, R56.reuse, UR17, R22 ;  /* 0x0000001138167c24 */ /* 0x048fe4000f8e0216 */
        /* <DEDUP_REMOVED lines=8> */
.L_x_2595:
[----:B------:R-:W-:Y:S05]  /*c520*/  BSYNC B0 ;  /* 0x0000000000007941 */ /* 0x000fea0003800000 */
.L_x_2594:
        /* <DEDUP_REMOVED lines=22> */
.L_x_2596:
[----:B------:R-:W-:Y:S01]  /*c690*/  LOP3.LUT P5, RZ, R3, 0x100, RZ, 0xc0, !PT ;  /* 0x0000010003ff7812 */ /* 0x000fe200078ac0ff */
[----:B------:R-:W-:-:S12]  /*c6a0*/  BSSY B0, `(.L_x_2597) ;  /* 0x0000017000007945 */ /* 0x000fd80003800000 */
[----:B------:R-:W-:Y:S05]  /*c6b0*/  @P5 BRA `(.L_x_2598) ;  /* 0x0000000000545947 */ /* 0x000fea0003800000 */
[----:B------:R-:W2:Y:S01]  /*c6c0*/  LDL.LU R23, [R1+0x100] ;  /* 0x0001000001177983 */ /* 0x000ea20000300800 */
[----:B------:R-:W-:Y:S01]  /*c6d0*/  MOV R22, UR5 ;  /* 0x0000000500167c02 */ /* 0x000fe20008000f00 */
[----:B------:R-:W-:Y:S02]  /*c6e0*/  ULDC.64 UR16, c[0x0][0x288] ;  /* 0x0000a20000107ab9 */ /* 0x000fe40000000a00 */
[----:B-----5:R-:W3:Y:S02]  /*c6f0*/  LDL.LU R28, [R1+0xbc] ;  /* 0x0000bc00011c7983 */ /* 0x020ee40000300800 */
[----:B------:R-:W-:-:S04]  /*c700*/  FFMA.FTZ R22, R24, R22, UR6 ;  /* 0x0000000618167e23 */ /* 0x000fc80008010016 */
        /* <DEDUP_REMOVED lines=16> */
.L_x_2598:
[----:B------:R-:W-:Y:S05]  /*c810*/  BSYNC B0 ;  /* 0x0000000000007941 */ /* 0x000fea0003800000 */
.L_x_2597:
        /* <DEDUP_REMOVED lines=22> */
.L_x_2599:
        /* <DEDUP_REMOVED lines=24> */
.L_x_2601:
[----:B------:R-:W-:Y:S05]  /*cb00*/  BSYNC B0 ;  /* 0x0000000000007941 */ /* 0x000fea0003800000 */
.L_x_2600:
        /* <DEDUP_REMOVED lines=22> */
.L_x_2602:
[----:B------:R-:W-:Y:S04]  /*cc70*/  BSSY B0, `(.L_x_2603) ;  /* 0x0000017000007945 */ /* 0x000fe80003800000 */
        /* <DEDUP_REMOVED lines=22> */
.L_x_2604:
[----:B------:R-:W-:Y:S05]  /*cde0*/  BSYNC B0 ;  /* 0x0000000000007941 */ /* 0x000fea0003800000 */
.L_x_2603:
[----:B------:R-:W-:Y:S05]  /*cdf0*/  @!P5 BRA `(.L_x_2605) ;  /* 0x00000000004cd947 */ /* 0x000fea0003800000 */
[----:B0-----:R-:W2:Y:S02]  /*ce00*/  LDL R16, [R1+0x48] ;  /* 0x0000480001107983 */ /* 0x001ea40000100800 */
[----:B--2---:R-:W-:-:S04]  /*ce10*/  FFMA.FTZ R16, R16, R6, R4 ;  /* 0x0000000610107223 */ /* 0x004fc80000010004 */
        /* <DEDUP_REMOVED lines=17> */
.L_x_2605:
[----:B------:R-:W-:Y:S04]  /*cf30*/  BSSY B0, `(.L_x_2606) ;  /* 0x0000018000007945 */ /* 0x000fe80003800000 */
[----:B------:R-:W-:Y:S05]  /*cf40*/  @P3 BRA `(.L_x_2607) ;  /* 0x0000000000583947 */ /* 0x000fea0003800000 */
[----:B0-----:R-:W2:Y:S01]  /*cf50*/  LDL.LU R18, [R1+0x48] ;  /* 0x0000480001127983 */ /* 0x001ea20000300800 */
[----:B------:R-:W-:Y:S01]  /*cf60*/  MOV R16, UR5 ;  /* 0x0000000500107c02 */ /* 0x000fe20008000f00 */
[----:B------:R-:W-:Y:S02]  /*cf70*/  ULDC.64 UR16, c[0x0][0x288] ;  /* 0x0000a20000107ab9 */ /* 0x000fe40000000a00 */
[----:B------:R-:W3:Y:S04]  /*cf80*/  LDL.LU R17, [R1+0x110] ;  /* 0x0001100001117983 */ /* 0x000ee80000300800 */
[----:B-----5:R-:W4:Y:S01]  /*cf90*/  LDL.LU R20, [R1+0xc0] ;  /* 0x0000c00001147983 */ /* 0x020f220000300800 */
[----:B--2---:R-:W-:-:S04]  /*cfa0*/  FFMA.FTZ R16, R18, R16, UR6 ;  /* 0x0000000612107e23 */ /* 0x004fc80008010010 */
        /* <DEDUP_REMOVED lines=16> */
.L_x_2607:
[----:B------:R-:W-:Y:S05]  /*d0b0*/  BSYNC B0 ;  /* 0x0000000000007941 */ /* 0x000fea0003800000 */
.L_x_2606:
[----:B------:R-:W-:Y:S05]  /*d0c0*/  @!P5 BRA `(.L_x_2608) ;  /* 0x000000000050d947 */ /* 0x000fea0003800000 */
[----:B--2---:R-:W2:Y:S04]  /*d0d0*/  LDL R14, [R1+0x4] ;  /* 0x00000400010e7983 */ /* 0x004ea80000100800 */
[----:B0-----:R-:W3:Y:S01]  /*d0e0*/  LDL R16, [R1] ;  /* 0x0000000001107983 */ /* 0x001ee20000100800 */
        /* <DEDUP_REMOVED lines=8> */
[----:B---3--:R-:W-:-:S03]  /*d170*/  FFMA.FTZ R14, R16, R7, R5 ;  /* 0x00000007100e7223 */ /* 0x008fc60000010005 */
        /* <DEDUP_REMOVED lines=9> */
.L_x_2608:
[----:B------:R-:W-:Y:S04]  /*d210*/  BSSY B0, `(.L_x_2609) ;  /* 0x0000019000007945 */ /* 0x000fe80003800000 */
[----:B------:R-:W-:Y:S05]  /*d220*/  @P2 BRA `(.L_x_2610) ;  /* 0x00000000005c2947 */ /* 0x000fea0003800000 */
[----:B0-2---:R-:W2:Y:S01]  /*d230*/  LDL.LU R16, [R1+0x4] ;  /* 0x0000040001107983 */ /* 0x005ea20000300800 */
[----:B------:R-:W-:Y:S01]  /*d240*/  MOV R14, UR5 ;  /* 0x00000005000e7c02 */ /* 0x000fe20008000f00 */
[----:B------:R-:W-:Y:S02]  /*d250*/  ULDC.64 UR16, c[0x0][0x288] ;  /* 0x0000a20000107ab9 */ /* 0x000fe40000000a00 */
[----:B------:R-:W3:Y:S04]  /*d260*/  LDL.LU R17, [R1] ;  /* 0x0000000001117983 */ /* 0x000ee80000300800 */
[----:B------:R-:W4:Y:S04]  /*d270*/  LDL.LU R15, [R1+0x10c] ;  /* 0x00010c00010f7983 */ /* 0x000f280000300800 */
[----:B------:R-:W4:Y:S01]  /*d280*/  LDL.LU R18, [R1+0xb8] ;  /* 0x0000b80001127983 */ /* 0x000f220000300800 */
[----:B--2---:R-:W-:-:S04]  /*d290*/  FFMA.FTZ R14, R16, R14, UR6 ;  /* 0x00000006100e7e23 */ /* 0x004fc8000801000e */
[----:B------:R-:W-:Y:S01]  /*d2a0*/  FFMA.FTZ R16, R6, R12, -R14 ;  /* 0x0000000c06107223 */ /* 0x000fe2000001080e */
[----:B------:R-:W-:Y:S02]  /*d2b0*/  MOV R12, UR5 ;  /* 0x00000005000c7c02 */ /* 0x000fe40008000f00 */
[----:B------:R-:W-:-:S03]  /*d2c0*/  MOV R14, R82 ;  /* 0x00000052000e7202 */ /* 0x000fc60000000f00 */
[----:B---3--:R-:W-:-:S04]  /*d2d0*/  FFMA.FTZ R12, R17, R12, UR6 ;  /* 0x00000006110c7e23 */ /* 0x008fc8000801000c */
        /* <DEDUP_REMOVED lines=12> */
.L_x_2610:
[----:B------:R-:W-:Y:S05]  /*d3a0*/  BSYNC B0 ;  /* 0x0000000000007941 */ /* 0x000fea0003800000 */
.L_x_2609:
[----:B------:R-:W-:Y:S05]  /*d3b0*/  @!P5 BRA `(.L_x_2611) ;  /* 0x000000000050d947 */ /* 0x000fea0003800000 */
[----:B---3--:R-:W3:Y:S04]  /*d3c0*/  LDL R12, [R1+0xc] ;  /* 0x00000c00010c7983 */ /* 0x008ee80000100800 */
[----:B--2---:R-:W2:Y:S01]  /*d3d0*/  LDL R14, [R1+0x8] ;  /* 0x00000800010e7983 */ /* 0x004ea20000100800 */
[----:B---3--:R-:W-:-:S04]  /*d3e0*/  FFMA.FTZ R12, R12, R6, R4 ;  /* 0x000000060c0c7223 */ /* 0x008fc80000010004 */
[----:B------:R-:W-:-:S06]  /*d3f0*/  FMUL.FTZ R13, R12, -1.4426950216293334961 ;  /* 0xbfb8aa3b0c0d7820 */ /* 0x000fcc0000410000 */
[----:B------:R-:W3:Y:S02]  /*d400*/  MUFU.EX2 R13, R13 ;  /* 0x0000000d000d7308 */ /* 0x000ee40000000800 */
[----:B---3--:R-:W-:-:S06]  /*d410*/  FADD.FTZ R13, R13, 1 ;  /* 0x3f8000000d0d7421 */ /* 0x008fcc0000010000 */
[----:B------:R-:W3:Y:S02]  /*d420*/  MUFU.RCP R13, R13 ;  /* 0x0000000d000d7308 */ /* 0x000ee40000001000 */
[----:B---3--:R-:W-:Y:S01]  /*d430*/  FMUL.FTZ R54, R54, R13 ;  /* 0x0000000d36367220 */ /* 0x008fe20000410000 */
[----:B------:R-:W-:-:S04]  /*d440*/  FADD.FTZ R13, -R13, 1 ;  /* 0x3f8000000d0d7421 */ /* 0x000fc80000010100 */
[----:B------:R-:W-:Y:S01]  /*d450*/  FFMA.FTZ R13, R12, R13, 1 ;  /* 0x3f8000000c0d7423 */ /* 0x000fe2000001000d */
[----:B--2---:R-:W-:-:S03]  /*d460*/  FFMA.FTZ R12, R14, R7, R5 ;  /* 0x000000070e0c7223 */ /* 0x004fc60000010005 */
        /* <DEDUP_REMOVED lines=9> */
.L_x_2611:
[----:B------:R-:W-:Y:S01]  /*d500*/  LOP3.LUT P2, RZ, R3, 0x20000, RZ, 0xc0, !PT ;  /* 0x0002000003ff7812 */ /* 0x000fe2000784c0ff */
[----:B------:R-:W-:-:S12]  /*d510*/  BSSY B0, `(.L_x_2612) ;  /* 0x0000019000007945 */ /* 0x000fd80003800000 */
[----:B------:R-:W-:Y:S05]  /*d520*/  @P2 BRA `(.L_x_2613) ;  /* 0x00000000005c2947 */ /* 0x000fea0003800000 */
[----:B--23--:R-:W2:Y:S01]  /*d530*/  LDL.LU R14, [R1+0xc] ;  /* 0x00000c00010e7983 */ /* 0x00cea20000300800 */
[----:B------:R-:W-:Y:S01]  /*d540*/  MOV R12, UR5 ;  /* 0x00000005000c7c02 */ /* 0x000fe20008000f00 */
[----:B------:R-:W-:Y:S02]  /*d550*/  ULDC.64 UR16, c[0x0][0x288] ;  /* 0x0000a20000107ab9 */ /* 0x000fe40000000a00 */
[----:B------:R-:W3:Y:S01]  /*d560*/  LDL.LU R13, [R1+0x8] ;  /* 0x00000800010d7983 */ /* 0x000ee20000300800 */
[----:B------:R-:W-:Y:S01]  /*d570*/  MOV R15, R81 ;  /* 0x00000051000f7202 */ /* 0x000fe20000000f00 */
[----:B--2---:R-:W-:Y:S01]  /*d580*/  FFMA.FTZ R12, R14, R12, UR6 ;  /* 0x000000060e0c7e23 */ /* 0x004fe2000801000c */
[----:B------:R-:W-:-:S03]  /*d590*/  MOV R14, R82 ;  /* 0x00000052000e7202 */ /* 0x000fc60000000f00 */
[----:B------:R-:W-:Y:S01]  /*d5a0*/  FFMA.FTZ R54, R6, R54, -R12 ;  /* 0x0000003606367223 */ /* 0x000fe2000001080c */
[----:B------:R-:W-:-:S05]  /*d5b0*/  MOV R12, UR5 ;  /* 0x00000005000c7c02 */ /* 0x000fca0008000f00 */
[----:B---3--:R-:W-:Y:S01]  /*d5c0*/  FFMA.FTZ R12, R13, R12, UR6 ;  /* 0x000000060d0c7e23 */ /* 0x008fe2000801000c */
[----:B------:R-:W-:-:S03]  /*d5d0*/  IADD3 R13, R2, 0x48, RZ ;  /* 0x00000048020d7810 */ /* 0x000fc60007ffe0ff */
[----:B------:R-:W-:Y:S01]  /*d5e0*/  FFMA.FTZ R55, R7, R55, -R12 ;  /* 0x0000003707377223 */ /* 0x000fe2000001080c */
[----:B------:R-:W-:Y:S01]  /*d5f0*/  SHF.R.S32.HI R12, RZ, 0x1f, R13 ;  /* 0x0000001fff0c7819 */ /* 0x000fe2000001140d */
[----:B------:R-:W-:-:S04]  /*d600*/  IMAD.WIDE.U32 R14, R13, UR16, R14 ;  /* 0x000000100d0e7c25 */ /* 0x000fc8000f8e000e */
[----:B------:R-:W-:-:S04]  /*d610*/  IMAD R12, R12, UR16, RZ ;  /* 0x000000100c0c7c24 */ /* 0x000fc8000f8e02ff */
[----:B------:R-:W-:Y:S01]  /*d620*/  IMAD R12, R13, UR17, R12 ;  /* 0x000000110d0c7c24 */ /* 0x000fe2000f8e020c */
[----:B------:R-:W-:-:S04]  /*d630*/  ULDC.64 UR16, c[0x0][0x210] ;  /* 0x0000840000107ab9 */ /* 0x000fc80000000a00 */
[----:B------:R-:W-:Y:S01]  /*d640*/  IADD3 R13, R15, R12, RZ ;  /* 0x0000000c0f0d7210 */ /* 0x000fe20007ffe0ff */
[----:B------:R-:W-:Y:S01]  /*d650*/  FMUL.FTZ R15, R55, UR25 ;  /* 0x00000019370f7c20 */ /* 0x000fe20008410000 */
[----:B------:R-:W-:-:S04]  /*d660*/  LEA R12, P2, R14, UR16, 0x2 ;  /* 0x000000100e0c7c11 */ /* 0x000fc8000f8410ff */
[----:B------:R-:W-:Y:S01]  /*d670*/  LEA.HI.X R13, R14, UR17, R13, 0x2, P2 ;  /* 0x000000110e0d7c11 */ /* 0x000fe200090f140d */
[----:B------:R-:W-:-:S05]  /*d680*/  FMUL.FTZ R14, R54, UR25 ;  /* 0x00000019360e7c20 */ /* 0x000fca0008410000 */
[----:B------:R4:W-:Y:S03]  /*d690*/  STG.E.64 desc[UR22][R12.64], R14 ;  /* 0x0000000e0c007986 */ /* 0x0009e6000c101b16 */
.L_x_2613:
[----:B------:R-:W-:Y:S05]  /*d6a0*/  BSYNC B0 ;  /* 0x0000000000007941 */ /* 0x000fea0003800000 */
.L_x_2612:
[----:B------:R-:W-:Y:S05]  /*d6b0*/  @!P5 BRA `(.L_x_2614) ;  /* 0x000000000050d947 */ /* 0x000fea0003800000 */
[----:B---34-:R-:W3:Y:S04]  /*d6c0*/  LDL R12, [R1+0x14] ;  /* 0x00001400010c7983 */ /* 0x018ee80000100800 */
[----:B0-2---:R-:W2:Y:S01]  /*d6d0*/  LDL R16, [R1+0x18] ;  /* 0x0000180001107983 */ /* 0x005ea20000100800 */
[----:B---3--:R-:W-:-:S04]  /*d6e0*/  FFMA.FTZ R12, R12, R6, R4 ;  /* 0x000000060c0c7223 */ /* 0x008fc80000010004 */
[----:B------:R-:W-:-:S06]  /*d6f0*/  FMUL.FTZ R13, R12, -1.4426950216293334961 ;  /* 0xbfb8aa3b0c0d7820 */ /* 0x000fcc0000410000 */
[----:B------:R-:W0:Y:S02]  /*d700*/  MUFU.EX2 R13, R13 ;  /* 0x0000000d000d7308 */ /* 0x000e240000000800 */
[----:B0-----:R-:W-:-:S06]  /*d710*/  FADD.FTZ R14, R13, 1 ;  /* 0x3f8000000d0e7421 */ /* 0x001fcc0000010000 */
[----:B------:R-:W0:Y:S02]  /*d720*/  MUFU.RCP R15, R14 ;  /* 0x0000000e000f7308 */ /* 0x000e240000001000 */
[----:B0-----:R-:W-:Y:S01]  /*d730*/  FMUL.FTZ R52, R52, R15 ;  /* 0x0000000f34347220 */ /* 0x001fe20000410000 */
[----:B------:R-:W-:-:S04]  /*d740*/  FADD.FTZ R15, -R15, 1 ;  /* 0x3f8000000f0f7421 */ /* 0x000fc80000010100 */
[----:B------:R-:W-:Y:S01]  /*d750*/  FFMA.FTZ R15, R12, R15, 1 ;  /* 0x3f8000000c0f7423 */ /* 0x000fe2000001000f */
[----:B--2---:R-:W-:-:S03]  /*d760*/  FFMA.FTZ R12, R16, R7, R5 ;  /* 0x00000007100c7223 */ /* 0x004fc60000010005 */
        /* <DEDUP_REMOVED lines=9> */
.L_x_2614:
[----:B------:R-:W-:Y:S01]  /*d800*/  LOP3.LUT P2, RZ, R3, 0x40000, RZ, 0xc0, !PT ;  /* 0x0004000003ff7812 */ /* 0x000fe2000784c0ff */
[----:B------:R-:W-:-:S12]  /*d810*/  BSSY B0, `(.L_x_2615) ;  /* 0x0000019000007945 */ /* 0x000fd80003800000 */
[----:B------:R-:W-:Y:S05]  /*d820*/  @P2 BRA `(.L_x_2616) ;  /* 0x00000000005c2947 */ /* 0x000fea0003800000 */
[----:B---34-:R-:W3:Y:S01]  /*d830*/  LDL.LU R12, [R1+0x14] ;  /* 0x00001400010c7983 */ /* 0x018ee20000300800 */
[----:B--2---:R-:W-:Y:S01]  /*d840*/  IADD3 R15, R2, 0x50, RZ ;  /* 0x00000050020f7810 */ /* 0x004fe20007ffe0ff */
[----:B------:R-:W-:Y:S02]  /*d850*/  ULDC.64 UR16, c[0x0][0x288] ;  /* 0x0000a20000107ab9 */ /* 0x000fe40000000a00 */
[----:B0-----:R-:W2:Y:S01]  /*d860*/  LDL.LU R17, [R1+0x18] ;  /* 0x0000180001117983 */ /* 0x001ea20000300800 */
[----:B------:R-:W-:Y:S02]  /*d870*/  MOV R16, UR5 ;  /* 0x0000000500107c02 */ /* 0x000fe40008000f00 */
[----:B------:R-:W-:Y:S02]  /*d880*/  SHF.R.S32.HI R14, RZ, 0x1f, R15 ;  /* 0x0000001fff0e7819 */ /* 0x000fe4000001140f */
[----:B------:R-:W-:-:S03]  /*d890*/  MOV R13, R81 ;  /* 0x00000051000d7202 */ /* 0x000fc60000000f00 */
[----:B------:R-:W-:-:S04]  /*d8a0*/  IMAD R14, R14, UR16, RZ ;  /* 0x000000100e0e7c24 */ /* 0x000fc8000f8e02ff */
[----:B------:R-:W-:Y:S02]  /*d8b0*/  IMAD R14, R15, UR17, R14 ;  /* 0x000000110f0e7c24 */ /* 0x000fe4000f8e020e */
[----:B---3--:R-:W-:Y:S01]  /*d8c0*/  FFMA.FTZ R16, R12, R16, UR6 ;  /* 0x000000060c107e23 */ /* 0x008fe20008010010 */
[----:B------:R-:W-:-:S05]  /*d8d0*/  MOV R12, R82 ;  /* 0x00000052000c7202 */ /* 0x000fca0000000f00 */
[----:B------:R-:W-:Y:S01]  /*d8e0*/  IMAD.WIDE.U32 R12, R15, UR16, R12 ;  /* 0x000000100f0c7c25 */ /* 0x000fe2000f8e000c */
[----:B------:R-:W-:-:S04]  /*d8f0*/  ULDC.64 UR16, c[0x0][0x210] ;  /* 0x0000840000107ab9 */ /* 0x000fc80000000a00 */
[----:B------:R-:W-:Y:S02]  /*d900*/  IADD3 R13, R13, R14, RZ ;  /* 0x0000000e0d0d7210 */ /* 0x000fe40007ffe0ff */
[----:B------:R-:W-:-:S04]  /*d910*/  LEA R14, P2, R12, UR16, 0x2 ;  /* 0x000000100c0e7c11 */ /* 0x000fc8000f8410ff */
[----:B------:R-:W-:Y:S01]  /*d920*/  LEA.HI.X R15, R12, UR17, R13, 0x2, P2 ;  /* 0x000000110c0f7c11 */ /* 0x000fe200090f140d */
[----:B------:R-:W-:Y:S01]  /*d930*/  FFMA.FTZ R12, R6, R52, -R16 ;  /* 0x00000034060c7223 */ /* 0x000fe20000010810 */
[----:B------:R-:W-:-:S03]  /*d940*/  MOV R16, UR5 ;  /* 0x0000000500107c02 */ /* 0x000fc60008000f00 */
[----:B------:R-:W-:Y:S02]  /*d950*/  FMUL.FTZ R12, R12, UR25 ;  /* 0x000000190c0c7c20 */ /* 0x000fe40008410000 */
[----:B--2---:R-:W-:-:S04]  /*d960*/  FFMA.FTZ R16, R17, R16, UR6 ;  /* 0x0000000611107e23 */ /* 0x004fc80008010010 */
[----:B------:R-:W-:-:S04]  /*d970*/  FFMA.FTZ R13, R7, R53, -R16 ;  /* 0x00000035070d7223 */ /* 0x000fc80000010810 */
[----:B------:R-:W-:-:S05]  /*d980*/  FMUL.FTZ R13, R13, UR25 ;  /* 0x000000190d0d7c20 */ /* 0x000fca0008410000 */
[----:B------:R0:W-:Y:S02]  /*d990*/  STG.E.64 desc[UR22][R14.64], R12 ;  /* 0x0000000c0e007986 */ /* 0x0001e4000c101b16 */
.L_x_2616:
[----:B------:R-:W-:Y:S05]  /*d9a0*/  BSYNC B0 ;  /* 0x0000000000007941 */ /* 0x000fea0003800000 */
.L_x_2615:
[----:B------:R-:W-:Y:S05]  /*d9b0*/  @!P5 BRA `(.L_x_2617) ;  /* 0x000000000050d947 */ /* 0x000fea0003800000 */
[----:B0--34-:R-:W3:Y:S04]  /*d9c0*/  LDL R12, [R1+0x24] ;  /* 0x00002400010c7983 */ /* 0x019ee80000100800 */
[----:B------:R-:W4:Y:S01]  /*d9d0*/  LDL R13, [R1+0x20] ;  /* 0x00002000010d7983 */ /* 0x000f220000100800 */
[----:B---3--:R-:W-:Y:S01]  /*d9e0*/  FFMA.FTZ R12, R12, R6, R4 ;  /* 0x000000060c0c7223 */ /* 0x008fe20000010004 */
[----:B----4-:R-:W-:-:S03]  /*d9f0*/  FFMA.FTZ R13, R13, R7, R5 ;  /* 0x000000070d0d7223 */ /* 0x010fc60000010005 */
[----:B--2---:R-:W-:Y:S01]  /*da00*/  FMUL.FTZ R14, R12, -1.4426950216293334961 ;  /* 0xbfb8aa3b0c0e7820 */ /* 0x004fe20000410000 */
        /* <DEDUP_REMOVED lines=15> */
.L_x_2617:
[----:B------:R-:W-:Y:S01]  /*db00*/  LOP3.LUT P2, RZ, R3, 0x80000, RZ, 0xc0, !PT ;  /* 0x0008000003ff7812 */ /* 0x000fe2000784c0ff */
[----:B------:R-:W-:-:S12]  /*db10*/  BSSY B0, `(.L_x_2618) ;  /* 0x0000019000007945 */ /* 0x000fd80003800000 */
[----:B------:R-:W-:Y:S05]  /*db20*/  @P2 BRA `(.L_x_2619) ;  /* 0x00000000005c2947 */ /* 0x000fea0003800000 */
[----:B0-----:R-:W3:Y:S01]  /*db30*/  LDL.LU R19, [R1+0x24] ;  /* 0x0000240001137983 */ /* 0x001ee20000300800 */
[----:B--2---:R-:W-:Y:S01]  /*db40*/  IADD3 R17, R2, 0x58, RZ ;  /* 0x0000005802117810 */ /* 0x004fe20007ffe0ff */
[----:B------:R-:W-:Y:S02]  /*db50*/  ULDC.64 UR16, c[0x0][0x288] ;  /* 0x0000a20000107ab9 */ /* 0x000fe40000000a00 */
[----:B------:R-:W2:Y:S01]  /*db60*/  LDL.LU R18, [R1+0x20] ;  /* 0x0000200001127983 */ /* 0x000ea20000300800 */
[----:B---34-:R-:W-:Y:S02]  /*db70*/  SHF.R.S32.HI R12, RZ, 0x1f, R17 ;  /* 0x0000001fff0c7819 */ /* 0x018fe40000011411 */
[----:B------:R-:W-:Y:S02]  /*db80*/  MOV R13, R81 ;  /* 0x00000051000d7202 */ /* 0x000fe40000000f00 */
[----:B------:R-:W-:Y:S01]  /*db90*/  MOV R16, UR5 ;  /* 0x0000000500107c02 */ /* 0x000fe20008000f00 */
[----:B------:R-:W-:-:S04]  /*dba0*/  IMAD R12, R12, UR16, RZ ;  /* 0x000000100c0c7c24 */ /* 0x000fc8000f8e02ff */
[----:B------:R-:W-:Y:S01]  /*dbb0*/  IMAD R15, R17, UR17, R12 ;  /* 0x00000011110f7c24 */ /* 0x000fe2000f8e020c */
[----:B------:R-:W-:-:S05]  /*dbc0*/  MOV R12, R82 ;  /* 0x00000052000c7202 */ /* 0x000fca0000000f00 */
[----:B------:R-:W-:Y:S01]  /*dbd0*/  IMAD.WIDE.U32 R12, R17, UR16, R12 ;  /* 0x00000010110c7c25 */ /* 0x000fe2000f8e000c */
[----:B------:R-:W-:-:S04]  /*dbe0*/  ULDC.64 UR16, c[0x0][0x210] ;  /* 0x0000840000107ab9 */ /* 0x000fc80000000a00 */
[----:B------:R-:W-:Y:S02]  /*dbf0*/  IADD3 R15, R13, R15, RZ ;  /* 0x0000000f0d0f7210 */ /* 0x000fe40007ffe0ff */
[----:B------:R-:W-:Y:S02]  /*dc00*/  MOV R13, UR5 ;  /* 0x00000005000d7c02 */ /* 0x000fe40008000f00 */
[----:B------:R-:W-:-:S04]  /*dc10*/  LEA R14, P2, R12, UR16, 0x2 ;  /* 0x000000100c0e7c11 */ /* 0x000fc8000f8410ff */
[----:B------:R-:W-:Y:S01]  /*dc20*/  LEA.HI.X R15, R12, UR17, R15, 0x2, P2 ;  /* 0x000000110c0f7c11 */ /* 0x000fe200090f140f */
[----:B------:R-:W-:Y:S01]  /*dc30*/  FFMA.FTZ R13, R19, R13, UR6 ;  /* 0x00000006130d7e23 */ /* 0x000fe2000801000d */
[----:B--2---:R-:W-:-:S03]  /*dc40*/  FFMA.FTZ R16, R18, R16, UR6 ;  /* 0x0000000612107e23 */ /* 0x004fc60008010010 */
[----:B------:R-:W-:Y:S01]  /*dc50*/  FFMA.FTZ R12, R6, R50, -R13 ;  /* 0x00000032060c7223 */ /* 0x000fe2000001080d */
[----:B------:R-:W-:-:S03]  /*dc60*/  FFMA.FTZ R13, R7, R51, -R16 ;  /* 0x00000033070d7223 */ /* 0x000fc60000010810 */
[----:B------:R-:W-:Y:S01]  /*dc70*/  FMUL.FTZ R12, R12, UR25 ;  /* 0x000000190c0c7c20 */ /* 0x000fe20008410000 */
[----:B------:R-:W-:-:S05]  /*dc80*/  FMUL.FTZ R13, R13, UR25 ;  /* 0x000000190d0d7c20 */ /* 0x000fca0008410000 */
[----:B------:R0:W-:Y:S02]  /*dc90*/  STG.E.64 desc[UR22][R14.64], R12 ;  /* 0x0000000c0e007986 */ /* 0x0001e4000c101b16 */
.L_x_2619:
[----:B------:R-:W-:Y:S05]  /*dca0*/  BSYNC B0 ;  /* 0x0000000000007941 */ /* 0x000fea0003800000 */
.L_x_2618:
        /* <DEDUP_REMOVED lines=21> */
.L_x_2620:
        /* <DEDUP_REMOVED lines=26> */
.L_x_2622:
[----:B------:R-:W-:Y:S05]  /*dfa0*/  BSYNC B0 ;  /* 0x0000000000007941 */ /* 0x000fea0003800000 */
.L_x_2621:
[----:B-----5:R0:W5:Y:S04]  /*dfb0*/  LDL R22, [R1+0x38] ;  /* 0x0000380001167983 */ /* 0x0201680000100800 */
[----:B------:R0:W5:Y:S01]  /*dfc0*/  LDL R21, [R1+0x34] ;  /* 0x0000340001157983 */ /* 0x0001620000100800 */
[----:B------:R-:W-:-:S13]  /*dfd0*/  ISETP.NE.AND P3, PT, RZ, UR24, PT ;  /* 0x00000018ff007c0c */ /* 0x000fda000bf65270 */
[----:B0-----:R-:W-:Y:S05]  /*dfe0*/  @!P3 BRA `(.L_x_2623) ;  /* 0x000000000048b947 */ /* 0x001fea0003800000 */
[----:B---345:R-:W-:Y:S01]  /*dff0*/  FFMA.FTZ R12, R22, R6, R4 ;  /* 0x00000006160c7223 */ /* 0x038fe20000010004 */
[----:B------:R-:W-:-:S03]  /*e000*/  FFMA.FTZ R13, R21, R7, R5 ;  /* 0x00000007150d7223 */ /* 0x000fc60000010005 */
        /* <DEDUP_REMOVED lines=16> */
.L_x_2623:
[----:B------:R-:W-:Y:S01]  /*e110*/  LOP3.LUT P2, RZ, R3, 0x200000, RZ, 0xc0, !PT ;  /* 0x0020000003ff7812 */ /* 0x000fe2000784c0ff */
[----:B------:R-:W-:-:S12]  /*e120*/  BSSY B0, `(.L_x_2624) ;  /* 0x0000017000007945 */ /* 0x000fd80003800000 */
[----:B------:R-:W-:Y:S05]  /*e130*/  @P2 BRA `(.L_x_2625) ;  /* 0x0000000000542947 */ /* 0x000fea0003800000 */
[----:B--234-:R-:W-:Y:S01]  /*e140*/  IADD3 R15, R2, 0x68, RZ ;  /* 0x00000068020f7810 */ /* 0x01cfe20007ffe0ff */
[----:B------:R-:W-:Y:S01]  /*e150*/  ULDC.64 UR16, c[0x0][0x288] ;  /* 0x0000a20000107ab9 */ /* 0x000fe20000000a00 */
[----:B------:R-:W-:Y:S02]  /*e160*/  MOV R12, R82 ;  /* 0x00000052000c7202 */ /* 0x000fe40000000f00 */
[----:B------:R-:W-:Y:S02]  /*e170*/  SHF.R.S32.HI R14, RZ, 0x1f, R15 ;  /* 0x0000001fff0e7819 */ /* 0x000fe4000001140f */
[----:B------:R-:W-:Y:S02]  /*e180*/  MOV R13, R81 ;  /* 0x00000051000d7202 */ /* 0x000fe40000000f00 */
[----:B------:R-:W-:Y:S01]  /*e190*/  MOV R16, UR5 ;  /* 0x0000000500107c02 */ /* 0x000fe20008000f00 */
[----:B------:R-:W-:Y:S02]  /*e1a0*/  IMAD R14, R14, UR16, RZ ;  /* 0x000000100e0e7c24 */ /* 0x000fe4000f8e02ff */
[----:B------:R-:W-:-:S04]  /*e1b0*/  IMAD.WIDE.U32 R12, R15, UR16, R12 ;  /* 0x000000100f0c7c25 */ /* 0x000fc8000f8e000c */
[----:B-----5:R-:W-:Y:S01]  /*e1c0*/  FFMA.FTZ R16, R21, R16, UR6 ;  /* 0x0000000615107e23 */ /* 0x020fe20008010010 */
[----:B------:R-:W-:Y:S01]  /*e1d0*/  IMAD R15, R15, UR17, R14 ;  /* 0x000000110f0f7c24 */ /* 0x000fe2000f8e020e */
[----:B------:R-:W-:Y:S02]  /*e1e0*/  ULDC.64 UR16, c[0x0][0x210] ;  /* 0x0000840000107ab9 */ /* 0x000fe40000000a00 */
[C---:B------:R-:W-:Y:S02]  /*e1f0*/  LEA R14, P2, R12.reuse, UR16, 0x2 ;  /* 0x000000100c0e7c11 */ /* 0x040fe4000f8410ff */
[----:B------:R-:W-:Y:S02]  /*e200*/  IADD3 R15, R13, R15, RZ ;  /* 0x0000000f0d0f7210 */ /* 0x000fe40007ffe0ff */
[----:B------:R-:W-:Y:S02]  /*e210*/  MOV R13, UR5 ;  /* 0x00000005000d7c02 */ /* 0x000fe40008000f00 */
[----:B------:R-:W-:-:S03]  /*e220*/  LEA.HI.X R15, R12, UR17, R15, 0x2, P2 ;  /* 0x000000110c0f7c11 */ /* 0x000fc600090f140f */
[----:B------:R-:W-:-:S04]  /*e230*/  FFMA.FTZ R13, R22, R13, UR6 ;  /* 0x00000006160d7e23 */ /* 0x000fc8000801000d */
[----:B------:R-:W-:Y:S01]  /*e240*/  FFMA.FTZ R12, R6, R46, -R13 ;  /* 0x0000002e060c7223 */ /* 0x000fe2000001080d */
[----:B------:R-:W-:-:S03]  /*e250*/  FFMA.FTZ R13, R7, R47, -R16 ;  /* 0x0000002f070d7223 */ /* 0x000fc60000010810 */
[----:B------:R-:W-:Y:S01]  /*e260*/  FMUL.FTZ R12, R12, UR25 ;  /* 0x000000190c0c7c20 */ /* 0x000fe20008410000 */
[----:B------:R-:W-:-:S05]  /*e270*/  FMUL.FTZ R13, R13, UR25 ;  /* 0x000000190d0d7c20 */ /* 0x000fca0008410000 */
[----:B------:R0:W-:Y:S02]  /*e280*/  STG.E.64 desc[UR22][R14.64], R12 ;  /* 0x0000000c0e007986 */ /* 0x0001e4000c101b16 */
.L_x_2625:
[----:B------:R-:W-:Y:S05]  /*e290*/  BSYNC B0 ;  /* 0x0000000000007941 */ /* 0x000fea0003800000 */
.L_x_2624:
        /* <DEDUP_REMOVED lines=21> */
.L_x_2626:
[----:B------:R-:W-:Y:S01]  /*e3f0*/  LOP3.LUT P2, RZ, R3, 0x2000000, RZ, 0xc0, !PT ;  /* 0x0200000003ff7812 */ /* 0x000fe2000784c0ff */
[----:B------:R-:W-:-:S12]  /*e400*/  BSSY B0, `(.L_x_2627) ;  /* 0x0000019000007945 */ /* 0x000fd80003800000 */
[----:B------:R-:W-:Y:S05]  /*e410*/  @P2 BRA `(.L_x_2628) ;  /* 0x00000000005c2947 */ /* 0x000fea0003800000 */
[----:B------:R-:W2:Y:S02]  /*e420*/  LDL.LU R18, [R1+0x44] ;  /* 0x0000440001127983 */ /* 0x000ea40000300800 */
[----:B0-234-:R-:W-:Y:S01]  /*e430*/  IADD3 R15, R2, 0x70, RZ ;  /* 0x00000070020f7810 */ /* 0x01dfe20007ffe0ff */
[----:B------:R-:W-:Y:S01]  /*e440*/  ULDC.64 UR16, c[0x0][0x288] ;  /* 0x0000a20000107ab9 */ /* 0x000fe20000000a00 */
[----:B------:R-:W2:Y:S02]  /*e450*/  LDL.LU R17, [R1+0x40] ;  /* 0x0000400001117983 */ /* 0x000ea40000300800 */
[----:B------:R-:W-:Y:S02]  /*e460*/  SHF.R.S32.HI R14, RZ, 0x1f, R15 ;  /* 0x0000001fff0e7819 */ /* 0x000fe4000001140f */
[----:B------:R-:W-:Y:S02]  /*e470*/  MOV R12, R82 ;  /* 0x00000052000c7202 */ /* 0x000fe40000000f00 */
[----:B------:R-:W-:Y:S01]  /*e480*/  MOV R13, R81 ;  /* 0x00000051000d7202 */ /* 0x000fe20000000f00 */
[----:B------:R-:W-:Y:S01]  /*e490*/  IMAD R14, R14, UR16, RZ ;  /* 0x000000100e0e7c24 */ /* 0x000fe2000f8e02ff */
[----:B------:R-:W-:Y:S01]  /*e4a0*/  MOV R16, UR5 ;  /* 0x0000000500107c02 */ /* 0x000fe20008000f00 */
        /* <DEDUP_REMOVED lines=8> */
[----:B--2---:R-:W-:-:S03]  /*e530*/  FFMA.FTZ R16, R17, R16, UR6 ;  /* 0x0000000611107e23 */ /* 0x004fc60008010010 */
[----:B------:R-:W-:Y:S01]  /*e540*/  FFMA.FTZ R12, R6, R44, -R13 ;  /* 0x0000002c060c7223 */ /* 0x000fe2000001080d */
[----:B------:R-:W-:-:S03]  /*e550*/  FFMA.FTZ R13, R7, R45, -R16 ;  /* 0x0000002d070d7223 */ /* 0x000fc60000010810 */
[----:B------:R-:W-:Y:S01]  /*e560*/  FMUL.FTZ R12, R12, UR25 ;  /* 0x000000190c0c7c20 */ /* 0x000fe20008410000 */
[----:B------:R-:W-:-:S05]  /*e570*/  FMUL.FTZ R13, R13, UR25 ;  /* 0x000000190d0d7c20 */ /* 0x000fca0008410000 */
[----:B------:R0:W-:Y:S02]  /*e580*/  STG.E.64 desc[UR22][R14.64], R12 ;  /* 0x0000000c0e007986 */ /* 0x0001e4000c101b16 */
.L_x_2628:
[----:B------:R-:W-:Y:S05]  /*e590*/  BSYNC B0 ;  /* 0x0000000000007941 */ /* 0x000fea0003800000 */
.L_x_2627:
        /* <DEDUP_REMOVED lines=21> */
.L_x_2629:
        /* <DEDUP_REMOVED lines=26> */
.L_x_2631:
[----:B------:R-:W-:Y:S05]  /*e890*/  BSYNC B0 ;  /* 0x0000000000007941 */ /* 0x000fea0003800000 */
.L_x_2630:
        /* <DEDUP_REMOVED lines=21> */
.L_x_2632:
        /* <DEDUP_REMOVED lines=26> */
.L_x_2634:
[----:B------:R-:W-:Y:S05]  /*eb90*/  BSYNC B0 ;  /* 0x0000000000007941 */ /* 0x000fea0003800000 */
.L_x_2633:
[----:B------:R-:W-:-:S13]  /*eba0*/  ISETP.NE.AND P3, PT, RZ, UR24, PT ;  /* 0x00000018ff007c0c */ /* 0x000fda000bf65270 */
[----:B------:R-:W-:Y:S05]  /*ebb0*/  @!P3 BRA `(.L_x_2635) ;  /* 0x000000000048b947 */ /* 0x000fea0003800000 */
[----:B0--34-:R-:W-:Y:S01]  /*ebc0*/  FFMA.FTZ R12, R125, R6, R4 ;  /* 0x000000067d0c7223 */ /* 0x019fe20000010004 */
        /* <DEDUP_REMOVED lines=17> */
.L_x_2635:
[----:B------:R-:W-:Y:S01]  /*ece0*/  LOP3.LUT P2, RZ, R3, 0x400000, RZ, 0xc0, !PT ;  /* 0x0040000003ff7812 */ /* 0x000fe2000784c0ff */
[----:B------:R-:W-:-:S12]  /*ecf0*/  BSSY B0, `(.L_x_2636) ;  /* 0x0000017000007945 */ /* 0x000fd80003800000 */
[----:B------:R-:W-:Y:S05]  /*ed00*/  @P2 BRA `(.L_x_2637) ;  /* 0x0000000000542947 */ /* 0x000fea0003800000 */
[----:B0-234-:R-:W-:Y:S01]  /*ed10*/  IADD3 R15, R2, 0x88, RZ ;  /* 0x00000088020f7810 */ /* 0x01dfe20007ffe0ff */
[----:B------:R-:W-:Y:S01]  /*ed20*/  ULDC.64 UR16, c[0x0][0x288] ;  /* 0x0000a20000107ab9 */ /* 0x000fe20000000a00 */
[----:B------:R-:W-:Y:S02]  /*ed30*/  MOV R12, R82 ;  /* 0x00000052000c7202 */ /* 0x000fe40000000f00 */
[----:B------:R-:W-:Y:S02]  /*ed40*/  SHF.R.S32.HI R14, RZ, 0x1f, R15 ;  /* 0x0000001fff0e7819 */ /* 0x000fe4000001140f */
[----:B------:R-:W-:Y:S02]  /*ed50*/  MOV R13, R81 ;  /* 0x00000051000d7202 */ /* 0x000fe40000000f00 */
[----:B------:R-:W-:Y:S01]  /*ed60*/  MOV R16, UR5 ;  /* 0x0000000500107c02 */ /* 0x000fe20008000f00 */
[----:B------:R-:W-:Y:S02]  /*ed70*/  IMAD R14, R14, UR16, RZ ;  /* 0x000000100e0e7c24 */ /* 0x000fe4000f8e02ff */
[----:B------:R-:W-:-:S04]  /*ed80*/  IMAD.WIDE.U32 R12, R15, UR16, R12 ;  /* 0x000000100f0c7c25 */ /* 0x000fc8000f8e000c */
[----:B------:R-:W-:Y:S01]  /*ed90*/  FFMA.FTZ R16, R123, R16, UR6 ;  /* 0x000000067b107e23 */ /* 0x000fe20008010010 */
[----:B------:R-:W-:Y:S01]  /*eda0*/  IMAD R15, R15, UR17, R14 ;  /* 0x000000110f0f7c24 */ /* 0x000fe2000f8e020e */
[----:B------:R-:W-:Y:S02]  /*edb0*/  ULDC.64 UR16, c[0x0][0x210] ;  /* 0x0000840000107ab9 */ /* 0x000fe40000000a00 */
[----:B------:R-:W-:Y:S02]  /*edc0*/  LEA R14, P2, R12, UR16, 0x2 ;  /* 0x000000100c0e7c11 */ /* 0x000fe4000f8410ff */
[----:B------:R-:W-:Y:S01]  /*edd0*/  IADD3 R15, R13, R15, RZ ;  /* 0x0000000f0d0f7210 */ /* 0x000fe20007ffe0ff */
[----:B------:R-:W-:-:S03]  /*ede0*/  FFMA.FTZ R13, R7, R39, -R16 ;  /* 0x00000027070d7223 */ /* 0x000fc60000010810 */
[----:B------:R-:W-:Y:S01]  /*edf0*/  LEA.HI.X R15, R12, UR17, R15, 0x2, P2 ;  /* 0x000000110c0f7c11 */ /* 0x000fe200090f140f */
[----:B------:R-:W-:Y:S01]  /*ee00*/  FMUL.FTZ R13, R13, UR25 ;  /* 0x000000190d0d7c20 */ /* 0x000fe20008410000 */
[----:B------:R-:W-:-:S05]  /*ee10*/  MOV R12, UR5 ;  /* 0x00000005000c7c02 */ /* 0x000fca0008000f00 */
[----:B------:R-:W-:-:S04]  /*ee20*/  FFMA.FTZ R125, R125, R12, UR6 ;  /* 0x000000067d7d7e23 */ /* 0x000fc8000801000c */
[----:B------:R-:W-:-:S04]  /*ee30*/  FFMA.FTZ R12, R6, R38, -R125 ;  /* 0x00000026060c7223 */ /* 0x000fc8000001087d */
[----:B------:R-:W-:-:S05]  /*ee40*/  FMUL.FTZ R12, R12, UR25 ;  /* 0x000000190c0c7c20 */ /* 0x000fca0008410000 */
[----:B------:R0:W-:Y:S02]  /*ee50*/  STG.E.64 desc[UR22][R14.64], R12 ;  /* 0x0000000c0e007986 */ /* 0x0001e4000c101b16 */
.L_x_2637:
[----:B------:R-:W-:Y:S05]  /*ee60*/  BSYNC B0 ;  /* 0x0000000000007941 */ /* 0x000fea0003800000 */
.L_x_2636:
        /* <DEDUP_REMOVED lines=19> */
.L_x_2638:
        /* <DEDUP_REMOVED lines=24> */
.L_x_2640:
[----:B------:R-:W-:Y:S05]  /*f120*/  BSYNC B0 ;  /* 0x0000000000007941 */ /* 0x000fea0003800000 */
.L_x_2639:
        /* <DEDUP_REMOVED lines=19> */
.L_x_2641:
[----:B------:R-:W-:Y:S01]  /*f260*/  LOP3.LUT P2, RZ, R3, 0x8000, RZ, 0xc0, !PT ;  /* 0x0000800003ff7812 */ /* 0x000fe2000784c0ff */
[----:B------:R-:W-:-:S12]  /*f270*/  BSSY B0, `(.L_x_2642) ;  /* 0x0000017000007945 */ /* 0x000fd80003800000 */
[----:B------:R-:W-:Y:S05]  /*f280*/  @P2 BRA `(.L_x_2643) ;  /* 0x0000000000542947 */ /* 0x000fea0003800000 */
[----:B--2---:R-:W-:Y:S01]  /*f290*/  IADD3 R17, R2, 0x98, RZ ;  /* 0x0000009802117810 */ /* 0x004fe20007ffe0ff */
[----:B------:R-:W-:Y:S01]  /*f2a0*/  ULDC.64 UR16, c[0x0][0x288] ;  /* 0x0000a20000107ab9 */ /* 0x000fe20000000a00 */
[----:B0--34-:R-:W-:Y:S02]  /*f2b0*/  MOV R12, R82 ;  /* 0x00000052000c7202 */ /* 0x019fe40000000f00 */
[----:B------:R-:W-:Y:S02]  /*f2c0*/  SHF.R.S32.HI R14, RZ, 0x1f, R17 ;  /* 0x0000001fff0e7819 */ /* 0x000fe40000011411 */
[----:B------:R-:W-:Y:S02]  /*f2d0*/  MOV R13, R81 ;  /* 0x00000051000d7202 */ /* 0x000fe40000000f00 */
[----:B------:R-:W-:Y:S01]  /*f2e0*/  MOV R15, UR5 ;  /* 0x00000005000f7c02 */ /* 0x000fe20008000f00 */
[----:B------:R-:W-:Y:S01]  /*f2f0*/  IMAD R14, R14, UR16, RZ ;  /* 0x000000100e0e7c24 */ /* 0x000fe2000f8e02ff */
[----:B------:R-:W-:Y:S01]  /*f300*/  MOV R16, UR5 ;  /* 0x0000000500107c02 */ /* 0x000fe20008000f00 */
[----:B------:R-:W-:-:S04]  /*f310*/  IMAD.WIDE.U32 R12, R17, UR16, R12 ;  /* 0x00000010110c7c25 */ /* 0x000fc8000f8e000c */
[----:B------:R-:W-:Y:S01]  /*f320*/  FFMA.FTZ R15, R116, R15, UR6 ;  /* 0x00000006740f7e23 */ /* 0x000fe2000801000f */
[----:B------:R-:W-:Y:S02]  /*f330*/  IMAD R17, R17, UR17, R14 ;  /* 0x0000001111117c24 */ /* 0x000fe4000f8e020e */
[----:B------:R-:W-:Y:S01]  /*f340*/  FFMA.FTZ R16, R115, R16, UR6 ;  /* 0x0000000673107e23 */ /* 0x000fe20008010010 */
[----:B------:R-:W-:Y:S01]  /*f350*/  ULDC.64 UR16, c[0x0][0x210] ;  /* 0x0000840000107ab9 */ /* 0x000fe20000000a00 */
[----:B------:R-:W-:Y:S01]  /*f360*/  FFMA.FTZ R15, R6, R34, -R15 ;  /* 0x00000022060f7223 */ /* 0x000fe2000001080f */
[----:B------:R-:W-:Y:S02]  /*f370*/  LEA R14, P2, R12, UR16, 0x2 ;  /* 0x000000100c0e7c11 */ /* 0x000fe4000f8410ff */
[----:B------:R-:W-:Y:S01]  /*f380*/  IADD3 R13, R13, R17, RZ ;  /* 0x000000110d0d7210 */ /* 0x000fe20007ffe0ff */
[----:B------:R-:W-:Y:S01]  /*f390*/  FFMA.FTZ R17, R7, R35, -R16 ;  /* 0x0000002307117223 */ /* 0x000fe20000010810 */
[----:B------:R-:W-:-:S02]  /*f3a0*/  FMUL.FTZ R16, R15, UR25 ;  /* 0x000000190f107c20 */ /* 0x000fc40008410000 */
[----:B------:R-:W-:Y:S01]  /*f3b0*/  LEA.HI.X R15, R12, UR17, R13, 0x2, P2 ;  /* 0x000000110c0f7c11 */ /* 0x000fe200090f140d */
[----:B------:R-:W-:-:S05]  /*f3c0*/  FMUL.FTZ R17, R17, UR25 ;  /* 0x0000001911117c20 */ /* 0x000fca0008410000 */
[----:B------:R0:W-:Y:S02]  /*f3d0*/  STG.E.64 desc[UR22][R14.64], R16 ;  /* 0x000000100e007986 */ /* 0x0001e4000c101b16 */
.L_x_2643:
[----:B------:R-:W-:Y:S05]  /*f3e0*/  BSYNC B0 ;  /* 0x0000000000007941 */ /* 0x000fea0003800000 */
.L_x_2642:
        /* <DEDUP_REMOVED lines=19> */
.L_x_2644:
[----:B------:R-:W-:Y:S01]  /*f520*/  LOP3.LUT P2, RZ, R3, 0x4000, RZ, 0xc0, !PT ;  /* 0x0000400003ff7812 */ /* 0x000fe2000784c0ff */
[----:B------:R-:W-:-:S12]  /*f530*/  BSSY B0, `(.L_x_2645) ;  /* 0x0000017000007945 */ /* 0x000fd80003800000 */
[----:B------:R-:W-:Y:S05]  /*f540*/  @P2 BRA `(.L_x_2646) ;  /* 0x0000000000542947 */ /* 0x000fea0003800000 */
[----:B0-2---:R-:W-:Y:S01]  /*f550*/  IADD3 R17, R2, 0xa0, RZ ;  /* 0x000000a002117810 */ /* 0x005fe20007ffe0ff */
[----:B------:R-:W-:Y:S01]  /*f560*/  ULDC.64 UR16, c[0x0][0x288] ;  /* 0x0000a20000107ab9 */ /* 0x000fe20000000a00 */
[----:B---34-:R-:W-:Y:S02]  /*f570*/  MOV R12, R82 ;  /* 0x00000052000c7202 */ /* 0x018fe40000000f00 */
        /* <DEDUP_REMOVED lines=18> */
.L_x_2646:
[----:B------:R-:W-:Y:S05]  /*f6a0*/  BSYNC B0 ;  /* 0x0000000000007941 */ /* 0x000fea0003800000 */
.L_x_2645:
        /* <DEDUP_REMOVED lines=20> */
.L_x_2647:
        /* <DEDUP_REMOVED lines=24> */
.L_x_2649:
[----:B------:R-:W-:Y:S05]  /*f970*/  BSYNC B0 ;  /* 0x0000000000007941 */ /* 0x000fea0003800000 */
.L_x_2648:
[C---:B0--34-:R-:W-:Y:S02]  /*f980*/  IADD3 R12, R26.reuse, 0xd0, RZ ;  /* 0x000000d01a0c7810 */ /* 0x059fe40007ffe0ff */
[----:B------:R-:W-:Y:S02]  /*f990*/  IADD3 R13, R26, 0xd8, RZ ;  /* 0x000000d81a0d7810 */ /* 0x000fe40007ffe0ff */
[----:B------:R-:W-:Y:S02]  /*f9a0*/  ISETP.GE.U32.AND P4, PT, R27, UR14, PT ;  /* 0x0000000e1b007c0c */ /* 0x000fe4000bf86070 */
[----:B------:R-:W-:Y:S02]  /*f9b0*/  SHF.R.S32.HI R27, RZ, 0x1f, R27 ;  /* 0x0000001fff1b7819 */ /* 0x000fe4000001141b */
[----:B------:R-:W-:Y:S02]  /*f9c0*/  ISETP.GE.U32.AND P3, PT, R12, UR14, PT ;  /* 0x0000000e0c007c0c */ /* 0x000fe4000bf66070 */
[----:B------:R-:W-:-:S02]  /*f9d0*/  ISETP.GE.U32.AND P2, PT, R13, UR14, PT ;  /* 0x0000000e0d007c0c */ /* 0x000fc4000bf46070 */
[----:B------:R-:W-:Y:S02]  /*f9e0*/  SHF.R.S32.HI R12, RZ, 0x1f, R12 ;  /* 0x0000001fff0c7819 */ /* 0x000fe4000001140c */
[----:B------:R-:W-:Y:S02]  /*f9f0*/  SHF.R.S32.HI R13, RZ, 0x1f, R13 ;  /* 0x0000001fff0d7819 */ /* 0x000fe4000001140d */
[----:B------:R-:W-:Y:S02]  /*fa00*/  ISETP.GE.AND.EX P4, PT, R27, UR15, PT, P4 ;  /* 0x0000000f1b007c0c */ /* 0x000fe4000bf86340 */
[----:B------:R-:W-:Y:S02]  /*fa10*/  ISETP.GE.AND.EX P3, PT, R12, UR15, PT, P3 ;  /* 0x0000000f0c007c0c */ /* 0x000fe4000bf66330 */
[----:B------:R-:W-:Y:S02]  /*fa20*/  ISETP.GE.AND.EX P2, PT, R13, UR15, PT, P2 ;  /* 0x0000000f0d007c0c */ /* 0x000fe4000bf46320 */
[----:B------:R-:W-:Y:S01]  /*fa30*/  ISETP.GT.U32.OR P4, PT, R0, 0x1ff, P4 ;  /* 0x000001ff0000780c */ /* 0x000fe20002784470 */
[----:B------:R-:W-:-:S12]  /*fa40*/  @!P5 BRA `(.L_x_2650) ;  /* 0x000000000048d947 */ /* 0x000fd80003800000 */
[----:B------:R-:W-:Y:S01]  /*fa50*/  FFMA.FTZ R12, R110, R6, R4 ;  /* 0x000000066e0c7223 */ /* 0x000fe20000010004 */
        /* <DEDUP_REMOVED lines=17> */
.L_x_2650:
[----:B------:R-:W-:Y:S01]  /*fb70*/  LOP3.LUT P5, RZ, R3, 0x2000, RZ, 0xc0, !PT ;  /* 0x0000200003ff7812 */ /* 0x000fe200078ac0ff */
[----:B------:R-:W-:-:S12]  /*fb80*/  BSSY B0, `(.L_x_2651) ;  /* 0x0000017000007945 */ /* 0x000fd80003800000 */
[----:B------:R-:W-:Y:S05]  /*fb90*/  @P5 BRA `(.L_x_2652) ;  /* 0x0000000000545947 */ /* 0x000fea0003800000 */
[----:B------:R-:W3:Y:S01]  /*fba0*/  LDL.LU R12, [R1+0x138] ;  /* 0x00013800010c7983 */ /* 0x000ee20000300800 */
[----:B------:R-:W-:Y:S01]  /*fbb0*/  ULDC.64 UR16, c[0x0][0x288] ;  /* 0x0000a20000107ab9 */ /* 0x000fe20000000a00 */
[----:B--2---:R-:W-:Y:S02]  /*fbc0*/  IADD3 R17, R2, 0xb0, RZ ;  /* 0x000000b002117810 */ /* 0x004fe40007ffe0ff */
[----:B------:R-:W-:Y:S02]  /*fbd0*/  MOV R13, R81 ;  /* 0x00000051000d7202 */ /* 0x000fe40000000f00 */
[----:B------:R-:W-:Y:S02]  /*fbe0*/  MOV R15, UR5 ;  /* 0x00000005000f7c02 */ /* 0x000fe40008000f00 */
[----:B------:R-:W-:-:S03]  /*fbf0*/  MOV R14, UR5 ;  /* 0x00000005000e7c02 */ /* 0x000fc60008000f00 */
[----:B------:R-:W-:-:S04]  /*fc00*/  FFMA.FTZ R15, R110, R15, UR6 ;  /* 0x000000066e0f7e23 */ /* 0x000fc8000801000f */
[----:B------:R-:W-:-:S04]  /*fc10*/  FFMA.FTZ R15, R6, R30, -R15 ;  /* 0x0000001e060f7223 */ /* 0x000fc8000001080f */
[----:B------:R-:W-:Y:S01]  /*fc20*/  FMUL.FTZ R16, R15, UR25 ;  /* 0x000000190f107c20 */ /* 0x000fe20008410000 */
[----:B---3--:R-:W-:Y:S01]  /*fc30*/  IMAD R2, R12, UR16, RZ ;  /* 0x000000100c027c24 */ /* 0x008fe2000f8e02ff */
[----:B------:R-:W-:-:S05]  /*fc40*/  MOV R12, R82 ;  /* 0x00000052000c7202 */ /* 0x000fca0000000f00 */
[----:B------:R-:W-:-:S04]  /*fc50*/  IMAD.WIDE.U32 R12, R17, UR16, R12 ;  /* 0x00000010110c7c25 */ /* 0x000fc8000f8e000c */
[----:B------:R-:W-:Y:S02]  /*fc60*/  IMAD R17, R17, UR17, R2 ;  /* 0x0000001111117c24 */ /* 0x000fe4000f8e0202 */
[----:B------:R-:W-:Y:S01]  /*fc70*/  FFMA.FTZ R2, R109, R14, UR6 ;  /* 0x000000066d027e23 */ /* 0x000fe2000801000e */
[----:B------:R-:W-:Y:S02]  /*fc80*/  ULDC.64 UR16, c[0x0][0x210] ;  /* 0x0000840000107ab9 */ /* 0x000fe40000000a00 */
[----:B------:R-:W-:Y:S01]  /*fc90*/  LEA R14, P5, R12, UR16, 0x2 ;  /* 0x000000100c0e7c11 */ /* 0x000fe2000f8a10ff */
[----:B------:R-:W-:Y:S01]  /*fca0*/  FFMA.FTZ R2, R7, R31, -R2 ;  /* 0x0000001f07027223 */ /* 0x000fe20000010802 */
[----:B------:R-:W-:-:S04]  /*fcb0*/  IADD3 R17, R13, R17, RZ ;  /* 0x000000110d117210 */ /* 0x000fc80007ffe0ff */
[----:B------:R-:W-:Y:S01]  /*fcc0*/  LEA.HI.X R15, R12, UR17, R17, 0x2, P5 ;  /* 0x000000110c0f7c11 */ /* 0x000fe2000a8f1411 */
[----:B------:R-:W-:-:S05]  /*fcd0*/  FMUL.FTZ R17, R2, UR25 ;  /* 0x0000001902117c20 */ /* 0x000fca0008410000 */
[----:B------:R0:W-:Y:S02]  /*fce0*/  STG.E.64 desc[UR22][R14.64], R16 ;  /* 0x000000100e007986 */ /* 0x0001e4000c101b16 */
.L_x_2652:
[----:B------:R-:W-:Y:S05]  /*fcf0*/  BSYNC B0 ;  /* 0x0000000000007941 */ /* 0x000fea0003800000 */
.L_x_2651:
[----:B------:R-:W-:-:S13]  /*fd00*/  ISETP.NE.AND P6, PT, RZ, UR24, PT ;  /* 0x00000018ff007c0c */ /* 0x000fda000bfc5270 */
[----:B------:R-:W-:Y:S05]  /*fd10*/  @!P6 BRA `(.L_x_2653) ;  /* 0x000000000048e947 */ /* 0x000fea0003800000 */
[----:B------:R-:W-:Y:S01]  /*fd20*/  FFMA.FTZ R2, R108, R6, R4 ;  /* 0x000000066c027223 */ /* 0x000fe20000010004 */
[----:B------:R-:W-:-:S03]  /*fd30*/  FFMA.FTZ R12, R103, R7, R5 ;  /* 0x00000007670c7223 */ /* 0x000fc60000010005 */
[----:B------:R-:W-:Y:S01]  /*fd40*/  FMUL.FTZ R13, R2, -1.4426950216293334961 ;  /* 0xbfb8aa3b020d7820 */ /* 0x000fe20000410000 */
[----:B0-2---:R-:W-:-:S05]  /*fd50*/  FMUL.FTZ R16, R12, -1.4426950216293334961 ;  /* 0xbfb8aa3b0c107820 */ /* 0x005fca0000410000 */
        /* <DEDUP_REMOVED lines=9> */
[----:B--2--5:R-:W-:Y:S01]  /*fdf0*/  FADD.FTZ R21, -R18, 1 ;  /* 0x3f80000012157421 */ /* 0x024fe20000010100 */
[----:B------:R-:W-:Y:S02]  /*fe00*/  FMUL.FTZ R11, R11, R18 ;  /* 0x000000120b0b7220 */ /* 0x000fe40000410000 */
[----:B------:R-:W-:Y:S01]  /*fe10*/  FMUL.FTZ R10, R10, R19 ;  /* 0x000000130a0a7220 */ /* 0x000fe20000410000 */
[----:B------:R-:W-:-:S04]  /*fe20*/  FFMA.FTZ R12, R12, R21, 1 ;  /* 0x3f8000000c0c7423 */ /* 0x000fc80000010015 */
[----:B------:R-:W-:-:S07]  /*fe30*/  FMUL.FTZ R11, R11, R12 ;  /* 0x0000000c0b0b7220 */ /* 0x000fce0000410000 */
.L_x_2653:
[----:B------:R-:W-:Y:S04]  /*fe40*/  BSSY B0, `(.L_x_2654) ;  /* 0x0000017000007945 */ /* 0x000fe80003800000 */
[----:B------:R-:W-:Y:S05]  /*fe50*/  @P1 BRA `(.L_x_2655) ;  /* 0x0000000000541947 */ /* 0x000fea0003800000 */
[----:B------:R-:W3:Y:S01]  /*fe60*/  LDL.LU R2, [R1+0x11c] ;  /* 0x00011c0001027983 */ /* 0x000ee20000300800 */
[----:B------:R-:W-:-:S03]  /*fe70*/  ULDC.64 UR16, c[0x0][0x288] ;  /* 0x0000a20000107ab9 */ /* 0x000fc60000000a00 */
[----:B0-2---:R-:W2:Y:S01]  /*fe80*/  LDL.LU R16, [R1+0xd4] ;  /* 0x0000d40001107983 */ /* 0x005ea20000300800 */
[----:B------:R-:W-:Y:S02]  /*fe90*/  MOV R15, UR5 ;  /* 0x00000005000f7c02 */ /* 0x000fe40008000f00 */
[----:B------:R-:W-:Y:S02]  /*fea0*/  MOV R12, R82 ;  /* 0x00000052000c7202 */ /* 0x000fe40000000f00 */
[----:B------:R-:W-:Y:S01]  /*feb0*/  MOV R13, R81 ;  /* 0x00000051000d7202 */ /* 0x000fe20000000f00 */
[----:B------:R-:W-:Y:S01]  /*fec0*/  FFMA.FTZ R15, R108, R15, UR6 ;  /* 0x000000066c0f7e23 */ /* 0x000fe2000801000f */
[----:B------:R-:W-:-:S03]  /*fed0*/  MOV R14, UR5 ;  /* 0x00000005000e7c02 */ /* 0x000fc60008000f00 */
[----:B------:R-:W-:Y:S01]  /*fee0*/  FFMA.FTZ R15, R6, R10, -R15 ;  /* 0x0000000a060f7223 */ /* 0x000fe2000001080f */
[----:B---3--:R-:W-:Y:S02]  /*fef0*/  IMAD R2, R2, UR16, RZ ;  /* 0x0000001002027c24 */ /* 0x008fe4000f8e02ff */
[----:B--2---:R-:W-:-:S04]  /*ff00*/  IMAD.WIDE.U32 R12, R16, UR16, R12 ;  /* 0x00000010100c7c25 */ /* 0x004fc8000f8e000c */
[----:B------:R-:W-:Y:S02]  /*ff10*/  IMAD R17, R16, UR17, R2 ;  /* 0x0000001110117c24 */ /* 0x000fe4000f8e0202 */
[----:B------:R-:W-:Y:S01]  /*ff20*/  FFMA.FTZ R2, R103, R14, UR6 ;  /* 0x0000000667027e23 */ /* 0x000fe2000801000e */
[----:B------:R-:W-:Y:S01]  /*ff30*/  ULDC.64 UR16, c[0x0][0x210] ;  /* 0x0000840000107ab9 */ /* 0x000fe20000000a00 */
[----:B------:R-:W-:Y:S01]  /*ff40*/  FMUL.FTZ R14, R15, UR25 ;  /* 0x000000190f0e7c20 */ /* 0x000fe20008410000 */
[----:B------:R-:W-:Y:S01]  /*ff50*/  LEA R10, P1, R12, UR16, 0x2 ;  /* 0x000000100c0a7c11 */ /* 0x000fe2000f8210ff */
[----:B------:R-:W-:Y:S01]  /*ff60*/  FFMA.FTZ R2, R7, R11, -R2 ;  /* 0x0000000b07027223 */ /* 0x000fe20000010802 */
[----:B------:R-:W-:-:S03]  /*ff70*/  IADD3 R17, R13, R17, RZ ;  /* 0x000000110d117210 */ /* 0x000fc60007ffe0ff */
[----:B------:R-:W-:Y:S01]  /*ff80*/  FMUL.FTZ R15, R2, UR25 ;  /* 0x00000019020f7c20 */ /* 0x000fe20008410000 */
[----:B------:R-:W-:-:S05]  /*ff90*/  LEA.HI.X R11, R12, UR17, R17, 0x2, P1 ;  /* 0x000000110c0b7c11 */ /* 0x000fca00088f1411 */
[----:B------:R3:W-:Y:S02]  /*ffa0*/  STG.E.64 desc[UR22][R10.64], R14 ;  /* 0x0000000e0a007986 */ /* 0x0007e4000c101b16 */
.L_x_2655:
[----:B------:R-:W-:Y:S05]  /*ffb0*/  BSYNC B0 ;  /* 0x0000000000007941 */ /* 0x000fea0003800000 */
.L_x_2654:
[----:B------:R-:W-:Y:S05]  /*ffc0*/  @!P6 BRA `(.L_x_2656) ;  /* 0x000000000048e947 */ /* 0x000fea0003800000 */
[----:B------:R-:W-:Y:S01]  /*ffd0*/  FFMA.FTZ R2, R102, R6, R4 ;  /* 0x0000000666027223 */ /* 0x000fe20000010004 */
[----:B---3--:R-:W-:-:S03]  /*ffe0*/  FFMA.FTZ R10, R101, R7, R5 ;  /* 0x00000007650a7223 */ /* 0x008fc60000010005 */
        /* <DEDUP_REMOVED lines=16> */
.L_x_2656:
[----:B------:R-:W-:Y:S04]  /*100f0*/  BSSY B0, `(.L_x_2657) ;  /* 0x0000017000007945 */ /* 0x000fe80003800000 */
[----:B------:R-:W-:Y:S05]  /*10100*/  @P0 BRA `(.L_x_2658) ;  /* 0x0000000000540947 */ /* 0x000fea0003800000 */
[----:B------:R-:W4:Y:S01]  /*10110*/  LDL.LU R2, [R1+0x118] ;  /* 0x0001180001027983 */ /* 0x000f220000300800 */
[----:B------:R-:W-:-:S03]  /*10120*/  ULDC.64 UR16, c[0x0][0x288] ;  /* 0x0000a20000107ab9 */ /* 0x000fc60000000a00 */
[----:B0-23--:R-:W2:Y:S01]  /*10130*/  LDL.LU R14, [R1+0xcc] ;  /* 0x0000cc00010e7983 */ /* 0x00dea20000300800 */
[----:B------:R-:W-:Y:S02]  /*10140*/  MOV R13, UR5 ;  /* 0x00000005000d7c02 */ /* 0x000fe40008000f00 */
[----:B------:R-:W-:Y:S02]  /*10150*/  MOV R10, R82 ;  /* 0x00000052000a7202 */ /* 0x000fe40000000f00 */
[----:B------:R-:W-:Y:S01]  /*10160*/  MOV R11, R81 ;  /* 0x00000051000b7202 */ /* 0x000fe20000000f00 */
[----:B------:R-:W-:Y:S01]  /*10170*/  FFMA.FTZ R13, R102, R13, UR6 ;  /* 0x00000006660d7e23 */ /* 0x000fe2000801000d */
[----:B------:R-:W-:-:S03]  /*10180*/  MOV R12, UR5 ;  /* 0x00000005000c7c02 */ /* 0x000fc60008000f00 */
[----:B------:R-:W-:Y:S01]  /*10190*/  FFMA.FTZ R13, R6, R8, -R13 ;  /* 0x00000008060d7223 */ /* 0x000fe2000001080d */
[----:B----4-:R-:W-:Y:S02]  /*101a0*/  IMAD R2, R2, UR16, RZ ;  /* 0x0000001002027c24 */ /* 0x010fe4000f8e02ff */
        /* <DEDUP_REMOVED lines=11> */
.L_x_2658:
[----:B------:R-:W-:Y:S05]  /*10260*/  BSYNC B0 ;  /* 0x0000000000007941 */ /* 0x000fea0003800000 */
.L_x_2657:
[----:B------:R-:W-:Y:S05]  /*10270*/  @!P6 BRA `(.L_x_2659) ;  /* 0x000000000048e947 */ /* 0x000fea0003800000 */
[----:B------:R-:W-:Y:S01]  /*10280*/  FFMA.FTZ R2, R98, R6, R4 ;  /* 0x0000000662027223 */ /* 0x000fe20000010004 */
[----:B----4-:R-:W-:-:S03]  /*10290*/  FFMA.FTZ R8, R97, R7, R5 ;  /* 0x0000000761087223 */ /* 0x010fc60000010005 */
[----:B------:R-:W-:Y:S01]  /*102a0*/  FMUL.FTZ R9, R2, -1.4426950216293334961 ;  /* 0xbfb8aa3b02097820 */ /* 0x000fe20000410000 */
[----:B------:R-:W-:-:S05]  /*102b0*/  FMUL.FTZ R12, R8, -1.4426950216293334961 ;  /* 0xbfb8aa3b080c7820 */ /* 0x000fca0000410000 */
[----:B------:R-:W3:Y:S08]  /*102c0*/  MUFU.EX2 R9, R9 ;  /* 0x0000000900097308 */ /* 0x000ef00000000800 */
[----:B------:R-:W4:Y:S01]  /*102d0*/  MUFU.EX2 R12, R12 ;  /* 0x0000000c000c7308 */ /* 0x000f220000000800 */
[----:B---3--:R-:W-:-:S07]  /*102e0*/  FADD.FTZ R10, R9, 1 ;  /* 0x3f800000090a7421 */ /* 0x008fce0000010000 */
[----:B------:R-:W3:Y:S01]  /*102f0*/  MUFU.RCP R11, R10 ;  /* 0x0000000a000b7308 */ /* 0x000ee20000001000 */
[----:B----4-:R-:W-:-:S07]  /*10300*/  FADD.FTZ R13, R12, 1 ;  /* 0x3f8000000c0d7421 */ /* 0x010fce0000010000 */
[----:B0-2---:R-:W0:Y:S01]  /*10310*/  MUFU.RCP R14, R13 ;  /* 0x0000000d000e7308 */ /* 0x005e220000001000 */
[----:B---3--:R-:W-:Y:S01]  /*10320*/  FADD.FTZ R15, -R11, 1 ;  /* 0x3f8000000b0f7421 */ /* 0x008fe20000010100 */
[----:B------:R-:W-:-:S03]  /*10330*/  FMUL.FTZ R78, R78, R11 ;  /* 0x0000000b4e4e7220 */ /* 0x000fc60000410000 */
[----:B------:R-:W-:Y:S01]  /*10340*/  FFMA.FTZ R15, R2, R15, 1 ;  /* 0x3f800000020f7423 */ /* 0x000fe2000001000f */
[----:B0-----:R-:W-:Y:S01]  /*10350*/  FADD.FTZ R17, -R14, 1 ;  /* 0x3f8000000e117421 */ /* 0x001fe20000010100 */
[----:B------:R-:W-:Y:S02]  /*10360*/  FMUL.FTZ R79, R79, R14 ;  /* 0x0000000e4f4f7220 */ /* 0x000fe40000410000 */
[----:B------:R-:W-:Y:S01]  /*10370*/  FMUL.FTZ R78, R78, R15 ;  /* 0x0000000f4e4e7220 */ /* 0x000fe20000410000 */
[----:B------:R-:W-:-:S04]  /*10380*/  FFMA.FTZ R8, R8, R17, 1 ;  /* 0x3f80000008087423 */ /* 0x000fc80000010011 */
[----:B------:R-:W-:-:S07]  /*10390*/  FMUL.FTZ R79, R79, R8 ;  /* 0x000000084f4f7220 */ /* 0x000fce0000410000 */
.L_x_2659:
[----:B------:R-:W-:Y:S04]  /*103a0*/  BSSY B0, `(.L_x_2660) ;  /* 0x0000017000007945 */ /* 0x000fe80003800000 */
[----:B------:R-:W-:Y:S05]  /*103b0*/  @P4 BRA `(.L_x_2661) ;  /* 0x0000000000544947 */ /* 0x000fea0003800000 */
[----:B------:R-:W4:Y:S01]  /*103c0*/  LDL.LU R2, [R1+0x134] ;  /* 0x0001340001027983 */ /* 0x000f220000300800 */
[----:B------:R-:W-:-:S03]  /*103d0*/  ULDC.64 UR16, c[0x0][0x288] ;  /* 0x0000a20000107ab9 */ /* 0x000fc60000000a00 */
[----:B0-23--:R-:W2:Y:S01]  /*103e0*/  LDL.LU R14, [R1+0xec] ;  /* 0x0000ec00010e7983 */ /* 0x00dea20000300800 */
[----:B----4-:R-:W-:Y:S02]  /*103f0*/  MOV R8, R82 ;  /* 0x0000005200087202 */ /* 0x010fe40000000f00 */
[----:B------:R-:W-:Y:S02]  /*10400*/  MOV R9, R81 ;  /* 0x0000005100097202 */ /* 0x000fe40000000f00 */
[----:B------:R-:W-:Y:S02]  /*10410*/  MOV R13, UR5 ;  /* 0x00000005000d7c02 */ /* 0x000fe40008000f00 */
[----:B------:R-:W-:-:S03]  /*10420*/  MOV R12, UR5 ;  /* 0x00000005000c7c02 */ /* 0x000fc60008000f00 */
[----:B------:R-:W-:-:S04]  /*10430*/  FFMA.FTZ R13, R98, R13, UR6 ;  /* 0x00000006620d7e23 */ /* 0x000fc8000801000d */
[----:B------:R-:W-:Y:S01]  /*10440*/  FFMA.FTZ R13, R6, R78, -R13 ;  /* 0x0000004e060d7223 */ /* 0x000fe2000001080d */
[----:B------:R-:W-:Y:S02]  /*10450*/  IMAD R2, R2, UR16, RZ ;  /* 0x0000001002027c24 */ /* 0x000fe4000f8e02ff */
        /* <DEDUP_REMOVED lines=11> */
.L_x_2661:
[----:B------:R-:W-:Y:S05]  /*10510*/  BSYNC B0 ;  /* 0x0000000000007941 */ /* 0x000fea0003800000 */
.L_x_2660:
[C---:B------:R-:W-:Y:S02]  /*10520*/  IADD3 R2, R26.reuse, 0xe0, RZ ;  /* 0x000000e01a027810 */ /* 0x040fe40007ffe0ff */
[C---:B0---4-:R-:W-:Y:S02]  /*10530*/  IADD3 R8, R26.reuse, 0xe8, RZ ;  /* 0x000000e81a087810 */ /* 0x051fe40007ffe0ff */
[C---:B------:R-:W-:Y:S02]  /*10540*/  IADD3 R9, R26.reuse, 0xf0, RZ ;  /* 0x000000f01a097810 */ /* 0x040fe40007ffe0ff */
[----:B---3--:R-:W-:Y:S02]  /*10550*/  IADD3 R10, R26, 0xf8, RZ ;  /* 0x000000f81a0a7810 */ /* 0x008fe40007ffe0ff */
[----:B------:R-:W-:Y:S02]  /*10560*/  ISETP.GE.U32.AND P0, PT, R2, UR14, PT ;  /* 0x0000000e02007c0c */ /* 0x000fe4000bf06070 */
[----:B------:R-:W-:-:S02]  /*10570*/  ISETP.GE.U32.AND P1, PT, R8, UR14, PT ;  /* 0x0000000e08007c0c */ /* 0x000fc4000bf26070 */
[----:B------:R-:W-:Y:S02]  /*10580*/  ISETP.GE.U32.AND P4, PT, R9, UR14, PT ;  /* 0x0000000e09007c0c */ /* 0x000fe4000bf86070 */
[----:B------:R-:W-:Y:S02]  /*10590*/  ISETP.GE.U32.AND P5, PT, R10, UR14, PT ;  /* 0x0000000e0a007c0c */ /* 0x000fe4000bfa6070 */
[----:B------:R-:W-:Y:S02]  /*105a0*/  SHF.R.S32.HI R2, RZ, 0x1f, R2 ;  /* 0x0000001fff027819 */ /* 0x000fe40000011402 */
[----:B------:R-:W-:Y:S02]  /*105b0*/  SHF.R.S32.HI R8, RZ, 0x1f, R8 ;  /* 0x0000001fff087819 */ /* 0x000fe40000011408 */
[----:B------:R-:W-:Y:S02]  /*105c0*/  SHF.R.S32.HI R9, RZ, 0x1f, R9 ;  /* 0x0000001fff097819 */ /* 0x000fe40000011409 */
[----:B------:R-:W-:-:S02]  /*105d0*/  SHF.R.S32.HI R10, RZ, 0x1f, R10 ;  /* 0x0000001fff0a7819 */ /* 0x000fc4000001140a */
[----:B------:R-:W-:Y:S02]  /*105e0*/  ISETP.GE.AND.EX P0, PT, R2, UR15, PT, P0 ;  /* 0x0000000f02007c0c */ /* 0x000fe4000bf06300 */
[----:B------:R-:W-:Y:S02]  /*105f0*/  ISETP.GE.AND.EX P1, PT, R8, UR15, PT, P1 ;  /* 0x0000000f08007c0c */ /* 0x000fe4000bf26310 */
[----:B------:R-:W-:Y:S02]  /*10600*/  ISETP.GE.AND.EX P4, PT, R9, UR15, PT, P4 ;  /* 0x0000000f09007c0c */ /* 0x000fe4000bf86340 */
[----:B------:R-:W-:Y:S02]  /*10610*/  ISETP.GE.AND.EX P5, PT, R10, UR15, PT, P5 ;  /* 0x0000000f0a007c0c */ /* 0x000fe4000bfa6350 */
[C---:B------:R-:W-:Y:S02]  /*10620*/  ISETP.GT.U32.OR P3, PT, R0.reuse, 0x1ff, P3 ;  /* 0x000001ff0000780c */ /* 0x040fe40001f64470 */
[----:B------:R-:W-:-:S02]  /*10630*/  ISETP.GT.U32.OR P2, PT, R0, 0x1ff, P2 ;  /* 0x000001ff0000780c */ /* 0x000fc40001744470 */
[C---:B------:R-:W-:Y:S02]  /*10640*/  ISETP.GT.U32.OR P0, PT, R0.reuse, 0x1ff, P0 ;  /* 0x000001ff0000780c */ /* 0x040fe40000704470 */
[C---:B------:R-:W-:Y:S02]  /*10650*/  ISETP.GT.U32.OR P1, PT, R0.reuse, 0x1ff, P1 ;  /* 0x000001ff0000780c */ /* 0x040fe40000f24470 */
[C---:B------:R-:W-:Y:S02]  /*10660*/  ISETP.GT.U32.OR P4, PT, R0.reuse, 0x1ff, P4 ;  /* 0x000001ff0000780c */ /* 0x040fe40002784470 */
[----:B------:R-:W-:Y:S01]  /*10670*/  ISETP.GT.U32.OR P5, PT, R0, 0x1ff, P5 ;  /* 0x000001ff0000780c */ /* 0x000fe20002fa4470 */
[----:B------:R-:W-:-:S12]  /*10680*/  @!P6 BRA `(.L_x_2662) ;  /* 0x000000000048e947 */ /* 0x000fd80003800000 */
[----:B------:R-:W-:Y:S01]  /*10690*/  FFMA.FTZ R2, R96, R6, R4 ;  /* 0x0000000660027223 */ /* 0x000fe20000010004 */
[----:B------:R-:W-:-:S03]  /*106a0*/  FFMA.FTZ R8, R95, R7, R5 ;  /* 0x000000075f087223 */ /* 0x000fc60000010005 */
[----:B------:R-:W-:Y:S01]  /*106b0*/  FMUL.FTZ R9, R2, -1.4426950216293334961 ;  /* 0xbfb8aa3b02097820 */ /* 0x000fe20000410000 */
[----:B------:R-:W-:-:S05]  /*106c0*/  FMUL.FTZ R12, R8, -1.4426950216293334961 ;  /* 0xbfb8aa3b080c7820 */ /* 0x000fca0000410000 */
[----:B------:R-:W0:Y:S08]  /*106d0*/  MUFU.EX2 R9, R9 ;  /* 0x0000000900097308 */ /* 0x000e300000000800 */
[----:B------:R-:W3:Y:S01]  /*106e0*/  MUFU.EX2 R12, R12 ;  /* 0x0000000c000c7308 */ /* 0x000ee20000000800 */
[----:B0-----:R-:W-:-:S07]  /*106f0*/  FADD.FTZ R10, R9, 1 ;  /* 0x3f800000090a7421 */ /* 0x001fce0000010000 */
[----:B------:R-:W0:Y:S01]  /*10700*/  MUFU.RCP R11, R10 ;  /* 0x0000000a000b7308 */ /* 0x000e220000001000 */
[----:B---3--:R-:W-:-:S07]  /*10710*/  FADD.FTZ R13, R12, 1 ;  /* 0x3f8000000c0d7421 */ /* 0x008fce0000010000 */
[----:B--2---:R-:W2:Y:S01]  /*10720*/  MUFU.RCP R14, R13 ;  /* 0x0000000d000e7308 */ /* 0x004ea20000001000 */
        /* <DEDUP_REMOVED lines=8> */
.L_x_2662:
[----:B------:R-:W-:Y:S04]  /*107b0*/  BSSY B0, `(.L_x_2663) ;  /* 0x0000017000007945 */ /* 0x000fe80003800000 */
[----:B------:R-:W-:Y:S05]  /*107c0*/  @P3 BRA `(.L_x_2664) ;  /* 0x0000000000543947 */ /* 0x000fea0003800000 */
[----:B------:R-:W3:Y:S01]  /*107d0*/  LDL.LU R2, [R1+0x130] ;  /* 0x0001300001027983 */ /* 0x000ee20000300800 */
[----:B------:R-:W-:-:S03]  /*107e0*/  ULDC.64 UR14, c[0x0][0x288] ;  /* 0x0000a200000e7ab9 */ /* 0x000fc60000000a00 */
[----:B--2---:R-:W2:Y:S01]  /*107f0*/  LDL.LU R14, [R1+0xe8] ;  /* 0x0000e800010e7983 */ /* 0x004ea20000300800 */
[----:B------:R-:W-:Y:S02]  /*10800*/  MOV R8, R82 ;  /* 0x0000005200087202 */ /* 0x000fe40000000f00 */
[----:B------:R-:W-:Y:S02]  /*10810*/  MOV R9, R81 ;  /* 0x0000005100097202 */ /* 0x000fe40000000f00 */
[----:B------:R-:W-:Y:S02]  /*10820*/  MOV R13, UR5 ;  /* 0x00000005000d7c02 */ /* 0x000fe40008000f00 */
[----:B------:R-:W-:-:S03]  /*10830*/  MOV R12, UR5 ;  /* 0x00000005000c7c02 */ /* 0x000fc60008000f00 */
[----:B------:R-:W-:-:S04]  /*10840*/  FFMA.FTZ R13, R96, R13, UR6 ;  /* 0x00000006600d7e23 */ /* 0x000fc8000801000d */
        /* <DEDUP_REMOVED lines=13> */
.L_x_2664:
[----:B------:R-:W-:Y:S05]  /*10920*/  BSYNC B0 ;  /* 0x0000000000007941 */ /* 0x000fea0003800000 */
.L_x_2663:
[----:B------:R-:W-:Y:S05]  /*10930*/  @!P6 BRA `(.L_x_2665) ;  /* 0x000000000048e947 */ /* 0x000fea0003800000 */
[----:B------:R-:W-:Y:S01]  /*10940*/  FFMA.FTZ R2, R94, R6, R4 ;  /* 0x000000065e027223 */ /* 0x000fe20000010004 */
[----:B0-----:R-:W-:-:S03]  /*10950*/  FFMA.FTZ R8, R93, R7, R5 ;  /* 0x000000075d087223 */ /* 0x001fc60000010005 */
        /* <DEDUP_REMOVED lines=16> */
.L_x_2665:
[----:B------:R-:W-:Y:S04]  /*10a60*/  BSSY B0, `(.L_x_2666) ;  /* 0x0000017000007945 */ /* 0x000fe80003800000 */
[----:B------:R-:W-:Y:S05]  /*10a70*/  @P2 BRA `(.L_x_2667) ;  /* 0x0000000000542947 */ /* 0x000fea0003800000 */
[----:B------:R-:W3:Y:S01]  /*10a80*/  LDL.LU R2, [R1+0x12c] ;  /* 0x00012c0001027983 */ /* 0x000ee20000300800 */
[----:B------:R-:W-:-:S03]  /*10a90*/  ULDC.64 UR14, c[0x0][0x288] ;  /* 0x0000a200000e7ab9 */ /* 0x000fc60000000a00 */
[----:B--2---:R-:W2:Y:S01]  /*10aa0*/  LDL.LU R14, [R1+0xe4] ;  /* 0x0000e400010e7983 */ /* 0x004ea20000300800 */
[----:B0-----:R-:W-:Y:S02]  /*10ab0*/  MOV R8, R82 ;  /* 0x0000005200087202 */ /* 0x001fe40000000f00 */
        /* <DEDUP_REMOVED lines=17> */
.L_x_2667:
[----:B------:R-:W-:Y:S05]  /*10bd0*/  BSYNC B0 ;  /* 0x0000000000007941 */ /* 0x000fea0003800000 */
.L_x_2666:
[----:B------:R-:W-:Y:S05]  /*10be0*/  @!P6 BRA `(.L_x_2668) ;  /* 0x000000000048e947 */ /* 0x000fea0003800000 */
[----:B------:R-:W-:Y:S01]  /*10bf0*/  FFMA.FTZ R2, R92, R6, R4 ;  /* 0x000000065c027223 */ /* 0x000fe20000010004 */
[----:B0--3--:R-:W-:-:S03]  /*10c00*/  FFMA.FTZ R8, R89, R7, R5 ;  /* 0x0000000759087223 */ /* 0x009fc60000010005 */
        /* <DEDUP_REMOVED lines=16> */
.L_x_2668:
[----:B------:R-:W-:Y:S04]  /*10d10*/  BSSY B0, `(.L_x_2669) ;  /* 0x0000017000007945 */ /* 0x000fe80003800000 */
[----:B------:R-:W-:Y:S05]  /*10d20*/  @P0 BRA `(.L_x_2670) ;  /* 0x0000000000540947 */ /* 0x000fea0003800000 */
[----:B------:R-:W4:Y:S01]  /*10d30*/  LDL.LU R2, [R1+0x128] ;  /* 0x0001280001027983 */ /* 0x000f220000300800 */
[----:B------:R-:W-:-:S03]  /*10d40*/  ULDC.64 UR14, c[0x0][0x288] ;  /* 0x0000a200000e7ab9 */ /* 0x000fc60000000a00 */
[----:B--2---:R-:W2:Y:S01]  /*10d50*/  LDL.LU R14, [R1+0xe0] ;  /* 0x0000e000010e7983 */ /* 0x004ea20000300800 */
[----:B0--3--:R-:W-:Y:S02]  /*10d60*/  MOV R8, R82 ;  /* 0x0000005200087202 */ /* 0x009fe40000000f00 */
[----:B------:R-:W-:Y:S02]  /*10d70*/  MOV R9, R81 ;  /* 0x0000005100097202 */ /* 0x000fe40000000f00 */
[----:B------:R-:W-:Y:S02]  /*10d80*/  MOV R13, UR5 ;  /* 0x00000005000d7c02 */ /* 0x000fe40008000f00 */
[----:B------:R-:W-:-:S03]  /*10d90*/  MOV R12, UR5 ;  /* 0x00000005000c7c02 */ /* 0x000fc60008000f00 */
[----:B------:R-:W-:-:S04]  /*10da0*/  FFMA.FTZ R13, R92, R13, UR6 ;  /* 0x000000065c0d7e23 */ /* 0x000fc8000801000d */
        /* <DEDUP_REMOVED lines=13> */
.L_x_2670:
[----:B------:R-:W-:Y:S05]  /*10e80*/  BSYNC B0 ;  /* 0x0000000000007941 */ /* 0x000fea0003800000 */
.L_x_2669:
[----:B------:R-:W-:Y:S05]  /*10e90*/  @!P6 BRA `(.L_x_2671) ;  /* 0x000000000048e947 */ /* 0x000fea0003800000 */
[----:B------:R-:W-:Y:S01]  /*10ea0*/  FFMA.FTZ R2, R88, R6, R4 ;  /* 0x0000000658027223 */ /* 0x000fe20000010004 */
[----:B0--34-:R-:W-:-:S03]  /*10eb0*/  FFMA.FTZ R8, R87, R7, R5 ;  /* 0x0000000757087223 */ /* 0x019fc60000010005 */
        /* <DEDUP_REMOVED lines=16> */
.L_x_2671:
[----:B------:R-:W-:Y:S04]  /*10fc0*/  BSSY B0, `(.L_x_2672) ;  /* 0x0000017000007945 */ /* 0x000fe80003800000 */
[----:B------:R-:W-:Y:S05]  /*10fd0*/  @P1 BRA `(.L_x_2673) ;  /* 0x0000000000541947 */ /* 0x000fea0003800000 */
[----:B------:R-:W3:Y:S01]  /*10fe0*/  LDL.LU R2, [R1+0x124] ;  /* 0x0001240001027983 */ /* 0x000ee20000300800 */
[----:B------:R-:W-:-:S03]  /*10ff0*/  ULDC.64 UR14, c[0x0][0x288] ;  /* 0x0000a200000e7ab9 */ /* 0x000fc60000000a00 */
[----:B--2---:R-:W2:Y:S01]  /*11000*/  LDL.LU R14, [R1+0xdc] ;  /* 0x0000dc00010e7983 */ /* 0x004ea20000300800 */
[----:B0--34-:R-:W-:Y:S02]  /*11010*/  MOV R8, R82 ;  /* 0x0000005200087202 */ /* 0x019fe40000000f00 */
        /* <DEDUP_REMOVED lines=17> */
.L_x_2673:
[----:B------:R-:W-:Y:S05]  /*11130*/  BSYNC B0 ;  /* 0x0000000000007941 */ /* 0x000fea0003800000 */
.L_x_2672:
        /* <DEDUP_REMOVED lines=19> */
.L_x_2674:
        /* <DEDUP_REMOVED lines=23> */
.L_x_2676:
[----:B------:R-:W-:Y:S05]  /*113e0*/  BSYNC B0 ;  /* 0x0000000000007941 */ /* 0x000fea0003800000 */
.L_x_2675:
[----:B------:R-:W-:Y:S05]  /*113f0*/  @!P6 BRA `(.L_x_2677) ;  /* 0x000000000048e947 */ /* 0x000fea0003800000 */
[----:B------:R-:W-:Y:S01]  /*11400*/  FFMA.FTZ R4, R100, R6, R4 ;  /* 0x0000000664047223 */ /* 0x000fe20000010004 */
[----:B------:R-:W-:-:S03]  /*11410*/  FFMA.FTZ R5, R99, R7, R5 ;  /* 0x0000000763057223 */ /* 0x000fc60000010005 */
[----:B------:R-:W-:Y:S01]  /*11420*/  FMUL.FTZ R2, R4, -1.4426950216293334961 ;  /* 0xbfb8aa3b04027820 */ /* 0x000fe20000410000 */
[----:B------:R-:W-:-:S05]  /*11430*/  FMUL.FTZ R10, R5, -1.4426950216293334961 ;  /* 0xbfb8aa3b050a7820 */ /* 0x000fca0000410000 */
[----:B------:R-:W0:Y:S08]  /*11440*/  MUFU.EX2 R2, R2 ;  /* 0x0000000200027308 */ /* 0x000e300000000800 */
[----:B------:R-:W1:Y:S01]  /*11450*/  MUFU.EX2 R10, R10 ;  /* 0x0000000a000a7308 */ /* 0x000e620000000800 */
[----:B0--34-:R-:W-:-:S07]  /*11460*/  FADD.FTZ R8, R2, 1 ;  /* 0x3f80000002087421 */ /* 0x019fce0000010000 */
[----:B------:R-:W0:Y:S01]  /*11470*/  MUFU.RCP R9, R8 ;  /* 0x0000000800097308 */ /* 0x000e220000001000 */
[----:B-1----:R-:W-:-:S07]  /*11480*/  FADD.FTZ R11, R10, 1 ;  /* 0x3f8000000a0b7421 */ /* 0x002fce0000010000 */
        /* <DEDUP_REMOVED lines=9> */
.L_x_2677:
[----:B------:R-:W-:Y:S04]  /*11520*/  BSSY B0, `(.L_x_2678) ;  /* 0x0000016000007945 */ /* 0x000fe80003800000 */
[----:B------:R-:W-:Y:S05]  /*11530*/  @P5 BRA `(.L_x_2679) ;  /* 0x0000000000505947 */ /* 0x000fea0003800000 */
[----:B------:R-:W2:Y:S01]  /*11540*/  LDL.LU R2, [R1+0x114] ;  /* 0x0001140001027983 */ /* 0x000ea20000300800 */
[----:B------:R-:W-:-:S03]  /*11550*/  ULDC.64 UR14, c[0x0][0x288] ;  /* 0x0000a200000e7ab9 */ /* 0x000fc60000000a00 */
[----:B0--34-:R-:W3:Y:S01]  /*11560*/  LDL.LU R8, [R1+0xd0] ;  /* 0x0000d00001087983 */ /* 0x019ee20000300800 */
[----:B------:R-:W-:Y:S02]  /*11570*/  MOV R5, UR5 ;  /* 0x0000000500057c02 */ /* 0x000fe40008000f00 */
[----:B------:R-:W-:Y:S02]  /*11580*/  MOV R80, R82 ;  /* 0x0000005200507202 */ /* 0x000fe40000000f00 */
[----:B------:R-:W-:Y:S01]  /*11590*/  MOV R4, UR5 ;  /* 0x0000000500047c02 */ /* 0x000fe20008000f00 */
[----:B------:R-:W-:-:S04]  /*115a0*/  FFMA.FTZ R5, R100, R5, UR6 ;  /* 0x0000000664057e23 */ /* 0x000fc80008010005 */
[----:B------:R-:W-:-:S04]  /*115b0*/  FFMA.FTZ R5, R6, R66, -R5 ;  /* 0x0000004206057223 */ /* 0x000fc80000010805 */
[----:B------:R-:W-:Y:S01]  /*115c0*/  FMUL.FTZ R6, R5, UR25 ;  /* 0x0000001905067c20 */ /* 0x000fe20008410000 */
[----:B--2---:R-:W-:Y:S02]  /*115d0*/  IMAD R2, R2, UR14, RZ ;  /* 0x0000000e02027c24 */ /* 0x004fe4000f8e02ff */
[----:B---3--:R-:W-:-:S04]  /*115e0*/  IMAD.WIDE.U32 R80, R8, UR14, R80 ;  /* 0x0000000e08507c25 */ /* 0x008fc8000f8e0050 */
[----:B------:R-:W-:Y:S02]  /*115f0*/  IMAD R9, R8, UR15, R2 ;  /* 0x0000000f08097c24 */ /* 0x000fe4000f8e0202 */
[----:B------:R-:W-:Y:S01]  /*11600*/  FFMA.FTZ R2, R99, R4, UR6 ;  /* 0x0000000663027e23 */ /* 0x000fe20008010004 */
[----:B------:R-:W-:Y:S02]  /*11610*/  ULDC.64 UR14, c[0x0][0x210] ;  /* 0x00008400000e7ab9 */ /* 0x000fe40000000a00 */
[----:B------:R-:W-:Y:S01]  /*11620*/  LEA R4, P0, R80, UR14, 0x2 ;  /* 0x0000000e50047c11 */ /* 0x000fe2000f8010ff */
[----:B------:R-:W-:Y:S01]  /*11630*/  FFMA.FTZ R2, R7, R67, -R2 ;  /* 0x0000004307027223 */ /* 0x000fe20000010802 */
[----:B------:R-:W-:-:S03]  /*11640*/  IADD3 R9, R81, R9, RZ ;  /* 0x0000000951097210 */ /* 0x000fc60007ffe0ff */
[----:B------:R-:W-:Y:S01]  /*11650*/  FMUL.FTZ R7, R2, UR25 ;  /* 0x0000001902077c20 */ /* 0x000fe20008410000 */
[----:B------:R-:W-:-:S05]  /*11660*/  LEA.HI.X R5, R80, UR15, R9, 0x2, P0 ;  /* 0x0000000f50057c11 */ /* 0x000fca00080f1409 */
[----:B------:R0:W-:Y:S02]  /*11670*/  STG.E.64 desc[UR22][R4.64], R6 ;  /* 0x0000000604007986 */ /* 0x0001e4000c101b16 */
.L_x_2679:
[----:B------:R-:W-:Y:S05]  /*11680*/  BSYNC B0 ;  /* 0x0000000000007941 */ /* 0x000fea0003800000 */
.L_x_2678:
        /* <DEDUP_REMOVED lines=9> */
.L_x_2532:
[----:B0-----:R-:W0:Y:S01]  /*11720*/  LDC R6, c[0x0][0xc] ;  /* 0x00000300ff067b82 */ /* 0x001e220000000800 */
[----:B------:R-:W-:Y:S01]  /*11730*/  ISETP.NE.AND P1, PT, R0, RZ, PT ;  /* 0x000000ff0000720c */ /* 0x000fe20003f25270 */
[----:B------:R-:W-:Y:S06]  /*11740*/  BSSY B0, `(.L_x_2681) ;  /* 0x0000011000007945 */ /* 0x000fec0003800000 */
[----:B------:R-:W1:Y:S08]  /*11750*/  LDC R7, c[0x0][0x10] ;  /* 0x00000400ff077b82 */ /* 0x000e700000000800 */
[----:B------:R-:W2:Y:S01]  /*11760*/  LDC.64 R2, c[0x0][0x258] ;  /* 0x00009600ff027b82 */ /* 0x000ea20000000a00 */
[----:B0-----:R-:W-:-:S02]  /*11770*/  ISETP.NE.AND P0, PT, R6, 0x1, PT ;  /* 0x000000010600780c */ /* 0x001fc40003f05270 */
[----:B-1----:R-:W-:-:S04]  /*11780*/  SHF.L.U32 R4, R7, 0x1, RZ ;  /* 0x0000000107047819 */ /* 0x002fc800000006ff */
        /* <DEDUP_REMOVED lines=12> */
.L_x_2682:
[----:B------:R-:W-:Y:S05]  /*11850*/  BSYNC B0 ;  /* 0x0000000000007941 */ /* 0x000fea0003800000 */
.L_x_2681:
        /* <DEDUP_REMOVED lines=11> */
.L_x_2684:
[----:B------:R-:W2:Y:S04]  /*11910*/  LDG.E.STRONG.GPU R5, desc[UR22][R2.64] ;  /* 0x0000001602057981 */ /* 0x000ea8000c1ef900 */
[----:B--2---:R-:W-:Y:S01]  /*11920*/  CCTL.IVALL ;  /* 0x00000000ff00798f */ /* 0x004fe20002000000 */
[----:B------:R-:W-:Y:S05]  /*11930*/  YIELD ;  /* 0x0000000000007946 */ /* 0x000fea0003800000 */
[----:B------:R-:W-:-:S13]  /*11940*/  ISETP.NE.AND P0, PT, R5, R4, PT ;  /* 0x000000040500720c */ /* 0x000fda0003f05270 */
[----:B------:R-:W-:Y:S05]  /*11950*/  @P0 BRA `(.L_x_2684) ;  /* 0xfffffffc00ec0947 */ /* 0x000fea000383ffff */
.L_x_2683:
[----:B------:R-:W-:Y:S05]  /*11960*/  WARPSYNC.ALL ;  /* 0x0000000000007948 */ /* 0x000fea0003800000 */
[----:B-----5:R-:W0:Y:S01]  /*11970*/  LDC.64 R22, c[0x0][0x288] ;  /* 0x0000a200ff167b82 */ /* 0x020e220000000a00 */
        /* <DEDUP_REMOVED lines=23> */
.L_x_2685:
[----:B------:R-:W-:-:S04]  /*11af0*/  LEA R6, P0, R0, UR4, 0x2 ;  /* 0x0000000400067c11 */ /* 0x000fc8000f8010ff */
[----:B------:R-:W-:Y:S02]  /*11b00*/  LEA.HI.X R7, R0, UR5, R7, 0x2, P0 ;  /* 0x0000000500077c11 */ /* 0x000fe400080f1407 */
[-C--:B---34-:R-:W-:Y:S02]  /*11b10*/  LEA R8, P0, R25, R6.reuse, 0x2 ;  /* 0x0000000619087211 */ /* 0x098fe400078010ff */
        /* <DEDUP_REMOVED lines=20> */
.L_x_2686:
        /* <DEDUP_REMOVED lines=10> */
.L_x_5686:


//--------------------- .text._Z35group_norm_nhwc_bwd_one_pass_kernelI11Fp32IOFp32WLi512ELi128ELi512EEv26Group_norm_nhwc_bwd_params --------------------------
	.section	.text._Z35group_norm_nhwc_bwd_one_pass_kernelI11Fp32IOFp32WLi512ELi128ELi512EEv26Group_norm_nhwc_bwd_params,"ax",@progbits
	.align	128
        .global         _Z35group_norm_nhwc_bwd_one_pass_kernelI11Fp32IOFp32WLi512ELi128ELi512EEv26Group_norm_nhwc_bwd_params
        .type           _Z35group_norm_nhwc_bwd_one_pass_kernelI11Fp32IOFp32WLi512ELi128ELi512EEv26Group_norm_nhwc_bwd_params,@function
        .size           _Z35group_norm_nhwc_bwd_one_pass_kernelI11Fp32IOFp32WLi512ELi128ELi512EEv26Group_norm_nhwc_bwd_params,(.L_x_5687 - _Z35group_norm_nhwc_bwd_one_pass_kernelI11Fp32IOFp32WLi512ELi128ELi512EEv26Group_norm_nhwc_bwd_params)
        .other          _Z35group_norm_nhwc_bwd_one_pass_kernelI11Fp32IOFp32WLi512ELi128ELi512EEv26Group_norm_nhwc_bwd_params,@"STO_CUDA_ENTRY STV_DEFAULT"
_Z35group_norm_nhwc_bwd_one_pass_kernelI11Fp32IOFp32WLi512ELi128ELi512EEv26Group_norm_nhwc_bwd_params:
.text._Z35group_norm_nhwc_bwd_one_pass_kernelI11Fp32IOFp32WLi512ELi128ELi512EEv26Group_norm_nhwc_bwd_params:
        /* <DEDUP_REMOVED lines=24> */
.L_x_2778:
        /* <DEDUP_REMOVED lines=55> */
[----:B------:R-:W-:Y:S02]  /*04f0*/  IADD3 R27, R58, 0x8, RZ ;  /* 0x000000083a1b7810 */ /* 0x000fe40007ffe0ff */
[----:B------:R-:W-:Y:S02]  /*0500*/  ISETP.GE.OR.EX P2, PT, R3, UR19, P5, P0 ;  /* 0x0000001303007c0c */ /* 0x000fe4000af46700 */
[----:B------:R-:W-:-:S02]  /*0510*/  ISETP.GE.U32.AND P0, PT, R27, UR18, PT ;  /* 0x000000121b007c0c */ /* 0x000fc4000bf06070 */
[----:B------:R-:W-:Y:S02]  /*0520*/  SHF.R.S32.HI R17, RZ, 0x1f, R27 ;  /* 0x0000001fff117819 */ /* 0x000fe4000001141b */
[----:B------:R-:W-:Y:S02]  /*0530*/  IADD3 R22, R58, 0x10, RZ ;  /* 0x000000103a167810 */ /* 0x000fe40007ffe0ff */
[----:B------:R-:W-:Y:S02]  /*0540*/  ISETP.GE.OR.EX P6, PT, R17, UR19, P5, P0 ;  /* 0x0000001311007c0c */ /* 0x000fe4000afc6700 */
[----:B------:R-:W-:Y:S02]  /*0550*/  LEA R50, R51, R0, 0x7 ;  /* 0x0000000033327211 */ /* 0x000fe400078e38ff */
[----:B------:R-:W-:Y:S01]  /*0560*/  ISETP.GE.U32.AND P0, PT, R22, UR18, PT ;  /* 0x0000001216007c0c */ /* 0x000fe2000bf06070 */
[----:B------:R-:W0:Y:S01]  /*0570*/  @!P2 LDC.64 R14, c[0x0][0x288] ;  /* 0x0000a200ff0eab82 */ /* 0x000e220000000a00 */
[----:B------:R-:W-:-:S02]  /*0580*/  SHF.R.S32.HI R13, RZ, 0x1f, R22 ;  /* 0x0000001fff0d7819 */ /* 0x000fc40000011416 */
[----:B------:R-:W-:Y:S02]  /*0590*/  @P2 LOP3.LUT R59, R59, 0x2000000, RZ, 0xfc, !PT ;  /* 0x020000003b3b2812 */ /* 0x000fe400078efcff */
[--C-:B------:R-:W-:Y:S02]  /*05a0*/  SHF.R.S32.HI R51, RZ, 0x1f, R50.reuse ;  /* 0x0000001fff337819 */ /* 0x100fe40000011432 */
[----:B------:R-:W-:Y:S01]  /*05b0*/  ISETP.GE.OR.EX P4, PT, R13, UR19, P5, P0 ;  /* 0x000000130d007c0c */ /* 0x000fe2000af86700 */
[----:B------:R-:W1:Y:S01]  /*05c0*/  @!P6 LDC.64 R4, c[0x0][0x288] ;  /* 0x0000a200ff04eb82 */ /* 0x000e620000000a00 */
[----:B------:R-:W-:Y:S01]  /*05d0*/  IADD3 R20, R58, 0x18, RZ ;  /* 0x000000183a147810 */ /* 0x000fe20007ffe0ff */
[----:B------:R-:W-:Y:S01]  /*05e0*/  IMAD.WIDE.U32 R48, R49, UR8, R50 ;  /* 0x0000000831307c25 */ /* 0x000fe2000f8e0032 */
[----:B------:R-:W-:Y:S01]  /*05f0*/  LOP3.LUT R59, R59, 0xff7fffff, RZ, 0xc0, !PT ;  /* 0xff7fffff3b3b7812 */ /* 0x000fe200078ec0ff */
[----:B------:R-:W-:Y:S01]  /*0600*/  STL.64 [R1+0x7e8], R50 ;  /* 0x0007e83201007387 */ /* 0x000fe20000100a00 */
[----:B------:R-:W-:Y:S01]  /*0610*/  ISETP.GE.U32.AND P0, PT, R20, UR18, PT ;  /* 0x0000001214007c0c */ /* 0x000fe2000bf06070 */
[----:B------:R-:W-:Y:S01]  /*0620*/  ULDC.64 UR8, c[0x0][0x248] ;  /* 0x0000920000087ab9 */ /* 0x000fe20000000a00 */
[----:B------:R-:W-:Y:S01]  /*0630*/  SHF.R.S32.HI R21, RZ, 0x1f, R20 ;  /* 0x0000001fff157819 */ /* 0x000fe20000011414 */
[----:B------:R-:W2:Y:S01]  /*0640*/  @!P2 LDC.64 R6, c[0x0][0x230] ;  /* 0x00008c00ff06ab82 */ /* 0x000ea20000000a00 */
[----:B------:R-:W-:Y:S01]  /*0650*/  @P6 LOP3.LUT R59, R59, 0x800000, RZ, 0xfc, !PT ;  /* 0x008000003b3b6812 */ /* 0x000fe200078efcff */
[----:B------:R-:W-:Y:S01]  /*0660*/  STL.64 [R1+0x800], R48 ;  /* 0x0008003001007387 */ /* 0x000fe20000100a00 */
[----:B------:R-:W-:-:S02]  /*0670*/  ISETP.GE.OR.EX P3, PT, R21, UR19, P5, P0 ;  /* 0x0000001315007c0c */ /* 0x000fc4000af66700 */
[----:B------:R-:W-:Y:S02]  /*0680*/  IADD3 R47, R49, UR7, RZ ;  /* 0x00000007312f7c10 */ /* 0x000fe4000fffe0ff */
[----:B------:R-:W-:Y:S01]  /*0690*/  LOP3.LUT R59, R59, 0xffbfffff, RZ, 0xc0, !PT ;  /* 0xffbfffff3b3b7812 */ /* 0x000fe200078ec0ff */
[----:B0-----:R-:W-:Y:S01]  /*06a0*/  @!P2 IMAD R0, R3, R14, RZ ;  /* 0x0000000e0300a224 */ /* 0x001fe200078e02ff */
[----:B------:R-:W-:Y:S01]  /*06b0*/  @!P2 MOV R46, R48 ;  /* 0x00000030002ea202 */ /* 0x000fe20000000f00 */
[----:B------:R-:W0:Y:S01]  /*06c0*/  @!P2 LDC.64 R8, c[0x0][0x228] ;  /* 0x00008a00ff08ab82 */ /* 0x000e220000000a00 */
[----:B------:R-:W-:Y:S01]  /*06d0*/  @P4 LOP3.LUT R59, R59, 0x400000, RZ, 0xfc, !PT ;  /* 0x004000003b3b4812 */ /* 0x000fe200078efcff */
[C---:B------:R-:W-:Y:S01]  /*06e0*/  @!P2 IMAD R3, R58.reuse, R15, R0 ;  /* 0x0000000f3a03a224 */ /* 0x040fe200078e0200 */
[C---:B------:R-:W-:Y:S01]  /*06f0*/  IADD3 R0, R58.reuse, 0x20, RZ ;  /* 0x000000203a007810 */ /* 0x040fe20007ffe0ff */
[----:B------:R-:W-:Y:S01]  /*0700*/  @!P2 IMAD.WIDE.U32 R14, R58, R14, R46 ;  /* 0x0000000e3a0ea225 */ /* 0x000fe200078e002e */
[----:B------:R-:W-:-:S02]  /*0710*/  LOP3.LUT R59, R59, 0xffdfffff, RZ, 0xc0, !PT ;  /* 0xffdfffff3b3b7812 */ /* 0x000fc400078ec0ff */
[----:B------:R-:W-:Y:S01]  /*0720*/  ISETP.GE.U32.AND P1, PT, R0, UR18, PT ;  /* 0x0000001200007c0c */ /* 0x000fe2000bf26070 */
[----:B------:R-:W3:Y:S01]  /*0730*/  @!P4 LDC.64 R18, c[0x0][0x288] ;  /* 0x0000a200ff12cb82 */ /* 0x000ee20000000a00 */
[----:B------:R-:W-:Y:S01]  /*0740*/  @!P2 IADD3 R15, R15, R3, RZ ;  /* 0x000000030f0fa210 */ /* 0x000fe20007ffe0ff */
[----:B-1----:R-:W-:Y:S01]  /*0750*/  @!P6 IMAD R24, R17, R4, RZ ;  /* 0x000000041118e224 */ /* 0x002fe200078e02ff */
[C---:B------:R-:W-:Y:S02]  /*0760*/  @!P2 SHF.L.U32 R23, R14.reuse, 0x2, RZ ;  /* 0x000000020e17a819 */ /* 0x040fe400000006ff */
[----:B------:R-:W-:Y:S01]  /*0770*/  SHF.R.S32.HI R17, RZ, 0x1f, R0 ;  /* 0x0000001fff117819 */ /* 0x000fe20000011400 */
[----:B------:R-:W-:Y:S01]  /*0780*/  @!P6 IMAD R5, R27, R5, R24 ;  /* 0x000000051b05e224 */ /* 0x000fe200078e0218 */
[----:B------:R-:W-:Y:S01]  /*0790*/  @P3 LOP3.LUT R59, R59, 0x200000, RZ, 0xfc, !PT ;  /* 0x002000003b3b3812 */ /* 0x000fe200078efcff */
[----:B------:R-:W1:Y:S01]  /*07a0*/  @!P6 LDC.64 R10, c[0x0][0x230] ;  /* 0x00008c00ff0aeb82 */ /* 0x000e620000000a00 */
[----:B------:R-:W-:-:S02]  /*07b0*/  @!P2 SHF.L.U64.HI R12, R14, 0x2, R15 ;  /* 0x000000020e0ca819 */ /* 0x000fc4000001020f */
[----:B--2---:R-:W-:Y:S02]  /*07c0*/  @!P2 IADD3 R6, P0, R23, R6, RZ ;  /* 0x000000061706a210 */ /* 0x004fe40007f1e0ff */
[----:B------:R-:W-:Y:S02]  /*07d0*/  ISETP.GE.OR.EX P2, PT, R17, UR19, P5, P1 ;  /* 0x0000001311007c0c */ /* 0x000fe4000af46710 */
[C---:B------:R-:W-:Y:S01]  /*07e0*/  LOP3.LUT P1, RZ, R59.reuse, 0x2000000, RZ, 0xc0, !PT ;  /* 0x020000003bff7812 */ /* 0x040fe2000782c0ff */
[----:B------:R-:W2:Y:S01]  /*07f0*/  @!P6 LDC.64 R2, c[0x0][0x228] ;  /* 0x00008a00ff02eb82 */ /* 0x000ea20000000a00 */
[----:B------:R-:W-:Y:S02]  /*0800*/  @!P6 MOV R24, R48 ;  /* 0x000000300018e202 */ /* 0x000fe40000000f00 */
[----:B------:R-:W-:Y:S02]  /*0810*/  @!P6 MOV R25, R47 ;  /* 0x0000002f0019e202 */ /* 0x000fe40000000f00 */
[----:B------:R-:W-:-:S02]  /*0820*/  LOP3.LUT R59, R59, 0xffefffff, RZ, 0xc0, !PT ;  /* 0xffefffff3b3b7812 */ /* 0x000fc400078ec0ff */
[----:B------:R-:W-:Y:S01]  /*0830*/  IADD3 R29, R58, 0x38, RZ ;  /* 0x000000383a1d7810 */ /* 0x000fe20007ffe0ff */
[----:B------:R-:W-:Y:S01]  /*0840*/  @!P6 IMAD.WIDE.U32 R24, R27, R4, R24 ;  /* 0x000000041b18e225 */ /* 0x000fe200078e0018 */
[----:B------:R-:W4:Y:S01]  /*0850*/  @!P3 LDC.64 R14, c[0x0][0x288] ;  /* 0x0000a200ff0ebb82 */ /* 0x000f220000000a00 */
[----:B------:R-:W-:Y:S02]  /*0860*/  @P2 LOP3.LUT R59, R59, 0x100000, RZ, 0xfc, !PT ;  /* 0x001000003b3b2812 */ /* 0x000fe400078efcff */
[----:B------:R-:W-:Y:S02]  /*0870*/  @!P1 IADD3.X R7, R12, R7, RZ, P0, !PT ;  /* 0x000000070c079210 */ /* 0x000fe400007fe4ff */
[----:B------:R-:W-:Y:S02]  /*0880*/  @!P6 IADD3 R25, R25, R5, RZ ;  /* 0x000000051919e210 */ /* 0x000fe40007ffe0ff */
[----:B0-----:R-:W-:Y:S01]  /*0890*/  @!P1 IADD3 R8, P0, R23, R8, RZ ;  /* 0x0000000817089210 */ /* 0x001fe20007f1e0ff */
[----:B------:R-:W0:Y:S01]  /*08a0*/  @!P4 LDC.64 R4, c[0x0][0x230] ;  /* 0x00008c00ff04cb82 */ /* 0x000e220000000a00 */
[C---:B------:R-:W-:Y:S01]  /*08b0*/  @!P6 SHF.L.U32 R23, R24.reuse, 0x2, RZ ;  /* 0x000000021817e819 */ /* 0x040fe200000006ff */
[----:B------:R-:W-:Y:S01]  /*08c0*/  STL.64 [R1+0x8e0], R6 ;  /* 0x0008e00601007387 */ /* 0x000fe20000100a00 */
[----:B------:R-:W-:Y:S01]  /*08d0*/  @!P6 SHF.L.U64.HI R26, R24, 0x2, R25 ;  /* 0x00000002181ae819 */ /* 0x000fe20000010219 */
[----:B---3--:R-:W-:Y:S01]  /*08e0*/  @!P4 IMAD R24, R13, R18, RZ ;  /* 0x000000120d18c224 */ /* 0x008fe200078e02ff */
[----:B------:R-:W-:-:S02]  /*08f0*/  @!P1 IADD3.X R9, R12, R9, RZ, P0, !PT ;  /* 0x000000090c099210 */ /* 0x000fc400007fe4ff */
[C---:B-1----:R-:W-:Y:S01]  /*0900*/  @!P6 IADD3 R10, P0, R23.reuse, R10, RZ ;  /* 0x0000000a170ae210 */ /* 0x042fe20007f1e0ff */
[----:B------:R-:W1:Y:S01]  /*0910*/  @!P2 LDC.64 R12, c[0x0][0x288] ;  /* 0x0000a200ff0cab82 */ /* 0x000e620000000a00 */
[----:B------:R-:W-:Y:S01]  /*0920*/  @!P4 IMAD R27, R22, R19, R24 ;  /* 0x00000013161bc224 */ /* 0x000fe200078e0218 */
[----:B------:R-:W-:Y:S01]  /*0930*/  @!P4 MOV R24, R48 ;  /* 0x000000300018c202 */ /* 0x000fe20000000f00 */
[----:B------:R-:W-:Y:S01]  /*0940*/  STL.64 [R1+0x8e8], R8 ;  /* 0x0008e80801007387 */ /* 0x000fe20000100a00 */
[----:B------:R-:W-:Y:S02]  /*0950*/  @!P4 MOV R25, R47 ;  /* 0x0000002f0019c202 */ /* 0x000fe40000000f00 */
[----:B------:R-:W-:Y:S02]  /*0960*/  @!P6 IADD3.X R11, R26, R11, RZ, P0, !PT ;  /* 0x0000000b1a0be210 */ /* 0x000fe400007fe4ff */
[----:B------:R-:W3:Y:S01]  /*0970*/  @!P4 LDC.64 R52, c[0x0][0x228] ;  /* 0x00008a00ff34cb82 */ /* 0x000ee20000000a00 */
[----:B--2---:R-:W-:Y:S01]  /*0980*/  @!P6 IADD3 R2, P0, R23, R2, RZ ;  /* 0x000000021702e210 */ /* 0x004fe20007f1e0ff */
[----:B------:R-:W-:Y:S01]  /*0990*/  @!P4 IMAD.WIDE.U32 R22, R22, R18, R24 ;  /* 0x000000121616c225 */ /* 0x000fe200078e0018 */
[----:B------:R-:W-:Y:S01]  /*09a0*/  LOP3.LUT R59, R59, 0xfff7ffff, RZ, 0xc0, !PT ;  /* 0xfff7ffff3b3b7812 */ /* 0x000fe200078ec0ff */
[----:B------:R-:W-:Y:S01]  /*09b0*/  STL.64 [R1+0x8f0], R10 ;  /* 0x0008f00a01007387 */ /* 0x000fe20000100a00 */
[----:B------:R-:W-:Y:S01]  /*09c0*/  @!P6 IADD3.X R3, R26, R3, RZ, P0, !PT ;  /* 0x000000031a03e210 */ /* 0x000fe200007fe4ff */
[----:B----4-:R-:W-:Y:S01]  /*09d0*/  @!P3 IMAD R25, R21, R14, RZ ;  /* 0x0000000e1519b224 */ /* 0x010fe200078e02ff */
[----:B------:R-:W-:Y:S01]  /*09e0*/  @!P4 IADD3 R23, R23, R27, RZ ;  /* 0x0000001b1717c210 */ /* 0x000fe20007ffe0ff */
[----:B------:R-:W2:Y:S01]  /*09f0*/  @!P3 LDC.64 R18, c[0x0][0x230] ;  /* 0x00008c00ff12bb82 */ /* 0x000ea20000000a00 */
[----:B------:R-:W-:Y:S01]  /*0a00*/  @!P4 SHF.L.U32 R21, R22, 0x2, RZ ;  /* 0x000000021615c819 */ /* 0x000fe200000006ff */
[----:B------:R-:W-:Y:S01]  /*0a10*/  @!P3 IMAD R25, R20, R15, R25 ;  /* 0x0000000f1419b224 */ /* 0x000fe200078e0219 */
[----:B------:R-:W-:Y:S01]  /*0a20*/  @!P4 SHF.L.U64.HI R24, R22, 0x2, R23 ;  /* 0x000000021618c819 */ /* 0x000fe20000010217 */
[----:B------:R4:W-:Y:S01]  /*0a30*/  STL.64 [R1+0x8f8], R2 ;  /* 0x0008f80201007387 */ /* 0x0009e20000100a00 */
[----:B------:R-:W-:-:S02]  /*0a40*/  @!P3 MOV R22, R48 ;  /* 0x000000300016b202 */ /* 0x000fc40000000f00 */
[----:B------:R-:W-:Y:S01]  /*0a50*/  @!P3 MOV R23, R47 ;  /* 0x0000002f0017b202 */ /* 0x000fe20000000f00 */
[----:B------:R-:W4:Y:S01]  /*0a60*/  @!P3 LDC.64 R40, c[0x0][0x228] ;  /* 0x00008a00ff28bb82 */ /* 0x000f220000000a00 */
[----:B0-----:R-:W-:Y:S02]  /*0a70*/  @!P4 IADD3 R4, P0, R21, R4, RZ ;  /* 0x000000041504c210 */ /* 0x001fe40007f1e0ff */
[----:B------:R-:W-:Y:S01]  /*0a80*/  IADD3 R35, R58, 0x40, RZ ;  /* 0x000000403a237810 */ /* 0x000fe20007ffe0ff */
[----:B------:R-:W-:Y:S01]  /*0a90*/  @!P3 IMAD.WIDE.U32 R14, R20, R14, R22 ;  /* 0x0000000e140eb225 */ /* 0x000fe200078e0016 */
[----:B------:R-:W-:Y:S02]  /*0aa0*/  @!P4 IADD3.X R5, R24, R5, RZ, P0, !PT ;  /* 0x000000051805c210 */ /* 0x000fe400007fe4ff */
[----:B------:R-:W-:Y:S01]  /*0ab0*/  IADD3 R39, R58, 0x48, RZ ;  /* 0x000000483a277810 */ /* 0x000fe20007ffe0ff */
[----:B------:R-:W0:Y:S01]  /*0ac0*/  @!P2 LDC.64 R42, c[0x0][0x230] ;  /* 0x00008c00ff2aab82 */ /* 0x000e220000000a00 */
[----:B-1----:R-:W-:Y:S01]  /*0ad0*/  @!P2 IMAD R20, R17, R12, RZ ;  /* 0x0000000c1114a224 */ /* 0x002fe200078e02ff */
[----:B---3--:R-:W-:Y:S01]  /*0ae0*/  @!P4 IADD3 R52, P0, R21, R52, RZ ;  /* 0x000000341534c210 */ /* 0x008fe20007f1e0ff */
[----:B------:R-:W-:Y:S01]  /*0af0*/  STL.64 [R1+0x900], R4 ;  /* 0x0009000401007387 */ /* 0x000fe20000100a00 */
[----:B------:R-:W-:Y:S01]  /*0b00*/  @!P3 IADD3 R15, R15, R25, RZ ;  /* 0x000000190f0fb210 */ /* 0x000fe20007ffe0ff */
[----:B------:R-:W-:Y:S01]  /*0b10*/  @!P2 IMAD R23, R0, R13, R20 ;  /* 0x0000000d0017a224 */ /* 0x000fe200078e0214 */
[----:B------:R-:W-:-:S02]  /*0b20*/  @!P3 SHF.L.U32 R17, R14, 0x2, RZ ;  /* 0x000000020e11b819 */ /* 0x000fc400000006ff */
[----:B------:R-:W1:Y:S01]  /*0b30*/  @!P2 LDC.64 R44, c[0x0][0x228] ;  /* 0x00008a00ff2cab82 */ /* 0x000e620000000a00 */
[----:B------:R-:W-:Y:S02]  /*0b40*/  @!P2 MOV R20, R48 ;  /* 0x000000300014a202 */ /* 0x000fe40000000f00 */
[----:B------:R-:W-:Y:S02]  /*0b50*/  @!P2 MOV R21, R47 ;  /* 0x0000002f0015a202 */ /* 0x000fe40000000f00 */
[----:B------:R-:W-:Y:S02]  /*0b60*/  @!P4 IADD3.X R53, R24, R53, RZ, P0, !PT ;  /* 0x000000351835c210 */ /* 0x000fe400007fe4ff */
[----:B------:R-:W-:Y:S01]  /*0b70*/  @!P3 SHF.L.U64.HI R22, R14, 0x2, R15 ;  /* 0x000000020e16b819 */ /* 0x000fe2000001020f */
[----:B------:R-:W-:Y:S01]  /*0b80*/  @!P2 IMAD.WIDE.U32 R12, R0, R12, R20 ;  /* 0x0000000c000ca225 */ /* 0x000fe200078e0014 */
[----:B--2---:R-:W-:Y:S02]  /*0b90*/  @!P3 IADD3 R14, P0, R17, R18, RZ ;  /* 0x00000012110eb210 */ /* 0x004fe40007f1e0ff */
[----:B------:R-:W-:-:S02]  /*0ba0*/  IADD3 R21, R58, 0x28, RZ ;  /* 0x000000283a157810 */ /* 0x000fc40007ffe0ff */
[----:B------:R-:W-:Y:S02]  /*0bb0*/  @!P3 IADD3.X R15, R22, R19, RZ, P0, !PT ;  /* 0x00000013160fb210 */ /* 0x000fe400007fe4ff */
[----:B----4-:R-:W-:Y:S02]  /*0bc0*/  @!P3 IADD3 R40, P0, R17, R40, RZ ;  /* 0x000000281128b210 */ /* 0x010fe40007f1e0ff */
[----:B------:R-:W-:Y:S01]  /*0bd0*/  @!P2 IADD3 R17, R13, R23, RZ ;  /* 0x000000170d11a210 */ /* 0x000fe20007ffe0ff */
[----:B------:R-:W-:Y:S01]  /*0be0*/  STL.64 [R1+0x8d8], R14 ;  /* 0x0008d80e01007387 */ /* 0x000fe20000100a00 */
[----:B------:R-:W-:Y:S02]  /*0bf0*/  @!P2 SHF.L.U32 R13, R12, 0x2, RZ ;  /* 0x000000020c0da819 */ /* 0x000fe400000006ff */
[----:B------:R-:W-:Y:S02]  /*0c00*/  @!P3 IADD3.X R41, R22, R41, RZ, P0, !PT ;  /* 0x000000291629b210 */ /* 0x000fe400007fe4ff */
[----:B------:R-:W-:-:S02]  /*0c10*/  @!P2 SHF.L.U64.HI R12, R12, 0x2, R17 ;  /* 0x000000020c0ca819 */ /* 0x000fc40000010211 */
[C---:B0-----:R-:W-:Y:S02]  /*0c20*/  @!P2 IADD3 R42, P0, R13.reuse, R42, RZ ;  /* 0x0000002a0d2aa210 */ /* 0x041fe40007f1e0ff */
[----:B------:R-:W-:Y:S02]  /*0c30*/  IADD3 R25, R58, 0x30, RZ ;  /* 0x000000303a197810 */ /* 0x000fe40007ffe0ff */
[C---:B------:R-:W-:Y:S02]  /*0c40*/  @!P2 IADD3.X R43, R12.reuse, R43, RZ, P0, !PT ;  /* 0x0000002b0c2ba210 */ /* 0x040fe400007fe4ff */
[----:B-1----:R-:W-:Y:S02]  /*0c50*/  @!P2 IADD3 R44, P0, R13, R44, RZ ;  /* 0x0000002c0d2ca210 */ /* 0x002fe40007f1e0ff */
[----:B------:R-:W-:Y:S01]  /*0c60*/  SHF.R.S32.HI R13, RZ, 0x1f, R21 ;  /* 0x0000001fff0d7819 */ /* 0x000fe20000011415 */
[----:B------:R-:W-:Y:S01]  /*0c70*/  STL.64 [R1+0x8c8], R42 ;  /* 0x0008c82a01007387 */ /* 0x000fe20000100a00 */
[----:B------:R-:W-:-:S02]  /*0c80*/  @!P2 IADD3.X R45, R12, R45, RZ, P0, !PT ;  /* 0x0000002d0c2da210 */ /* 0x000fc400007fe4ff */
[----:B------:R-:W-:-:S03]  /*0c90*/  ISETP.GE.U32.AND P0, PT, R21, UR18, PT ;  /* 0x0000001215007c0c */ /* 0x000fc6000bf06070 */
[----:B------:R-:W-:Y:S01]  /*0ca0*/  STL.64 [R1+0x8d0], R44 ;  /* 0x0008d02c01007387 */ /* 0x000fe20000100a00 */
        /* <DEDUP_REMOVED lines=14> */
[----:B-1----:R-:W-:Y:S02]  /*0d90*/  @!P1 IADD3 R18, P0, R21, R18, RZ ;  /* 0x0000001215129210 */ /* 0x002fe40007f1e0ff */
[----:B------:R-:W-:Y:S02]  /*0da0*/  SHF.R.S32.HI R13, RZ, 0x1f, R25 ;  /* 0x0000001fff0d7819 */ /* 0x000fe40000011419 */
[----:B------:R-:W-:-:S05]  /*0db0*/  @!P1 IADD3.X R19, R12, R19, RZ, P0, !PT ;  /* 0x000000130c139210 */ /* 0x000fca00007fe4ff */
[----:B------:R-:W-:Y:S01]  /*0dc0*/  STL.64 [R1+0x8b8], R18 ;  /* 0x0008b81201007387 */ /* 0x000fe20000100a00 */
[----:B0-----:R-:W-:-:S04]  /*0dd0*/  @!P1 IADD3 R20, P0, R21, R22, RZ ;  /* 0x0000001615149210 */ /* 0x001fc80007f1e0ff */
[----:B------:R-:W-:Y:S02]  /*0de0*/  @!P1 IADD3.X R21, R12, R23, RZ, P0, !PT ;  /* 0x000000170c159210 */ /* 0x000fe400007fe4ff */
        /* <DEDUP_REMOVED lines=83> */
[----:B------:R-:W-:Y:S02]  /*1320*/  IADD3 R17, R58, 0x50, RZ ;  /* 0x000000503a117810 */ /* 0x000fe40007ffe0ff */
[----:B------:R-:W-:Y:S02]  /*1330*/  @!P1 IADD3.X R35, R12, R35, RZ, P0, !PT ;  /* 0x000000230c239210 */ /* 0x000fe400007fe4ff */
[----:B------:R-:W-:Y:S01]  /*1340*/  SHF.R.S32.HI R55, RZ, 0x1f, R17 ;  /* 0x0000001fff377819 */ /* 0x000fe20000011411 */
[----:B------:R-:W-:Y:S01]  /*1350*/  STL.64 [R1+0x7f0], R46 ;  /* 0x0007f02e01007387 */ /* 0x000fe20000100a00 */
[----:B------:R-:W-:-:S03]  /*1360*/  UIMAD.WIDE UR8, UR5, 0x8, UR8 ;  /* 0x00000008050878a5 */ /* 0x000fc6000f8e0208 */
[----:B------:R-:W-:Y:S01]  /*1370*/  STL [R1+0x870], R35 ;  /* 0x0008702301007387 */ /* 0x000fe20000100800 */
        /* <DEDUP_REMOVED lines=13> */
[----:B------:R-:W-:-:S05]  /*1450*/  @!P1 IMAD.WIDE.U32 R54, R17, R12, R54 ;  /* 0x0000000c11369225 */ /* 0x000fca00078e0036 */
[----:B------:R-:W-:Y:S02]  /*1460*/  @!P1 IADD3 R13, R55, R13, RZ ;  /* 0x0000000d370d9210 */ /* 0x000fe40007ffe0ff */
[C---:B------:R-:W-:Y:S02]  /*1470*/  @!P1 SHF.L.U32 R0, R54.reuse, 0x2, RZ ;  /* 0x0000000236009819 */ /* 0x040fe400000006ff */
[----:B------:R-:W-:Y:S02]  /*1480*/  @!P1 SHF.L.U64.HI R54, R54, 0x2, R13 ;  /* 0x0000000236369819 */ /* 0x000fe4000001020d */
[----:B------:R-:W0:Y:S01]  /*1490*/  @!P1 LDC.64 R12, c[0x0][0x228] ;  /* 0x00008a00ff0c9b82 */ /* 0x000e220000000a00 */
[----:B-1----:R-:W-:-:S04]  /*14a0*/  @!P1 IADD3 R38, P0, R0, R38, RZ ;  /* 0x0000002600269210 */ /* 0x002fc80007f1e0ff */
[----:B------:R-:W-:-:S05]  /*14b0*/  @!P1 IADD3.X R39, R54, R39, RZ, P0, !PT ;  /* 0x0000002736279210 */ /* 0x000fca00007fe4ff */
[----:B------:R-:W-:Y:S01]  /*14c0*/  STL.64 [R1+0x868], R38 ;  /* 0x0008682601007387 */ /* 0x000fe20000100a00 */
        /* <DEDUP_REMOVED lines=18> */
[----:B------:R-:W1:Y:S01]  /*15f0*/  @!P1 LDC.64 R12, c[0x0][0x228] ;  /* 0x00008a00ff0c9b82 */ /* 0x000e620000000a00 */
[----:B--2---:R-:W-:Y:S02]  /*1600*/  @!P1 IADD3 R60, P0, R17, R60, RZ ;  /* 0x0000003c113c9210 */ /* 0x004fe40007f1e0ff */
[----:B------:R-:W-:-:S03]  /*1610*/  @!P1 SHF.L.U64.HI R0, R54, 0x2, R0 ;  /* 0x0000000236009819 */ /* 0x000fc60000010200 */
[----:B------:R-:W-:Y:S01]  /*1620*/  STL [R1+0x864], R60 ;  /* 0x0008643c01007387 */ /* 0x000fe20000100800 */
[----:B------:R-:W-:-:S05]  /*1630*/  @!P1 IADD3.X R61, R0, R61, RZ, P0, !PT ;  /* 0x0000003d003d9210 */ /* 0x000fca00007fe4ff */
[----:B------:R-:W-:Y:S01]  /*1640*/  STL [R1+0x860], R61 ;  /* 0x0008603d01007387 */ /* 0x000fe20000100800 */
[----:B-1----:R-:W-:-:S04]  /*1650*/  @!P1 IADD3 R2, P0, R17, R12, RZ ;  /* 0x0000000c11029210 */ /* 0x002fc80007f1e0ff */
[----:B------:R-:W-:Y:S02]  /*1660*/  @!P1 IADD3.X R3, R0, R13, RZ, P0, !PT ;  /* 0x0000000d00039210 */ /* 0x000fe400007fe4ff */
[----:B------:R-:W-:-:S03]  /*1670*/  IADD3 R0, R58, 0x60, RZ ;  /* 0x000000603a007810 */ /* 0x000fc60007ffe0ff */
[----:B------:R1:W-:Y:S01]  /*1680*/  @!P1 STL.64 [R1+0x518], R2 ;  /* 0x0005180201009387 */ /* 0x0003e20000100a00 */
[----:B------:R-:W-:Y:S02]  /*1690*/  SHF.R.S32.HI R17, RZ, 0x1f, R0 ;  /* 0x0000001fff117819 */ /* 0x000fe40000011400 */
[----:B------:R-:W-:-:S04]  /*16a0*/  ISETP.GE.U32.AND P0, PT, R0, UR18, PT ;  /* 0x0000001200007c0c */ /* 0x000fc8000bf06070 */
[----:B------:R-:W-:-:S13]  /*16b0*/  ISETP.GE.OR.EX P1, PT, R17, UR19, P5, P0 ;  /* 0x0000001311007c0c */ /* 0x000fda000af26700 */
[----:B------:R-:W2:Y:S01]  /*16c0*/  @!P1 LDC.64 R12, c[0x0][0x288] ;  /* 0x0000a200ff0c9b82 */ /* 0x000ea20000000a00 */
[----:B0-----:R-:W-:Y:S02]  /*16d0*/  @!P1 MOV R56, R48 ;  /* 0x0000003000389202 */ /* 0x001fe40000000f00 */
[----:B------:R-:W-:Y:S02]  /*16e0*/  @!P1 MOV R57, R47 ;  /* 0x0000002f00399202 */ /* 0x000fe40000000f00 */
[----:B------:R-:W-:-:S03]  /*16f0*/  @P1 LOP3.LUT R59, R59, 0x1000, RZ, 0xfc, !PT ;  /* 0x000010003b3b1812 */ /* 0x000fc600078efcff */
[----:B------:R-:W1:Y:S01]  /*1700*/  @!P1 LDC.64 R54, c[0x0][0x230] ;  /* 0x00008c00ff369b82 */ /* 0x000e620000000a00 */
[----:B------:R-:W-:Y:S01]  /*1710*/  LOP3.LUT R59, R59, 0xfffff7ff, RZ, 0xc0, !PT ;  /* 0xfffff7ff3b3b7812 */ /* 0x000fe200078ec0ff */
[-C--:B--2---:R-:W-:Y:S02]  /*1720*/  @!P1 IMAD R17, R17, R12.reuse, RZ ;  /* 0x0000000c11119224 */ /* 0x084fe400078e02ff */
        /* <DEDUP_REMOVED lines=283> */
[----:B------:R1:W-:Y:S01]  /*28e0*/  @!P1 STL.64 [R1+0x740], R2 ;  /* 0x0007400201009387 */ /* 0x0003e20000100a00 */
[----:B0-----:R-:W-:Y:S02]  /*28f0*/  @!P1 IADD3 R38, P0, R0, R12, RZ ;  /* 0x0000000c00269210 */ /* 0x001fe40007f1e0ff */
[----:B------:R-:W-:Y:S02]  /*2900*/  IADD3 R0, R58, 0xc8, RZ ;  /* 0x000000c83a007810 */ /* 0x000fe40007ffe0ff */
[----:B------:R-:W-:Y:S02]  /*2910*/  @!P1 IADD3.X R39, R56, R13, RZ, P0, !PT ;  /* 0x0000000d38279210 */ /* 0x000fe400007fe4ff */
[----:B------:R-:W-:Y:S02]  /*2920*/  SHF.R.S32.HI R17, RZ, 0x1f, R0 ;  /* 0x0000001fff117819 */ /* 0x000fe40000011400 */
[----:B------:R-:W-:Y:S01]  /*2930*/  ISETP.GE.U32.AND P0, PT, R0, UR18, PT ;  /* 0x0000001200007c0c */ /* 0x000fe2000bf06070 */
[----:B------:R-:W-:Y:S03]  /*2940*/  STL.64 [R1+0x880], R38 ;  /* 0x0008802601007387 */ /* 0x000fe60000100a00 */
[----:B------:R-:W-:-:S13]  /*2950*/  ISETP.GE.OR.EX P1, PT, R17, UR19, P5, P0 ;  /* 0x0000001311007c0c */ /* 0x000fda000af26700 */
[----:B------:R-:W0:Y:S01]  /*2960*/  @!P1 LDC.64 R12, c[0x0][0x288] ;  /* 0x0000a200ff0c9b82 */ /* 0x000e220000000a00 */
[----:B------:R-:W-:Y:S02]  /*2970*/  @!P1 MOV R56, R48 ;  /* 0x0000003000389202 */ /* 0x000fe40000000f00 */
[----:B------:R-:W-:Y:S02]  /*2980*/  @!P1 MOV R57, R47 ;  /* 0x0000002f00399202 */ /* 0x000fe40000000f00 */
[----:B------:R-:W-:-:S03]  /*2990*/  @P1 LOP3.LUT R16, R16, 0x80000000, RZ, 0xfc, !PT ;  /* 0x8000000010101812 */ /* 0x000fc600078efcff */
[----:B------:R-:W2:Y:S01]  /*29a0*/  @!P1 LDC.64 R54, c[0x0][0x230] ;  /* 0x00008c00ff369b82 */ /* 0x000ea20000000a00 */
[----:B------:R-:W-:Y:S01]  /*29b0*/  LOP3.LUT R16, R16, 0xbfffffff, RZ, 0xc0, !PT ;  /* 0xbfffffff10107812 */ /* 0x000fe200078ec0ff */
[-C--:B0-----:R-:W-:Y:S02]  /*29c0*/  @!P1 IMAD R17, R17, R12.reuse, RZ ;  /* 0x0000000c11119224 */ /* 0x081fe400078e02ff */
[----:B------:R-:W-:-:S04]  /*29d0*/  @!P1 IMAD.WIDE.U32 R56, R0, R12, R56 ;  /* 0x0000000c00389225 */ /* 0x000fc800078e0038 */
[----:B------:R-:W-:Y:S01]  /*29e0*/  @!P1 IMAD R13, R0, R13, R17 ;  /* 0x0000000d000d9224 */ /* 0x000fe200078e0211 */
[----:B------:R-:W-:-:S04]  /*29f0*/  @!P1 SHF.L.U32 R0, R56, 0x2, RZ ;  /* 0x0000000238009819 */ /* 0x000fc800000006ff */
[----:B------:R-:W-:Y:S02]  /*2a00*/  @!P1 IADD3 R13, R57, R13, RZ ;  /* 0x0000000d390d9210 */ /* 0x000fe40007ffe0ff */
[----:B--2---:R-:W-:Y:S02]  /*2a10*/  @!P1 IADD3 R6, P0, R0, R54, RZ ;  /* 0x0000003600069210 */ /* 0x004fe40007f1e0ff */
[----:B------:R-:W-:Y:S02]  /*2a20*/  @!P1 SHF.L.U64.HI R56, R56, 0x2, R13 ;  /* 0x0000000238389819 */ /* 0x000fe4000001020d */
[----:B------:R-:W1:Y:S02]  /*2a30*/  @!P1 LDC.64 R12, c[0x0][0x228] ;  /* 0x00008a00ff0c9b82 */ /* 0x000e640000000a00 */
[----:B------:R-:W-:Y:S02]  /*2a40*/  @!P1 IADD3.X R7, R56, R55, RZ, P0, !PT ;  /* 0x0000003738079210 */ /* 0x000fe400007fe4ff */
[----:B-1----:R-:W-:-:S02]  /*2a50*/  @!P1 IADD3 R2, P0, R0, R12, RZ ;  /* 0x0000000c00029210 */ /* 0x002fc40007f1e0ff */
        /* <DEDUP_REMOVED lines=25> */
[----:B------:R-:W-:-:S04]  /*2bf0*/  ISETP.GE.U32.AND P0, PT, R0, UR18, PT ;  /* 0x0000001200007c0c */ /* 0x000fc8000bf06070 */
        /* <DEDUP_REMOVED lines=630> */
[----:B------:R-:W-:-:S04]  /*5360*/  @!P1 SHF.L.U64.HI R0, R56, 0x2, R0 ;  /* 0x0000000238009819 */ /* 0x000fc80000010200 */
[----:B------:R-:W-:Y:S02]  /*5370*/  @!P1 IADD3.X R3, R0, R13, RZ, P0, !PT ;  /* 0x0000000d00039210 */ /* 0x000fe400007fe4ff */
[----:B------:R-:W0:Y:S03]  /*5380*/  @!P1 LDC.64 R12, c[0x0][0x228] ;  /* 0x00008a00ff0c9b82 */ /* 0x000e260000000a00 */
[----:B------:R0:W-:Y:S02]  /*5390*/  @!P1 STL.64 [R1+0x558], R2 ;  /* 0x0005580201009387 */ /* 0x0001e40000100a00 */
[----:B0-----:R-:W-:-:S04]  /*53a0*/  @!P1 IADD3 R2, P0, R17, R12, RZ ;  /* 0x0000000c11029210 */ /* 0x001fc80007f1e0ff */
[----:B------:R-:W-:Y:S02]  /*53b0*/  @!P1 IADD3.X R3, R0, R13, RZ, P0, !PT ;  /* 0x0000000d00039210 */ /* 0x000fe400007fe4ff */
[----:B------:R-:W-:-:S03]  /*53c0*/  IADD3 R0, R58, 0x1b8, RZ ;  /* 0x000001b83a007810 */ /* 0x000fc60007ffe0ff */
[----:B------:R0:W-:Y:S01]  /*53d0*/  @!P1 STL.64 [R1+0x560], R2 ;  /* 0x0005600201009387 */ /* 0x0001e20000100a00 */
[----:B------:R-:W-:Y:S02]  /*53e0*/  SHF.R.S32.HI R17, RZ, 0x1f, R0 ;  /* 0x0000001fff117819 */ /* 0x000fe40000011400 */
[----:B------:R-:W-:-:S04]  /*53f0*/  ISETP.GE.U32.AND P0, PT, R0, UR18, PT ;  /* 0x0000001200007c0c */ /* 0x000fc8000bf06070 */
        /* <DEDUP_REMOVED lines=37> */
[----:B------:R-:W0:Y:S02]  /*5650*/  @!P1 LDC.64 R12, c[0x0][0x228] ;  /* 0x00008a00ff0c9b82 */ /* 0x000e240000000a00 */
[----:B0-----:R-:W-:-:S04]  /*5660*/  @!P1 IADD3 R8, P0, R17, R12, RZ ;  /* 0x0000000c11089210 */ /* 0x001fc80007f1e0ff */
[----:B------:R-:W-:Y:S02]  /*5670*/  @!P1 IADD3.X R9, R0, R13, RZ, P0, !PT ;  /* 0x0000000d00099210 */ /* 0x000fe400007fe4ff */
[----:B------:R-:W-:-:S04]  /*5680*/  IADD3 R0, R58, 0x1c8, RZ ;  /* 0x000001c83a007810 */ /* 0x000fc80007ffe0ff */
        /* <DEDUP_REMOVED lines=15> */
[----:B------:R-:W-:-:S04]  /*5780*/  @!P6 SHF.L.U64.HI R0, R56, 0x2, R0 ;  /* 0x000000023800e819 */ /* 0x000fc80000010200 */
[----:B------:R-:W-:Y:S02]  /*5790*/  @!P6 IADD3.X R15, R0, R13, RZ, P0, !PT ;  /* 0x0000000d000fe210 */ /* 0x000fe400007fe4ff */
[----:B------:R-:W0:Y:S02]  /*57a0*/  @!P6 LDC.64 R12, c[0x0][0x228] ;  /* 0x00008a00ff0ceb82 */ /* 0x000e240000000a00 */
[----:B0-----:R-:W-:-:S04]  /*57b0*/  @!P6 IADD3 R4, P0, R17, R12, RZ ;  /* 0x0000000c1104e210 */ /* 0x001fc80007f1e0ff */
[----:B------:R-:W-:Y:S02]  /*57c0*/  @!P6 IADD3.X R5, R0, R13, RZ, P0, !PT ;  /* 0x0000000d0005e210 */ /* 0x000fe400007fe4ff */
[----:B------:R-:W-:Y:S02]  /*57d0*/  IADD3 R0, R58, 0x1d0, RZ ;  /* 0x000001d03a007810 */ /* 0x000fe40007ffe0ff */
[----:B------:R-:W-:Y:S02]  /*57e0*/  MOV R46, R2 ;  /* 0x00000002002e7202 */ /* 0x000fe40000000f00 */
[----:B------:R-:W-:Y:S02]  /*57f0*/  SHF.R.S32.HI R17, RZ, 0x1f, R0 ;  /* 0x0000001fff117819 */ /* 0x000fe40000011400 */
[----:B------:R-:W-:Y:S01]  /*5800*/  ISETP.GE.U32.AND P0, PT, R0, UR18, PT ;  /* 0x0000001200007c0c */ /* 0x000fe2000bf06070 */
[----:B------:R-:W-:Y:S01]  /*5810*/  STL [R1+0x840], R16 ;  /* 0x0008401001007387 */ /* 0x000fe20000100800 */
[----:B------:R-:W-:-:S02]  /*5820*/  MOV R49, R5 ;  /* 0x0000000500317202 */ /* 0x000fc40000000f00 */
        /* <DEDUP_REMOVED lines=59> */
[----:B------:R-:W-:-:S03]  /*5be0*/  IADD3 R0, R58, 0x1e8, RZ ;  /* 0x000001e83a007810 */ /* 0x000fc60007ffe0ff */
[----:B------:R0:W-:Y:S01]  /*5bf0*/  @!P3 STL.64 [R1+0x4e0], R30 ;  /* 0x0004e01e0100b387 */ /* 0x0001e20000100a00 */
[----:B------:R-:W-:Y:S02]  /*5c00*/  SHF.R.S32.HI R17, RZ, 0x1f, R0 ;  /* 0x0000001fff117819 */ /* 0x000fe40000011400 */
[----:B------:R-:W-:Y:S02]  /*5c10*/  ISETP.GE.U32.AND P2, PT, R0, UR18, PT ;  /* 0x0000001200007c0c */ /* 0x000fe4000bf46070 */
[----:B------:R-:W-:Y:S02]  /*5c20*/  LOP3.LUT P3, RZ, R59, 0x2000000, RZ, 0xc0, !PT ;  /* 0x020000003bff7812 */ /* 0x000fe4000786c0ff */
[----:B------:R-:W-:-:S13]  /*5c30*/  ISETP.GE.OR.EX P2, PT, R17, UR19, P5, P2 ;  /* 0x0000001311007c0c */ /* 0x000fda000af46720 */
[----:B------:R-:W1:Y:S01]  /*5c40*/  @!P2 LDC.64 R54, c[0x0][0x288] ;  /* 0x0000a200ff36ab82 */ /* 0x000e620000000a00 */
[----:B------:R-:W-:Y:S02]  /*5c50*/  @!P2 MOV R56, R48 ;  /* 0x000000300038a202 */ /* 0x000fe40000000f00 */
[----:B------:R-:W-:-:S05]  /*5c60*/  @!P2 MOV R57, R47 ;  /* 0x0000002f0039a202 */ /* 0x000fca0000000f00 */
        /* <DEDUP_REMOVED lines=19> */
[----:B------:R-:W-:-:S05]  /*5da0*/  @!P1 MOV R57, R47 ;  /* 0x0000002f00399202 */ /* 0x000fca0000000f00 */
[----:B------:R-:W2:Y:S01]  /*5db0*/  @!P1 LDC.64 R12, c[0x0][0x230] ;  /* 0x00008c00ff0c9b82 */ /* 0x000ea20000000a00 */
[-C--:B-1----:R-:W-:Y:S02]  /*5dc0*/  @!P1 IMAD R17, R17, R54.reuse, RZ ;  /* 0x0000003611119224 */ /* 0x082fe400078e02ff */
[----:B------:R-:W-:-:S04]  /*5dd0*/  @!P1 IMAD.WIDE.U32 R56, R0, R54, R56 ;  /* 0x0000003600389225 */ /* 0x000fc800078e0038 */
[----:B------:R-:W-:Y:S01]  /*5de0*/  @!P1 IMAD R55, R0, R55, R17 ;  /* 0x0000003700379224 */ /* 0x000fe200078e0211 */
[----:B------:R-:W-:-:S04]  /*5df0*/  @!P1 SHF.L.U32 R17, R56, 0x2, RZ ;  /* 0x0000000238119819 */ /* 0x000fc800000006ff */
[----:B------:R-:W-:Y:S02]  /*5e00*/  @!P1 IADD3 R0, R57, R55, RZ ;  /* 0x0000003739009210 */ /* 0x000fe40007ffe0ff */
[----:B--2---:R-:W-:Y:S02]  /*5e10*/  @!P1 IADD3 R50, P0, R17, R12, RZ ;  /* 0x0000000c11329210 */ /* 0x004fe40007f1e0ff */
        /* <DEDUP_REMOVED lines=14> */
[----:B------:R-:W-:Y:S01]  /*5f00*/  MOV R16, R10 ;  /* 0x0000000a00107202 */ /* 0x000fe20000000f00 */
[----:B------:R-:W2:Y:S01]  /*5f10*/  LDL.LU.64 R2, [R1+0x8f8] ;  /* 0x0008f80001027983 */ /* 0x000ea20000300a00 */
[----:B------:R-:W-:Y:S02]  /*5f20*/  LOP3.LUT P4, RZ, R59, 0x800000, RZ, 0xc0, !PT ;  /* 0x008000003bff7812 */ /* 0x000fe4000788c0ff */
[----:B------:R-:W-:Y:S02]  /*5f30*/  MOV R48, R4 ;  /* 0x0000000400307202 */ /* 0x000fe40000000f00 */
[----:B------:R-:W3:Y:S01]  /*5f40*/  LDL.LU.64 R4, [R1+0x900] ;  /* 0x0009000001047983 */ /* 0x000ee20000300a00 */
[----:B0-----:R-:W-:-:S02]  /*5f50*/  @!P0 IMAD R17, R17, R54, RZ ;  /* 0x0000003611118224 */ /* 0x001fc400078e02ff */
[----:B------:R-:W-:-:S04]  /*5f60*/  @!P0 IMAD.WIDE.U32 R56, R0, R54, R56 ;  /* 0x0000003600388225 */ /* 0x000fc800078e0038 */
[----:B------:R-:W-:Y:S01]  /*5f70*/  @!P0 IMAD R55, R0, R55, R17 ;  /* 0x0000003700378224 */ /* 0x000fe200078e0211 */
[----:B------:R-:W-:-:S04]  /*5f80*/  @!P0 SHF.L.U32 R17, R56, 0x2, RZ ;  /* 0x0000000238118819 */ /* 0x000fc800000006ff */
[----:B------:R-:W-:-:S04]  /*5f90*/  @!P0 IADD3 R0, R57, R55, RZ ;  /* 0x0000003739008210 */ /* 0x000fc80007ffe0ff */
[----:B------:R-:W-:Y:S02]  /*5fa0*/  @!P0 SHF.L.U64.HI R0, R56, 0x2, R0 ;  /* 0x0000000238008819 */ /* 0x000fe40000010200 */
[----:B------:R-:W-:Y:S02]  /*5fb0*/  MOV R56, R46 ;  /* 0x0000002e00387202 */ /* 0x000fe40000000f00 */
[----:B-1----:R-:W-:Y:S02]  /*5fc0*/  @!P0 IADD3 R46, P6, R17, R12, RZ ;  /* 0x0000000c112e8210 */ /* 0x002fe40007fde0ff */
[----:B------:R-:W-:Y:S02]  /*5fd0*/  MOV R57, R47 ;  /* 0x0000002f00397202 */ /* 0x000fe40000000f00 */
[----:B------:R-:W-:Y:S02]  /*5fe0*/  @!P0 IADD3.X R47, R0, R13, RZ, P6, !PT ;  /* 0x0000000d002f8210 */ /* 0x000fe400037fe4ff */
[----:B------:R-:W-:-:S02]  /*5ff0*/  MOV R12, UR8 ;  /* 0x00000008000c7c02 */ /* 0x000fc40008000f00 */
[----:B------:R-:W-:-:S06]  /*6000*/  MOV R13, UR9 ;  /* 0x00000009000d7c02 */ /* 0x000fcc0008000f00 */
[----:B------:R-:W4:Y:S04]  /*6010*/  LDG.E.64 R12, desc[UR10][R12.64] ;  /* 0x0000000a0c0c7981 */ /* 0x000f28000c1e1b00 */
[----:B------:R0:W-:Y:S04]  /*6020*/  STL [R1+0x80c], R46 ;  /* 0x00080c2e01007387 */ /* 0x0001e80000100800 */
[----:B------:R1:W-:Y:S01]  /*6030*/  STL [R1+0x808], R47 ;  /* 0x0008082f01007387 */ /* 0x0003e20000100800 */
[----:B0-----:R-:W-:Y:S02]  /*6040*/  MOV R46, R50 ;  /* 0x00000032002e7202 */ /* 0x001fe40000000f00 */
[----:B-1----:R-:W-:-:S02]  /*6050*/  MOV R47, R51 ;  /* 0x00000033002f7202 */ /* 0x002fc40000000f00 */
[----:B----4-:R-:W-:-:S13]  /*6060*/  R2UR UR16, R12 ;  /* 0x000000000c1072ca */ /* 0x010fda00000e0000 */
[----:B------:R-:W-:-:S05]  /*6070*/  MOV R54, UR16 ;  /* 0x0000001000367c02 */ /* 0x000fca0008000f00 */
[----:B------:R-:W-:Y:S02]  /*6080*/  FFMA.FTZ R54, -R54, UR16, R13 ;  /* 0x0000001036367c23 */ /* 0x000fe4000801010d */
[----:B------:R-:W0:Y:S03]  /*6090*/  @!P0 LDC.64 R12, c[0x0][0x228] ;  /* 0x00008a00ff0c8b82 */ /* 0x000e260000000a00 */
[----:B------:R-:W-:-:S13]  /*60a0*/  FSETP.GTU.FTZ.AND P6, PT, R54, RZ, PT ;  /* 0x000000ff3600720b */ /* 0x000fda0003fdc000 */
[----:B------:R-:W-:-:S05]  /*60b0*/  VOTEU.ANY UP0, P6 ;  /* 0x00000000003f7886 */ /* 0x000fca0003000100 */
[----:B------:R-:W-:Y:S01]  /*60c0*/  @UP0 ULDC UR7, c[0x0][0x250] ;  /* 0x0000940000070ab9 */ /* 0x000fe20000000800 */
[----:B0-----:R-:W-:-:S04]  /*60d0*/  @!P0 IADD3 R50, P6, R17, R12, RZ ;  /* 0x0000000c11328210 */ /* 0x001fc80007fde0ff */
[----:B------:R-:W-:-:S05]  /*60e0*/  @!P0 IADD3.X R51, R0, R13, RZ, P6, !PT ;  /* 0x0000000d00338210 */ /* 0x000fca00037fe4ff */
[----:B------:R0:W-:Y:S01]  /*60f0*/  STL.64 [R1+0x810], R50 ;  /* 0x0008103201007387 */ /* 0x0001e20000100a00 */
[----:B------:R-:W-:Y:S02]  /*6100*/  MOV R12, R8 ;  /* 0x00000008000c7202 */ /* 0x000fe40000000f00 */
[----:B------:R-:W-:Y:S02]  /*6110*/  MOV R13, R9 ;  /* 0x00000009000d7202 */ /* 0x000fe40000000f00 */
[----:B------:R-:W4:Y:S01]  /*6120*/  LDL.LU.64 R8, [R1+0x8e8] ;  /* 0x0008e80001087983 */ /* 0x000f220000300a00 */
[----:B0-----:R-:W-:Y:S02]  /*6130*/  MOV R50, R6 ;  /* 0x0000000600327202 */ /* 0x001fe40000000f00 */
[----:B------:R-:W-:Y:S02]  /*6140*/  MOV R51, R7 ;  /* 0x0000000700337202 */ /* 0x000fe40000000f00 */
[----:B------:R-:W2:Y:S01]  /*6150*/  LDL.LU.64 R6, [R1+0x8e0] ;  /* 0x0008e00001067983 */ /* 0x000ea20000300a00 */
[----:B------:R-:W-:-:S13]  /*6160*/  PLOP3.LUT P6, PT, PT, PT, UP0, 0x80, 0x0 ;  /* 0x000000000000781c */ /* 0x000fda0003fcf008 */
[----:B------:R-:W-:-:S06]  /*6170*/  @P6 FADD.FTZ R54, R54, UR7 ;  /* 0x0000000736366e21 */ /* 0x000fcc0008010000 */
[----:B------:R-:W0:Y:S01]  /*6180*/  @P6 MUFU.RSQ R54, R54 ;  /* 0x0000003600366308 */ /* 0x000e220000001400 */
[----:B------:R-:W-:Y:S02]  /*6190*/  MOV R55, R51 ;  /* 0x0000003300377202 */ /* 0x000fe40000000f00 */
[----:B------:R-:W-:Y:S02]  /*61a0*/  MOV R51, R13 ;  /* 0x0000000d00337202 */ /* 0x000fe40000000f00 */
[----:B0-----:R-:W-:Y:S02]  /*61b0*/  @P6 R2UR UR7, R54 ;  /* 0x00000000360762ca */ /* 0x001fe400000e0000 */
[----:B------:R-:W-:Y:S02]  /*61c0*/  MOV R54, R50 ;  /* 0x0000003200367202 */ /* 0x000fe40000000f00 */
[----:B------:R-:W-:Y:S02]  /*61d0*/  MOV R50, R12 ;  /* 0x0000000c00327202 */ /* 0x000fe40000000f00 */
[----:B------:R-:W-:-:S02]  /*61e0*/  CS2R R12, SRZ ;  /* 0x00000000000c7805 */ /* 0x000fc4000001ff00 */
[----:B------:R-:W-:Y:S02]  /*61f0*/  MOV R17, R11 ;  /* 0x0000000b00117202 */ /* 0x000fe40000000f00 */
[----:B------:R-:W3:Y:S04]  /*6200*/  LDL.LU.64 R10, [R1+0x8f0] ;  /* 0x0008f000010a7983 */ /* 0x000ee80000300a00 */
[----:B--2---:R0:W2:Y:S02]  /*6210*/  @!P3 LDG.E.64 R12, desc[UR10][R6.64] ;  /* 0x0000000a060cb981 */ /* 0x0040a4000c1e1b00 */
[----:B0-----:R-:W-:-:S06]  /*6220*/  CS2R R6, SRZ ;  /* 0x0000000000067805 */ /* 0x001fcc000001ff00 */
[----:B----4-:R0:W4:Y:S02]  /*6230*/  @!P3 LDG.E.64 R6, desc[UR10][R8.64] ;  /* 0x0000000a0806b981 */ /* 0x010124000c1e1b00 */
[----:B0-----:R-:W-:Y:S02]  /*6240*/  MOV R8, R56 ;  /* 0x0000003800087202 */ /* 0x001fe40000000f00 */
[----:B------:R-:W-:Y:S02]  /*6250*/  MOV R9, R57 ;  /* 0x0000003900097202 */ /* 0x000fe40000000f00 */
[----:B------:R-:W-:Y:S02]  /*6260*/  CS2R R56, SRZ ;  /* 0x0000000000387805 */ /* 0x000fe4000001ff00 */
[----:B----4-:R-:W-:Y:S02]  /*6270*/  @!P3 MOV R57, R6 ;  /* 0x000000060039b202 */ /* 0x010fe40000000f00 */
[----:B------:R-:W-:-:S03]  /*6280*/  @!P3 MOV R56, R7 ;  /* 0x000000070038b202 */ /* 0x000fc60000000f00 */
[----:B------:R0:W-:Y:S04]  /*6290*/  STL [R1+0x818], R57 ;  /* 0x0008183901007387 */ /* 0x0001e80000100800 */
[----:B------:R1:W-:Y:S01]  /*62a0*/  STL [R1+0x81c], R56 ;  /* 0x00081c3801007387 */ /* 0x0003e20000100800 */
[----:B0-----:R-:W-:Y:S02]  /*62b0*/  MOV R57, R9 ;  /* 0x0000000900397202 */ /* 0x001fe40000000f00 */
[----:B-1----:R-:W-:Y:S02]  /*62c0*/  MOV R56, R8 ;  /* 0x0000000800387202 */ /* 0x002fe40000000f00 */
[----:B------:R-:W-:-:S06]  /*62d0*/  CS2R R8, SRZ ;  /* 0x0000000000087805 */ /* 0x000fcc000001ff00 */
[----:B---3--:R0:W3:Y:S02]  /*62e0*/  @!P4 LDG.E.64 R8, desc[UR10][R10.64] ;  /* 0x0000000a0a08c981 */ /* 0x0080e4000c1e1b00 */
[----:B0-----:R-:W-:-:S06]  /*62f0*/  CS2R R10, SRZ ;  /* 0x00000000000a7805 */ /* 0x001fcc000001ff00 */
[----:B------:R0:W4:Y:S01]  /*6300*/  @!P4 LDG.E.64 R10, desc[UR10][R2.64] ;  /* 0x0000000a020ac981 */ /* 0x000122000c1e1b00 */
[----:B------:R-:W-:Y:S02]  /*6310*/  LOP3.LUT P6, RZ, R59, 0x400000, RZ, 0xc0, !PT ;  /* 0x004000003bff7812 */ /* 0x000fe400078cc0ff */
[----:B0-----:R-:W-:Y:S02]  /*6320*/  CS2R R2, SRZ ;  /* 0x0000000000027805 */ /* 0x001fe4000001ff00 */
[----:B---3--:R-:W-:-:S05]  /*6330*/  @!P4 MOV R3, R9 ;  /* 0x000000090003c202 */ /* 0x008fca0000000f00 */
[----:B------:R-:W-:Y:S01]  /*6340*/  STL [R1+0x654], R3 ;  /* 0x0006540301007387 */ /* 0x000fe20000100800 */
[----:B----4-:R-:W-:-:S05]  /*6350*/  @!P4 MOV R2, R10 ;  /* 0x0000000a0002c202 */ /* 0x010fca0000000f00 */
[----:B------:R0:W-:Y:S02]  /*6360*/  STL [R1+0x46c], R2 ;  /* 0x00046c0201007387 */ /* 0x0001e40000100800 */
[----:B0-----:R-:W-:-:S06]  /*6370*/  CS2R R2, SRZ ;  /* 0x0000000000027805 */ /* 0x001fcc000001ff00 */
[----:B------:R0:W3:Y:S02]  /*6380*/  @!P6 LDG.E.64 R2, desc[UR10][R4.64] ;  /* 0x0000000a0402e981 */ /* 0x0000e4000c1e1b00 */
[----:B0-----:R-:W-:-:S06]  /*6390*/  CS2R R4, SRZ ;  /* 0x0000000000047805 */ /* 0x001fcc000001ff00 */
[----:B------:R0:W4:Y:S02]  /*63a0*/  @!P6 LDG.E.64 R4, desc[UR10][R52.64] ;  /* 0x0000000a3404e981 */ /* 0x000124000c1e1b00 */
[----:B0-----:R-:W-:Y:S02]  /*63b0*/  MOV R52, R14 ;  /* 0x0000000e00347202 */ /* 0x001fe40000000f00 */
[----:B------:R-:W-:Y:S02]  /*63c0*/  MOV R53, R15 ;  /* 0x0000000f00357202 */ /* 0x000fe40000000f00 */
[----:B------:R-:W3:Y:S01]  /*63d0*/  LDL.LU.64 R14, [R1+0x8d8] ;  /* 0x0008d800010e7983 */ /* 0x000ee20000300a00 */
[----:B------:R-:W-:-:S06]  /*63e0*/  HFMA2.MMA R0, -RZ, RZ, 0, 0 ;  /* 0x00000000ff007435 */ /* 0x000fcc00000001ff */
[----:B--2---:R-:W-:-:S05]  /*63f0*/  @!P3 MOV R0, R12 ;  /* 0x0000000c0000b202 */ /* 0x004fca0000000f00 */
[----:B------:R0:W-:Y:S02]  /*6400*/  STL [R1+0x620], R0 ;  /* 0x0006200001007387 */ /* 0x0001e40000100800 */
[----:B0-----:R-:W-:-:S06]  /*6410*/  HFMA2.MMA R0, -RZ, RZ, 0, 0 ;  /* 0x00000000ff007435 */ /* 0x001fcc00000001ff */
[----:B------:R-:W-:Y:S02]  /*6420*/  @!P3 MOV R0, R13 ;  /* 0x0000000d0000b202 */ /* 0x000fe40000000f00 */
[----:B------:R-:W-:Y:S01]  /*6430*/  LOP3.LUT P3, RZ, R59, 0x200000, RZ, 0xc0, !PT ;  /* 0x002000003bff7812 */ /* 0x000fe2000786c0ff */
[----:B------:R0:W-:Y:S04]  /*6440*/  STL.64 [R1+0x10], R12 ;  /* 0x0000100c01007387 */ /* 0x0001e80000100a00 */
[----:B------:R1:W-:Y:S01]  /*6450*/  STL.64 [R1+0x210], R6 ;  /* 0x0002100601007387 */ /* 0x0003e20000100a00 */
[----:B0-----:R-:W-:Y:S02]  /*6460*/  CS2R R12, SRZ ;  /* 0x00000000000c7805 */ /* 0x001fe4000001ff00 */
[----:B-1----:R-:W-:-:S02]  /*6470*/  MOV R6, R42 ;  /* 0x0000002a00067202 */ /* 0x002fc40000000f00 */
[----:B------:R-:W-:Y:S02]  /*6480*/  MOV R7, R43 ;  /* 0x0000002b00077202 */ /* 0x000fe40000000f00 */
[----:B------:R-:W2:Y:S04]  /*6490*/  LDL.LU.64 R42, [R1+0x8c8] ;  /* 0x0008c800012a7983 */ /* 0x000ea80000300a00 */
[----:B---3--:R0:W3:Y:S02]  /*64a0*/  @!P3 LDG.E.64 R12, desc[UR10][R14.64] ;  /* 0x0000000a0e0cb981 */ /* 0x0080e4000c1e1b00 */
[----:B0-----:R-:W-:-:S06]  /*64b0*/  CS2R R14, SRZ ;  /* 0x00000000000e7805 */ /* 0x001fcc000001ff00 */
[----:B------:R0:W3:Y:S02]  /*64c0*/  @!P3 LDG.E.64 R14, desc[UR10][R40.64] ;  /* 0x0000000a280eb981 */ /* 0x0000e4000c1e1b00 */
[----:B0-----:R-:W-:Y:S02]  /*64d0*/  MOV R40, R44 ;  /* 0x0000002c00287202 */ /* 0x001fe40000000f00 */
[----:B------:R-:W-:Y:S02]  /*64e0*/  MOV R41, R45 ;  /* 0x0000002d00297202 */ /* 0x000fe40000000f00 */
[----:B------:R-:W4:Y:S04]  /*64f0*/  LDL.LU.64 R44, [R1+0x8d0] ;  /* 0x0008d000012c7983 */ /* 0x000f280000300a00 */
[----:B------:R0:W-:Y:S02]  /*6500*/  STL [R1+0x624], R0 ;  /* 0x0006240001007387 */ /* 0x0001e40000100800 */
[----:B0-----:R-:W-:-:S06]  /*6510*/  HFMA2.MMA R0, -RZ, RZ, 0, 0 ;  /* 0x00000000ff007435 */ /* 0x001fcc00000001ff */
[----:B------:R-:W-:-:S05]  /*6520*/  @!P4 MOV R0, R8 ;  /* 0x000000080000c202 */ /* 0x000fca0000000f00 */
[----:B------:R0:W-:Y:S02]  /*6530*/  STL [R1+0x650], R0 ;  /* 0x0006500001007387 */ /* 0x0001e40000100800 */
[----:B0-----:R-:W-:-:S06]  /*6540*/  HFMA2.MMA R0, -RZ, RZ, 0, 0 ;  /* 0x00000000ff007435 */ /* 0x001fcc00000001ff */
[----:B------:R-:W-:Y:S02]  /*6550*/  @!P4 MOV R0, R11 ;  /* 0x0000000b0000c202 */ /* 0x000fe40000000f00 */
[----:B------:R-:W-:Y:S01]  /*6560*/  LOP3.LUT P4, RZ, R59, 0x100000, RZ, 0xc0, !PT ;  /* 0x001000003bff7812 */ /* 0x000fe2000788c0ff */
[----:B------:R0:W-:Y:S04]  /*6570*/  STL.64 [R1+0x18], R8 ;  /* 0x0000180801007387 */ /* 0x0001e80000100a00 */
[----:B------:R1:W-:Y:S01]  /*6580*/  STL.64 [R1+0x218], R10 ;  /* 0x0002180a01007387 */ /* 0x0003e20000100a00 */
[----:B0-----:R-:W-:Y:S02]  /*6590*/  MOV R8, R6 ;  /* 0x0000000600087202 */ /* 0x001fe40000000f00 */
[----:B------:R-:W-:-:S02]  /*65a0*/  MOV R9, R7 ;  /* 0x0000000700097202 */ /* 0x000fc40000000f00 */
[----:B------:R-:W-:Y:S02]  /*65b0*/  CS2R R6, SRZ ;  /* 0x0000000000067805 */ /* 0x000fe4000001ff00 */
[----:B-1----:R-:W-:Y:S02]  /*65c0*/  MOV R10, R18 ;  /* 0x00000012000a7202 */ /* 0x002fe40000000f00 */
[----:B------:R-:W-:Y:S02]  /*65d0*/  MOV R11, R19 ;  /* 0x00000013000b7202 */ /* 0x000fe40000000f00 */
[----:B------:R-:W3:Y:S04]  /*65e0*/  LDL.LU.64 R18, [R1+0x8b8] ;  /* 0x0008b80001127983 */ /* 0x000ee80000300a00 */
[----:B--2---:R0:W2:Y:S02]  /*65f0*/  @!P4 LDG.E.64 R6, desc[UR10][R42.64] ;  /* 0x0000000a2a06c981 */ /* 0x0040a4000c1e1b00 */
[----:B0-----:R-:W-:-:S02]  /*6600*/  MOV R42, R8 ;  /* 0x00000008002a7202 */ /* 0x001fc40000000f00 */
[----:B------:R-:W-:Y:S02]  /*6610*/  MOV R43, R9 ;  /* 0x00000009002b7202 */ /* 0x000fe40000000f00 */
[----:B------:R-:W-:-:S06]  /*6620*/  CS2R R8, SRZ ;  /* 0x0000000000087805 */ /* 0x000fcc000001ff00 */
[----:B----4-:R0:W4:Y:S02]  /*6630*/  @!P4 LDG.E.64 R8, desc[UR10][R44.64] ;  /* 0x0000000a2c08c981 */ /* 0x010124000c1e1b00 */
[----:B0-----:R-:W-:Y:S02]  /*6640*/  MOV R44, R20 ;  /* 0x00000014002c7202 */ /* 0x001fe40000000f00 */
[----:B------:R-:W-:Y:S02]  /*6650*/  MOV R45, R21 ;  /* 0x00000015002d7202 */ /* 0x000fe40000000f00 */
[----:B------:R-:W2:Y:S04]  /*6660*/  LDL.LU.64 R20, [R1+0x8c0] ;  /* 0x0008c00001147983 */ /* 0x000ea80000300a00 */
[----:B------:R0:W-:Y:S02]  /*6670*/  STL [R1+0x468], R0 ;  /* 0x0004680001007387 */ /* 0x0001e40000100800 */
[----:B0-----:R-:W-:-:S06]  /*6680*/  HFMA2.MMA R0, -RZ, RZ, 0, 0 ;  /* 0x00000000ff007435 */ /* 0x001fcc00000001ff */
[----:B------:R-:W-:Y:S01]  /*6690*/  @!P6 MOV R0, R2 ;  /* 0x000000020000e202 */ /* 0x000fe20000000f00 */
[----:B------:R-:W-:-:S04]  /*66a0*/  HFMA2.MMA R58, -RZ, RZ, 0, 0 ;  /* 0x00000000ff3a7435 */ /* 0x000fc800000001ff */
[----:B------:R0:W-:Y:S01]  /*66b0*/  STL [R1+0x6a0], R0 ;  /* 0x0006a00001007387 */ /* 0x0001e20000100800 */
[----:B------:R-:W-:Y:S02]  /*66c0*/  MOV R35, RZ ;  /* 0x000000ff00237202 */ /* 0x000fe40000000f00 */
[----:B------:R-:W-:Y:S01]  /*66d0*/  @!P6 MOV R58, R3 ;  /* 0x00000003003ae202 */ /* 0x000fe20000000f00 */
[----:B0-----:R-:W-:Y:S01]  /*66e0*/  HFMA2.MMA R0, -RZ, RZ, 0, 0 ;  /* 0x00000000ff007435 */ /* 0x001fe200000001ff */
[----:B------:R-:W-:-:S05]  /*66f0*/  @!P6 MOV R35, R4 ;  /* 0x000000040023e202 */ /* 0x000fca0000000f00 */
[----:B------:R-:W-:Y:S02]  /*6700*/  @!P6 MOV R0, R5 ;  /* 0x000000050000e202 */ /* 0x000fe40000000f00 */
[----:B------:R-:W-:Y:S01]  /*6710*/  LOP3.LUT P6, RZ, R59, 0x80000, RZ, 0xc0, !PT ;  /* 0x000800003bff7812 */ /* 0x000fe200078cc0ff */
[----:B------:R0:W-:Y:S04]  /*6720*/  STL.64 [R1+0x20], R2 ;  /* 0x0000200201007387 */ /* 0x0001e80000100a00 */
[----:B------:R1:W-:Y:S01]  /*6730*/  STL.64 [R1+0x220], R4 ;  /* 0x0002200401007387 */ /* 0x0003e20000100a00 */
[----:B0-----:R-:W-:Y:S02]  /*6740*/  CS2R R2, SRZ ;  /* 0x0000000000027805 */ /* 0x001fe4000001ff00 */
[----:B-1----:R-:W-:-:S05]  /*6750*/  MOV R4, R22 ;  /* 0x0000001600047202 */ /* 0x002fca0000000f00 */
[----:B---3--:R0:W3:Y:S01]  /*6760*/  @!P6 LDG.E.64 R2, desc[UR10][R18.64] ;  /* 0x0000000a1202e981 */ /* 0x0080e2000c1e1b00 */
[----:B------:R-:W-:-:S03]  /*6770*/  MOV R5, R23 ;  /* 0x0000001700057202 */ /* 0x000fc60000000f00 */
[----:B------:R-:W4:Y:S01]  /*6780*/  LDL.LU.64 R22, [R1+0x8a8] ;  /* 0x0008a80001167983 */ /* 0x000f220000300a00 */
[----:B0-----:R-:W-:Y:S02]  /*6790*/  MOV R18, R10 ;  /* 0x0000000a00127202 */ /* 0x001fe40000000f00 */
[----:B------:R-:W-:Y:S02]  /*67a0*/  MOV R19, R11 ;  /* 0x0000000b00137202 */ /* 0x000fe40000000f00 */
[----:B------:R-:W-:-:S06]  /*67b0*/  CS2R R10, SRZ ;  /* 0x00000000000a7805 */ /* 0x000fcc000001ff00 */
[----:B--2---:R0:W2:Y:S02]  /*67c0*/  @!P6 LDG.E.64 R10, desc[UR10][R20.64] ;  /* 0x0000000a140ae981 */ /* 0x0040a4000c1e1b00 */
[----:B0-----:R-:W-:Y:S02]  /*67d0*/  MOV R20, R24 ;  /* 0x0000001800147202 */ /* 0x001fe40000000f00 */
[----:B------:R-:W-:Y:S02]  /*67e0*/  MOV R21, R25 ;  /* 0x0000001900157202 */ /* 0x000fe40000000f00 */
[----:B------:R-:W3:Y:S04]  /*67f0*/  LDL.LU.64 R24, [R1+0x8b0] ;  /* 0x0008b00001187983 */ /* 0x000ee80000300a00 */
[----:B------:R0:W-:Y:S02]  /*6800*/  STL [R1+0x478], R0 ;  /* 0x0004780001007387 */ /* 0x0001e40000100800 */
[----:B0-----:R-:W-:-:S02]  /*6810*/  HFMA2.MMA R0, -RZ, RZ, 0, 0 ;  /* 0x00000000ff007435 */ /* 0x001fc400000001ff */
[----:B------:R0:W-:Y:S04]  /*6820*/  STL [R1+0x6a4], R58 ;  /* 0x0006a43a01007387 */ /* 0x0001e80000100800 */
[----:B------:R-:W-:-:S05]  /*6830*/  @!P3 MOV R0, R12 ;  /* 0x0000000c0000b202 */ /* 0x000fca0000000f00 */
[----:B------:R1:W-:Y:S01]  /*6840*/  STL [R1+0x6d8], R0 ;  /* 0x0006d80001007387 */ /* 0x0003e20000100800 */
[----:B0-----:R-:W-:-:S03]  /*6850*/  HFMA2.MMA R58, -RZ, RZ, 0, 0 ;  /* 0x00000000ff3a7435 */ /* 0x001fc600000001ff */
[----:B------:R0:W-:Y:S01]  /*6860*/  STL [R1+0x470], R35 ;  /* 0x0004702301007387 */ /* 0x0001e20000100800 */
[----:B-1----:R-:W-:Y:S02]  /*6870*/  HFMA2.MMA R0, -RZ, RZ, 0, 0 ;  /* 0x00000000ff007435 */ /* 0x002fe400000001ff */
[----:B------:R-:W-:Y:S02]  /*6880*/  @!P3 MOV R58, R13 ;  /* 0x0000000d003ab202 */ /* 0x000fe40000000f00 */
[----:B0-----:R-:W-:Y:S02]  /*6890*/  MOV R35, RZ ;  /* 0x000000ff00237202 */ /* 0x001fe40000000f00 */
[----:B------:R-:W-:Y:S02]  /*68a0*/  @!P3 MOV R35, R14 ;  /* 0x0000000e0023b202 */ /* 0x000fe40000000f00 */
[----:B------:R-:W-:Y:S02]  /*68b0*/  @!P3 MOV R0, R15 ;  /* 0x0000000f0000b202 */ /* 0x000fe40000000f00 */
[----:B------:R-:W-:Y:S01]  /*68c0*/  LOP3.LUT P3, RZ, R59, 0x40000, RZ, 0xc0, !PT ;  /* 0x000400003bff7812 */ /* 0x000fe2000786c0ff */
[----:B------:R0:W-:Y:S04]  /*68d0*/  STL.64 [R1+0x28], R12 ;  /* 0x0000280c01007387 */ /* 0x0001e80000100a00 */
[----:B------:R1:W-:Y:S01]  /*68e0*/  STL.64 [R1+0x228], R14 ;  /* 0x0002280e01007387 */ /* 0x0003e20000100a00 */
[----:B0-----:R-:W-:-:S02]  /*68f0*/  MOV R12, R4 ;  /* 0x00000004000c7202 */ /* 0x001fc40000000f00 */
[----:B------:R-:W-:Y:S02]  /*6900*/  MOV R13, R5 ;  /* 0x00000005000d7202 */ /* 0x000fe40000000f00 */
[----:B------:R-:W-:Y:S01]  /*6910*/  CS2R R4, SRZ ;  /* 0x0000000000047805 */ /* 0x000fe2000001ff00 */
[----:B------:R0:W-:Y:S01]  /*6920*/  STL [R1+0x47c], R0 ;  /* 0x00047c0001007387 */ /* 0x0001e20000100800 */
[----:B-1----:R-:W-:Y:S02]  /*6930*/  MOV R14, R26 ;  /* 0x0000001a000e7202 */ /* 0x002fe40000000f00 */
[----:B------:R-:W-:Y:S02]  /*6940*/  MOV R15, R27 ;  /* 0x0000001b000f7202 */ /* 0x000fe40000000f00 */
[----:B----4-:R1:W4:Y:S04]  /*6950*/  @!P3 LDG.E.64 R4, desc[UR10][R22.64] ;  /* 0x0000000a1604b981 */ /* 0x010328000c1e1b00 */
[----:B------:R-:W2:Y:S01]  /*6960*/  LDL.LU.64 R26, [R1+0x898] ;  /* 0x00089800011a7983 */ /* 0x000ea20000300a00 */
[----:B0-----:R-:W-:Y:S01]  /*6970*/  HFMA2.MMA R0, -RZ, RZ, 0, 0 ;  /* 0x00000000ff007435 */ /* 0x001fe200000001ff */
[----:B-1----:R-:W-:-:S02]  /*6980*/  MOV R22, R12 ;  /* 0x0000000c00167202 */ /* 0x002fc40000000f00 */
[----:B------:R-:W-:Y:S02]  /*6990*/  MOV R23, R13 ;  /* 0x0000000d00177202 */ /* 0x000fe40000000f00 */
[----:B------:R-:W-:Y:S02]  /*69a0*/  CS2R R12, SRZ ;  /* 0x00000000000c7805 */ /* 0x000fe4000001ff00 */
[----:B------:R-:W-:-:S05]  /*69b0*/  @!P4 MOV R0, R6 ;  /* 0x000000060000c202 */ /* 0x000fca0000000f00 */
[----:B------:R0:W-:Y:S04]  /*69c0*/  STL [R1+0x710], R0 ;  /* 0x0007100001007387 */ /* 0x0001e80000100800 */
[----:B------:R1:W-:Y:S01]  /*69d0*/  STL [R1+0x480], R35 ;  /* 0x0004802301007387 */ /* 0x0003e20000100800 */
[----:B0-----:R-:W-:-:S03]  /*69e0*/  HFMA2.MMA R0, -RZ, RZ, 0, 0 ;  /* 0x00000000ff007435 */ /* 0x001fc600000001ff */
[----:B------:R0:W-:Y:S01]  /*69f0*/  STL.64 [R1+0x230], R8 ;  /* 0x0002300801007387 */ /* 0x0001e20000100a00 */
[----:B-1----:R-:W-:Y:S02]  /*6a00*/  MOV R35, RZ ;  /* 0x000000ff00237202 */ /* 0x002fe40000000f00 */
[----:B------:R-:W-:Y:S02]  /*6a10*/  @!P4 MOV R35, R8 ;  /* 0x000000080023c202 */ /* 0x000fe40000000f00 */
[----:B------:R-:W-:Y:S02]  /*6a20*/  @!P4 MOV R0, R9 ;  /* 0x000000090000c202 */ /* 0x000fe40000000f00 */
[----:B0-----:R-:W-:Y:S02]  /*6a30*/  MOV R8, R30 ;  /* 0x0000001e00087202 */ /* 0x001fe40000000f00 */
[----:B------:R-:W-:Y:S02]  /*6a40*/  MOV R9, R31 ;  /* 0x0000001f00097202 */ /* 0x000fe40000000f00 */
[----:B------:R-:W4:Y:S04]  /*6a50*/  LDL.LU.64 R30, [R1+0x888] ;  /* 0x00088800011e7983 */ /* 0x000f280000300a00 */
[----:B---3--:R0:W3:Y:S02]  /*6a60*/  @!P3 LDG.E.64 R12, desc[UR10][R24.64] ;  /* 0x0000000a180cb981 */ /* 0x0080e4000c1e1b00 */
[----:B0-----:R-:W-:-:S02]  /*6a70*/  MOV R24, R28 ;  /* 0x0000001c00187202 */ /* 0x001fc40000000f00 */
[----:B------:R-:W-:Y:S02]  /*6a80*/  MOV R25, R29 ;  /* 0x0000001d00197202 */ /* 0x000fe40000000f00 */
[----:B------:R-:W3:Y:S04]  /*6a90*/  LDL.LU.64 R28, [R1+0x8a0] ;  /* 0x0008a000011c7983 */ /* 0x000ee80000300a00 */
[----:B------:R0:W-:Y:S02]  /*6aa0*/  STL [R1+0x6dc], R58 ;  /* 0x0006dc3a01007387 */ /* 0x0001e40000100800 */
[----:B0-----:R-:W-:Y:S02]  /*6ab0*/  HFMA2.MMA R58, -RZ, RZ, 0, 0 ;  /* 0x00000000ff3a7435 */ /* 0x001fe400000001ff */
[----:B------:R0:W-:Y:S04]  /*6ac0*/  STL [R1+0x464], R0 ;  /* 0x0004640001007387 */ /* 0x0001e80000100800 */
[----:B------:R-:W-:-:S02]  /*6ad0*/  @!P4 MOV R58, R7 ;  /* 0x00000007003ac202 */ /* 0x000fc40000000f00 */
[----:B------:R-:W-:Y:S01]  /*6ae0*/  LOP3.LUT P4, RZ, R59, 0x20000, RZ, 0xc0, !PT ;  /* 0x000200003bff7812 */ /* 0x000fe2000788c0ff */
[----:B0-----:R-:W-:Y:S01]  /*6af0*/  HFMA2.MMA R0, -RZ, RZ, 0, 0 ;  /* 0x00000000ff007435 */ /* 0x001fe200000001ff */
[----:B------:R0:W-:Y:S05]  /*6b00*/  STL.64 [R1+0x30], R6 ;  /* 0x0000300601007387 */ /* 0x0001ea0000100a00 */
[----:B------:R-:W-:Y:S01]  /*6b10*/  @!P6 MOV R0, R2 ;  /* 0x000000020000e202 */ /* 0x000fe20000000f00 */
[----:B------:R1:W-:Y:S01]  /*6b20*/  STL [R1+0x714], R58 ;  /* 0x0007143a01007387 */ /* 0x0003e20000100800 */
[----:B0-----:R-:W-:-:S03]  /*6b30*/  CS2R R6, SRZ ;  /* 0x0000000000067805 */ /* 0x001fc6000001ff00 */
[----:B------:R0:W-:Y:S01]  /*6b40*/  STL [R1+0x738], R0 ;  /* 0x0007380001007387 */ /* 0x0001e20000100800 */
[----:B-1----:R-:W-:-:S03]  /*6b50*/  HFMA2.MMA R58, -RZ, RZ, 0, 0 ;  /* 0x00000000ff3a7435 */ /* 0x002fc600000001ff */
[----:B------:R1:W-:Y:S01]  /*6b60*/  STL [R1+0x474], R35 ;  /* 0x0004742301007387 */ /* 0x0003e20000100800 */
[----:B0-----:R-:W-:Y:S02]  /*6b70*/  HFMA2.MMA R0, -RZ, RZ, 0, 0 ;  /* 0x00000000ff007435 */ /* 0x001fe400000001ff */
[----:B------:R-:W-:Y:S01]  /*6b80*/  @!P6 MOV R58, R3 ;  /* 0x00000003003ae202 */ /* 0x000fe20000000f00 */
[----:B--2---:R0:W2:Y:S01]  /*6b90*/  @!P4 LDG.E.64 R6, desc[UR10][R26.64] ;  /* 0x0000000a1a06c981 */ /* 0x0040a2000c1e1b00 */
[----:B-1----:R-:W-:Y:S02]  /*6ba0*/  MOV R35, RZ ;  /* 0x000000ff00237202 */ /* 0x002fe40000000f00 */
[----:B------:R-:W-:Y:S02]  /*6bb0*/  @!P6 MOV R35, R10 ;  /* 0x0000000a0023e202 */ /* 0x000fe40000000f00 */
[----:B------:R-:W-:Y:S02]  /*6bc0*/  @!P6 MOV R0, R11 ;  /* 0x0000000b0000e202 */ /* 0x000fe40000000f00 */
[----:B0-----:R-:W-:-:S02]  /*6bd0*/  MOV R26, R14 ;  /* 0x0000000e001a7202 */ /* 0x001fc40000000f00 */
[----:B------:R-:W-:Y:S02]  /*6be0*/  MOV R27, R15 ;  /* 0x0000000f001b7202 */ /* 0x000fe40000000f00 */
[----:B------:R-:W-:Y:S02]  /*6bf0*/  CS2R R14, SRZ ;  /* 0x00000000000e7805 */ /* 0x000fe4000001ff00 */
[----:B------:R-:W-:Y:S01]  /*6c00*/  LOP3.LUT P6, RZ, R59, 0x10000, RZ, 0xc0, !PT ;  /* 0x000100003bff7812 */ /* 0x000fe200078cc0ff */
[----:B------:R0:W-:Y:S02]  /*6c10*/  STL.64 [R1+0x38], R2 ;  /* 0x0000380201007387 */ /* 0x0001e40000100a00 */
[----:B0-----:R-:W-:-:S10]  /*6c20*/  CS2R R2, SRZ ;  /* 0x0000000000027805 */ /* 0x001fd4000001ff00 */
[----:B----4-:R-:W4:Y:S04]  /*6c30*/  @!P6 LDG.E.64 R2, desc[UR10][R30.64] ;  /* 0x0000000a1e02e981 */ /* 0x010f28000c1e1b00 */
[----:B---3--:R0:W3:Y:S02]  /*6c40*/  @!P4 LDG.E.64 R14, desc[UR10][R28.64] ;  /* 0x0000000a1c0ec981 */ /* 0x0080e4000c1e1b00 */
[----:B0-----:R-:W-:Y:S02]  /*6c50*/  MOV R28, R32 ;  /* 0x00000020001c7202 */ /* 0x001fe40000000f00 */
[----:B------:R-:W-:Y:S02]  /*6c60*/  MOV R29, R33 ;  /* 0x00000021001d7202 */ /* 0x000fe40000000f00 */
[----:B------:R-:W2:Y:S04]  /*6c70*/  LDL.LU.64 R32, [R1+0x890] ;  /* 0x0008900001207983 */ /* 0x000ea80000300a00 */
[----:B------:R0:W-:Y:S02]  /*6c80*/  STL [R1+0x4a0], R35 ;  /* 0x0004a02301007387 */ /* 0x0001e40000100800 */
[----:B0-----:R-:W-:-:S02]  /*6c90*/  MOV R35, RZ ;  /* 0x000000ff00237202 */ /* 0x001fc40000000f00 */
[----:B------:R-:W-:-:S05]  /*6ca0*/  @!P3 MOV R35, R12 ;  /* 0x0000000c0023b202 */ /* 0x000fca0000000f00 */
[----:B------:R0:W-:Y:S02]  /*6cb0*/  STL [R1+0x4b0], R35 ;  /* 0x0004b02301007387 */ /* 0x0001e40000100800 */
[----:B0-----:R-:W-:Y:S02]  /*6cc0*/  MOV R35, RZ ;  /* 0x000000ff00237202 */ /* 0x001fe40000000f00 */
[----:B------:R-:W-:Y:S02]  /*6cd0*/  MOV R30, R8 ;  /* 0x00000008001e7202 */ /* 0x000fe40000000f00 */
[----:B------:R-:W-:Y:S02]  /*6ce0*/  MOV R31, R9 ;  /* 0x00000009001f7202 */ /* 0x000fe40000000f00 */
[----:B------:R-:W-:Y:S01]  /*6cf0*/  CS2R R8, SRZ ;  /* 0x0000000000087805 */ /* 0x000fe2000001ff00 */
[----:B------:R0:W-:Y:S02]  /*6d00*/  STL.64 [R1+0x238], R10 ;  /* 0x0002380a01007387 */ /* 0x0001e40000100a00 */
[----:B0-----:R-:W-:-:S02]  /*6d10*/  MOV R10, R36 ;  /* 0x00000024000a7202 */ /* 0x001fc40000000f00 */
[----:B------:R-:W-:Y:S02]  /*6d20*/  MOV R11, R37 ;  /* 0x00000025000b7202 */ /* 0x000fe40000000f00 */
[----:B------:R-:W4:Y:S01]  /*6d30*/  LDL.LU.64 R36, [R1+0x878] ;  /* 0x0008780001247983 */ /* 0x000f220000300a00 */
[----:B---3--:R-:W-:-:S05]  /*6d40*/  @!P4 MOV R35, R14 ;  /* 0x0000000e0023c202 */ /* 0x008fca0000000f00 */
[----:B------:R0:W-:Y:S04]  /*6d50*/  STL [R1+0x4c8], R35 ;  /* 0x0004c82301007387 */ /* 0x0001e80000100800 */
[----:B--2---:R1:W2:Y:S01]  /*6d60*/  @!P6 LDG.E.64 R8, desc[UR10][R32.64] ;  /* 0x0000000a2008e981 */ /* 0x0042a2000c1e1b00 */
[----:B0-----:R-:W-:-:S06]  /*6d70*/  HFMA2.MMA R35, -RZ, RZ, 0, 0 ;  /* 0x00000000ff237435 */ /* 0x001fcc00000001ff */
[----:B----4-:R-:W-:-:S05]  /*6d80*/  @!P6 MOV R35, R3 ;  /* 0x000000030023e202 */ /* 0x010fca0000000f00 */
[----:B------:R0:W-:Y:S04]  /*6d90*/  STL [R1+0x7c4], R35 ;  /* 0x0007c42301007387 */ /* 0x0001e80000100800 */
[----:B0-----:R-:W3:Y:S01]  /*6da0*/  LDL.LU R35, [R1+0x870] ;  /* 0x0008700001237983 */ /* 0x001ee20000300800 */
[----:B-1----:R-:W-:Y:S02]  /*6db0*/  MOV R32, R38 ;  /* 0x0000002600207202 */ /* 0x002fe40000000f00 */
[----:B------:R-:W-:Y:S02]  /*6dc0*/  MOV R33, R39 ;  /* 0x0000002700217202 */ /* 0x000fe40000000f00 */
[----:B------:R-:W4:Y:S04]  /*6dd0*/  LDL.LU.64 R38, [R1+0x880] ;  /* 0x0008800001267983 */ /* 0x000f280000300a00 */
[----:B------:R0:W-:Y:S02]  /*6de0*/  STL [R1+0x484], R0 ;  /* 0x0004840001007387 */ /* 0x0001e40000100800 */
[----:B0-----:R-:W-:-:S02]  /*6df0*/  HFMA2.MMA R0, -RZ, RZ, 0, 0 ;  /* 0x00000000ff007435 */ /* 0x001fc400000001ff */
[----:B------:R0:W-:Y:S04]  /*6e00*/  STL [R1+0x73c], R58 ;  /* 0x00073c3a01007387 */ /* 0x0001e80000100800 */
[----:B------:R-:W-:-:S05]  /*6e10*/  @!P3 MOV R0, R4 ;  /* 0x000000040000b202 */ /* 0x000fca0000000f00 */
[----:B------:R1:W-:Y:S01]  /*6e20*/  STL [R1+0x768], R0 ;  /* 0x0007680001007387 */ /* 0x0003e20000100800 */
[----:B0-----:R-:W-:Y:S02]  /*6e30*/  HFMA2.MMA R58, -RZ, RZ, 0, 0 ;  /* 0x00000000ff3a7435 */ /* 0x001fe400000001ff */
[----:B-1----:R-:W-:-:S04]  /*6e40*/  HFMA2.MMA R0, -RZ, RZ, 0, 0 ;  /* 0x00000000ff007435 */ /* 0x002fc800000001ff */
[----:B------:R-:W-:Y:S02]  /*6e50*/  @!P3 MOV R58, R5 ;  /* 0x00000005003ab202 */ /* 0x000fe40000000f00 */
[----:B------:R-:W-:Y:S02]  /*6e60*/  @!P3 MOV R0, R13 ;  /* 0x0000000d0000b202 */ /* 0x000fe40000000f00 */
[----:B------:R-:W-:Y:S01]  /*6e70*/  LOP3.LUT P3, RZ, R59, 0x8000, RZ, 0xc0, !PT ;  /* 0x000080003bff7812 */ /* 0x000fe2000786c0ff */
[----:B------:R0:W-:Y:S02]  /*6e80*/  STL.64 [R1+0x40], R4 ;  /* 0x0000400401007387 */ /* 0x0001e40000100a00 */
[----:B0-----:R-:W-:Y:S02]  /*6e90*/  MOV R4, R10 ;  /* 0x0000000a00047202 */ /* 0x001fe40000000f00 */
[----:B------:R-:W-:Y:S02]  /*6ea0*/  MOV R5, R11 ;  /* 0x0000000b00057202 */ /* 0x000fe40000000f00 */
[----:B------:R-:W-:-:S06]  /*6eb0*/  CS2R R10, SRZ ;  /* 0x00000000000a7805 */ /* 0x000fcc000001ff00 */
[----:B---3--:R0:W3:Y:S02]  /*6ec0*/  @!P3 LDG.E.64 R10, desc[UR10][R34.64] ;  /* 0x0000000a220ab981 */ /* 0x0080e4000c1e1b00 */
[----:B0-----:R-:W-:Y:S02]  /*6ed0*/  MOV R34, R4 ;  /* 0x0000000400227202 */ /* 0x001fe40000000f00 */
[----:B------:R-:W-:Y:S02]  /*6ee0*/  MOV R35, R5 ;  /* 0x0000000500237202 */ /* 0x000fe40000000f00 */
[----:B------:R-:W-:-:S06]  /*6ef0*/  CS2R R4, SRZ ;  /* 0x0000000000047805 */ /* 0x000fcc000001ff00 */
[----:B------:R4:W2:Y:S02]  /*6f00*/  @!P3 LDG.E.64 R4, desc[UR10][R36.64] ;  /* 0x0000000a2404b981 */ /* 0x0008a4000c1e1b00 */
[----:B----4-:R-:W-:Y:S02]  /*6f10*/  MOV R36, R38 ;  /* 0x0000002600247202 */ /* 0x010fe40000000f00 */
[----:B------:R-:W-:Y:S02]  /*6f20*/  MOV R37, R39 ;  /* 0x0000002700257202 */ /* 0x000fe40000000f00 */
[----:B------:R-:W4:Y:S04]  /*6f30*/  LDL.LU.64 R38, [R1+0x868] ;  /* 0x0008680001267983 */ /* 0x000f280000300a00 */
[----:B------:R0:W-:Y:S02]  /*6f40*/  STL [R1+0x4a4], R0 ;  /* 0x0004a40001007387 */ /* 0x0001e40000100800 */
[----:B0-----:R-:W-:-:S02]  /*6f50*/  HFMA2.MMA R0, -RZ, RZ, 0, 0 ;  /* 0x00000000ff007435 */ /* 0x001fc400000001ff */
[----:B------:R0:W-:Y:S04]  /*6f60*/  STL [R1+0x76c], R58 ;  /* 0x00076c3a01007387 */ /* 0x0001e80000100800 */
[----:B------:R-:W-:Y:S01]  /*6f70*/  @!P4 MOV R0, R6 ;  /* 0x000000060000c202 */ /* 0x000fe20000000f00 */
[----:B------:R1:W-:Y:S04]  /*6f80*/  STL.64 [R1+0x240], R12 ;  /* 0x0002400c01007387 */ /* 0x0003e80000100a00 */
[----:B------:R1:W-:Y:S01]  /*6f90*/  STL [R1+0x790], R0 ;  /* 0x0007900001007387 */ /* 0x0003e20000100800 */
[----:B0-----:R-:W-:Y:S01]  /*6fa0*/  HFMA2.MMA R58, -RZ, RZ, 0, 0 ;  /* 0x00000000ff3a7435 */ /* 0x001fe200000001ff */
[----:B-1----:R-:W-:Y:S01]  /*6fb0*/  MOV R12, R60 ;  /* 0x0000003c000c7202 */ /* 0x002fe20000000f00 */
[----:B------:R-:W-:-:S02]  /*6fc0*/  HFMA2.MMA R60, -RZ, RZ, 0, 0 ;  /* 0x00000000ff3c7435 */ /* 0x000fc400000001ff */
[----:B------:R-:W-:Y:S02]  /*6fd0*/  HFMA2.MMA R0, -RZ, RZ, 0, 0 ;  /* 0x00000000ff007435 */ /* 0x000fe400000001ff */
[----:B------:R-:W-:-:S04]  /*6fe0*/  @!P4 MOV R58, R7 ;  /* 0x00000007003ac202 */ /* 0x000fc80000000f00 */
[----:B------:R-:W-:Y:S02]  /*6ff0*/  @!P4 MOV R0, R15 ;  /* 0x0000000f0000c202 */ /* 0x000fe40000000f00 */
[----:B------:R-:W-:Y:S01]  /*7000*/  LOP3.LUT P4, RZ, R59, 0x4000, RZ, 0xc0, !PT ;  /* 0x000040003bff7812 */ /* 0x000fe2000788c0ff */
[----:B------:R0:W-:Y:S01]  /*7010*/  STL.64 [R1+0x48], R6 ;  /* 0x0000480601007387 */ /* 0x0001e20000100a00 */
[----:B------:R-:W-:Y:S02]  /*7020*/  MOV R13, R61 ;  /* 0x0000003d000d7202 */ /* 0x000fe40000000f00 */
[----:B0-----:R-:W-:Y:S02]  /*7030*/  MOV R6, R18 ;  /* 0x0000001200067202 */ /* 0x001fe40000000f00 */
[----:B------:R-:W-:Y:S02]  /*7040*/  MOV R7, R19 ;  /* 0x0000001300077202 */ /* 0x000fe40000000f00 */
[----:B------:R-:W-:-:S02]  /*7050*/  CS2R R18, SRZ ;  /* 0x0000000000127805 */ /* 0x000fc4000001ff00 */
[----:B---3--:R-:W-:-:S05]  /*7060*/  @!P3 MOV R60, R11 ;  /* 0x0000000b003cb202 */ /* 0x008fca0000000f00 */
[----:B------:R0:W-:Y:S04]  /*7070*/  STL [R1+0x7cc], R60 ;  /* 0x0007cc3c01007387 */ /* 0x0001e80000100800 */
[----:B0-----:R-:W3:Y:S04]  /*7080*/  LDL.LU.64 R60, [R1+0x500] ;  /* 0x00050000013c7983 */ /* 0x001ee80000300a00 */
[----:B----4-:R0:W4:Y:S02]  /*7090*/  @!P4 LDG.E.64 R18, desc[UR10][R38.64] ;  /* 0x0000000a2612c981 */ /* 0x010124000c1e1b00 */
[----:B0-----:R-:W-:-:S02]  /*70a0*/  MOV R38, R6 ;  /* 0x0000000600267202 */ /* 0x001fc40000000f00 */
[----:B------:R-:W-:Y:S02]  /*70b0*/  MOV R39, R7 ;  /* 0x0000000700277202 */ /* 0x000fe40000000f00 */
[----:B------:R-:W-:Y:S01]  /*70c0*/  CS2R R6, SRZ ;  /* 0x0000000000067805 */ /* 0x000fe2000001ff00 */
[----:B------:R0:W-:Y:S02]  /*70d0*/  STL [R1+0x4b4], R0 ;  /* 0x0004b40001007387 */ /* 0x0001e40000100800 */
[----:B0-----:R-:W-:-:S06]  /*70e0*/  HFMA2.MMA R0, -RZ, RZ, 0, 0 ;  /* 0x00000000ff007435 */ /* 0x001fcc00000001ff */
[----:B------:R-:W-:Y:S01]  /*70f0*/  @!P6 MOV R0, R2 ;  /* 0x000000020000e202 */ /* 0x000fe20000000f00 */
[----:B---3--:R0:W3:Y:S02]  /*7100*/  @!P4 LDG.E.64 R6, desc[UR10][R60.64] ;  /* 0x0000000a3c06c981 */ /* 0x0080e4000c1e1b00 */
[----:B0-----:R-:W-:Y:S02]  /*7110*/  HFMA2.MMA R61, -RZ, RZ, 0, 0 ;  /* 0x00000000ff3d7435 */ /* 0x001fe400000001ff */
[----:B------:R-:W3:Y:S04]  /*7120*/  LDL.LU R60, [R1+0x864] ;  /* 0x00086400013c7983 */ /* 0x000ee80000300800 */
[----:B----4-:R-:W-:-:S05]  /*7130*/  @!P4 MOV R61, R19 ;  /* 0x00000013003dc202 */ /* 0x010fca0000000f00 */
[----:B------:R0:W-:Y:S04]  /*7140*/  STL [R1+0x7d4], R61 ;  /* 0x0007d43d01007387 */ /* 0x0001e80000100800 */
[----:B0-----:R-:W4:Y:S04]  /*7150*/  LDL.LU R61, [R1+0x860] ;  /* 0x00086000013d7983 */ /* 0x001f280000300800 */
[----:B------:R0:W-:Y:S02]  /*7160*/  STL [R1+0x7c0], R0 ;  /* 0x0007c00001007387 */ /* 0x0001e40000100800 */
[----:B0-----:R-:W-:-:S06]  /*7170*/  HFMA2.MMA R0, -RZ, RZ, 0, 0 ;  /* 0x00000000ff007435 */ /* 0x001fcc00000001ff */
[----:B--2---:R-:W-:-:S05]  /*7180*/  @!P6 MOV R0, R9 ;  /* 0x000000090000e202 */ /* 0x004fca0000000f00 */
[----:B------:R0:W-:Y:S02]  /*7190*/  STL [R1+0x4cc], R0 ;  /* 0x0004cc0001007387 */ /* 0x0001e40000100800 */
[----:B0-----:R-:W-:-:S06]  /*71a0*/  HFMA2.MMA R0, -RZ, RZ, 0, 0 ;  /* 0x00000000ff007435 */ /* 0x001fcc00000001ff */
[----:B------:R-:W-:-:S05]  /*71b0*/  @!P3 MOV R0, R10 ;  /* 0x0000000a0000b202 */ /* 0x000fca0000000f00 */
[----:B------:R0:W-:Y:S02]  /*71c0*/  STL [R1+0x7c8], R0 ;  /* 0x0007c80001007387 */ /* 0x0001e40000100800 */
[----:B0-----:R-:W-:-:S06]  /*71d0*/  HFMA2.MMA R0, -RZ, RZ, 0, 0 ;  /* 0x00000000ff007435 */ /* 0x001fcc00000001ff */
[----:B------:R-:W-:Y:S01]  /*71e0*/  @!P3 MOV R0, R5 ;  /* 0x000000050000b202 */ /* 0x000fe20000000f00 */
[----:B------:R0:W-:Y:S04]  /*71f0*/  STL [R1+0x794], R58 ;  /* 0x0007943a01007387 */ /* 0x0001e80000100800 */
[----:B------:R1:W-:Y:S01]  /*7200*/  STL [R1+0x4dc], R0 ;  /* 0x0004dc0001007387 */ /* 0x0003e20000100800 */
[----:B0-----:R-:W-:Y:S01]  /*7210*/  MOV R58, RZ ;  /* 0x000000ff003a7202 */ /* 0x001fe20000000f00 */
[----:B-1----:R-:W-:Y:S01]  /*7220*/  HFMA2.MMA R0, -RZ, RZ, 0, 0 ;  /* 0x00000000ff007435 */ /* 0x002fe200000001ff */
[----:B------:R-:W-:-:S05]  /*7230*/  @!P6 MOV R58, R8 ;  /* 0x00000008003ae202 */ /* 0x000fca0000000f00 */
[----:B------:R-:W-:Y:S01]  /*7240*/  @!P4 MOV R0, R18 ;  /* 0x000000120000c202 */ /* 0x000fe20000000f00 */
[----:B------:R0:W-:Y:S01]  /*7250*/  STL [R1+0x4d8], R58 ;  /* 0x0004d83a01007387 */ /* 0x0001e20000100800 */
[----:B------:R-:W-:-:S03]  /*7260*/  LOP3.LUT P6, RZ, R59, 0x2000, RZ, 0xc0, !PT ;  /* 0x000020003bff7812 */ /* 0x000fc600078cc0ff */
[----:B------:R1:W-:Y:S01]  /*7270*/  STL [R1+0x7d0], R0 ;  /* 0x0007d00001007387 */ /* 0x0003e20000100800 */
[----:B0-----:R-:W-:Y:S02]  /*7280*/  MOV R58, RZ ;  /* 0x000000ff003a7202 */ /* 0x001fe40000000f00 */
[----:B------:R-:W-:Y:S01]  /*7290*/  @!P3 MOV R58, R4 ;  /* 0x00000004003ab202 */ /* 0x000fe20000000f00 */
[----:B-1----:R-:W-:-:S04]  /*72a0*/  HFMA2.MMA R0, -RZ, RZ, 0, 0 ;  /* 0x00000000ff007435 */ /* 0x002fc800000001ff */
[----:B------:R0:W-:Y:S02]  /*72b0*/  STL [R1+0x4e8], R58 ;  /* 0x0004e83a01007387 */ /* 0x0001e40000100800 */
[----:B0-----:R-:W-:Y:S02]  /*72c0*/  MOV R58, RZ ;  /* 0x000000ff003a7202 */ /* 0x001fe40000000f00 */
[----:B------:R0:W-:Y:S04]  /*72d0*/  STL.64 [R1+0x248], R14 ;  /* 0x0002480e01007387 */ /* 0x0001e80000100a00 */
[----:B0-----:R-:W2:Y:S01]  /*72e0*/  LDL.LU.64 R14, [R1+0x4c0] ;  /* 0x0004c000010e7983 */ /* 0x001ea20000300a00 */
[----:B---3--:R-:W-:-:S03]  /*72f0*/  @!P4 MOV R58, R6 ;  /* 0x00000006003ac202 */ /* 0x008fc60000000f00 */
[----:B------:R0:W-:Y:S01]  /*7300*/  STL.64 [R1+0x858], R6 ;  /* 0x0008580601007387 */ /* 0x0001e20000100a00 */
[----:B------:R-:W-:Y:S02]  /*7310*/  @!P4 MOV R0, R7 ;  /* 0x000000070000c202 */ /* 0x000fe40000000f00 */
[----:B0-----:R-:W-:Y:S02]  /*7320*/  MOV R6, R20 ;  /* 0x0000001400067202 */ /* 0x001fe40000000f00 */
[----:B------:R-:W-:Y:S02]  /*7330*/  MOV R7, R21 ;  /* 0x0000001500077202 */ /* 0x000fe40000000f00 */
[----:B------:R-:W-:-:S06]  /*7340*/  CS2R R20, SRZ ;  /* 0x0000000000147805 */ /* 0x000fcc000001ff00 */
[----:B----4-:R-:W3:Y:S04]  /*7350*/  @!P6 LDG.E.64 R20, desc[UR10][R60.64] ;  /* 0x0000000a3c14e981 */ /* 0x010ee8000c1e1b00 */
[----:B------:R-:W4:Y:S04]  /*7360*/  LDL.LU.64 R60, [R1+0x518] ;  /* 0x00051800013c7983 */ /* 0x000f280000300a00 */
[----:B------:R0:W-:Y:S02]  /*7370*/  STL.64 [R1+0x50], R2 ;  /* 0x0000500201007387 */ /* 0x0001e40000100a00 */
[----:B0-----:R-:W-:-:S02]  /*7380*/  CS2R R2, SRZ ;  /* 0x0000000000027805 */ /* 0x001fc4000001ff00 */
[----:B------:R0:W-:Y:S04]  /*7390*/  STL.64 [R1+0x58], R10 ;  /* 0x0000580a01007387 */ /* 0x0001e80000100a00 */
[----:B0-----:R-:W3:Y:S04]  /*73a0*/  LDL.LU.64 R10, [R1+0x530] ;  /* 0x00053000010a7983 */ /* 0x001ee80000300a00 */
[----:B----4-:R0:W4:Y:S02]  /*73b0*/  @!P6 LDG.E.64 R2, desc[UR10][R60.64] ;  /* 0x0000000a3c02e981 */ /* 0x010124000c1e1b00 */
[----:B0-----:R-:W-:-:S02]  /*73c0*/  MOV R60, R6 ;  /* 0x00000006003c7202 */ /* 0x001fc40000000f00 */
[----:B------:R-:W-:Y:S02]  /*73d0*/  MOV R61, R7 ;  /* 0x00000007003d7202 */ /* 0x000fe40000000f00 */
[----:B--2---:R-:W-:Y:S02]  /*73e0*/  MOV R6, R14 ;  /* 0x0000000e00067202 */ /* 0x004fe40000000f00 */
[----:B------:R-:W-:Y:S02]  /*73f0*/  MOV R7, R15 ;  /* 0x0000000f00077202 */ /* 0x000fe40000000f00 */
[----:B------:R-:W-:Y:S02]  /*7400*/  MOV R14, R12 ;  /* 0x0000000c000e7202 */ /* 0x000fe40000000f00 */
[----:B------:R-:W-:Y:S02]  /*7410*/  MOV R15, R13 ;  /* 0x0000000d000f7202 */ /* 0x000fe40000000f00 */
[----:B------:R-:W2:Y:S04]  /*7420*/  LDL.LU.64 R12, [R1+0x7b8] ;  /* 0x0007b800010c7983 */ /* 0x000ea80000300a00 */
[----:B------:R0:W-:Y:S01]  /*7430*/  STL.64 [R1+0x250], R8 ;  /* 0x0002500801007387 */ /* 0x0001e20000100a00 */
[----:B------:R-:W-:-:S02]  /*7440*/  LOP3.LUT P3, RZ, R59, 0x1000, RZ, 0xc0, !PT ;  /* 0x000010003bff7812 */ /* 0x000fc4000786c0ff */
[----:B0-----:R-:W-:Y:S02]  /*7450*/  CS2R R8, SRZ ;  /* 0x0000000000087805 */ /* 0x001fe4000001ff00 */
[----:B---3--:R-:W-:-:S05]  /*7460*/  @!P6 MOV R9, R21 ;  /* 0x000000150009e202 */ /* 0x008fca0000000f00 */
[----:B------:R0:W-:Y:S02]  /*7470*/  STL [R1+0x7dc], R9 ;  /* 0x0007dc0901007387 */ /* 0x0001e40000100800 */
[----:B0-----:R-:W-:Y:S02]  /*7480*/  MOV R9, R61 ;  /* 0x0000003d00097202 */ /* 0x001fe40000000f00 */
[----:B------:R-:W-:Y:S02]  /*7490*/  MOV R61, R7 ;  /* 0x00000007003d7202 */ /* 0x000fe40000000f00 */
[----:B------:R-:W-:Y:S02]  /*74a0*/  MOV R7, R15 ;  /* 0x0000000f00077202 */ /* 0x000fe40000000f00 */
[----:B----4-:R-:W-:-:S05]  /*74b0*/  @!P6 MOV R8, R2 ;  /* 0x000000020008e202 */ /* 0x010fca0000000f00 */
[----:B------:R0:W-:Y:S02]  /*74c0*/  STL [R1+0x518], R8 ;  /* 0x0005180801007387 */ /* 0x0001e40000100800 */
[----:B0-----:R-:W-:Y:S02]  /*74d0*/  MOV R8, R60 ;  /* 0x0000003c00087202 */ /* 0x001fe40000000f00 */
[----:B------:R-:W-:Y:S02]  /*74e0*/  MOV R60, R6 ;  /* 0x00000006003c7202 */ /* 0x000fe40000000f00 */
[----:B------:R-:W-:Y:S02]  /*74f0*/  MOV R6, R14 ;  /* 0x0000000e00067202 */ /* 0x000fe40000000f00 */
[----:B------:R-:W-:-:S06]  /*7500*/  CS2R R14, SRZ ;  /* 0x00000000000e7805 */ /* 0x000fcc000001ff00 */
[----:B--2---:R0:W2:Y:S02]  /*7510*/  @!P3 LDG.E.64 R14, desc[UR10][R12.64] ;  /* 0x0000000a0c0eb981 */ /* 0x0040a4000c1e1b00 */
[----:B0-----:R-:W-:-:S06]  /*7520*/  CS2R R12, SRZ ;  /* 0x00000000000c7805 */ /* 0x001fcc000001ff00 */
[----:B------:R-:W3:Y:S04]  /*7530*/  @!P3 LDG.E.64 R12, desc[UR10][R10.64] ;  /* 0x0000000a0a0cb981 */ /* 0x000ee8000c1e1b00 */
[----:B------:R0:W-:Y:S04]  /*7540*/  STL.64 [R1+0x258], R4 ;  /* 0x0002580401007387 */ /* 0x0001e80000100a00 */
[----:B------:R-:W4:Y:S01]  /*7550*/  LDL.LU.64 R10, [R1+0x7b0] ;  /* 0x0007b000010a7983 */ /* 0x000f220000300a00 */
[----:B0-----:R-:W-:Y:S02]  /*7560*/  MOV R4, R6 ;  /* 0x0000000600047202 */ /* 0x001fe40000000f00 */
[----:B------:R-:W-:-:S02]  /*7570*/  MOV R5, R7 ;  /* 0x0000000700057202 */ /* 0x000fc40000000f00 */
[----:B------:R-:W-:Y:S02]  /*7580*/  CS2R R6, SRZ ;  /* 0x0000000000067805 */ /* 0x000fe4000001ff00 */
[----:B--2---:R-:W-:-:S05]  /*7590*/  @!P3 MOV R7, R15 ;  /* 0x0000000f0007b202 */ /* 0x004fca0000000f00 */
[----:B------:R-:W-:Y:S01]  /*75a0*/  STL [R1+0x7bc], R7 ;  /* 0x0007bc0701007387 */ /* 0x000fe20000100800 */
[----:B---3--:R-:W-:-:S05]  /*75b0*/  @!P3 MOV R6, R12 ;  /* 0x0000000c0006b202 */ /* 0x008fca0000000f00 */
[----:B------:R0:W-:Y:S04]  /*75c0*/  STL [R1+0x534], R6 ;  /* 0x0005340601007387 */ /* 0x0001e80000100800 */
[----:B0-----:R-:W2:Y:S01]  /*75d0*/  LDL.LU.64 R6, [R1+0x7a8] ;  /* 0x0007a80001067983 */ /* 0x001ea20000300a00 */
[----:B------:R-:W-:-:S03]  /*75e0*/  LOP3.LUT P4, RZ, R59, 0x800, RZ, 0xc0, !PT ;  /* 0x000008003bff7812 */ /* 0x000fc6000788c0ff */
[----:B------:R0:W-:Y:S02]  /*75f0*/  STL.64 [R1+0x60], R18 ;  /* 0x0000601201007387 */ /* 0x0001e40000100a00 */
[----:B0-----:R-:W-:Y:S02]  /*7600*/  MOV R18, R4 ;  /* 0x0000000400127202 */ /* 0x001fe40000000f00 */
[----:B------:R-:W-:Y:S02]  /*7610*/  MOV R19, R5 ;  /* 0x0000000500137202 */ /* 0x000fe40000000f00 */
[----:B------:R-:W-:-:S06]  /*7620*/  CS2R R4, SRZ ;  /* 0x0000000000047805 */ /* 0x000fcc000001ff00 */
[----:B----4-:R0:W3:Y:S02]  /*7630*/  @!P4 LDG.E.64 R4, desc[UR10][R10.64] ;  /* 0x0000000a0a04c981 */ /* 0x0100e4000c1e1b00 */
[----:B0-----:R-:W-:-:S06]  /*7640*/  CS2R R10, SRZ ;  /* 0x00000000000a7805 */ /* 0x001fcc000001ff00 */
[----:B--2---:R0:W2:Y:S04]  /*7650*/  @!P4 LDG.E.64 R10, desc[UR10][R6.64] ;  /* 0x0000000a060ac981 */ /* 0x0040a8000c1e1b00 */
[----:B------:R-:W4:Y:S04]  /*7660*/  LDL.LU.64 R6, [R1+0x858] ;  /* 0x0008580001067983 */ /* 0x000f280000300a00 */
[----:B------:R1:W-:Y:S04]  /*7670*/  STL [R1+0x4ec], R0 ;  /* 0x0004ec0001007387 */ /* 0x0003e80000100800 */
[----:B------:R0:W-:Y:S01]  /*7680*/  STL.64 [R1+0x68], R20 ;  /* 0x0000681401007387 */ /* 0x0001e20000100a00 */
[----:B-1----:R-:W-:-:S06]  /*7690*/  HFMA2.MMA R0, -RZ, RZ, 0, 0 ;  /* 0x00000000ff007435 */ /* 0x002fcc00000001ff */
[----:B------:R-:W-:Y:S02]  /*76a0*/  @!P6 MOV R0, R20 ;  /* 0x000000140000e202 */ /* 0x000fe40000000f00 */
[----:B0-----:R-:W2:Y:S04]  /*76b0*/  LDL.LU.64 R20, [R1+0x450] ;  /* 0x0004500001147983 */ /* 0x001ea80000300a00 */
[----:B------:R0:W-:Y:S02]  /*76c0*/  STL [R1+0x7d8], R0 ;  /* 0x0007d80001007387 */ /* 0x0001e40000100800 */
[----:B0-----:R-:W-:-:S06]  /*76d0*/  HFMA2.MMA R0, -RZ, RZ, 0, 0 ;  /* 0x00000000ff007435 */ /* 0x001fcc00000001ff */
[----:B------:R-:W-:Y:S01]  /*76e0*/  @!P6 MOV R0, R3 ;  /* 0x000000030000e202 */ /* 0x000fe20000000f00 */
[----:B----4-:R0:W-:Y:S02]  /*76f0*/  STL.64 [R1+0x260], R6 ;  /* 0x0002600601007387 */ /* 0x0101e40000100a00 */
[----:B0-----:R-:W-:Y:S01]  /*7700*/  MOV R6, R8 ;  /* 0x0000000800067202 */ /* 0x001fe20000000f00 */
[----:B------:R-:W-:Y:S01]  /*7710*/  HFMA2.MMA R8, -RZ, RZ, 0, 0 ;  /* 0x00000000ff087435 */ /* 0x000fe200000001ff */
[----:B------:R-:W-:-:S05]  /*7720*/  MOV R7, R9 ;  /* 0x0000000900077202 */ /* 0x000fca0000000f00 */
[----:B---3--:R-:W-:-:S05]  /*7730*/  @!P4 MOV R8, R5 ;  /* 0x000000050008c202 */ /* 0x008fca0000000f00 */
[----:B------:R0:W-:Y:S04]  /*7740*/  STL [R1+0x7ac], R8 ;  /* 0x0007ac0801007387 */ /* 0x0001e80000100800 */
[----:B0-----:R-:W3:Y:S04]  /*7750*/  LDL.LU.64 R8, [R1+0x458] ;  /* 0x0004580001087983 */ /* 0x001ee80000300a00 */
[----:B------:R0:W-:Y:S02]  /*7760*/  STL [R1+0x504], R0 ;  /* 0x0005040001007387 */ /* 0x0001e40000100800 */
[----:B0-----:R-:W-:-:S06]  /*7770*/  HFMA2.MMA R0, -RZ, RZ, 0, 0 ;  /* 0x00000000ff007435 */ /* 0x001fcc00000001ff */
[----:B------:R-:W-:-:S05]  /*7780*/  @!P3 MOV R0, R14 ;  /* 0x0000000e0000b202 */ /* 0x000fca0000000f00 */
[----:B------:R0:W-:Y:S02]  /*7790*/  STL [R1+0x7b8], R0 ;  /* 0x0007b80001007387 */ /* 0x0001e40000100800 */
[----:B0-----:R-:W-:-:S06]  /*77a0*/  HFMA2.MMA R0, -RZ, RZ, 0, 0 ;  /* 0x00000000ff007435 */ /* 0x001fcc00000001ff */
[----:B------:R-:W-:-:S05]  /*77b0*/  @!P3 MOV R0, R13 ;  /* 0x0000000d0000b202 */ /* 0x000fca0000000f00 */
[----:B------:R0:W-:Y:S02]  /*77c0*/  STL [R1+0x530], R0 ;  /* 0x0005300001007387 */ /* 0x0001e40000100800 */
[----:B0-----:R-:W-:-:S06]  /*77d0*/  HFMA2.MMA R0, -RZ, RZ, 0, 0 ;  /* 0x00000000ff007435 */ /* 0x001fcc00000001ff */
[----:B------:R-:W-:Y:S02]  /*77e0*/  @!P4 MOV R0, R4 ;  /* 0x000000040000c202 */ /* 0x000fe40000000f00 */
[----:B------:R-:W-:-:S03]  /*77f0*/  LOP3.LUT P6, RZ, R59, 0x400, RZ, 0xc0, !PT ;  /* 0x000004003bff7812 */ /* 0x000fc600078cc0ff */
[----:B------:R0:W-:Y:S04]  /*7800*/  STL [R1+0x7a8], R0 ;  /* 0x0007a80001007387 */ /* 0x0001e80000100800 */
[----:B------:R1:W-:Y:S01]  /*7810*/  STL [R1+0x500], R58 ;  /* 0x0005003a01007387 */ /* 0x0003e20000100800 */
[----:B0-----:R-:W-:-:S03]  /*7820*/  HFMA2.MMA R0, -RZ, RZ, 0, 0 ;  /* 0x00000000ff007435 */ /* 0x001fc600000001ff */
[----:B--2---:R0:W-:Y:S01]  /*7830*/  STL.64 [R1+0x850], R10 ;  /* 0x0008500a01007387 */ /* 0x0041e20000100a00 */
[----:B-1----:R-:W-:Y:S02]  /*7840*/  MOV R58, RZ ;  /* 0x000000ff003a7202 */ /* 0x002fe40000000f00 */
[----:B------:R-:W-:Y:S02]  /*7850*/  @!P4 MOV R58, R10 ;  /* 0x0000000a003ac202 */ /* 0x000fe40000000f00 */
[----:B------:R-:W-:Y:S02]  /*7860*/  @!P4 MOV R0, R11 ;  /* 0x0000000b0000c202 */ /* 0x000fe40000000f00 */
[----:B0-----:R-:W-:Y:S02]  /*7870*/  MOV R10, R6 ;  /* 0x00000006000a7202 */ /* 0x001fe40000000f00 */
[----:B------:R-:W-:Y:S02]  /*7880*/  MOV R11, R7 ;  /* 0x00000007000b7202 */ /* 0x000fe40000000f00 */
[----:B------:R-:W-:Y:S01]  /*7890*/  CS2R R6, SRZ ;  /* 0x0000000000067805 */ /* 0x000fe2000001ff00 */
[----:B------:R0:W-:Y:S04]  /*78a0*/  STL.64 [R1+0x70], R14 ;  /* 0x0000700e01007387 */ /* 0x0001e80000100a00 */
[----:B0-----:R-:W2:Y:S04]  /*78b0*/  LDL.LU.64 R14, [R1+0x7a0] ;  /* 0x0007a000010e7983 */ /* 0x001ea80000300a00 */
[----:B---3--:R0:W3:Y:S02]  /*78c0*/  @!P6 LDG.E.64 R6, desc[UR10][R8.64] ;  /* 0x0000000a0806e981 */ /* 0x0080e4000c1e1b00 */
[----:B0-----:R-:W-:-:S06]  /*78d0*/  CS2R R8, SRZ ;  /* 0x0000000000087805 */ /* 0x001fcc000001ff00 */
[----:B------:R-:W4:Y:S04]  /*78e0*/  @!P6 LDG.E.64 R8, desc[UR10][R20.64] ;  /* 0x0000000a1408e981 */ /* 0x000f28000c1e1b00 */
[----:B------:R-:W2:Y:S01]  /*78f0*/  LDL.LU.64 R20, [R1+0x798] ;  /* 0x0007980001147983 */ /* 0x000ea20000300a00 */
[----:B------:R-:W-:-:S03]  /*7900*/  LOP3.LUT P3, RZ, R59, 0x200, RZ, 0xc0, !PT ;  /* 0x000002003bff7812 */ /* 0x000fc6000786c0ff */
[----:B------:R0:W-:Y:S02]  /*7910*/  STL.64 [R1+0x268], R2 ;  /* 0x0002680201007387 */ /* 0x0001e40000100a00 */
[----:B0-----:R-:W-:Y:S02]  /*7920*/  CS2R R2, SRZ ;  /* 0x0000000000027805 */ /* 0x001fe4000001ff00 */
[----:B---3--:R-:W-:-:S05]  /*7930*/  @!P6 MOV R3, R7 ;  /* 0x000000070003e202 */ /* 0x008fca0000000f00 */
[----:B------:R-:W-:Y:S01]  /*7940*/  STL [R1+0x7b4], R3 ;  /* 0x0007b40301007387 */ /* 0x000fe20000100800 */
[----:B----4-:R-:W-:-:S05]  /*7950*/  @!P6 MOV R2, R8 ;  /* 0x000000080002e202 */ /* 0x010fca0000000f00 */
[----:B------:R0:W-:Y:S02]  /*7960*/  STL [R1+0x458], R2 ;  /* 0x0004580201007387 */ /* 0x0001e40000100800 */
[----:B0-----:R-:W-:-:S06]  /*7970*/  CS2R R2, SRZ ;  /* 0x0000000000027805 */ /* 0x001fcc000001ff00 */
[----:B--2---:R0:W2:Y:S02]  /*7980*/  @!P3 LDG.E.64 R2, desc[UR10][R14.64] ;  /* 0x0000000a0e02b981 */ /* 0x0040a4000c1e1b00 */
[----:B0-----:R-:W-:-:S06]  /*7990*/  CS2R R14, SRZ ;  /* 0x00000000000e7805 */ /* 0x001fcc000001ff00 */
[----:B------:R0:W3:Y:S04]  /*79a0*/  @!P3 LDG.E.64 R14, desc[UR10][R20.64] ;  /* 0x0000000a140eb981 */ /* 0x0000e8000c1e1b00 */
[----:B------:R1:W-:Y:S01]  /*79b0*/  STL.64 [R1+0x270], R12 ;  /* 0x0002700c01007387 */ /* 0x0003e20000100a00 */
[----:B0-----:R-:W-:Y:S02]  /*79c0*/  MOV R20, R10 ;  /* 0x0000000a00147202 */ /* 0x001fe40000000f00 */
[----:B------:R-:W-:Y:S02]  /*79d0*/  MOV R21, R11 ;  /* 0x0000000b00157202 */ /* 0x000fe40000000f00 */
[----:B------:R-:W-:Y:S01]  /*79e0*/  CS2R R10, SRZ ;  /* 0x00000000000a7805 */ /* 0x000fe2000001ff00 */
[----:B-1----:R-:W4:Y:S01]  /*79f0*/  LDL.LU.64 R12, [R1+0x448] ;  /* 0x00044800010c7983 */ /* 0x002f220000300a00 */
[----:B--2---:R-:W-:-:S05]  /*7a00*/  @!P3 MOV R11, R3 ;  /* 0x00000003000bb202 */ /* 0x004fca0000000f00 */
[----:B------:R-:W-:Y:S01]  /*7a10*/  STL [R1+0x79c], R11 ;  /* 0x00079c0b01007387 */ /* 0x000fe20000100800 */
[----:B---3--:R-:W-:-:S05]  /*7a20*/  @!P3 MOV R10, R14 ;  /* 0x0000000e000ab202 */ /* 0x008fca0000000f00 */
[----:B------:R0:W-:Y:S04]  /*7a30*/  STL [R1+0x45c], R10 ;  /* 0x00045c0a01007387 */ /* 0x0001e80000100800 */
[----:B0-----:R-:W2:Y:S01]  /*7a40*/  LDL.LU.64 R10, [R1+0x440] ;  /* 0x00044000010a7983 */ /* 0x001ea20000300a00 */
[----:B------:R-:W-:-:S03]  /*7a50*/  LOP3.LUT P4, RZ, R59, 0x100, RZ, 0xc0, !PT ;  /* 0x000001003bff7812 */ /* 0x000fc6000788c0ff */
[----:B------:R0:W-:Y:S02]  /*7a60*/  STL.64 [R1+0x78], R4 ;  /* 0x0000780401007387 */ /* 0x0001e40000100a00 */
[----:B0-----:R-:W-:-:S08]  /*7a70*/  CS2R R4, SRZ ;  /* 0x0000000000047805 */ /* 0x001fd0000001ff00 */
[----:B----4-:R0:W3:Y:S02]  /*7a80*/  @!P4 LDG.E.64 R4, desc[UR10][R12.64] ;  /* 0x0000000a0c04c981 */ /* 0x0100e4000c1e1b00 */
[----:B0-----:R-:W-:Y:S02]  /*7a90*/  CS2R R12, SRZ ;  /* 0x00000000000c7805 */ /* 0x001fe4000001ff00 */
[----:B------:R0:W-:Y:S02]  /*7aa0*/  STL [R1+0x460], R0 ;  /* 0x0004600001007387 */ /* 0x0001e40000100800 */
[----:B0-----:R-:W-:Y:S02]  /*7ab0*/  HFMA2.MMA R0, -RZ, RZ, 0, 0 ;  /* 0x00000000ff007435 */ /* 0x001fe400000001ff */
[----:B--2---:R0:W2:Y:S04]  /*7ac0*/  @!P4 LDG.E.64 R12, desc[UR10][R10.64] ;  /* 0x0000000a0a0cc981 */ /* 0x0040a8000c1e1b00 */
[----:B------:R-:W4:Y:S01]  /*7ad0*/  LDL.LU.64 R10, [R1+0x850] ;  /* 0x00085000010a7983 */ /* 0x000f220000300a00 */
[----:B------:R-:W-:-:S05]  /*7ae0*/  @!P6 MOV R0, R6 ;  /* 0x000000060000e202 */ /* 0x000fca0000000f00 */
[----:B------:R1:W-:Y:S02]  /*7af0*/  STL [R1+0x7b0], R0 ;  /* 0x0007b00001007387 */ /* 0x0003e40000100800 */
[----:B-1----:R-:W-:-:S06]  /*7b00*/  HFMA2.MMA R0, -RZ, RZ, 0, 0 ;  /* 0x00000000ff007435 */ /* 0x002fcc00000001ff */
        /* <DEDUP_REMOVED lines=9> */
[----:B---3--:R-:W-:-:S05]  /*7ba0*/  @!P4 MOV R0, R4 ;  /* 0x000000040000c202 */ /* 0x008fca0000000f00 */
[----:B------:R1:W-:Y:S04]  /*7bb0*/  STL [R1+0x7a0], R0 ;  /* 0x0007a00001007387 */ /* 0x0003e80000100800 */
[----:B------:R3:W-:Y:S01]  /*7bc0*/  STL [R1+0x51c], R58 ;  /* 0x00051c3a01007387 */ /* 0x0007e20000100800 */
[----:B-1----:R-:W-:Y:S01]  /*7bd0*/  HFMA2.MMA R0, -RZ, RZ, 0, 0 ;  /* 0x00000000ff007435 */ /* 0x002fe200000001ff */
[----:B---3--:R-:W-:Y:S02]  /*7be0*/  MOV R58, RZ ;  /* 0x000000ff003a7202 */ /* 0x008fe40000000f00 */
[----:B----4-:R0:W-:Y:S02]  /*7bf0*/  STL.64 [R1+0x278], R10 ;  /* 0x0002780a01007387 */ /* 0x0101e40000100a00 */
[----:B0-----:R-:W-:-:S06]  /*7c00*/  HFMA2.MMA R10, -RZ, RZ, 0, 0 ;  /* 0x00000000ff0a7435 */ /* 0x001fcc00000001ff */
[----:B------:R-:W-:-:S05]  /*7c10*/  @!P4 MOV R10, R5 ;  /* 0x00000005000ac202 */ /* 0x000fca0000000f00 */
[----:B------:R0:W-:Y:S01]  /*7c20*/  STL [R1+0x7a4], R10 ;  /* 0x0007a40a01007387 */ /* 0x0001e20000100800 */
[----:B--2---:R-:W-:Y:S02]  /*7c30*/  @!P4 MOV R58, R12 ;  /* 0x0000000c003ac202 */ /* 0x004fe40000000f00 */
[----:B------:R-:W-:Y:S01]  /*7c40*/  @!P4 MOV R0, R13 ;  /* 0x0000000d0000c202 */ /* 0x000fe20000000f00 */
[----:B------:R1:W-:Y:S04]  /*7c50*/  STL.64 [R1+0x848], R12 ;  /* 0x0008480c01007387 */ /* 0x0003e80000100a00 */
[----:B0-----:R-:W2:Y:S04]  /*7c60*/  LDL.LU.64 R10, [R1+0x788] ;  /* 0x00078800010a7983 */ /* 0x001ea80000300a00 */
[----:B-1----:R-:W3:Y:S01]  /*7c70*/  LDL.LU.64 R12, [R1+0x780] ;  /* 0x00078000010c7983 */ /* 0x002ee20000300a00 */
[----:B------:R-:W-:-:S03]  /*7c80*/  LOP3.LUT P6, RZ, R59, 0x80, RZ, 0xc0, !PT ;  /* 0x000000803bff7812 */ /* 0x000fc600078cc0ff */
[----:B------:R0:W-:Y:S02]  /*7c90*/  STL.64 [R1+0x80], R6 ;  /* 0x0000800601007387 */ /* 0x0001e40000100a00 */
[----:B0-----:R-:W-:-:S08]  /*7ca0*/  CS2R R6, SRZ ;  /* 0x0000000000067805 */ /* 0x001fd0000001ff00 */
[----:B--2---:R0:W2:Y:S02]  /*7cb0*/  @!P6 LDG.E.64 R6, desc[UR10][R10.64] ;  /* 0x0000000a0a06e981 */ /* 0x0040a4000c1e1b00 */
[----:B0-----:R-:W-:-:S06]  /*7cc0*/  CS2R R10, SRZ ;  /* 0x00000000000a7805 */ /* 0x001fcc000001ff00 */
[----:B---3--:R0:W3:Y:S04]  /*7cd0*/  @!P6 LDG.E.64 R10, desc[UR10][R12.64] ;  /* 0x0000000a0c0ae981 */ /* 0x0080e8000c1e1b00 */
[----:B------:R1:W-:Y:S01]  /*7ce0*/  STL.64 [R1+0x280], R8 ;  /* 0x0002800801007387 */ /* 0x0003e20000100a00 */
[----:B0-----:R-:W-:-:S03]  /*7cf0*/  CS2R R12, SRZ ;  /* 0x00000000000c7805 */ /* 0x001fc6000001ff00 */
        /* <DEDUP_REMOVED lines=10> */
[----:B0-----:R-:W-:-:S06]  /*7da0*/  CS2R R8, SRZ ;  /* 0x0000000000087805 */ /* 0x001fcc000001ff00 */
[----:B--2---:R0:W2:Y:S04]  /*7db0*/  @!P3 LDG.E.64 R8, desc[UR10][R12.64] ;  /* 0x0000000a0c08b981 */ /* 0x0040a8000c1e1b00 */
[----:B------:R1:W-:Y:S01]  /*7dc0*/  STL.64 [R1+0x288], R14 ;  /* 0x0002880e01007387 */ /* 0x0003e20000100a00 */
[----:B0-----:R-:W-:-:S03]  /*7dd0*/  CS2R R12, SRZ ;  /* 0x00000000000c7805 */ /* 0x001fc6000001ff00 */
[----:B-1----:R-:W4:Y:S01]  /*7de0*/  LDL.LU.64 R14, [R1+0x778] ;  /* 0x00077800010e7983 */ /* 0x002f220000300a00 */
[----:B---3--:R-:W-:-:S05]  /*7df0*/  @!P3 MOV R13, R3 ;  /* 0x00000003000db202 */ /* 0x008fca0000000f00 */
[----:B------:R-:W-:Y:S01]  /*7e00*/  STL [R1+0x78c], R13 ;  /* 0x00078c0d01007387 */ /* 0x000fe20000100800 */
[----:B--2---:R-:W-:-:S05]  /*7e10*/  @!P3 MOV R12, R8 ;  /* 0x00000008000cb202 */ /* 0x004fca0000000f00 */
        /* <DEDUP_REMOVED lines=8> */
[----:B------:R-:W4:Y:S04]  /*7ea0*/  LDL.LU.64 R12, [R1+0x848] ;  /* 0x00084800010c7983 */ /* 0x000f280000300a00 */
[----:B------:R1:W-:Y:S02]  /*7eb0*/  STL [R1+0x444], R0 ;  /* 0x0004440001007387 */ /* 0x0003e40000100800 */
[----:B-1----:R-:W-:-:S06]  /*7ec0*/  HFMA2.MMA R0, -RZ, RZ, 0, 0 ;  /* 0x00000000ff007435 */ /* 0x002fcc00000001ff */
        /* <DEDUP_REMOVED lines=10> */
[----:B------:R-:W-:Y:S02]  /*7f70*/  @!P6 MOV R0, R11 ;  /* 0x0000000b0000e202 */ /* 0x000fe40000000f00 */
[----:B------:R-:W-:Y:S01]  /*7f80*/  LOP3.LUT P6, RZ, R59, 0x10, RZ, 0xc0, !PT ;  /* 0x000000103bff7812 */ /* 0x000fe200078cc0ff */
[----:B------:R0:W-:Y:S02]  /*7f90*/  STL.64 [R1+0x98], R6 ;  /* 0x0000980601007387 */ /* 0x0001e40000100a00 */
[----:B0-----:R-:W-:-:S10]  /*7fa0*/  CS2R R6, SRZ ;  /* 0x0000000000067805 */ /* 0x001fd4000001ff00 */
[----:B------:R0:W4:Y:S02]  /*7fb0*/  @!P6 LDG.E.64 R6, desc[UR10][R12.64] ;  /* 0x0000000a0c06e981 */ /* 0x000124000c1e1b00 */
[----:B0-----:R-:W-:-:S06]  /*7fc0*/  CS2R R12, SRZ ;  /* 0x00000000000c7805 */ /* 0x001fcc000001ff00 */
[----:B---3--:R0:W3:Y:S04]  /*7fd0*/  @!P6 LDG.E.64 R12, desc[UR10][R20.64] ;  /* 0x0000000a140ce981 */ /* 0x0080e8000c1e1b00 */
[----:B------:R1:W-:Y:S02]  /*7fe0*/  STL.64 [R1+0x298], R10 ;  /* 0x0002980a01007387 */ /* 0x0003e40000100a00 */
[----:B-1----:R-:W-:Y:S01]  /*7ff0*/  HFMA2.MMA R10, -RZ, RZ, 0, 0 ;  /* 0x00000000ff0a7435 */ /* 0x002fe200000001ff */
[----:B0-----:R-:W-:Y:S02]  /*8000*/  MOV R20, R18 ;  /* 0x0000001200147202 */ /* 0x001fe40000000f00 */
[----:B------:R-:W-:Y:S02]  /*8010*/  MOV R18, R60 ;  /* 0x0000003c00127202 */ /* 0x000fe40000000f00 */
[----:B------:R-:W-:-:S02]  /*8020*/  MOV R60, R36 ;  /* 0x00000024003c7202 */ /* 0x000fc40000000f00 */
[----:B------:R-:W-:Y:S02]  /*8030*/  MOV R36, R34 ;  /* 0x0000002200247202 */ /* 0x000fe40000000f00 */
[----:B------:R-:W-:Y:S02]  /*8040*/  MOV R34, R28 ;  /* 0x0000001c00227202 */ /* 0x000fe40000000f00 */
[----:B------:R-:W-:Y:S02]  /*8050*/  MOV R28, R26 ;  /* 0x0000001a001c7202 */ /* 0x000fe40000000f00 */
[----:B------:R-:W-:Y:S02]  /*8060*/  MOV R26, R22 ;  /* 0x00000016001a7202 */ /* 0x000fe40000000f00 */
[----:B------:R-:W-:Y:S02]  /*8070*/  MOV R21, R19 ;  /* 0x0000001300157202 */ /* 0x000fe40000000f00 */
[----:B----4-:R-:W-:-:S05]  /*8080*/  @!P6 MOV R10, R7 ;  /* 0x00000007000ae202 */ /* 0x010fca0000000f00 */
[----:B------:R0:W-:Y:S01]  /*8090*/  STL [R1+0x77c], R10 ;  /* 0x00077c0a01007387 */ /* 0x0001e20000100800 */
[----:B------:R-:W-:Y:S02]  /*80a0*/  MOV R22, R16 ;  /* 0x0000001000167202 */ /* 0x000fe40000000f00 */
[----:B------:R-:W-:Y:S02]  /*80b0*/  MOV R19, R61 ;  /* 0x0000003d00137202 */ /* 0x000fe40000000f00 */
[----:B------:R-:W-:Y:S01]  /*80c0*/  MOV R16, RZ ;  /* 0x000000ff00107202 */ /* 0x000fe20000000f00 */
[----:B0-----:R-:W4:Y:S01]  /*80d0*/  LDL.LU.64 R10, [R1+0x760] ;  /* 0x00076000010a7983 */ /* 0x001f220000300a00 */
[----:B------:R-:W-:Y:S02]  /*80e0*/  MOV R61, R37 ;  /* 0x00000025003d7202 */ /* 0x000fe40000000f00 */
[----:B------:R-:W-:Y:S02]  /*80f0*/  MOV R37, R35 ;  /* 0x0000002300257202 */ /* 0x000fe40000000f00 */
[----:B------:R-:W-:-:S02]  /*8100*/  MOV R35, R29 ;  /* 0x0000001d00237202 */ /* 0x000fc40000000f00 */
[----:B------:R-:W-:Y:S02]  /*8110*/  MOV R29, R27 ;  /* 0x0000001b001d7202 */ /* 0x000fe40000000f00 */
[----:B------:R-:W-:Y:S02]  /*8120*/  MOV R27, R23 ;  /* 0x00000017001b7202 */ /* 0x000fe40000000f00 */
[----:B------:R-:W-:Y:S02]  /*8130*/  MOV R23, R17 ;  /* 0x0000001100177202 */ /* 0x000fe40000000f00 */
        /* <DEDUP_REMOVED lines=8> */
[----:B------:R-:W-:Y:S02]  /*81c0*/  @!P3 MOV R0, R9 ;  /* 0x000000090000b202 */ /* 0x000fe40000000f00 */
[----:B------:R-:W-:Y:S01]  /*81d0*/  LOP3.LUT P3, RZ, R59, 0x8, RZ, 0xc0, !PT ;  /* 0x000000083bff7812 */ /* 0x000fe2000786c0ff */
[----:B------:R0:W-:Y:S02]  /*81e0*/  STL.64 [R1+0xa0], R2 ;  /* 0x0000a00201007387 */ /* 0x0001e40000100a00 */
[----:B0-----:R-:W-:-:S10]  /*81f0*/  CS2R R2, SRZ ;  /* 0x0000000000027805 */ /* 0x001fd4000001ff00 */
[----:B----4-:R0:W4:Y:S02]  /*8200*/  @!P3 LDG.E.64 R2, desc[UR10][R10.64] ;  /* 0x0000000a0a02b981 */ /* 0x010124000c1e1b00 */
[----:B0-----:R-:W-:-:S06]  /*8210*/  CS2R R10, SRZ ;  /* 0x00000000000a7805 */ /* 0x001fcc000001ff00 */
[----:B---3--:R0:W3:Y:S04]  /*8220*/  @!P3 LDG.E.64 R10, desc[UR10][R16.64] ;  /* 0x0000000a100ab981 */ /* 0x0080e8000c1e1b00 */
[----:B------:R1:W-:Y:S02]  /*8230*/  STL [R1+0x434], R0 ;  /* 0x0004340001007387 */ /* 0x0003e40000100800 */
[----:B-1----:R-:W-:-:S06]  /*8240*/  HFMA2.MMA R0, -RZ, RZ, 0, 0 ;  /* 0x00000000ff007435 */ /* 0x002fcc00000001ff */
[----:B------:R-:W-:-:S05]  /*8250*/  @!P4 MOV R0, R4 ;  /* 0x000000040000c202 */ /* 0x000fca0000000f00 */
[----:B------:R1:W-:Y:S02]  /*8260*/  STL [R1+0x770], R0 ;  /* 0x0007700001007387 */ /* 0x0003e40000100800 */
[----:B-1----:R-:W-:-:S06]  /*8270*/  HFMA2.MMA R0, -RZ, RZ, 0, 0 ;  /* 0x00000000ff007435 */ /* 0x002fcc00000001ff */
[----:B--2---:R-:W-:-:S05]  /*8280*/  @!P4 MOV R0, R15 ;  /* 0x0000000f0000c202 */ /* 0x004fca0000000f00 */
[----:B------:R1:W-:Y:S02]  /*8290*/  STL [R1+0x430], R0 ;  /* 0x0004300001007387 */ /* 0x0003e40000100800 */
[----:B-1----:R-:W-:-:S06]  /*82a0*/  HFMA2.MMA R0, -RZ, RZ, 0, 0 ;  /* 0x00000000ff007435 */ /* 0x002fcc00000001ff */
[----:B------:R-:W-:-:S05]  /*82b0*/  @!P6 MOV R0, R6 ;  /* 0x000000060000e202 */ /* 0x000fca0000000f00 */
[----:B------:R1:W-:Y:S02]  /*82c0*/  STL [R1+0x778], R0 ;  /* 0x0007780001007387 */ /* 0x0003e40000100800 */
[----:B-1----:R-:W-:-:S06]  /*82d0*/  HFMA2.MMA R0, -RZ, RZ, 0, 0 ;  /* 0x00000000ff007435 */ /* 0x002fcc00000001ff */
[----:B------:R-:W-:Y:S01]  /*82e0*/  @!P6 MOV R0, R13 ;  /* 0x0000000d0000e202 */ /* 0x000fe20000000f00 */
[----:B------:R1:W-:Y:S04]  /*82f0*/  STL.64 [R1+0x2a0], R8 ;  /* 0x0002a00801007387 */ /* 0x0003e80000100a00 */
[----:B------:R2:W-:Y:S04]  /*8300*/  STL [R1+0x424], R0 ;  /* 0x0004240001007387 */ /* 0x0005e80000100800 */
[----:B------:R0:W-:Y:S01]  /*8310*/  STL [R1+0x448], R58 ;  /* 0x0004483a01007387 */ /* 0x0001e20000100800 */
[----:B-1----:R-:W-:-:S02]  /*8320*/  HFMA2.MMA R8, -RZ, RZ, 0, 0 ;  /* 0x00000000ff087435 */ /* 0x002fc400000001ff */
[----:B--2---:R-:W-:Y:S01]  /*8330*/  HFMA2.MMA R0, -RZ, RZ, 0, 0 ;  /* 0x00000000ff007435 */ /* 0x004fe200000001ff */
[----:B0-----:R-:W-:Y:S02]  /*8340*/  MOV R58, RZ ;  /* 0x000000ff003a7202 */ /* 0x001fe40000000f00 */
[----:B------:R-:W-:-:S03]  /*8350*/  @!P4 MOV R58, R14 ;  /* 0x0000000e003ac202 */ /* 0x000fc60000000f00 */
[----:B----4-:R-:W-:Y:S02]  /*8360*/  @!P3 MOV R0, R2 ;  /* 0x000000020000b202 */ /* 0x010fe40000000f00 */
[----:B------:R-:W-:Y:S01]  /*8370*/  @!P3 MOV R8, R3 ;  /* 0x000000030008b202 */ /* 0x000fe20000000f00 */
[----:B------:R-:W-:Y:S04]  /*8380*/  STL [R1+0x43c], R58 ;  /* 0x00043c3a01007387 */ /* 0x000fe80000100800 */
[----:B------:R-:W-:Y:S04]  /*8390*/  STL.64 [R1+0x838], R12 ;  /* 0x0008380c01007387 */ /* 0x000fe80000100a00 */
[----:B------:R0:W-:Y:S04]  /*83a0*/  STL [R1+0x758], R0 ;  /* 0x0007580001007387 */ /* 0x0001e80000100800 */
[----:B------:R1:W-:Y:S01]  /*83b0*/  STL [R1+0x75c], R8 ;  /* 0x00075c0801007387 */ /* 0x0003e20000100800 */
[----:B------:R-:W-:-:S02]  /*83c0*/  MOV R17, RZ ;  /* 0x000000ff00117202 */ /* 0x000fc40000000f00 */
[C---:B------:R-:W-:Y:S01]  /*83d0*/  LOP3.LUT P4, RZ, R59.reuse, 0x4, RZ, 0xc0, !PT ;  /* 0x000000043bff7812 */ /* 0x040fe2000788c0ff */
[----:B------:R-:W-:Y:S01]  /*83e0*/  STL [R1+0x828], R59 ;  /* 0x0008283b01007387 */ /* 0x000fe20000100800 */
[----:B0-----:R-:W-:Y:S01]  /*83f0*/  HFMA2.MMA R0, -RZ, RZ, 0, 0 ;  /* 0x00000000ff007435 */ /* 0x001fe200000001ff */
[----:B------:R-:W-:Y:S02]  /*8400*/  LOP3.LUT P6, RZ, R59, 0x2, RZ, 0xc0, !PT ;  /* 0x000000023bff7812 */ /* 0x000fe400078cc0ff */
[----:B------:R0:W-:Y:S04]  /*8410*/  STL.64 [R1+0xa8], R4 ;  /* 0x0000a80401007387 */ /* 0x0001e80000100a00 */
[----:B-1----:R-:W2:Y:S04]  /*8420*/  LDL.LU.64 R8, [R1+0x418] ;  /* 0x0004180001087983 */ /* 0x002ea80000300a00 */
[----:B------:R-:W4:Y:S04]  /*8430*/  LDL.LU.64 R12, [R1+0x740] ;  /* 0x00074000010c7983 */ /* 0x000f280000300a00 */
[----:B------:R1:W-:Y:S04]  /*8440*/  STL.64 [R1+0x2a8], R14 ;  /* 0x0002a80e01007387 */ /* 0x0003e80000100a00 */
[----:B------:R-:W-:Y:S04]  /*8450*/  STL.64 [R1+0xb0], R6 ;  /* 0x0000b00601007387 */ /* 0x000fe80000100a00 */
[----:B------:R-:W4:Y:S01]  /*8460*/  LDL.LU R16, [R1+0x840] ;  /* 0x0008400001107983 */ /* 0x000f220000300800 */
[----:B---3--:R-:W-:-:S02]  /*8470*/  @!P3 MOV R17, R10 ;  /* 0x0000000a0011b202 */ /* 0x008fc40000000f00 */
[----:B------:R-:W-:Y:S02]  /*8480*/  @!P3 MOV R0, R11 ;  /* 0x0000000b0000b202 */ /* 0x000fe40000000f00 */
[----:B0-----:R-:W-:Y:S02]  /*8490*/  CS2R R4, SRZ ;  /* 0x0000000000047805 */ /* 0x001fe4000001ff00 */
[----:B------:R-:W-:Y:S01]  /*84a0*/  LOP3.LUT P3, RZ, R59, 0x1, RZ, 0xc0, !PT ;  /* 0x000000013bff7812 */ /* 0x000fe2000786c0ff */
[----:B-1----:R-:W3:Y:S04]  /*84b0*/  LDL.LU.64 R14, [R1+0x750] ;  /* 0x00075000010e7983 */ /* 0x002ee80000300a00 */
[----:B------:R-:W4:Y:S04]  /*84c0*/  LDL.LU.64 R58, [R1+0x410] ;  /* 0x00041000013a7983 */ /* 0x000f280000300a00 */
[----:B--2---:R0:W2:Y:S02]  /*84d0*/  @!P4 LDG.E.64 R4, desc[UR10][R8.64] ;  /* 0x0000000a0804c981 */ /* 0x0040a4000c1e1b00 */
[----:B0-----:R-:W-:-:S06]  /*84e0*/  CS2R R8, SRZ ;  /* 0x0000000000087805 */ /* 0x001fcc000001ff00 */
[----:B----4-:R0:W4:Y:S02]  /*84f0*/  @!P4 LDG.E.64 R8, desc[UR10][R58.64] ;  /* 0x0000000a3a08c981 */ /* 0x010124000c1e1b00 */
[----:B0-----:R-:W-:Y:S02]  /*8500*/  MOV R58, R12 ;  /* 0x0000000c003a7202 */ /* 0x001fe40000000f00 */
[----:B------:R-:W-:Y:S02]  /*8510*/  MOV R59, R13 ;  /* 0x0000000d003b7202 */ /* 0x000fe40000000f00 */
[----:B------:R-:W-:Y:S02]  /*8520*/  CS2R R12, SRZ ;  /* 0x00000000000c7805 */ /* 0x000fe4000001ff00 */
[----:B--2---:R-:W-:-:S05]  /*8530*/  @!P4 MOV R13, R5 ;  /* 0x00000005000dc202 */ /* 0x004fca0000000f00 */
[----:B------:R-:W-:Y:S01]  /*8540*/  STL [R1+0x764], R13 ;  /* 0x0007640d01007387 */ /* 0x000fe20000100800 */
[----:B----4-:R-:W-:-:S05]  /*8550*/  @!P4 MOV R12, R8 ;  /* 0x00000008000cc202 */ /* 0x010fca0000000f00 */
[----:B------:R0:W-:Y:S04]  /*8560*/  STL [R1+0x418], R12 ;  /* 0x0004180c01007387 */ /* 0x0001e80000100800 */
[----:B0-----:R-:W2:Y:S01]  /*8570*/  LDL.LU.64 R12, [R1+0x748] ;  /* 0x00074800010c7983 */ /* 0x001ea20000300a00 */
[----:B------:R-:W-:-:S06]  /*8580*/  CS2R R6, SRZ ;  /* 0x0000000000067805 */ /* 0x000fcc000001ff00 */
[----:B---3--:R0:W3:Y:S02]  /*8590*/  @!P6 LDG.E.64 R6, desc[UR10][R14.64] ;  /* 0x0000000a0e06e981 */ /* 0x0080e4000c1e1b00 */
[----:B0-----:R-:W-:-:S06]  /*85a0*/  CS2R R14, SRZ ;  /* 0x00000000000e7805 */ /* 0x001fcc000001ff00 */
[----:B--2---:R0:W2:Y:S04]  /*85b0*/  @!P6 LDG.E.64 R14, desc[UR10][R12.64] ;  /* 0x0000000a0c0ee981 */ /* 0x0040a8000c1e1b00 */
[----:B------:R-:W4:Y:S04]  /*85c0*/  LDL.LU.64 R12, [R1+0x838] ;  /* 0x00083800010c7983 */ /* 0x000f280000300a00 */
[----:B------:R1:W-:Y:S02]  /*85d0*/  STL.64 [R1+0xb8], R2 ;  /* 0x0000b80201007387 */ /* 0x0003e40000100a00 */
[----:B-1----:R-:W-:-:S06]  /*85e0*/  CS2R R2, SRZ ;  /* 0x0000000000027805 */ /* 0x002fcc000001ff00 */
[----:B------:R1:W2:Y:S04]  /*85f0*/  @!P3 LDG.E.64 R2, desc[UR10][R58.64] ;  /* 0x0000000a3a02b981 */ /* 0x0002a8000c1e1b00 */
[----:B------:R3:W-:Y:S02]  /*8600*/  STL [R1+0x420], R0 ;  /* 0x0004200001007387 */ /* 0x0007e40000100800 */
[----:B---3--:R-:W-:-:S06]  /*8610*/  HFMA2.MMA R0, -RZ, RZ, 0, 0 ;  /* 0x00000000ff007435 */ /* 0x008fcc00000001ff */
[----:B------:R-:W-:-:S05]  /*8620*/  @!P4 MOV R0, R4 ;  /* 0x000000040000c202 */ /* 0x000fca0000000f00 */
[----:B------:R3:W-:Y:S02]  /*8630*/  STL [R1+0x760], R0 ;  /* 0x0007600001007387 */ /* 0x0007e40000100800 */
[----:B---3--:R-:W-:-:S06]  /*8640*/  HFMA2.MMA R0, -RZ, RZ, 0, 0 ;  /* 0x00000000ff007435 */ /* 0x008fcc00000001ff */
[----:B------:R-:W-:-:S05]  /*8650*/  @!P4 MOV R0, R9 ;  /* 0x000000090000c202 */ /* 0x000fca0000000f00 */
[----:B------:R3:W-:Y:S02]  /*8660*/  STL [R1+0x414], R0 ;  /* 0x0004140001007387 */ /* 0x0007e40000100800 */
[----:B---3--:R-:W-:Y:S01]  /*8670*/  HFMA2.MMA R0, -RZ, RZ, 0, 0 ;  /* 0x00000000ff007435 */ /* 0x008fe200000001ff */
[----:B------:R-:W-:-:S05]  /*8680*/  LOP3.LUT P4, RZ, R16, 0x80000000, RZ, 0xc0, !PT ;  /* 0x8000000010ff7812 */ /* 0x000fca000788c0ff */
[----:B------:R-:W-:-:S05]  /*8690*/  @!P6 MOV R0, R6 ;  /* 0x000000060000e202 */ /* 0x000fca0000000f00 */
[----:B------:R-:W-:Y:S04]  /*86a0*/  STL [R1+0x748], R0 ;  /* 0x0007480001007387 */ /* 0x000fe80000100800 */
[----:B----4-:R0:W-:Y:S02]  /*86b0*/  STL.64 [R1+0x2b0], R12 ;  /* 0x0002b00c01007387 */ /* 0x0101e40000100a00 */
[----:B0-----:R-:W-:Y:S02]  /*86c0*/  CS2R R12, SRZ ;  /* 0x00000000000c7805 */ /* 0x001fe4000001ff00 */
[----:B------:R-:W-:Y:S02]  /*86d0*/  @!P6 MOV R13, R7 ;  /* 0x00000007000de202 */ /* 0x000fe40000000f00 */
[----:B--2---:R-:W-:-:S03]  /*86e0*/  @!P6 MOV R12, R14 ;  /* 0x0000000e000ce202 */ /* 0x004fc60000000f00 */
[----:B------:R-:W-:Y:S04]  /*86f0*/  STL [R1+0x74c], R13 ;  /* 0x00074c0d01007387 */ /* 0x000fe80000100800 */
[----:B------:R0:W-:Y:S02]  /*8700*/  STL [R1+0x41c], R12 ;  /* 0x00041c0c01007387 */ /* 0x0001e40000100800 */
[----:B0-----:R-:W-:-:S06]  /*8710*/  CS2R R12, SRZ ;  /* 0x00000000000c7805 */ /* 0x001fcc000001ff00 */
[----:B------:R-:W2:Y:S04]  /*8720*/  @!P3 LDG.E.64 R12, desc[UR10][R60.64] ;  /* 0x0000000a3c0cb981 */ /* 0x000ea8000c1e1b00 */
[----:B------:R-:W3:Y:S01]  /*8730*/  LDL.LU.64 R60, [R1+0x728] ;  /* 0x00072800013c7983 */ /* 0x000ee20000300a00 */
[----:B------:R-:W-:Y:S01]  /*8740*/  HFMA2.MMA R0, -RZ, RZ, 0, 0 ;  /* 0x00000000ff007435 */ /* 0x000fe200000001ff */
[----:B-1----:R-:W-:Y:S02]  /*8750*/  MOV R58, R54 ;  /* 0x00000036003a7202 */ /* 0x002fe40000000f00 */
[----:B------:R0:W-:Y:S01]  /*8760*/  STL.64 [R1+0xc0], R4 ;  /* 0x0000c00401007387 */ /* 0x0001e20000100a00 */
[----:B------:R-:W-:Y:S02]  /*8770*/  MOV R59, R55 ;  /* 0x00000037003b7202 */ /* 0x000fe40000000f00 */
[----:B------:R-:W-:-:S02]  /*8780*/  @!P6 MOV R0, R15 ;  /* 0x0000000f0000e202 */ /* 0x000fc40000000f00 */
[----:B------:R-:W-:Y:S02]  /*8790*/  LOP3.LUT P6, RZ, R16, 0x40000000, RZ, 0xc0, !PT ;  /* 0x4000000010ff7812 */ /* 0x000fe400078cc0ff */
[----:B0-----:R-:W-:Y:S01]  /*87a0*/  CS2R R4, SRZ ;  /* 0x0000000000047805 */ /* 0x001fe2000001ff00 */
[----:B------:R0:W-:Y:S05]  /*87b0*/  STL.64 [R1+0x2c0], R8 ;  /* 0x0002c00801007387 */ /* 0x0001ea0000100a00 */
[----:B------:R1:W4:Y:S01]  /*87c0*/  @!P4 LDG.E.64 R4, desc[UR10][R58.64] ;  /* 0x0000000a3a04c981 */ /* 0x000322000c1e1b00 */
[----:B0-----:R-:W-:Y:S02]  /*87d0*/  CS2R R8, SRZ ;  /* 0x0000000000087805 */ /* 0x001fe4000001ff00 */
[----:B-1----:R-:W-:-:S02]  /*87e0*/  MOV R58, R38 ;  /* 0x00000026003a7202 */ /* 0x002fc40000000f00 */
[----:B------:R-:W-:Y:S02]  /*87f0*/  MOV R59, R39 ;  /* 0x00000027003b7202 */ /* 0x000fe40000000f00 */
[----:B------:R-:W-:Y:S02]  /*8800*/  MOV R38, R36 ;  /* 0x0000002400267202 */ /* 0x000fe40000000f00 */
[----:B------:R-:W-:Y:S01]  /*8810*/  MOV R39, R37 ;  /* 0x0000002500277202 */ /* 0x000fe20000000f00 */
[----:B------:R0:W4:Y:S01]  /*8820*/  @!P6 LDG.E.64 R8, desc[UR10][R58.64] ;  /* 0x0000000a3a08e981 */ /* 0x000122000c1e1b00 */
[----:B------:R-:W-:Y:S02]  /*8830*/  MOV R36, R34 ;  /* 0x0000002200247202 */ /* 0x000fe40000000f00 */
[----:B------:R-:W-:Y:S02]  /*8840*/  MOV R37, R35 ;  /* 0x0000002300257202 */ /* 0x000fe40000000f00 */
[----:B------:R-:W-:-:S02]  /*8850*/  MOV R34, R44 ;  /* 0x0000002c00227202 */ /* 0x000fc40000000f00 */
[----:B------:R-:W-:Y:S02]  /*8860*/  MOV R35, R45 ;  /* 0x0000002d00237202 */ /* 0x000fe40000000f00 */
[----:B------:R-:W-:Y:S02]  /*8870*/  MOV R44, R42 ;  /* 0x0000002a002c7202 */ /* 0x000fe40000000f00 */
[----:B------:R-:W-:Y:S02]  /*8880*/  MOV R45, R43 ;  /* 0x0000002b002d7202 */ /* 0x000fe40000000f00 */
[----:B------:R-:W-:Y:S02]  /*8890*/  MOV R42, R52 ;  /* 0x00000034002a7202 */ /* 0x000fe40000000f00 */
[----:B------:R-:W-:Y:S02]  /*88a0*/  MOV R43, R53 ;  /* 0x00000035002b7202 */ /* 0x000fe40000000f00 */
[----:B0-----:R-:W-:-:S02]  /*88b0*/  MOV R58, R36 ;  /* 0x00000024003a7202 */ /* 0x001fc40000000f00 */
[----:B------:R-:W-:Y:S02]  /*88c0*/  MOV R59, R37 ;  /* 0x00000025003b7202 */ /* 0x000fe40000000f00 */
[----:B------:R-:W-:Y:S02]  /*88d0*/  MOV R36, R34 ;  /* 0x0000002200247202 */ /* 0x000fe40000000f00 */
[----:B------:R-:W-:Y:S02]  /*88e0*/  MOV R37, R35 ;  /* 0x0000002300257202 */ /* 0x000fe40000000f00 */
[----:B------:R-:W-:Y:S02]  /*88f0*/  MOV R34, R42 ;  /* 0x0000002a00227202 */ /* 0x000fe40000000f00 */
[----:B------:R-:W-:Y:S02]  /*8900*/  MOV R35, R43 ;  /* 0x0000002b00237202 */ /* 0x000fe40000000f00 */
[----:B------:R-:W4:Y:S04]  /*8910*/  LDL.LU.64 R42, [R1+0x718] ;  /* 0x00071800012a7983 */ /* 0x000f280000300a00 */
[----:B------:R0:W-:Y:S04]  /*8920*/  STL [R1+0x410], R0 ;  /* 0x0004100001007387 */ /* 0x0001e80000100800 */
[----:B------:R1:W-:Y:S01]  /*8930*/  STL.64 [R1+0x2b8], R10 ;  /* 0x0002b80a01007387 */ /* 0x0003e20000100a00 */
[----:B0-----:R-:W-:Y:S01]  /*8940*/  HFMA2.MMA R0, -RZ, RZ, 0, 0 ;  /* 0x00000000ff007435 */ /* 0x001fe200000001ff */
[----:B-1----:R-:W-:-:S05]  /*8950*/  CS2R R10, SRZ ;  /* 0x00000000000a7805 */ /* 0x002fca000001ff00 */
[----:B------:R-:W-:-:S05]  /*8960*/  @!P3 MOV R0, R2 ;  /* 0x000000020000b202 */ /* 0x000fca0000000f00 */
[----:B------:R0:W-:Y:S01]  /*8970*/  STL [R1+0x730], R0 ;  /* 0x0007300001007387 */ /* 0x0001e20000100800 */
[----:B------:R-:W-:Y:S01]  /*8980*/  CS2R R54, SRZ ;  /* 0x0000000000367805 */ /* 0x000fe2000001ff00 */
[----:B0-----:R-:W-:Y:S02]  /*8990*/  HFMA2.MMA R0, -RZ, RZ, 0, 0 ;  /* 0x00000000ff007435 */ /* 0x001fe400000001ff */
[----:B------:R0:W-:Y:S04]  /*89a0*/  STL.64 [R1+0xc8], R6 ;  /* 0x0000c80601007387 */ /* 0x0001e80000100a00 */
[----:B------:R-:W-:Y:S01]  /*89b0*/  @!P3 MOV R0, R3 ;  /* 0x000000030000b202 */ /* 0x000fe20000000f00 */
[----:B------:R1:W-:Y:S01]  /*89c0*/  STL.64 [R1+0xd0], R2 ;  /* 0x0000d00201007387 */ /* 0x0003e20000100a00 */
[----:B0-----:R-:W-:-:S02]  /*89d0*/  CS2R R6, SRZ ;  /* 0x0000000000067805 */ /* 0x001fc4000001ff00 */
[----:B-1----:R-:W-:-:S04]  /*89e0*/  CS2R R2, SRZ ;  /* 0x0000000000027805 */ /* 0x002fc8000001ff00 */
[----:B------:R0:W4:Y:S02]  /*89f0*/  @!P6 LDG.E.64 R6, desc[UR10][R38.64] ;  /* 0x0000000a2606e981 */ /* 0x000124000c1e1b00 */
[----:B0-----:R-:W-:Y:S02]  /*8a00*/  MOV R38, R44 ;  /* 0x0000002c00267202 */ /* 0x001fe40000000f00 */
[----:B------:R-:W-:Y:S02]  /*8a10*/  MOV R39, R45 ;  /* 0x0000002d00277202 */ /* 0x000fe40000000f00 */
[----:B--2---:R-:W-:Y:S01]  /*8a20*/  @!P3 MOV R55, R12 ;  /* 0x0000000c0037b202 */ /* 0x004fe20000000f00 */
[----:B---3--:R-:W2:Y:S01]  /*8a30*/  @!P4 LDG.E.64 R10, desc[UR10][R60.64] ;  /* 0x0000000a3c0ac981 */ /* 0x008ea2000c1e1b00 */
[----:B------:R-:W-:Y:S02]  /*8a40*/  @!P3 MOV R54, R13 ;  /* 0x0000000d0036b202 */ /* 0x000fe40000000f00 */
[----:B------:R-:W-:-:S13]  /*8a50*/  LOP3.LUT P3, RZ, R16, 0x20000000, RZ, 0xc0, !PT ;  /* 0x2000000010ff7812 */ /* 0x000fda000786c0ff */
[----:B------:R0:W3:Y:S02]  /*8a60*/  @!P3 LDG.E.64 R2, desc[UR10][R58.64] ;  /* 0x0000000a3a02b981 */ /* 0x0000e4000c1e1b00 */
[----:B0-----:R-:W-:Y:S02]  /*8a70*/  MOV R58, R38 ;  /* 0x00000026003a7202 */ /* 0x001fe40000000f00 */
[----:B------:R-:W-:Y:S02]  /*8a80*/  MOV R59, R39 ;  /* 0x00000027003b7202 */ /* 0x000fe40000000f00 */
[----:B------:R-:W-:Y:S02]  /*8a90*/  MOV R38, R32 ;  /* 0x0000002000267202 */ /* 0x000fe40000000f00 */
[----:B------:R-:W-:Y:S02]  /*8aa0*/  MOV R39, R33 ;  /* 0x0000002100277202 */ /* 0x000fe40000000f00 */
[----:B------:R-:W3:Y:S04]  /*8ab0*/  LDL.LU.64 R32, [R1+0x708] ;  /* 0x0007080001207983 */ /* 0x000ee80000300a00 */
[----:B------:R0:W-:Y:S02]  /*8ac0*/  STL.64 [R1+0x2c8], R14 ;  /* 0x0002c80e01007387 */ /* 0x0001e40000100a00 */
[----:B0-----:R-:W-:-:S06]  /*8ad0*/  CS2R R14, SRZ ;  /* 0x00000000000e7805 */ /* 0x001fcc000001ff00 */
[----:B----4-:R-:W4:Y:S04]  /*8ae0*/  @!P3 LDG.E.64 R14, desc[UR10][R42.64] ;  /* 0x0000000a2a0eb981 */ /* 0x010f28000c1e1b00 */
[----:B------:R0:W-:Y:S02]  /*8af0*/  STL [R1+0x734], R0 ;  /* 0x0007340001007387 */ /* 0x0001e40000100800 */
[----:B0-----:R-:W-:-:S06]  /*8b00*/  HFMA2.MMA R0, -RZ, RZ, 0, 0 ;  /* 0x00000000ff007435 */ /* 0x001fcc00000001ff */
[----:B------:R-:W-:-:S05]  /*8b10*/  @!P4 MOV R0, R4 ;  /* 0x000000040000c202 */ /* 0x000fca0000000f00 */
[----:B------:R0:W-:Y:S01]  /*8b20*/  STL [R1+0x728], R0 ;  /* 0x0007280001007387 */ /* 0x0001e20000100800 */
[----:B------:R-:W-:Y:S02]  /*8b30*/  CS2R R60, SRZ ;  /* 0x00000000003c7805 */ /* 0x000fe4000001ff00 */
[----:B------:R-:W-:Y:S01]  /*8b40*/  CS2R R52, SRZ ;  /* 0x0000000000347805 */ /* 0x000fe2000001ff00 */
[----:B0-----:R-:W-:-:S06]  /*8b50*/  HFMA2.MMA R0, -RZ, RZ, 0, 0 ;  /* 0x00000000ff007435 */ /* 0x001fcc00000001ff */
[----:B------:R-:W-:Y:S01]  /*8b60*/  @!P4 MOV R0, R5 ;  /* 0x000000050000c202 */ /* 0x000fe20000000f00 */
[----:B------:R0:W-:Y:S02]  /*8b70*/  STL.64 [R1+0xd8], R4 ;  /* 0x0000d80401007387 */ /* 0x0001e40000100a00 */
[----:B0-----:R-:W-:Y:S02]  /*8b80*/  CS2R R4, SRZ ;  /* 0x0000000000047805 */ /* 0x001fe4000001ff00 */
[----:B------:R0:W-:Y:S02]  /*8b90*/  STL.64 [R1+0x2d0], R12 ;  /* 0x0002d00c01007387 */ /* 0x0001e40000100a00 */
[----:B0-----:R-:W-:Y:S02]  /*8ba0*/  CS2R R12, SRZ ;  /* 0x00000000000c7805 */ /* 0x001fe4000001ff00 */
[----:B------:R0:W-:Y:S04]  /*8bb0*/  STL.64 [R1+0x820], R54 ;  /* 0x0008203601007387 */ /* 0x0001e80000100a00 */
[----:B0-----:R-:W4:Y:S01]  /*8bc0*/  LDL.LU.64 R54, [R1+0x6e8] ;  /* 0x0006e80001367983 */ /* 0x001f220000300a00 */
[----:B--2---:R-:W-:-:S02]  /*8bd0*/  @!P4 MOV R61, R10 ;  /* 0x0000000a003dc202 */ /* 0x004fc40000000f00 */
[----:B------:R-:W-:Y:S02]  /*8be0*/  @!P4 MOV R53, R11 ;  /* 0x0000000b0035c202 */ /* 0x000fe40000000f00 */
[----:B------:R-:W-:-:S13]  /*8bf0*/  LOP3.LUT P4, RZ, R16, 0x10000000, RZ, 0xc0, !PT ;  /* 0x1000000010ff7812 */ /* 0x000fda000788c0ff */
[----:B------:R0:W2:Y:S02]  /*8c00*/  @!P4 LDG.E.64 R4, desc[UR10][R58.64] ;  /* 0x0000000a3a04c981 */ /* 0x0000a4000c1e1b00 */
[----:B0-----:R-:W-:Y:S02]  /*8c10*/  MOV R58, R38 ;  /* 0x00000026003a7202 */ /* 0x001fe40000000f00 */
[----:B------:R-:W-:Y:S02]  /*8c20*/  MOV R59, R39 ;  /* 0x00000027003b7202 */ /* 0x000fe40000000f00 */
[----:B------:R-:W-:Y:S02]  /*8c30*/  MOV R38, R36 ;  /* 0x0000002400267202 */ /* 0x000fe40000000f00 */
[----:B------:R-:W-:Y:S01]  /*8c40*/  MOV R39, R37 ;  /* 0x0000002500277202 */ /* 0x000fe20000000f00 */
[----:B---3--:R-:W3:Y:S04]  /*8c50*/  @!P4 LDG.E.64 R12, desc[UR10][R32.64] ;  /* 0x0000000a200cc981 */ /* 0x008ee8000c1e1b00 */
[----:B------:R-:W3:Y:S04]  /*8c60*/  LDL.LU.64 R36, [R1+0x700] ;  /* 0x0007000001247983 */ /* 0x000ee80000300a00 */
[----:B------:R0:W-:Y:S02]  /*8c70*/  STL [R1+0x72c], R0 ;  /* 0x00072c0001007387 */ /* 0x0001e40000100800 */
[----:B0-----:R-:W-:-:S06]  /*8c80*/  HFMA2.MMA R0, -RZ, RZ, 0, 0 ;  /* 0x00000000ff007435 */ /* 0x001fcc00000001ff */
[----:B------:R-:W-:-:S05]  /*8c90*/  @!P6 MOV R0, R8 ;  /* 0x000000080000e202 */ /* 0x000fca0000000f00 */
[----:B------:R0:W-:Y:S02]  /*8ca0*/  STL [R1+0x720], R0 ;  /* 0x0007200001007387 */ /* 0x0001e40000100800 */
[----:B0-----:R-:W-:-:S06]  /*8cb0*/  HFMA2.MMA R0, -RZ, RZ, 0, 0 ;  /* 0x00000000ff007435 */ /* 0x001fcc00000001ff */
[----:B------:R-:W-:-:S05]  /*8cc0*/  @!P6 MOV R0, R9 ;  /* 0x000000090000e202 */ /* 0x000fca0000000f00 */
[----:B------:R0:W-:Y:S02]  /*8cd0*/  STL [R1+0x724], R0 ;  /* 0x0007240001007387 */ /* 0x0001e40000100800 */
[----:B0-----:R-:W-:Y:S01]  /*8ce0*/  HFMA2.MMA R0, -RZ, RZ, 0, 0 ;  /* 0x00000000ff007435 */ /* 0x001fe200000001ff */
[----:B------:R-:W-:-:S05]  /*8cf0*/  CS2R R44, SRZ ;  /* 0x00000000002c7805 */ /* 0x000fca000001ff00 */
[----:B------:R-:W-:Y:S02]  /*8d00*/  @!P3 MOV R0, R2 ;  /* 0x000000020000b202 */ /* 0x000fe40000000f00 */
[----:B------:R-:W-:Y:S02]  /*8d10*/  @!P6 MOV R52, R6 ;  /* 0x000000060034e202 */ /* 0x000fe40000000f00 */
[----:B------:R-:W-:Y:S01]  /*8d20*/  @!P6 MOV R45, R7 ;  /* 0x00000007002de202 */ /* 0x000fe20000000f00 */
[----:B------:R0:W-:Y:S01]  /*8d30*/  STL [R1+0x718], R0 ;  /* 0x0007180001007387 */ /* 0x0001e20000100800 */
[----:B------:R-:W-:Y:S02]  /*8d40*/  LOP3.LUT P6, RZ, R16, 0x8000000, RZ, 0xc0, !PT ;  /* 0x0800000010ff7812 */ /* 0x000fe400078cc0ff */
[----:B------:R-:W-:Y:S02]  /*8d50*/  CS2R R42, SRZ ;  /* 0x00000000002a7805 */ /* 0x000fe4000001ff00 */
[----:B----4-:R-:W-:Y:S01]  /*8d60*/  @!P3 MOV R44, R14 ;  /* 0x0000000e002cb202 */ /* 0x010fe20000000f00 */
[----:B0-----:R-:W-:Y:S01]  /*8d70*/  HFMA2.MMA R0, -RZ, RZ, 0, 0 ;  /* 0x00000000ff007435 */ /* 0x001fe200000001ff */
[----:B------:R-:W-:Y:S01]  /*8d80*/  @!P3 MOV R43, R15 ;  /* 0x0000000f002bb202 */ /* 0x000fe20000000f00 */
[----:B------:R0:W-:Y:S04]  /*8d90*/  STL.64 [R1+0xe0], R8 ;  /* 0x0000e00801007387 */ /* 0x0001e80000100a00 */
[----:B------:R-:W-:-:S02]  /*8da0*/  @!P3 MOV R0, R3 ;  /* 0x000000030000b202 */ /* 0x000fc40000000f00 */
[----:B------:R-:W-:Y:S01]  /*8db0*/  LOP3.LUT P3, RZ, R16, 0x4000000, RZ, 0xc0, !PT ;  /* 0x0400000010ff7812 */ /* 0x000fe2000786c0ff */
[----:B------:R1:W-:Y:S01]  /*8dc0*/  STL.64 [R1+0x2e0], R6 ;  /* 0x0002e00601007387 */ /* 0x0003e20000100a00 */
[----:B0-----:R-:W-:-:S06]  /*8dd0*/  CS2R R8, SRZ ;  /* 0x0000000000087805 */ /* 0x001fcc000001ff00 */
[----:B------:R0:W4:Y:S01]  /*8de0*/  @!P6 LDG.E.64 R8, desc[UR10][R58.64] ;  /* 0x0000000a3a08e981 */ /* 0x000122000c1e1b00 */
[----:B-1----:R-:W-:Y:S02]  /*8df0*/  CS2R R6, SRZ ;  /* 0x0000000000067805 */ /* 0x002fe4000001ff00 */
[----:B0-----:R-:W-:Y:S02]  /*8e00*/  MOV R58, R38 ;  /* 0x00000026003a7202 */ /* 0x001fe40000000f00 */
[----:B------:R-:W-:-:S05]  /*8e10*/  MOV R59, R39 ;  /* 0x00000027003b7202 */ /* 0x000fca0000000f00 */
[----:B------:R-:W4:Y:S04]  /*8e20*/  @!P3 LDG.E.64 R6, desc[UR10][R58.64] ;  /* 0x0000000a3a06b981 */ /* 0x000f28000c1e1b00 */
[----:B------:R-:W4:Y:S04]  /*8e30*/  LDL.LU.64 R58, [R1+0x6f0] ;  /* 0x0006f000013a7983 */ /* 0x000f280000300a00 */
[----:B------:R0:W-:Y:S02]  /*8e40*/  STL [R1+0x71c], R0 ;  /* 0x00071c0001007387 */ /* 0x0001e40000100800 */
[----:B0-----:R-:W-:-:S02]  /*8e50*/  HFMA2.MMA R0, -RZ, RZ, 0, 0 ;  /* 0x00000000ff007435 */ /* 0x001fc400000001ff */
[----:B------:R0:W-:Y:S01]  /*8e60*/  STL.64 [R1+0x2d8], R10 ;  /* 0x0002d80a01007387 */ /* 0x0001e20000100a00 */
[----:B------:R-:W-:Y:S02]  /*8e70*/  MOV R32, R40 ;  /* 0x0000002800207202 */ /* 0x000fe40000000f00 */
[----:B------:R-:W-:Y:S02]  /*8e80*/  MOV R33, R41 ;  /* 0x0000002900217202 */ /* 0x000fe40000000f00 */
[----:B------:R-:W-:Y:S02]  /*8e90*/  CS2R R40, SRZ ;  /* 0x0000000000287805 */ /* 0x000fe4000001ff00 */
[----:B0-----:R-:W-:Y:S02]  /*8ea0*/  CS2R R10, SRZ ;  /* 0x00000000000a7805 */ /* 0x001fe4000001ff00 */
[----:B--2---:R-:W-:-:S05]  /*8eb0*/  @!P4 MOV R0, R4 ;  /* 0x000000040000c202 */ /* 0x004fca0000000f00 */
[----:B------:R0:W-:Y:S02]  /*8ec0*/  STL [R1+0x708], R0 ;  /* 0x0007080001007387 */ /* 0x0001e40000100800 */
[----:B0-----:R-:W-:Y:S01]  /*8ed0*/  HFMA2.MMA R0, -RZ, RZ, 0, 0 ;  /* 0x00000000ff007435 */ /* 0x001fe200000001ff */
[----:B---3--:R-:W-:Y:S02]  /*8ee0*/  @!P4 MOV R42, R12 ;  /* 0x0000000c002ac202 */ /* 0x008fe40000000f00 */
[----:B------:R-:W-:-:S03]  /*8ef0*/  @!P4 MOV R41, R13 ;  /* 0x0000000d0029c202 */ /* 0x000fc60000000f00 */
[----:B------:R-:W-:Y:S01]  /*8f00*/  @!P4 MOV R0, R5 ;  /* 0x000000050000c202 */ /* 0x000fe20000000f00 */
[----:B------:R-:W2:Y:S01]  /*8f10*/  @!P6 LDG.E.64 R10, desc[UR10][R36.64] ;  /* 0x0000000a240ae981 */ /* 0x000ea2000c1e1b00 */
[----:B------:R-:W-:-:S03]  /*8f20*/  LOP3.LUT P4, RZ, R16, 0x2000000, RZ, 0xc0, !PT ;  /* 0x0200000010ff7812 */ /* 0x000fc6000788c0ff */
[----:B------:R0:W-:Y:S04]  /*8f30*/  STL.64 [R1+0xf0], R4 ;  /* 0x0000f00401007387 */ /* 0x0001e80000100a00 */
[----:B------:R-:W3:Y:S01]  /*8f40*/  LDL.LU.64 R36, [R1+0x6f8] ;  /* 0x0006f80001247983 */ /* 0x000ee20000300a00 */
[----:B0-----:R-:W-:-:S06]  /*8f50*/  CS2R R4, SRZ ;  /* 0x0000000000047805 */ /* 0x001fcc000001ff00 */
[----:B------:R-:W3:Y:S04]  /*8f60*/  @!P4 LDG.E.64 R4, desc[UR10][R54.64] ;  /* 0x0000000a3604c981 */ /* 0x000ee8000c1e1b00 */
[----:B------:R-:W3:Y:S04]  /*8f70*/  LDL.LU.64 R54, [R1+0x6d0] ;  /* 0x0006d00001367983 */ /* 0x000ee80000300a00 */
[----:B------:R0:W-:Y:S02]  /*8f80*/  STL.64 [R1+0x2e8], R14 ;  /* 0x0002e80e01007387 */ /* 0x0001e40000100a00 */
[----:B0-----:R-:W-:-:S06]  /*8f90*/  CS2R R14, SRZ ;  /* 0x00000000000e7805 */ /* 0x001fcc000001ff00 */
[----:B----4-:R-:W4:Y:S04]  /*8fa0*/  @!P4 LDG.E.64 R14, desc[UR10][R58.64] ;  /* 0x0000000a3a0ec981 */ /* 0x010f28000c1e1b00 */
[----:B------:R-:W4:Y:S04]  /*8fb0*/  LDL.LU.64 R58, [R1+0x6e0] ;  /* 0x0006e000013a7983 */ /* 0x000f280000300a00 */
[----:B------:R0:W-:Y:S02]  /*8fc0*/  STL [R1+0x70c], R0 ;  /* 0x00070c0001007387 */ /* 0x0001e40000100800 */
[----:B0-----:R-:W-:-:S06]  /*8fd0*/  HFMA2.MMA R0, -RZ, RZ, 0, 0 ;  /* 0x00000000ff007435 */ /* 0x001fcc00000001ff */
[----:B------:R-:W-:Y:S01]  /*8fe0*/  @!P6 MOV R0, R8 ;  /* 0x000000080000e202 */ /* 0x000fe20000000f00 */
[----:B------:R0:W-:Y:S04]  /*8ff0*/  STL.64 [R1+0xe8], R2 ;  /* 0x0000e80201007387 */ /* 0x0001e80000100a00 */
[----:B------:R1:W-:Y:S01]  /*9000*/  STL [R1+0x700], R0 ;  /* 0x0007000001007387 */ /* 0x0003e20000100800 */
[----:B------:R-:W-:Y:S02]  /*9010*/  CS2R R38, SRZ ;  /* 0x0000000000267805 */ /* 0x000fe4000001ff00 */
[----:B0-----:R-:W-:Y:S01]  /*9020*/  CS2R R2, SRZ ;  /* 0x0000000000027805 */ /* 0x001fe2000001ff00 */
[----:B-1----:R-:W-:-:S06]  /*9030*/  HFMA2.MMA R0, -RZ, RZ, 0, 0 ;  /* 0x00000000ff007435 */ /* 0x002fcc00000001ff */
[----:B------:R-:W-:Y:S01]  /*9040*/  @!P6 MOV R0, R9 ;  /* 0x000000090000e202 */ /* 0x000fe20000000f00 */
[----:B------:R0:W-:Y:S02]  /*9050*/  STL.64 [R1+0xf8], R8 ;  /* 0x0000f80801007387 */ /* 0x0001e40000100a00 */
[----:B0-----:R-:W-:Y:S02]  /*9060*/  CS2R R8, SRZ ;  /* 0x0000000000087805 */ /* 0x001fe4000001ff00 */
[----:B--2---:R-:W-:Y:S02]  /*9070*/  @!P6 MOV R40, R10 ;  /* 0x0000000a0028e202 */ /* 0x004fe40000000f00 */
[----:B------:R-:W-:Y:S02]  /*9080*/  @!P6 MOV R39, R11 ;  /* 0x0000000b0027e202 */ /* 0x000fe40000000f00 */
[----:B------:R-:W-:Y:S01]  /*9090*/  LOP3.LUT P6, RZ, R16, 0x1000000, RZ, 0xc0, !PT ;  /* 0x0100000010ff7812 */ /* 0x000fe200078cc0ff */
[----:B---3--:R0:W2:-:S12]  /*90a0*/  @!P3 LDG.E.64 R2, desc[UR10][R36.64] ;  /* 0x0000000a2402b981 */ /* 0x008098000c1e1b00 */
[----:B------:R-:W3:Y:S04]  /*90b0*/  @!P6 LDG.E.64 R8, desc[UR10][R54.64] ;  /* 0x0000000a3608e981 */ /* 0x000ee8000c1e1b00 */
[----:B------:R-:W3:Y:S04]  /*90c0*/  LDL.LU.64 R54, [R1+0x6c0] ;  /* 0x0006c00001367983 */ /* 0x000ee80000300a00 */
[----:B------:R1:W-:Y:S02]  /*90d0*/  STL.64 [R1+0x2f0], R12 ;  /* 0x0002f00c01007387 */ /* 0x0003e40000100a00 */
[----:B-1----:R-:W-:-:S06]  /*90e0*/  HFMA2.MMA R12, -RZ, RZ, 0, 0 ;  /* 0x00000000ff0c7435 */ /* 0x002fcc00000001ff */
[----:B----4-:R-:W-:-:S05]  /*90f0*/  @!P4 MOV R12, R15 ;  /* 0x0000000f000cc202 */ /* 0x010fca0000000f00 */
[----:B------:R1:W-:Y:S02]  /*9100*/  STL [R1+0x6ec], R12 ;  /* 0x0006ec0c01007387 */ /* 0x0003e40000100800 */
[----:B-1----:R-:W-:-:S06]  /*9110*/  CS2R R12, SRZ ;  /* 0x00000000000c7805 */ /* 0x002fcc000001ff00 */
[----:B------:R-:W4:Y:S04]  /*9120*/  @!P6 LDG.E.64 R12, desc[UR10][R58.64] ;  /* 0x0000000a3a0ce981 */ /* 0x000f28000c1e1b00 */
[----:B------:R-:W4:Y:S04]  /*9130*/  LDL.LU.64 R58, [R1+0x6c8] ;  /* 0x0006c800013a7983 */ /* 0x000f280000300a00 */
[----:B------:R1:W-:Y:S02]  /*9140*/  STL [R1+0x704], R0 ;  /* 0x0007040001007387 */ /* 0x0003e40000100800 */
[----:B-1----:R-:W-:-:S06]  /*9150*/  HFMA2.MMA R0, -RZ, RZ, 0, 0 ;  /* 0x00000000ff007435 */ /* 0x002fcc00000001ff */
[----:B------:R-:W-:-:S05]  /*9160*/  @!P3 MOV R0, R6 ;  /* 0x000000060000b202 */ /* 0x000fca0000000f00 */
[----:B------:R1:W-:Y:S01]  /*9170*/  STL [R1+0x6f8], R0 ;  /* 0x0006f80001007387 */ /* 0x0003e20000100800 */
[----:B0-----:R-:W-:Y:S01]  /*9180*/  CS2R R36, SRZ ;  /* 0x0000000000247805 */ /* 0x001fe2000001ff00 */
[----:B-1----:R-:W-:-:S06]  /*9190*/  HFMA2.MMA R0, -RZ, RZ, 0, 0 ;  /* 0x00000000ff007435 */ /* 0x002fcc00000001ff */
[----:B------:R-:W-:Y:S01]  /*91a0*/  @!P3 MOV R0, R7 ;  /* 0x000000070000b202 */ /* 0x000fe20000000f00 */
[----:B------:R0:W-:Y:S02]  /*91b0*/  STL.64 [R1+0x100], R6 ;  /* 0x0001000601007387 */ /* 0x0001e40000100a00 */
[----:B0-----:R-:W-:Y:S02]  /*91c0*/  CS2R R6, SRZ ;  /* 0x0000000000067805 */ /* 0x001fe4000001ff00 */
[----:B--2---:R-:W-:Y:S02]  /*91d0*/  @!P3 MOV R38, R2 ;  /* 0x000000020026b202 */ /* 0x004fe40000000f00 */
[----:B------:R-:W-:Y:S02]  /*91e0*/  @!P3 MOV R37, R3 ;  /* 0x000000030025b202 */ /* 0x000fe40000000f00 */
[----:B------:R-:W-:-:S13]  /*91f0*/  LOP3.LUT P3, RZ, R16, 0x800000, RZ, 0xc0, !PT ;  /* 0x0080000010ff7812 */ /* 0x000fda000786c0ff */
[----:B---3--:R-:W2:Y:S04]  /*9200*/  @!P3 LDG.E.64 R6, desc[UR10][R54.64] ;  /* 0x0000000a3606b981 */ /* 0x008ea8000c1e1b00 */
[----:B------:R-:W3:Y:S04]  /*9210*/  LDL.LU.64 R54, [R1+0x6b0] ;  /* 0x0006b00001367983 */ /* 0x000ee80000300a00 */
[----:B------:R0:W-:Y:S02]  /*9220*/  STL.64 [R1+0x2f8], R10 ;  /* 0x0002f80a01007387 */ /* 0x0001e40000100a00 */
[----:B0-----:R-:W-:-:S02]  /*9230*/  CS2R R10, SRZ ;  /* 0x00000000000a7805 */ /* 0x001fc4000001ff00 */
[----:B------:R-:W-:-:S05]  /*9240*/  @!P6 MOV R10, R9 ;  /* 0x00000009000ae202 */ /* 0x000fca0000000f00 */
[----:B------:R-:W-:Y:S01]  /*9250*/  STL [R1+0x6d0], R10 ;  /* 0x0006d00a01007387 */ /* 0x000fe20000100800 */
[----:B----4-:R-:W-:-:S05]  /*9260*/  @!P6 MOV R11, R13 ;  /* 0x0000000d000be202 */ /* 0x010fca0000000f00 */
[----:B------:R0:W-:Y:S02]  /*9270*/  STL [R1+0x6e0], R11 ;  /* 0x0006e00b01007387 */ /* 0x0001e40000100800 */
[----:B0-----:R-:W-:-:S06]  /*9280*/  CS2R R10, SRZ ;  /* 0x00000000000a7805 */ /* 0x001fcc000001ff00 */
[----:B------:R-:W4:Y:S04]  /*9290*/  @!P3 LDG.E.64 R10, desc[UR10][R58.64] ;  /* 0x0000000a3a0ab981 */ /* 0x000f28000c1e1b00 */
[----:B------:R-:W4:Y:S04]  /*92a0*/  LDL.LU.64 R58, [R1+0x6b8] ;  /* 0x0006b800013a7983 */ /* 0x000f280000300a00 */
[----:B------:R0:W-:Y:S02]  /*92b0*/  STL [R1+0x6fc], R0 ;  /* 0x0006fc0001007387 */ /* 0x0001e40000100800 */
[----:B0-----:R-:W-:-:S06]  /*92c0*/  HFMA2.MMA R0, -RZ, RZ, 0, 0 ;  /* 0x00000000ff007435 */ /* 0x001fcc00000001ff */
[----:B------:R-:W-:Y:S01]  /*92d0*/  @!P4 MOV R0, R14 ;  /* 0x0000000e0000c202 */ /* 0x000fe20000000f00 */
[----:B------:R0:W-:Y:S01]  /*92e0*/  STL.64 [R1+0x300], R2 ;  /* 0x0003000201007387 */ /* 0x0001e20000100a00 */
[----:B------:R-:W-:-:S03]  /*92f0*/  @!P4 MOV R36, R4 ;  /* 0x000000040024c202 */ /* 0x000fc60000000f00 */
[----:B------:R1:W-:Y:S01]  /*9300*/  STL [R1+0x6e8], R0 ;  /* 0x0006e80001007387 */ /* 0x0003e20000100800 */
[----:B0-----:R-:W-:Y:S02]  /*9310*/  CS2R R2, SRZ ;  /* 0x0000000000027805 */ /* 0x001fe4000001ff00 */
[----:B-1----:R-:W-:Y:S02]  /*9320*/  MOV R0, RZ ;  /* 0x000000ff00007202 */ /* 0x002fe40000000f00 */
[----:B------:R-:W-:Y:S02]  /*9330*/  @!P4 MOV R0, R5 ;  /* 0x000000050000c202 */ /* 0x000fe40000000f00 */
[----:B------:R-:W-:Y:S02]  /*9340*/  LOP3.LUT P4, RZ, R16, 0x400000, RZ, 0xc0, !PT ;  /* 0x0040000010ff7812 */ /* 0x000fe4000788c0ff */
[----:B--2---:R-:W-:Y:S02]  /*9350*/  @!P3 MOV R3, R6 ;  /* 0x000000060003b202 */ /* 0x004fe40000000f00 */
[----:B------:R-:W-:-:S03]  /*9360*/  @!P3 MOV R2, R7 ;  /* 0x000000070002b202 */ /* 0x000fc60000000f00 */
[----:B------:R-:W-:Y:S04]  /*9370*/  STL [R1+0x6c0], R3 ;  /* 0x0006c00301007387 */ /* 0x000fe80000100800 */
[----:B------:R0:W-:Y:S02]  /*9380*/  STL [R1+0x6c4], R2 ;  /* 0x0006c40201007387 */ /* 0x0001e40000100800 */
[----:B0-----:R-:W-:-:S06]  /*9390*/  CS2R R2, SRZ ;  /* 0x0000000000027805 */ /* 0x001fcc000001ff00 */
[----:B---3--:R-:W2:Y:S04]  /*93a0*/  @!P4 LDG.E.64 R2, desc[UR10][R54.64] ;  /* 0x0000000a3602c981 */ /* 0x008ea8000c1e1b00 */
[----:B------:R-:W3:Y:S04]  /*93b0*/  LDL.LU.64 R54, [R1+0x698] ;  /* 0x0006980001367983 */ /* 0x000ee80000300a00 */
[----:B------:R0:W-:Y:S02]  /*93c0*/  STL.64 [R1+0x108], R14 ;  /* 0x0001080e01007387 */ /* 0x0001e40000100a00 */
[----:B0-----:R-:W-:-:S06]  /*93d0*/  CS2R R14, SRZ ;  /* 0x00000000000e7805 */ /* 0x001fcc000001ff00 */
[----:B----4-:R-:W4:Y:S04]  /*93e0*/  @!P4 LDG.E.64 R14, desc[UR10][R58.64] ;  /* 0x0000000a3a0ec981 */ /* 0x010f28000c1e1b00 */
[----:B------:R-:W4:Y:S04]  /*93f0*/  LDL.LU.64 R58, [R1+0x6a8] ;  /* 0x0006a800013a7983 */ /* 0x000f280000300a00 */
[----:B------:R0:W-:Y:S01]  /*9400*/  STL [R1+0x42c], R17 ;  /* 0x00042c1101007387 */ /* 0x0001e20000100800 */
[----:B------:R-:W-:-:S03]  /*9410*/  @!P6 MOV R60, R8 ;  /* 0x00000008003ce202 */ /* 0x000fc60000000f00 */
[----:B------:R1:W-:Y:S01]  /*9420*/  STL.64 [R1+0x308], R4 ;  /* 0x0003080401007387 */ /* 0x0003e20000100a00 */
[----:B0-----:R-:W-:-:S06]  /*9430*/  HFMA2.MMA R17, -RZ, RZ, 0, 0 ;  /* 0x00000000ff117435 */ /* 0x001fcc00000001ff */
[----:B------:R-:W-:Y:S02]  /*9440*/  @!P6 MOV R17, R12 ;  /* 0x0000000c0011e202 */ /* 0x000fe40000000f00 */
[----:B-1----:R-:W-:Y:S02]  /*9450*/  CS2R R4, SRZ ;  /* 0x0000000000047805 */ /* 0x002fe4000001ff00 */
        /* <DEDUP_REMOVED lines=12> */
[----:B------:R0:W-:Y:S02]  /*9520*/  STL [R1+0x6d4], R17 ;  /* 0x0006d41101007387 */ /* 0x0001e40000100800 */
[----:B0-----:R-:W-:-:S06]  /*9530*/  HFMA2.MMA R17, -RZ, RZ, 0, 0 ;  /* 0x00000000ff117435 */ /* 0x001fcc00000001ff */
[----:B------:R-:W-:-:S05]  /*9540*/  @!P3 MOV R17, R10 ;  /* 0x0000000a0011b202 */ /* 0x000fca0000000f00 */
[----:B------:R0:W-:Y:S04]  /*9550*/  STL [R1+0x6c8], R17 ;  /* 0x0006c81101007387 */ /* 0x0001e80000100800 */
        /* <DEDUP_REMOVED lines=44> */
[----:B------:R-:W-:Y:S01]  /*9820*/  LOP3.LUT P6, RZ, R16, 0x40000, RZ, 0xc0, !PT ;  /* 0x0004000010ff7812 */ /* 0x000fe200078cc0ff */
[----:B------:R0:W-:Y:S02]  /*9830*/  STL.64 [R1+0x128], R12 ;  /* 0x0001280c01007387 */ /* 0x0001e40000100a00 */
[----:B0-----:R-:W-:Y:S02]  /*9840*/  CS2R R12, SRZ ;  /* 0x00000000000c7805 */ /* 0x001fe4000001ff00 */
[----:B--2---:R-:W-:Y:S02]  /*9850*/  @!P4 MOV R3, R6 ;  /* 0x000000060003c202 */ /* 0x004fe40000000f00 */
[----:B------:R-:W-:-:S03]  /*9860*/  @!P4 MOV R2, R7 ;  /* 0x000000070002c202 */ /* 0x000fc60000000f00 */
[----:B------:R-:W-:Y:S04]  /*9870*/  STL [R1+0x678], R3 ;  /* 0x0006780301007387 */ /* 0x000fe80000100800 */
[----:B------:R0:W-:Y:S02]  /*9880*/  STL [R1+0x67c], R2 ;  /* 0x00067c0201007387 */ /* 0x0001e40000100800 */
[----:B0-----:R-:W-:-:S06]  /*9890*/  CS2R R2, SRZ ;  /* 0x0000000000027805 */ /* 0x001fcc000001ff00 */
[----:B---3--:R-:W2:Y:S04]  /*98a0*/  @!P6 LDG.E.64 R2, desc[UR10][R54.64] ;  /* 0x0000000a3602e981 */ /* 0x008ea8000c1e1b00 */
[----:B------:R-:W3:Y:S04]  /*98b0*/  LDL.LU.64 R54, [R1+0x658] ;  /* 0x0006580001367983 */ /* 0x000ee80000300a00 */
        /* <DEDUP_REMOVED lines=59> */
[----:B----4-:R-:W3:Y:S04]  /*9c70*/  @!P6 LDG.E.64 R12, desc[UR10][R58.64] ;  /* 0x0000000a3a0ce981 */ /* 0x010ee8000c1e1b00 */
[----:B------:R-:W4:Y:S04]  /*9c80*/  LDL.LU.64 R54, [R1+0x618] ;  /* 0x0006180001367983 */ /* 0x000f280000300a00 */
[----:B------:R-:W3:Y:S04]  /*9c90*/  LDL.LU.64 R58, [R1+0x628] ;  /* 0x00062800013a7983 */ /* 0x000ee80000300a00 */
        /* <DEDUP_REMOVED lines=14> */
[----:B------:R0:W-:Y:S04]  /*9d80*/  STL [R1+0x634], R2 ;  /* 0x0006340201007387 */ /* 0x0001e80000100800 */
[----:B---3--:R-:W2:Y:S01]  /*9d90*/  @!P3 LDG.E.64 R10, desc[UR10][R58.64] ;  /* 0x0000000a3a0ab981 */ /* 0x008ea2000c1e1b00 */
[----:B0-----:R-:W-:-:S03]  /*9da0*/  CS2R R2, SRZ ;  /* 0x0000000000027805 */ /* 0x001fc6000001ff00 */
[----:B------:R-:W3:Y:S04]  /*9db0*/  LDL.LU.64 R58, [R1+0x610] ;  /* 0x00061000013a7983 */ /* 0x000ee80000300a00 */
[----:B----4-:R-:W4:Y:S04]  /*9dc0*/  @!P3 LDG.E.64 R2, desc[UR10][R54.64] ;  /* 0x0000000a3602b981 */ /* 0x010f28000c1e1b00 */
[----:B------:R-:W2:Y:S04]  /*9dd0*/  LDL.LU.64 R54, [R1+0x608] ;  /* 0x0006080001367983 */ /* 0x000ea80000300a00 */
        /* <DEDUP_REMOVED lines=11> */
[----:B------:R-:W-:Y:S01]  /*9e90*/  STL [R1+0x64c], R17 ;  /* 0x00064c1101007387 */ /* 0x000fe20000100800 */
[----:B----4-:R-:W-:-:S07]  /*9ea0*/  @!P3 MOV R5, R2 ;  /* 0x000000020005b202 */ /* 0x010fce0000000f00 */
[----:B---3--:R-:W3:Y:S01]  /*9eb0*/  @!P4 LDG.E.64 R14, desc[UR10][R58.64] ;  /* 0x0000000a3a0ec981 */ /* 0x008ee2000c1e1b00 */
[----:B------:R-:W-:-:S03]  /*9ec0*/  @!P3 MOV R4, R3 ;  /* 0x000000030004b202 */ /* 0x000fc60000000f00 */
[----:B------:R-:W-:Y:S04]  /*9ed0*/  STL [R1+0x618], R5 ;  /* 0x0006180501007387 */ /* 0x000fe80000100800 */
[----:B------:R0:W-:Y:S04]  /*9ee0*/  STL [R1+0x61c], R4 ;  /* 0x00061c0401007387 */ /* 0x0001e80000100800 */
[----:B------:R-:W4:Y:S01]  /*9ef0*/  LDL.LU.64 R58, [R1+0x600] ;  /* 0x00060000013a7983 */ /* 0x000f220000300a00 */
[----:B0-----:R-:W-:-:S06]  /*9f00*/  CS2R R4, SRZ ;  /* 0x0000000000047805 */ /* 0x001fcc000001ff00 */
[----:B--2---:R-:W2:Y:S04]  /*9f10*/  @!P4 LDG.E.64 R4, desc[UR10][R54.64] ;  /* 0x0000000a3604c981 */ /* 0x004ea8000c1e1b00 */
[----:B------:R-:W3:Y:S01]  /*9f20*/  LDL.LU.64 R54, [R1+0x5f8] ;  /* 0x0005f80001367983 */ /* 0x000ee20000300a00 */
[----:B------:R-:W-:-:S06]  /*9f30*/  HFMA2.MMA R17, -RZ, RZ, 0, 0 ;  /* 0x00000000ff117435 */ /* 0x000fcc00000001ff */
        /* <DEDUP_REMOVED lines=10> */
[----:B--2---:R-:W-:-:S07]  /*9fe0*/  @!P4 MOV R9, R4 ;  /* 0x000000040009c202 */ /* 0x004fce0000000f00 */
[----:B----4-:R-:W2:Y:S01]  /*9ff0*/  @!P6 LDG.E.64 R12, desc[UR10][R58.64] ;  /* 0x0000000a3a0ce981 */ /* 0x010ea2000c1e1b00 */
[----:B------:R-:W-:-:S03]  /*a000*/  @!P4 MOV R8, R5 ;  /* 0x000000050008c202 */ /* 0x000fc60000000f00 */
[----:B------:R-:W-:Y:S04]  /*a010*/  STL [R1+0x608], R9 ;  /* 0x0006080901007387 */ /* 0x000fe80000100800 */
[----:B------:R0:W-:Y:S04]  /*a020*/  STL [R1+0x60c], R8 ;  /* 0x00060c0801007387 */ /* 0x0001e80000100800 */
[----:B------:R-:W4:Y:S01]  /*a030*/  LDL.LU.64 R58, [R1+0x5f0] ;  /* 0x0005f000013a7983 */ /* 0x000f220000300a00 */
[----:B0-----:R-:W-:-:S06]  /*a040*/  CS2R R8, SRZ ;  /* 0x0000000000087805 */ /* 0x001fcc000001ff00 */
[----:B---3--:R-:W3:Y:S04]  /*a050*/  @!P6 LDG.E.64 R8, desc[UR10][R54.64] ;  /* 0x0000000a3608e981 */ /* 0x008ee8000c1e1b00 */
[----:B------:R-:W2:Y:S01]  /*a060*/  LDL.LU.64 R54, [R1+0x5e8] ;  /* 0x0005e80001367983 */ /* 0x000ea20000300a00 */
        /* <DEDUP_REMOVED lines=11> */
[----:B---3--:R-:W-:-:S07]  /*a120*/  @!P6 MOV R7, R8 ;  /* 0x000000080007e202 */ /* 0x008fce0000000f00 */
[----:B----4-:R-:W3:Y:S01]  /*a130*/  @!P3 LDG.E.64 R10, desc[UR10][R58.64] ;  /* 0x0000000a3a0ab981 */ /* 0x010ee2000c1e1b00 */
        /* <DEDUP_REMOVED lines=49> */
[----:B------:R0:W-:Y:S02]  /*a450*/  STL [R1+0x5f0], R17 ;  /* 0x0005f01101007387 */ /* 0x0001e40000100800 */
[----:B0-----:R-:W-:-:S06]  /*a460*/  HFMA2.MMA R17, -RZ, RZ, 0, 0 ;  /* 0x00000000ff117435 */ /* 0x001fcc00000001ff */
[----:B------:R-:W-:Y:S02]  /*a470*/  @!P3 MOV R17, R11 ;  /* 0x0000000b0011b202 */ /* 0x000fe40000000f00 */
[----:B------:R-:W-:Y:S01]  /*a480*/  LOP3.LUT P3, RZ, R16, 0x100, RZ, 0xc0, !PT ;  /* 0x0000010010ff7812 */ /* 0x000fe2000786c0ff */
[----:B------:R0:W-:Y:S02]  /*a490*/  STL.64 [R1+0x178], R10 ;  /* 0x0001780a01007387 */ /* 0x0001e40000100a00 */
[----:B0-----:R-:W-:Y:S02]  /*a4a0*/  CS2R R10, SRZ ;  /* 0x00000000000a7805 */ /* 0x001fe4000001ff00 */
[----:B------:R0:W-:Y:S02]  /*a4b0*/  STL.64 [R1+0x370], R8 ;  /* 0x0003700801007387 */ /* 0x0001e40000100a00 */
[----:B0-----:R-:W-:-:S06]  /*a4c0*/  CS2R R8, SRZ ;  /* 0x0000000000087805 */ /* 0x001fcc000001ff00 */
[----:B---3--:R-:W3:Y:S04]  /*a4d0*/  @!P3 LDG.E.64 R10, desc[UR10][R54.64] ;  /* 0x0000000a360ab981 */ /* 0x008ee8000c1e1b00 */
[----:B------:R-:W3:Y:S01]  /*a4e0*/  LDL.LU.64 R54, [R1+0x5a8] ;  /* 0x0005a80001367983 */ /* 0x000ee20000300a00 */
[----:B--2---:R-:W-:Y:S02]  /*a4f0*/  @!P6 MOV R9, R4 ;  /* 0x000000040009e202 */ /* 0x004fe40000000f00 */
[----:B------:R-:W-:-:S03]  /*a500*/  @!P6 MOV R8, R5 ;  /* 0x000000050008e202 */ /* 0x000fc60000000f00 */
[----:B------:R-:W-:Y:S04]  /*a510*/  STL [R1+0x5c8], R9 ;  /* 0x0005c80901007387 */ /* 0x000fe80000100800 */
[----:B------:R0:W-:Y:S02]  /*a520*/  STL [R1+0x5cc], R8 ;  /* 0x0005cc0801007387 */ /* 0x0001e40000100800 */
[----:B0-----:R-:W-:-:S06]  /*a530*/  CS2R R8, SRZ ;  /* 0x0000000000087805 */ /* 0x001fcc000001ff00 */
[----:B----4-:R-:W2:Y:S04]  /*a540*/  @!P3 LDG.E.64 R8, desc[UR10][R58.64] ;  /* 0x0000000a3a08b981 */ /* 0x010ea8000c1e1b00 */
        /* <DEDUP_REMOVED lines=12> */
[----:B---3--:R-:W-:Y:S02]  /*a610*/  @!P3 MOV R7, R10 ;  /* 0x0000000a0007b202 */ /* 0x008fe40000000f00 */
[----:B------:R-:W-:-:S03]  /*a620*/  @!P3 MOV R6, R11 ;  /* 0x0000000b0006b202 */ /* 0x000fc60000000f00 */
[----:B------:R-:W-:Y:S04]  /*a630*/  STL [R1+0x5b8], R7 ;  /* 0x0005b80701007387 */ /* 0x000fe80000100800 */
[----:B------:R0:W-:Y:S02]  /*a640*/  STL [R1+0x5bc], R6 ;  /* 0x0005bc0601007387 */ /* 0x0001e40000100800 */
[----:B0-----:R-:W-:-:S06]  /*a650*/  CS2R R6, SRZ ;  /* 0x0000000000067805 */ /* 0x001fcc000001ff00 */
[----:B------:R-:W3:Y:S04]  /*a660*/  @!P4 LDG.E.64 R6, desc[UR10][R54.64] ;  /* 0x0000000a3606c981 */ /* 0x000ee8000c1e1b00 */
[----:B------:R-:W2:Y:S04]  /*a670*/  LDL.LU.64 R54, [R1+0x598] ;  /* 0x0005980001367983 */ /* 0x000ea80000300a00 */
        /* <DEDUP_REMOVED lines=18> */
[----:B--2---:R-:W2:Y:S04]  /*a7a0*/  @!P6 LDG.E.64 R2, desc[UR10][R54.64] ;  /* 0x0000000a3602e981 */ /* 0x004ea8000c1e1b00 */
        /* <DEDUP_REMOVED lines=12> */
[----:B------:R0:W-:Y:S04]  /*a870*/  STL.64 [R1+0x830], R52 ;  /* 0x0008303401007387 */ /* 0x0001e80000100a00 */
[----:B------:R1:W-:Y:S04]  /*a880*/  STL.64 [R1+0x190], R8 ;  /* 0x0001900801007387 */ /* 0x0003e80000100a00 */
[----:B0-----:R-:W4:Y:S01]  /*a890*/  LDL.LU.64 R52, [R1+0x578] ;  /* 0x0005780001347983 */ /* 0x001f220000300a00 */
[----:B-1----:R-:W-:-:S02]  /*a8a0*/  CS2R R8, SRZ ;  /* 0x0000000000087805 */ /* 0x002fc4000001ff00 */
[----:B--2---:R-:W-:Y:S02]  /*a8b0*/  @!P6 MOV R5, R2 ;  /* 0x000000020005e202 */ /* 0x004fe40000000f00 */
[----:B------:R-:W-:-:S03]  /*a8c0*/  @!P6 MOV R4, R3 ;  /* 0x000000030004e202 */ /* 0x000fc60000000f00 */
[----:B------:R-:W-:Y:S04]  /*a8d0*/  STL [R1+0x598], R5 ;  /* 0x0005980501007387 */ /* 0x000fe80000100800 */
[----:B------:R0:W-:Y:S04]  /*a8e0*/  STL [R1+0x59c], R4 ;  /* 0x00059c0401007387 */ /* 0x0001e80000100800 */
[----:B---3--:R-:W2:Y:S01]  /*a8f0*/  @!P3 LDG.E.64 R8, desc[UR10][R58.64] ;  /* 0x0000000a3a08b981 */ /* 0x008ea2000c1e1b00 */
[----:B0-----:R-:W-:-:S06]  /*a900*/  CS2R R4, SRZ ;  /* 0x0000000000047805 */ /* 0x001fcc000001ff00 */
[----:B----4-:R-:W3:Y:S04]  /*a910*/  @!P3 LDG.E.64 R4, desc[UR10][R54.64] ;  /* 0x0000000a3604b981 */ /* 0x010ee8000c1e1b00 */
[----:B------:R-:W4:Y:S04]  /*a920*/  LDL.LU.64 R58, [R1+0x580] ;  /* 0x00058000013a7983 */ /* 0x000f280000300a00 */
[----:B------:R0:W-:Y:S04]  /*a930*/  STL [R1+0x5c4], R17 ;  /* 0x0005c41101007387 */ /* 0x0001e80000100800 */
[----:B------:R1:W-:Y:S04]  /*a940*/  STL.64 [R1+0x390], R10 ;  /* 0x0003900a01007387 */ /* 0x0003e80000100a00 */
[----:B------:R-:W2:Y:S01]  /*a950*/  LDL.LU.64 R54, [R1+0x570] ;  /* 0x0005700001367983 */ /* 0x000ea20000300a00 */
[----:B0-----:R-:W-:-:S06]  /*a960*/  HFMA2.MMA R17, -RZ, RZ, 0, 0 ;  /* 0x00000000ff117435 */ /* 0x001fcc00000001ff */
[----:B------:R-:W-:-:S05]  /*a970*/  @!P4 MOV R17, R14 ;  /* 0x0000000e0011c202 */ /* 0x000fca0000000f00 */
[----:B------:R0:W-:Y:S01]  /*a980*/  STL [R1+0x5b0], R17 ;  /* 0x0005b01101007387 */ /* 0x0001e20000100800 */
[----:B-1----:R-:W-:Y:S01]  /*a990*/  CS2R R10, SRZ ;  /* 0x00000000000a7805 */ /* 0x002fe2000001ff00 */
[----:B0-----:R-:W-:-:S06]  /*a9a0*/  HFMA2.MMA R17, -RZ, RZ, 0, 0 ;  /* 0x00000000ff117435 */ /* 0x001fcc00000001ff */
[----:B------:R-:W-:Y:S02]  /*a9b0*/  @!P4 MOV R17, R15 ;  /* 0x0000000f0011c202 */ /* 0x000fe40000000f00 */
[----:B------:R-:W-:Y:S01]  /*a9c0*/  LOP3.LUT P4, RZ, R16, 0x10, RZ, 0xc0, !PT ;  /* 0x0000001010ff7812 */ /* 0x000fe2000788c0ff */
[----:B------:R0:W-:Y:S02]  /*a9d0*/  STL.64 [R1+0x198], R14 ;  /* 0x0001980e01007387 */ /* 0x0001e40000100a00 */
[----:B0-----:R-:W-:Y:S02]  /*a9e0*/  CS2R R14, SRZ ;  /* 0x00000000000e7805 */ /* 0x001fe4000001ff00 */
[----:B---3--:R-:W-:Y:S02]  /*a9f0*/  @!P3 MOV R11, R4 ;  /* 0x00000004000bb202 */ /* 0x008fe40000000f00 */
[----:B------:R-:W-:-:S06]  /*aa00*/  @!P3 MOV R10, R5 ;  /* 0x00000005000ab202 */ /* 0x000fcc0000000f00 */
[----:B----4-:R-:W3:Y:S04]  /*aa10*/  @!P4 LDG.E.64 R14, desc[UR10][R58.64] ;  /* 0x0000000a3a0ec981 */ /* 0x010ee8000c1e1b00 */
[----:B------:R-:W-:Y:S04]  /*aa20*/  STL [R1+0x588], R11 ;  /* 0x0005880b01007387 */ /* 0x000fe80000100800 */
[----:B------:R0:W-:Y:S04]  /*aa30*/  STL [R1+0x58c], R10 ;  /* 0x00058c0a01007387 */ /* 0x0001e80000100800 */
[----:B------:R-:W4:Y:S01]  /*aa40*/  LDL.LU.64 R58, [R1+0x568] ;  /* 0x00056800013a7983 */ /* 0x000f220000300a00 */
[----:B0-----:R-:W-:-:S06]  /*aa50*/  CS2R R10, SRZ ;  /* 0x00000000000a7805 */ /* 0x001fcc000001ff00 */
[----:B------:R-:W3:Y:S04]  /*aa60*/  @!P4 LDG.E.64 R10, desc[UR10][R52.64] ;  /* 0x0000000a340ac981 */ /* 0x000ee8000c1e1b00 */
[----:B------:R0:W-:Y:S04]  /*aa70*/  STL [R1+0x5b4], R17 ;  /* 0x0005b41101007387 */ /* 0x0001e80000100800 */
[----:B------:R-:W-:Y:S04]  /*aa80*/  STL.64 [R1+0x1a0], R12 ;  /* 0x0001a00c01007387 */ /* 0x000fe80000100a00 */
[----:B------:R1:W-:Y:S01]  /*aa90*/  STL.64 [R1+0x398], R6 ;  /* 0x0003980601007387 */ /* 0x0003e20000100a00 */
[----:B0-----:R-:W-:-:S03]  /*aaa0*/  HFMA2.MMA R17, -RZ, RZ, 0, 0 ;  /* 0x00000000ff117435 */ /* 0x001fc600000001ff */
[----:B------:R0:W-:Y:S03]  /*aab0*/  STL.64 [R1+0x3a0], R2 ;  /* 0x0003a00201007387 */ /* 0x0001e60000100a00 */
[----:B------:R-:W-:Y:S01]  /*aac0*/  @!P6 MOV R17, R12 ;  /* 0x0000000c0011e202 */ /* 0x000fe20000000f00 */
[----:B--2---:R-:W-:Y:S04]  /*aad0*/  STL.64 [R1+0x1a8], R8 ;  /* 0x0001a80801007387 */ /* 0x004fe80000100a00 */
[----:B------:R2:W-:Y:S01]  /*aae0*/  STL [R1+0x5a0], R17 ;  /* 0x0005a01101007387 */ /* 0x0005e20000100800 */
[----:B-1----:R-:W-:-:S03]  /*aaf0*/  CS2R R6, SRZ ;  /* 0x0000000000067805 */ /* 0x002fc6000001ff00 */
[----:B0-----:R-:W4:Y:S04]  /*ab00*/  LDL.LU.64 R2, [R1+0x558] ;  /* 0x0005580001027983 */ /* 0x001f280000300a00 */
[----:B------:R-:W-:Y:S01]  /*ab10*/  STL.64 [R1+0x3a8], R4 ;  /* 0x0003a80401007387 */ /* 0x000fe20000100a00 */
[----:B--2---:R-:W-:-:S03]  /*ab20*/  HFMA2.MMA R17, -RZ, RZ, 0, 0 ;  /* 0x00000000ff117435 */ /* 0x004fc600000001ff */
[----:B------:R-:W5:Y:S03]  /*ab30*/  LDL.LU.64 R52, [R1+0x830] ;  /* 0x0008300001347983 */ /* 0x000f660000300a00 */
[----:B------:R-:W-:Y:S02]  /*ab40*/  @!P6 MOV R17, R13 ;  /* 0x0000000d0011e202 */ /* 0x000fe40000000f00 */
[----:B------:R-:W-:Y:S02]  /*ab50*/  LOP3.LUT P6, RZ, R16, 0x8, RZ, 0xc0, !PT ;  /* 0x0000000810ff7812 */ /* 0x000fe400078cc0ff */
[----:B------:R-:W-:-:S11]  /*ab60*/  CS2R R12, SRZ ;  /* 0x00000000000c7805 */ /* 0x000fd6000001ff00 */
[----:B------:R-:W2:Y:S04]  /*ab70*/  @!P6 LDG.E.64 R12, desc[UR10][R54.64] ;  /* 0x0000000a360ce981 */ /* 0x000ea8000c1e1b00 */
[----:B------:R-:W2:Y:S01]  /*ab80*/  LDL.LU.64 R54, [R1+0x560] ;  /* 0x0005600001367983 */ /* 0x000ea20000300a00 */
[----:B---3--:R-:W-:Y:S02]  /*ab90*/  @!P4 MOV R7, R10 ;  /* 0x0000000a0007c202 */ /* 0x008fe40000000f00 */
[----:B------:R-:W-:-:S03]  /*aba0*/  @!P4 MOV R6, R11 ;  /* 0x0000000b0006c202 */ /* 0x000fc60000000f00 */
[----:B------:R-:W-:Y:S04]  /*abb0*/  STL [R1+0x578], R7 ;  /* 0x0005780701007387 */ /* 0x000fe80000100800 */
[----:B------:R0:W-:Y:S02]  /*abc0*/  STL [R1+0x57c], R6 ;  /* 0x00057c0601007387 */ /* 0x0001e40000100800 */
[----:B0-----:R-:W-:-:S06]  /*abd0*/  CS2R R6, SRZ ;  /* 0x0000000000067805 */ /* 0x001fcc000001ff00 */
[----:B----4-:R-:W3:Y:S04]  /*abe0*/  @!P6 LDG.E.64 R6, desc[UR10][R58.64] ;  /* 0x0000000a3a06e981 */ /* 0x010ee8000c1e1b00 */
        /* <DEDUP_REMOVED lines=8> */
[----:B------:R-:W-:-:S05]  /*ac70*/  @!P4 MOV R17, R14 ;  /* 0x0000000e0011c202 */ /* 0x000fca0000000f00 */
[----:B------:R0:W-:Y:S01]  /*ac80*/  STL [R1+0x580], R17 ;  /* 0x0005801101007387 */ /* 0x0001e20000100800 */
[----:B------:R-:W-:Y:S01]  /*ac90*/  LOP3.LUT P3, RZ, R16, 0x4, RZ, 0xc0, !PT ;  /* 0x0000000410ff7812 */ /* 0x000fe2000786c0ff */
[----:B0-----:R-:W-:-:S06]  /*aca0*/  HFMA2.MMA R17, -RZ, RZ, 0, 0 ;  /* 0x00000000ff117435 */ /* 0x001fcc00000001ff */
[----:B------:R-:W-:Y:S02]  /*acb0*/  @!P4 MOV R17, R15 ;  /* 0x0000000f0011c202 */ /* 0x000fe40000000f00 */
[----:B------:R-:W-:-:S03]  /*acc0*/  CS2R R8, SRZ ;  /* 0x0000000000087805 */ /* 0x000fc6000001ff00 */
[----:B------:R0:W-:Y:S04]  /*acd0*/  STL [R1+0x584], R17 ;  /* 0x0005841101007387 */ /* 0x0001e80000100800 */
[----:B------:R1:W4:Y:S01]  /*ace0*/  @!P3 LDG.E.64 R8, desc[UR10][R2.64] ;  /* 0x0000000a0208b981 */ /* 0x000322000c1e1b00 */
[----:B0-----:R-:W-:Y:S01]  /*acf0*/  HFMA2.MMA R17, -RZ, RZ, 0, 0 ;  /* 0x00000000ff117435 */ /* 0x001fe200000001ff */
[----:B-1----:R-:W-:-:S05]  /*ad00*/  CS2R R2, SRZ ;  /* 0x0000000000027805 */ /* 0x002fca000001ff00 */
[----:B--2---:R-:W-:Y:S01]  /*ad10*/  @!P6 MOV R17, R12 ;  /* 0x0000000c0011e202 */ /* 0x004fe20000000f00 */
[----:B------:R-:W-:Y:S01]  /*ad20*/  HFMA2.MMA R59, -RZ, RZ, 0, 0 ;  /* 0x00000000ff3b7435 */ /* 0x000fe200000001ff */
[----:B------:R-:W2:Y:S04]  /*ad30*/  @!P3 LDG.E.64 R2, desc[UR10][R54.64] ;  /* 0x0000000a3602b981 */ /* 0x000ea8000c1e1b00 */
[----:B------:R0:W-:Y:S01]  /*ad40*/  STL [R1+0x570], R17 ;  /* 0x0005701101007387 */ /* 0x0001e20000100800 */
[----:B------:R-:W-:Y:S02]  /*ad50*/  MOV R58, RZ ;  /* 0x000000ff003a7202 */ /* 0x000fe40000000f00 */
[----:B------:R-:W-:Y:S02]  /*ad60*/  @!P6 MOV R59, R13 ;  /* 0x0000000d003be202 */ /* 0x000fe40000000f00 */
[----:B------:R-:W-:Y:S01]  /*ad70*/  LOP3.LUT P4, RZ, R16, 0x2, RZ, 0xc0, !PT ;  /* 0x0000000210ff7812 */ /* 0x000fe2000788c0ff */
[----:B------:R1:W-:Y:S01]  /*ad80*/  STL.64 [R1+0x1b0], R14 ;  /* 0x0001b00e01007387 */ /* 0x0003e20000100a00 */
[----:B0-----:R-:W-:-:S03]  /*ad90*/  HFMA2.MMA R17, -RZ, RZ, 0, 0 ;  /* 0x00000000ff117435 */ /* 0x001fc600000001ff */
[----:B------:R-:W4:Y:S04]  /*ada0*/  LDL.LU.64 R54, [R1+0x550] ;  /* 0x0005500001367983 */ /* 0x000f280000300a00 */
[----:B-1----:R-:W4:Y:S01]  /*adb0*/  LDL.LU.64 R14, [R1+0x548] ;  /* 0x00054800010e7983 */ /* 0x002f220000300a00 */
[----:B---3--:R-:W-:Y:S02]  /*adc0*/  @!P6 MOV R17, R7 ;  /* 0x000000070011e202 */ /* 0x008fe40000000f00 */
[----:B------:R-:W-:Y:S02]  /*add0*/  @!P6 MOV R58, R6 ;  /* 0x00000006003ae202 */ /* 0x000fe40000000f00 */
[----:B------:R-:W-:Y:S01]  /*ade0*/  LOP3.LUT P6, RZ, R16, 0x1, RZ, 0xc0, !PT ;  /* 0x0000000110ff7812 */ /* 0x000fe200078cc0ff */
[----:B------:R0:W-:Y:S04]  /*adf0*/  STL [R1+0x56c], R17 ;  /* 0x00056c1101007387 */ /* 0x0001e80000100800 */
[----:B0-----:R-:W3:Y:S01]  /*ae00*/  LDL.LU.64 R16, [R1+0x4e0] ;  /* 0x0004e00001107983 */ /* 0x001ee20000300a00 */
[----:B------:R-:W-:-:S03]  /*ae10*/  CS2R R4, SRZ ;  /* 0x0000000000047805 */ /* 0x000fc6000001ff00 */
[----:B------:R-:W-:Y:S04]  /*ae20*/  STL.64 [R1+0x1b8], R12 ;  /* 0x0001b80c01007387 */ /* 0x000fe80000100a00 */
[----:B------:R0:W-:Y:S02]  /*ae30*/  STL.64 [R1+0x3b0], R10 ;  /* 0x0003b00a01007387 */ /* 0x0001e40000100a00 */
[----:B0-----:R-:W-:Y:S02]  /*ae40*/  MOV R10, R56 ;  /* 0x00000038000a7202 */ /* 0x001fe40000000f00 */
[----:B------:R-:W-:Y:S01]  /*ae50*/  MOV R11, R57 ;  /* 0x00000039000b7202 */ /* 0x000fe20000000f00 */
[----:B------:R0:W-:Y:S04]  /*ae60*/  STL [R1+0x574], R59 ;  /* 0x0005743b01007387 */ /* 0x0001e80000100800 */
[----:B0-----:R-:W3:Y:S01]  /*ae70*/  LDL.LU R59, [R1+0x828] ;  /* 0x00082800013b7983 */ /* 0x001ee20000300800 */
[----:B--2---:R-:W-:-:S02]  /*ae80*/  @!P3 MOV R5, R2 ;  /* 0x000000020005b202 */ /* 0x004fc40000000f00 */
[----:B------:R-:W-:-:S03]  /*ae90*/  @!P3 MOV R4, R3 ;  /* 0x000000030004b202 */ /* 0x000fc60000000f00 */
[----:B------:R-:W-:Y:S04]  /*aea0*/  STL [R1+0x558], R5 ;  /* 0x0005580501007387 */ /* 0x000fe80000100800 */
[----:B------:R0:W-:Y:S02]  /*aeb0*/  STL [R1+0x55c], R4 ;  /* 0x00055c0401007387 */ /* 0x0001e40000100800 */
[----:B0-----:R-:W-:-:S06]  /*aec0*/  CS2R R4, SRZ ;  /* 0x0000000000047805 */ /* 0x001fcc000001ff00 */
[----:B----4-:R0:W2:Y:S02]  /*aed0*/  @!P4 LDG.E.64 R4, desc[UR10][R14.64] ;  /* 0x0000000a0e04c981 */ /* 0x0100a4000c1e1b00 */
[----:B0-----:R-:W-:-:S06]  /*aee0*/  CS2R R14, SRZ ;  /* 0x00000000000e7805 */ /* 0x001fcc000001ff00 */
[----:B------:R-:W4:Y:S01]  /*aef0*/  @!P4 LDG.E.64 R14, desc[UR10][R54.64] ;  /* 0x0000000a360ec981 */ /* 0x000f22000c1e1b00 */
[----:B---3--:R-:W-:Y:S01]  /*af00*/  MOV R12, R16 ;  /* 0x00000010000c7202 */ /* 0x008fe20000000f00 */
[----:B------:R-:W-:Y:S01]  /*af10*/  HFMA2.MMA R16, -RZ, RZ, 0, 0 ;  /* 0x00000000ff107435 */ /* 0x000fe200000001ff */
[----:B------:R-:W-:Y:S01]  /*af20*/  MOV R13, R17 ;  /* 0x00000011000d7202 */ /* 0x000fe20000000f00 */
[----:B------:R0:W-:Y:S01]  /*af30*/  STL [R1+0x568], R58 ;  /* 0x0005683a01007387 */ /* 0x0001e20000100800 */
[----:B------:R-:W-:-:S03]  /*af40*/  MOV R17, RZ ;  /* 0x000000ff00117202 */ /* 0x000fc60000000f00 */
[----:B------:R1:W-:Y:S04]  /*af50*/  STL.64 [R1+0x3b8], R6 ;  /* 0x0003b80601007387 */ /* 0x0003e80000100a00 */
[----:B------:R3:W2:Y:S04]  /*af60*/  @!P6 LDG.E.64 R16, desc[UR10][R10.64] ;  /* 0x0000000a0a10e981 */ /* 0x0006a8000c1e1b00 */
[----:B------:R-:W-:Y:S01]  /*af70*/  STL.64 [R1+0x1c0], R8 ;  /* 0x0001c00801007387 */ /* 0x000fe20000100a00 */
[----:B------:R-:W-:-:S03]  /*af80*/  HFMA2.MMA R56, -RZ, RZ, 0, 0 ;  /* 0x00000000ff387435 */ /* 0x000fc600000001ff */
[----:B------:R-:W5:Y:S01]  /*af90*/  LDL.LU.64 R54, [R1+0x820] ;  /* 0x0008200001367983 */ /* 0x000f620000300a00 */
[----:B---3--:R-:W-:Y:S02]  /*afa0*/  MOV R10, R18 ;  /* 0x00000012000a7202 */ /* 0x008fe40000000f00 */
[----:B------:R-:W-:Y:S02]  /*afb0*/  MOV R11, R19 ;  /* 0x00000013000b7202 */ /* 0x000fe40000000f00 */
[----:B------:R-:W-:-:S06]  /*afc0*/  CS2R R18, SRZ ;  /* 0x0000000000127805 */ /* 0x000fcc000001ff00 */
[----:B------:R-:W3:Y:S01]  /*afd0*/  @!P6 LDG.E.64 R18, desc[UR10][R50.64] ;  /* 0x0000000a3212e981 */ /* 0x000ee2000c1e1b00 */
[----:B0-----:R-:W-:-:S06]  /*afe0*/  HFMA2.MMA R58, -RZ, RZ, 0, 0 ;  /* 0x00000000ff3a7435 */ /* 0x001fcc00000001ff */
[----:B------:R-:W-:Y:S02]  /*aff0*/  @!P3 MOV R58, R8 ;  /* 0x00000008003ab202 */ /* 0x000fe40000000f00 */
[----:B-1----:R-:W-:Y:S01]  /*b000*/  MOV R6, R34 ;  /* 0x0000002200067202 */ /* 0x002fe20000000f00 */
[----:B------:R-:W3:Y:S04]  /*b010*/  LDL.LU.64 R50, [R1+0x810] ;  /* 0x0008100001327983 */ /* 0x000ee80000300a00 */
[----:B------:R0:W-:Y:S02]  /*b020*/  STL [R1+0x560], R58 ;  /* 0x0005603a01007387 */ /* 0x0001e40000100800 */
[----:B0-----:R-:W-:-:S06]  /*b030*/  HFMA2.MMA R58, -RZ, RZ, 0, 0 ;  /* 0x00000000ff3a7435 */ /* 0x001fcc00000001ff */
[----:B------:R-:W-:Y:S01]  /*b040*/  @!P3 MOV R58, R9 ;  /* 0x00000009003ab202 */ /* 0x000fe20000000f00 */
[----:B------:R-:W-:-:S04]  /*b050*/  HFMA2.MMA R34, -RZ, RZ, 0, 0 ;  /* 0x00000000ff227435 */ /* 0x000fc800000001ff */
[----:B------:R0:W-:Y:S02]  /*b060*/  STL [R1+0x564], R58 ;  /* 0x0005643a01007387 */ /* 0x0001e40000100800 */
[----:B0-----:R-:W-:Y:S01]  /*b070*/  HFMA2.MMA R58, -RZ, RZ, 0, 0 ;  /* 0x00000000ff3a7435 */ /* 0x001fe200000001ff */
[----:B------:R-:W-:Y:S02]  /*b080*/  MOV R7, R35 ;  /* 0x0000002300077202 */ /* 0x000fe40000000f00 */
[----:B------:R-:W-:Y:S02]  /*b090*/  MOV R35, R33 ;  /* 0x0000002100237202 */ /* 0x000fe40000000f00 */
[----:B------:R-:W-:Y:S02]  /*b0a0*/  MOV R33, R47 ;  /* 0x0000002f00217202 */ /* 0x000fe40000000f00 */
[----:B------:R-:W-:Y:S02]  /*b0b0*/  MOV R8, R20 ;  /* 0x0000001400087202 */ /* 0x000fe40000000f00 */
[----:B------:R-:W-:-:S02]  /*b0c0*/  MOV R9, R21 ;  /* 0x0000001500097202 */ /* 0x000fc40000000f00 */
[----:B------:R-:W-:Y:S02]  /*b0d0*/  CS2R R20, SRZ ;  /* 0x0000000000147805 */ /* 0x000fe4000001ff00 */
[----:B----4-:R-:W-:-:S05]  /*b0e0*/  @!P4 MOV R58, R15 ;  /* 0x0000000f003ac202 */ /* 0x010fca0000000f00 */
[----:B------:R0:W-:Y:S02]  /*b0f0*/  STL [R1+0x54c], R58 ;  /* 0x00054c3a01007387 */ /* 0x0001e40000100800 */
[----:B0-----:R-:W-:Y:S01]  /*b100*/  HFMA2.MMA R58, -RZ, RZ, 0, 0 ;  /* 0x00000000ff3a7435 */ /* 0x001fe200000001ff */
[----:B--2---:R-:W-:-:S05]  /*b110*/  @!P6 MOV R34, R16 ;  /* 0x000000100022e202 */ /* 0x004fca0000000f00 */
[----:B------:R0:W-:Y:S02]  /*b120*/  STL [R1+0x540], R34 ;  /* 0x0005402201007387 */ /* 0x0001e40000100800 */
[----:B0-----:R-:W-:Y:S02]  /*b130*/  MOV R34, R32 ;  /* 0x0000002000227202 */ /* 0x001fe40000000f00 */
[----:B------:R-:W-:Y:S02]  /*b140*/  MOV R32, R46 ;  /* 0x0000002e00207202 */ /* 0x000fe40000000f00 */
[----:B------:R-:W-:Y:S02]  /*b150*/  CS2R R46, SRZ ;  /* 0x00000000002e7805 */ /* 0x000fe4000001ff00 */
[----:B---3--:R-:W-:Y:S02]  /*b160*/  @!P6 MOV R58, R19 ;  /* 0x00000013003ae202 */ /* 0x008fe40000000f00 */
[----:B------:R-:W-:-:S02]  /*b170*/  @!P6 MOV R46, R17 ;  /* 0x00000011002ee202 */ /* 0x000fc40000000f00 */
[----:B------:R-:W-:Y:S02]  /*b180*/  @!P6 MOV R47, R18 ;  /* 0x00000012002fe202 */ /* 0x000fe40000000f00 */
[----:B------:R-:W-:-:S13]  /*b190*/  LOP3.LUT P6, RZ, R59, 0x8000000, RZ, 0xc0, !PT ;  /* 0x080000003bff7812 */ /* 0x000fda00078cc0ff */
[----:B------:R0:W2:Y:S02]  /*b1a0*/  @!P6 LDG.E.64 R20, desc[UR10][R6.64] ;  /* 0x0000000a0614e981 */ /* 0x0000a4000c1e1b00 */
[----:B0-----:R-:W-:Y:S02]  /*b1b0*/  MOV R6, R22 ;  /* 0x0000001600067202 */ /* 0x001fe40000000f00 */
[----:B------:R-:W-:Y:S02]  /*b1c0*/  MOV R7, R23 ;  /* 0x0000001700077202 */ /* 0x000fe40000000f00 */
[----:B------:R-:W-:-:S06]  /*b1d0*/  CS2R R22, SRZ ;  /* 0x0000000000167805 */ /* 0x000fcc000001ff00 */
[----:B------:R-:W3:Y:S04]  /*b1e0*/  @!P6 LDG.E.64 R22, desc[UR10][R48.64] ;  /* 0x0000000a3016e981 */ /* 0x000ee8000c1e1b00 */
[----:B------:R0:W-:Y:S04]  /*b1f0*/  STL [R1+0x544], R46 ;  /* 0x0005442e01007387 */ /* 0x0001e80000100800 */
[----:B------:R1:W-:Y:S01]  /*b200*/  STL [R1+0x538], R47 ;  /* 0x0005382f01007387 */ /* 0x0003e20000100800 */
[----:B------:R-:W-:-:S03]  /*b210*/  @!P4 MOV R56, R4 ;  /* 0x000000040038c202 */ /* 0x000fc60000000f00 */
[----:B------:R4:W-:Y:S04]  /*b220*/  STL [R1+0x53c], R58 ;  /* 0x00053c3a01007387 */ /* 0x0009e80000100800 */
[----:B0-----:R-:W3:Y:S04]  /*b230*/  LDL.LU R46, [R1+0x80c] ;  /* 0x00080c00012e7983 */ /* 0x001ee80000300800 */
[----:B-1----:R-:W3:Y:S01]  /*b240*/  LDL.LU R47, [R1+0x808] ;  /* 0x00080800012f7983 */ /* 0x002ee20000300800 */
[----:B----4-:R-:W-:-:S03]  /*b250*/  HFMA2.MMA R58, -RZ, RZ, 0, 0 ;  /* 0x00000000ff3a7435 */ /* 0x010fc600000001ff */
[----:B------:R0:W-:Y:S04]  /*b260*/  STL [R1+0x550], R56 ;  /* 0x0005503801007387 */ /* 0x0001e80000100800 */
[----:B------:R-:W5:Y:S01]  /*b270*/  LDL.LU.64 R48, [R1+0x800] ;  /* 0x0008000001307983 */ /* 0x000f620000300a00 */
[----:B0-----:R-:W-:Y:S02]  /*b280*/  CS2R R56, SRZ ;  /* 0x0000000000387805 */ /* 0x001fe4000001ff00 */
[----:B------:R-:W-:Y:S02]  /*b290*/  @!P4 MOV R56, R5 ;  /* 0x000000050038c202 */ /* 0x000fe40000000f00 */
[----:B------:R-:W-:-:S03]  /*b2a0*/  @!P4 MOV R57, R14 ;  /* 0x0000000e0039c202 */ /* 0x000fc60000000f00 */
[----:B------:R0:W-:Y:S04]  /*b2b0*/  STL [R1+0x554], R56 ;  /* 0x0005543801007387 */ /* 0x0001e80000100800 */
[----:B------:R1:W-:Y:S04]  /*b2c0*/  STL [R1+0x548], R57 ;  /* 0x0005483901007387 */ /* 0x0003e80000100800 */
[----:B0-----:R-:W5:Y:S04]  /*b2d0*/  LDL.LU R56, [R1+0x81c] ;  /* 0x00081c0001387983 */ /* 0x001f680000300800 */
[----:B-1----:R-:W5:Y:S04]  /*b2e0*/  LDL.LU R57, [R1+0x818] ;  /* 0x0008180001397983 */ /* 0x002f680000300800 */
[----:B------:R0:W-:Y:S02]  /*b2f0*/  STL.64 [R1+0x3c0], R2 ;  /* 0x0003c00201007387 */ /* 0x0001e40000100a00 */
[----:B0-----:R-:W-:-:S02]  /*b300*/  CS2R R2, SRZ ;  /* 0x0000000000027805 */ /* 0x001fc4000001ff00 */
[----:B------:R-:W-:Y:S01]  /*b310*/  LOP3.LUT P4, RZ, R59, 0x10000000, RZ, 0xc0, !PT ;  /* 0x100000003bff7812 */ /* 0x000fe2000788c0ff */
[----:B------:R0:W-:Y:S02]  /*b320*/  STL.64 [R1+0x1c8], R4 ;  /* 0x0001c80401007387 */ /* 0x0001e40000100a00 */
[----:B0-----:R-:W-:-:S10]  /*b330*/  CS2R R4, SRZ ;  /* 0x0000000000047805 */ /* 0x001fd4000001ff00 */
[----:B------:R0:W5:Y:S02]  /*b340*/  @!P4 LDG.E.64 R4, desc[UR10][R26.64] ;  /* 0x0000000a1a04c981 */ /* 0x000164000c1e1b00 */
[----:B0-----:R-:W-:Y:S02]  /*b350*/  CS2R R26, SRZ ;  /* 0x00000000001a7805 */ /* 0x001fe4000001ff00 */
[----:B------:R-:W-:-:S04]  /*b360*/  LOP3.LUT P3, RZ, R59, 0x20000000, RZ, 0xc0, !PT ;  /* 0x200000003bff7812 */ /* 0x000fc8000786c0ff */
[----:B------:R0:W4:Y:S02]  /*b370*/  @!P4 LDG.E.64 R26, desc[UR10][R6.64] ;  /* 0x0000000a061ac981 */ /* 0x000124000c1e1b00 */
[----:B0-----:R-:W-:-:S07]  /*b380*/  CS2R R6, SRZ ;  /* 0x0000000000067805 */ /* 0x001fce000001ff00 */
[----:B------:R0:W5:Y:S02]  /*b390*/  @!P3 LDG.E.64 R6, desc[UR10][R28.64] ;  /* 0x0000000a1c06b981 */ /* 0x000164000c1e1b00 */
[----:B0-----:R-:W-:-:S06]  /*b3a0*/  CS2R R28, SRZ ;  /* 0x00000000001c7805 */ /* 0x001fcc000001ff00 */
[----:B------:R-:W4:Y:S01]  /*b3b0*/  @!P3 LDG.E.64 R28, desc[UR10][R12.64] ;  /* 0x0000000a0c1cb981 */ /* 0x000f22000c1e1b00 */
[----:B--2---:R-:W-:-:S05]  /*b3c0*/  @!P6 MOV R58, R20 ;  /* 0x00000014003ae202 */ /* 0x004fca0000000f00 */
[----:B------:R0:W-:Y:S02]  /*b3d0*/  STL [R1+0x528], R58 ;  /* 0x0005283a01007387 */ /* 0x0001e40000100800 */
[----:B0-----:R-:W-:Y:S01]  /*b3e0*/  HFMA2.MMA R58, -RZ, RZ, 0, 0 ;  /* 0x00000000ff3a7435 */ /* 0x001fe200000001ff */
[----:B---3--:R-:W-:-:S05]  /*b3f0*/  @!P6 MOV R3, R22 ;  /* 0x000000160003e202 */ /* 0x008fca0000000f00 */
[----:B------:R-:W-:Y:S02]  /*b400*/  @!P6 MOV R58, R21 ;  /* 0x00000015003ae202 */ /* 0x000fe40000000f00 */
[----:B------:R-:W-:Y:S02]  /*b410*/  @!P6 MOV R2, R23 ;  /* 0x000000170002e202 */ /* 0x000fe40000000f00 */
[----:B------:R-:W-:Y:S01]  /*b420*/  LOP3.LUT P6, RZ, R59, 0x1000000, RZ, 0xc0, !PT ;  /* 0x010000003bff7812 */ /* 0x000fe200078cc0ff */
[----:B------:R-:W-:Y:S04]  /*b430*/  STL [R1+0x520], R3 ;  /* 0x0005200301007387 */ /* 0x000fe80000100800 */
[----:B------:R0:W-:Y:S02]  /*b440*/  STL [R1+0x524], R2 ;  /* 0x0005240201007387 */ /* 0x0001e40000100800 */
[----:B0-----:R-:W-:-:S06]  /*b450*/  CS2R R2, SRZ ;  /* 0x0000000000027805 */ /* 0x001fcc000001ff00 */
[----:B------:R0:W5:Y:S02]  /*b460*/  @!P6 LDG.E.64 R2, desc[UR10][R24.64] ;  /* 0x0000000a1802e981 */ /* 0x000164000c1e1b00 */
[----:B0-----:R-:W-:-:S06]  /*b470*/  CS2R R24, SRZ ;  /* 0x0000000000187805 */ /* 0x001fcc000001ff00 */
[----:B------:R0:W2:Y:S02]  /*b480*/  @!P6 LDG.E.64 R24, desc[UR10][R8.64] ;  /* 0x0000000a0818e981 */ /* 0x0000a4000c1e1b00 */
[----:B0-----:R-:W-:-:S06]  /*b490*/  CS2R R8, SRZ ;  /* 0x0000000000087805 */ /* 0x001fcc000001ff00 */
[----:B------:R0:W5:Y:S02]  /*b4a0*/  @!P2 LDG.E.64 R8, desc[UR10][R30.64] ;  /* 0x0000000a1e08a981 */ /* 0x000164000c1e1b00 */
[----:B0-----:R-:W-:-:S06]  /*b4b0*/  CS2R R30, SRZ ;  /* 0x00000000001e7805 */ /* 0x001fcc000001ff00 */
[----:B------:R0:W3:Y:S02]  /*b4c0*/  @!P2 LDG.E.64 R30, desc[UR10][R10.64] ;  /* 0x0000000a0a1ea981 */ /* 0x0000e4000c1e1b00 */
[----:B0-----:R-:W-:-:S06]  /*b4d0*/  CS2R R10, SRZ ;  /* 0x00000000000a7805 */ /* 0x001fcc000001ff00 */
[----:B------:R0:W5:Y:S02]  /*b4e0*/  @!P1 LDG.E.64 R10, desc[UR10][R32.64] ;  /* 0x0000000a200a9981 */ /* 0x000164000c1e1b00 */
[----:B0-----:R-:W-:-:S06]  /*b4f0*/  CS2R R32, SRZ ;  /* 0x0000000000207805 */ /* 0x001fcc000001ff00 */
[----:B------:R0:W3:Y:S02]  /*b500*/  @!P1 LDG.E.64 R32, desc[UR10][R34.64] ;  /* 0x0000000a22209981 */ /* 0x0000e4000c1e1b00 */
[----:B0-----:R-:W-:-:S06]  /*b510*/  CS2R R34, SRZ ;  /* 0x0000000000227805 */ /* 0x001fcc000001ff00 */
[----:B------:R-:W3:Y:S01]  /*b520*/  @!P0 LDG.E.64 R34, desc[UR10][R50.64] ;  /* 0x0000000a32228981 */ /* 0x000ee2000c1e1b00 */
[----:B------:R-:W-:-:S03]  /*b530*/  CS2R R12, SRZ ;  /* 0x00000000000c7805 */ /* 0x000fc6000001ff00 */
[----:B------:R0:W-:Y:S04]  /*b540*/  STL [R1+0x52c], R58 ;  /* 0x00052c3a01007387 */ /* 0x0001e80000100800 */
[----:B------:R1:W5:Y:S04]  /*b550*/  @!P0 LDG.E.64 R12, desc[UR10][R46.64] ;  /* 0x0000000a2e0c8981 */ /* 0x000368000c1e1b00 */
[----:B------:R1:W5:Y:S04]  /*b560*/  LDL.LU.64 R50, [R1+0x7e8] ;  /* 0x0007e80001327983 */ /* 0x0003680000300a00 */
[----:B0-----:R1:W5:Y:S04]  /*b570*/  LDL.LU R58, [R1+0x7f8] ;  /* 0x0007f800013a7983 */ /* 0x0013680000300800 */
[----:B------:R1:W5:Y:S04]  /*b580*/  LDL.LU.64 R46, [R1+0x7f0] ;  /* 0x0007f000012e7983 */ /* 0x0003680000300a00 */
[----:B------:R0:W-:Y:S02]  /*b590*/  STL.64 [R1+0x3c8], R14 ;  /* 0x0003c80e01007387 */ /* 0x0001e40000100a00 */
[----:B0-----:R-:W-:-:S02]  /*b5a0*/  CS2R R14, SRZ ;  /* 0x00000000000e7805 */ /* 0x001fc4000001ff00 */
[----:B------:R-:W-:Y:S04]  /*b5b0*/  STL.64 [R1+0x3d0], R18 ;  /* 0x0003d01201007387 */ /* 0x000fe80000100a00 */
[----:B------:R-:W-:Y:S04]  /*b5c0*/  STL.64 [R1+0x1d8], R20 ;  /* 0x0001d81401007387 */ /* 0x000fe80000100a00 */
[----:B------:R-:W-:Y:S04]  /*b5d0*/  STL.64 [R1+0x3d8], R22 ;  /* 0x0003d81601007387 */ /* 0x000fe80000100a00 */
[----:B----4-:R-:W-:Y:S04]  /*b5e0*/  STL.64 [R1+0x3e8], R26 ;  /* 0x0003e81a01007387 */ /* 0x010fe80000100a00 */
[----:B------:R-:W-:Y:S01]  /*b5f0*/  STL.64 [R1+0x3f0], R28 ;  /* 0x0003f01c01007387 */ /* 0x000fe20000100a00 */
[----:B------:R-:W-:Y:S01]  /*b600*/  UMOV UR13, 0x3f800000 ;  /* 0x3f800000000d7882 */ /* 0x000fe20000000000 */
[----:B------:R-:W-:Y:S01]  /*b610*/  @UP0 UMOV UR13, UR7 ;  /* 0x00000007000d0c82 */ /* 0x000fe20008000000 */
[----:B------:R-:W-:Y:S01]  /*b620*/  BSSY B0, `(.L_x_2688) ;  /* 0x000003a000007945 */ /* 0x000fe20003800000 */
[----:B------:R0:W-:Y:S02]  /*b630*/  STL.64 [R1+0x1d0], R16 ;  /* 0x0001d01001007387 */ /* 0x0001e40000100a00 */
[----:B0-----:R-:W-:Y:S01]  /*b640*/  HFMA2.MMA R16, -RZ, RZ, 0, 0 ;  /* 0x00000000ff107435 */ /* 0x001fe200000001ff */
[----:B------:R-:W-:-:S02]  /*b650*/  MOV R17, RZ ;  /* 0x000000ff00117202 */ /* 0x000fc40000000f00 */
[----:B--2---:R-:W-:-:S05]  /*b660*/  @!P6 MOV R14, R25 ;  /* 0x00000019000ee202 */ /* 0x004fca0000000f00 */
        /* <DEDUP_REMOVED lines=14> */
[----:B---3--:R-:W-:-:S05]  /*b750*/  @!P2 MOV R14, R30 ;  /* 0x0000001e000ea202 */ /* 0x008fca0000000f00 */
        /* <DEDUP_REMOVED lines=9> */
[----:B------:R0:W-:Y:S04]  /*b7f0*/  STL [R1+0x4ac], R14 ;  /* 0x0004ac0e01007387 */ /* 0x0001e80000100800 */
[----:B------:R-:W-:Y:S01]  /*b800*/  STL.64 [R1+0x3e0], R24 ;  /* 0x0003e01801007387 */ /* 0x000fe20000100a00 */
[----:B0-----:R-:W-:-:S03]  /*b810*/  HFMA2.MMA R14, -RZ, RZ, 0, 0 ;  /* 0x00000000ff0e7435 */ /* 0x001fc600000001ff */
[----:B------:R-:W-:Y:S04]  /*b820*/  STL.64 [R1+0x3f8], R30 ;  /* 0x0003f81e01007387 */ /* 0x000fe80000100a00 */
[----:B------:R-:W-:Y:S01]  /*b830*/  STL.64 [R1+0x400], R32 ;  /* 0x0004002001007387 */ /* 0x000fe20000100a00 */
[----:B------:R-:W-:-:S03]  /*b840*/  @!P0 MOV R14, R34 ;  /* 0x00000022000e8202 */ /* 0x000fc60000000f00 */
[----:B------:R-:W-:Y:S04]  /*b850*/  STL.64 [R1+0x408], R34 ;  /* 0x0004082201007387 */ /* 0x000fe80000100a00 */
[----:B------:R0:W-:Y:S01]  /*b860*/  STL [R1+0x490], R14 ;  /* 0x0004900e01007387 */ /* 0x0001e20000100800 */
[----:B------:R-:W-:Y:S01]  /*b870*/  @!P6 MOV R15, R24 ;  /* 0x00000018000fe202 */ /* 0x000fe20000000f00 */
[----:B0-----:R-:W-:-:S04]  /*b880*/  HFMA2.MMA R14, -RZ, RZ, 0, 0 ;  /* 0x00000000ff0e7435 */ /* 0x001fc800000001ff */
[----:B------:R-:W-:Y:S02]  /*b890*/  STL [R1+0x4a8], R15 ;  /* 0x0004a80f01007387 */ /* 0x000fe40000100800 */
[----:B------:R-:W-:-:S05]  /*b8a0*/  @!P0 MOV R14, R35 ;  /* 0x00000023000e8202 */ /* 0x000fca0000000f00 */
[----:B------:R0:W-:Y:S02]  /*b8b0*/  STL [R1+0x488], R14 ;  /* 0x0004880e01007387 */ /* 0x0001e40000100800 */
[----:B0-----:R-:W-:Y:S01]  /*b8c0*/  CS2R R14, SRZ ;  /* 0x00000000000e7805 */ /* 0x001fe2000001ff00 */
[----:B-1----:R-:W-:Y:S06]  /*b8d0*/  @P5 BRA `(.L_x_2689) ;  /* 0x0000000000385947 */ /* 0x002fec0003800000 */
[----:B------:R-:W-:Y:S01]  /*b8e0*/  ISETP.NE.AND P6, PT, RZ, UR15, PT ;  /* 0x0000000fff007c0c */ /* 0x000fe2000bfc5270 */
[----:B------:R-:W-:Y:S01]  /*b8f0*/  ULDC.64 UR8, c[0x0][0x238] ;  /* 0x00008e0000087ab9 */ /* 0x000fe20000000a00 */
[----:B------:R-:W-:Y:S02]  /*b900*/  LOP3.LUT R59, R59, 0xf7ffffff, RZ, 0xc0, !PT ;  /* 0xf7ffffff3b3b7812 */ /* 0x000fe400078ec0ff */
[C---:B-----5:R-:W-:Y:S02]  /*b910*/  SHF.L.U64.HI R18, R50.reuse, 0x2, R51 ;  /* 0x0000000232127819 */ /* 0x060fe40000010233 */
        /* <DEDUP_REMOVED lines=10> */
.L_x_2689:
[----:B------:R-:W-:Y:S05]  /*b9c0*/  BSYNC B0 ;  /* 0x0000000000007941 */ /* 0x000fea0003800000 */
.L_x_2688:
[----:B------:R-:W2:Y:S04]  /*b9d0*/  LDL.LU R18, [R1+0x624] ;  /* 0x0006240001127983 */ /* 0x000ea80000300800 */
[----:B------:R-:W3:Y:S01]  /*b9e0*/  LDL.LU R19, [R1+0x620] ;  /* 0x0006200001137983 */ /* 0x000ee20000300800 */
[----:B------:R-:W-:Y:S01]  /*b9f0*/  LOP3.LUT P6, RZ, R59, 0x1000000, RZ, 0xc0, !PT ;  /* 0x010000003bff7812 */ /* 0x000fe200078cc0ff */
[----:B------:R-:W-:Y:S01]  /*ba00*/  HFMA2.MMA R20, -RZ, RZ, 0, 0 ;  /* 0x00000000ff147435 */ /* 0x000fe200000001ff */
[----:B------:R-:W-:Y:S01]  /*ba10*/  ULDC.U8 UR15, c[0x0][0x2a4] ;  /* 0x0000a900000f7ab9 */ /* 0x000fe20000000000 */
[----:B-----5:R0:W-:Y:S04]  /*ba20*/  STL.64 [R1+0x1e0], R2 ;  /* 0x0001e00201007387 */ /* 0x0201e80000100a00 */
[----:B------:R-:W-:Y:S04]  /*ba30*/  STL.64 [R1+0x1e8], R4 ;  /* 0x0001e80401007387 */ /* 0x000fe80000100a00 */
[----:B------:R-:W-:Y:S02]  /*ba40*/  STL.64 [R1+0x1f8], R8 ;  /* 0x0001f80801007387 */ /* 0x000fe40000100a00 */
[----:B------:R-:W-:Y:S01]  /*ba50*/  @!P6 MOV R20, R2 ;  /* 0x000000020014e202 */ /* 0x000fe20000000f00 */
[----:B0-----:R-:W-:Y:S01]  /*ba60*/  HFMA2.MMA R2, -RZ, RZ, 0, 0 ;  /* 0x00000000ff027435 */ /* 0x001fe200000001ff */
[----:B------:R-:W-:Y:S04]  /*ba70*/  STL.64 [R1+0x200], R10 ;  /* 0x0002000a01007387 */ /* 0x000fe80000100a00 */
[----:B------:R0:W-:Y:S01]  /*ba80*/  STL [R1+0x4d4], R20 ;  /* 0x0004d41401007387 */ /* 0x0001e20000100800 */
[----:B------:R-:W-:-:S03]  /*ba90*/  @!P4 MOV R2, R4 ;  /* 0x000000040002c202 */ /* 0x000fc60000000f00 */
[----:B------:R-:W-:Y:S04]  /*baa0*/  STL.64 [R1+0x208], R12 ;  /* 0x0002080c01007387 */ /* 0x000fe80000100a00 */
[----:B------:R1:W-:Y:S01]  /*bab0*/  STL [R1+0x4e4], R2 ;  /* 0x0004e40201007387 */ /* 0x0003e20000100800 */
[----:B0-----:R-:W-:-:S03]  /*bac0*/  HFMA2.MMA R20, -RZ, RZ, 0, 0 ;  /* 0x00000000ff147435 */ /* 0x001fc600000001ff */
[----:B------:R-:W-:Y:S03]  /*bad0*/  STL.64 [R1+0x1f0], R6 ;  /* 0x0001f00601007387 */ /* 0x000fe60000100a00 */
[----:B------:R-:W-:Y:S01]  /*bae0*/  @!P6 MOV R20, R3 ;  /* 0x000000030014e202 */ /* 0x000fe20000000f00 */
[----:B-1----:R-:W-:-:S04]  /*baf0*/  HFMA2.MMA R2, -RZ, RZ, 0, 0 ;  /* 0x00000000ff027435 */ /* 0x002fc800000001ff */
[----:B------:R-:W-:Y:S02]  /*bb00*/  STL [R1+0x4d0], R20 ;  /* 0x0004d01401007387 */ /* 0x000fe40000100800 */
        /* <DEDUP_REMOVED lines=25> */
[----:B------:R-:W-:-:S03]  /*bca0*/  ISETP.NE.AND P0, PT, RZ, UR15, PT ;  /* 0x0000000fff007c0c */ /* 0x000fc6000bf05270 */
[----:B------:R3:W-:Y:S01]  /*bcb0*/  STL [R1+0x510], R2 ;  /* 0x0005100201007387 */ /* 0x0007e20000100800 */
[----:B--2---:R-:W-:Y:S01]  /*bcc0*/  FADD.FTZ R7, R18, -UR16 ;  /* 0x8000001012077e21 */ /* 0x004fe20008010000 */
[----:B---3--:R-:W-:-:S03]  /*bcd0*/  FADD.FTZ R2, R19, -UR16 ;  /* 0x8000001013027e21 */ /* 0x008fc60008010000 */
[----:B------:R-:W-:Y:S01]  /*bce0*/  FMUL.FTZ R7, R7, UR13 ;  /* 0x0000000d07077c20 */ /* 0x000fe20008410000 */
[----:B------:R-:W-:-:S04]  /*bcf0*/  FMUL.FTZ R2, R2, UR13 ;  /* 0x0000000d02027c20 */ /* 0x000fc80008410000 */
        /* <DEDUP_REMOVED lines=19> */
.L_x_2690:
[----:B------:R-:W2:Y:S04]  /*be30*/  LDL.LU R6, [R1+0x650] ;  /* 0x0006500001067983 */ /* 0x000ea80000300800 */
[----:B------:R-:W3:Y:S04]  /*be40*/  LDL.LU R4, [R1+0x654] ;  /* 0x0006540001047983 */ /* 0x000ee80000300800 */
[----:B------:R0:W5:Y:S04]  /*be50*/  LDL R10, [R1+0x46c] ;  /* 0x00046c00010a7983 */ /* 0x0001680000100800 */
[----:B------:R0:W5:Y:S01]  /*be60*/  LDL R13, [R1+0x468] ;  /* 0x00046800010d7983 */ /* 0x0001620000100800 */
[----:B------:R-:W-:Y:S01]  /*be70*/  FMUL.FTZ R5, R16, R57 ;  /* 0x0000003910057220 */ /* 0x000fe20000410000 */
[----:B------:R-:W-:-:S03]  /*be80*/  FMUL.FTZ R3, R17, R56 ;  /* 0x0000003811037220 */ /* 0x000fc60000410000 */
[C---:B------:R-:W-:Y:S01]  /*be90*/  FFMA.FTZ R5, R2.reuse, R5, RZ ;  /* 0x0000000502057223 */ /* 0x040fe200000100ff */
[----:B------:R-:W-:-:S03]  /*bea0*/  FFMA.FTZ R2, R2, R57, RZ ;  /* 0x0000003902027223 */ /* 0x000fc600000100ff */
[----:B------:R-:W-:Y:S01]  /*beb0*/  FFMA.FTZ R5, R7, R3, R5 ;  /* 0x0000000307057223 */ /* 0x000fe20000010005 */
[----:B--2---:R-:W-:Y:S01]  /*bec0*/  FADD.FTZ R6, R6, -UR16 ;  /* 0x8000001006067e21 */ /* 0x004fe20008010000 */
[----:B---3--:R-:W-:-:S03]  /*bed0*/  FADD.FTZ R3, R4, -UR16 ;  /* 0x8000001004037e21 */ /* 0x008fc60008010000 */
[----:B------:R-:W-:Y:S01]  /*bee0*/  FMUL.FTZ R6, R6, UR13 ;  /* 0x0000000d06067c20 */ /* 0x000fe20008410000 */
[----:B------:R-:W-:Y:S01]  /*bef0*/  FMUL.FTZ R3, R3, UR13 ;  /* 0x0000000d03037c20 */ /* 0x000fe20008410000 */
[----:B0-----:R-:W-:Y:S06]  /*bf00*/  @!P0 BRA `(.L_x_2691) ;  /* 0x0000000000508947 */ /* 0x001fec0003800000 */
[----:B------:R-:W-:-:S04]  /*bf10*/  FFMA.FTZ R4, R6, R16, R14 ;  /* 0x0000001006047223 */ /* 0x000fc8000001000e */
[----:B------:R-:W-:-:S06]  /*bf20*/  FMUL.FTZ R8, R4, -1.4426950216293334961 ;  /* 0xbfb8aa3b04087820 */ /* 0x000fcc0000410000 */
[----:B------:R-:W0:Y:S02]  /*bf30*/  MUFU.EX2 R8, R8 ;  /* 0x0000000800087308 */ /* 0x000e240000000800 */
[----:B0-----:R-:W-:-:S06]  /*bf40*/  FADD.FTZ R8, R8, 1 ;  /* 0x3f80000008087421 */ /* 0x001fcc0000010000 */
[----:B------:R-:W0:Y:S02]  /*bf50*/  MUFU.RCP R8, R8 ;  /* 0x0000000800087308 */ /* 0x000e240000001000 */
[----:B0----5:R-:W-:Y:S01]  /*bf60*/  FMUL.FTZ R9, R10, R8 ;  /* 0x000000080a097220 */ /* 0x021fe20000410000 */
[----:B------:R-:W-:-:S04]  /*bf70*/  FADD.FTZ R8, -R8, 1 ;  /* 0x3f80000008087421 */ /* 0x000fc80000010100 */
[----:B------:R-:W-:Y:S01]  /*bf80*/  FFMA.FTZ R8, R4, R8, 1 ;  /* 0x3f80000004087423 */ /* 0x000fe20000010008 */
[----:B------:R-:W-:-:S03]  /*bf90*/  FFMA.FTZ R4, R3, R17, R15 ;  /* 0x0000001103047223 */ /* 0x000fc6000001000f */
[----:B------:R-:W-:Y:S01]  /*bfa0*/  FMUL.FTZ R10, R9, R8 ;  /* 0x00000008090a7220 */ /* 0x000fe20000410000 */
[----:B------:R-:W-:-:S04]  /*bfb0*/  FMUL.FTZ R8, R4, -1.4426950216293334961 ;  /* 0xbfb8aa3b04087820 */ /* 0x000fc80000410000 */
[----:B------:R0:W-:Y:S02]  /*bfc0*/  STL [R1+0x46c], R10 ;  /* 0x00046c0a01007387 */ /* 0x0001e40000100800 */
[----:B------:R-:W1:Y:S02]  /*bfd0*/  MUFU.EX2 R8, R8 ;  /* 0x0000000800087308 */ /* 0x000e640000000800 */
[----:B-1----:R-:W-:-:S06]  /*bfe0*/  FADD.FTZ R8, R8, 1 ;  /* 0x3f80000008087421 */ /* 0x002fcc0000010000 */
[----:B------:R-:W1:Y:S02]  /*bff0*/  MUFU.RCP R8, R8 ;  /* 0x0000000800087308 */ /* 0x000e640000001000 */
[----:B-1----:R-:W-:Y:S01]  /*c000*/  FMUL.FTZ R9, R13, R8 ;  /* 0x000000080d097220 */ /* 0x002fe20000410000 */
[----:B------:R-:W-:-:S04]  /*c010*/  FADD.FTZ R8, -R8, 1 ;  /* 0x3f80000008087421 */ /* 0x000fc80000010100 */
[----:B------:R-:W-:-:S04]  /*c020*/  FFMA.FTZ R8, R4, R8, 1 ;  /* 0x3f80000004087423 */ /* 0x000fc80000010008 */
[----:B------:R-:W-:-:S05]  /*c030*/  FMUL.FTZ R13, R9, R8 ;  /* 0x00000008090d7220 */ /* 0x000fca0000410000 */
[----:B------:R0:W-:Y:S02]  /*c040*/  STL [R1+0x468], R13 ;  /* 0x0004680d01007387 */ /* 0x0001e40000100800 */
.L_x_2691:
[----:B------:R-:W2:Y:S04]  /*c050*/  LDL.LU R12, [R1+0x6a0] ;  /* 0x0006a000010c7983 */ /* 0x000ea80000300800 */
[----:B------:R-:W3:Y:S04]  /*c060*/  LDL.LU R11, [R1+0x6a4] ;  /* 0x0006a400010b7983 */ /* 0x000ee80000300800 */
[----:B------:R1:W5:Y:S04]  /*c070*/  LDL R21, [R1+0x470] ;  /* 0x0004700001157983 */ /* 0x0003680000100800 */
[----:B------:R1:W5:Y:S02]  /*c080*/  LDL R18, [R1+0x478] ;  /* 0x0004780001127983 */ /* 0x0003640000100800 */
[-C--:B-----5:R-:W-:Y:S01]  /*c090*/  FMUL.FTZ R4, R16, R10.reuse ;  /* 0x0000000a10047220 */ /* 0x0a0fe20000410000 */
[C---:B------:R-:W-:Y:S01]  /*c0a0*/  FFMA.FTZ R2, R6.reuse, R10, R2 ;  /* 0x0000000a06027223 */ /* 0x040fe20000010002 */
[----:B------:R-:W-:Y:S01]  /*c0b0*/  FFMA.FTZ R8, R7, R56, RZ ;  /* 0x0000003807087223 */ /* 0x000fe200000100ff */
[----:B------:R-:W-:Y:S01]  /*c0c0*/  FMUL.FTZ R9, R17, R13 ;  /* 0x0000000d11097220 */ /* 0x000fe20000410000 */
[----:B------:R-:W-:Y:S01]  /*c0d0*/  FFMA.FTZ R5, R6, R4, R5 ;  /* 0x0000000406057223 */ /* 0x000fe20000010005 */
[----:B------:R-:W-:Y:S01]  /*c0e0*/  FADD.FTZ R6, RZ, R57 ;  /* 0x00000039ff067221 */ /* 0x000fe20000010000 */
[----:B------:R-:W-:Y:S01]  /*c0f0*/  FFMA.FTZ R57, R16, R57, RZ ;  /* 0x0000003910397223 */ /* 0x000fe200000100ff */
[C---:B------:R-:W-:Y:S01]  /*c100*/  FFMA.FTZ R8, R3.reuse, R13, R8 ;  /* 0x0000000d03087223 */ /* 0x040fe20000010008 */
[----:B------:R-:W-:Y:S01]  /*c110*/  FFMA.FTZ R5, R3, R9, R5 ;  /* 0x0000000903057223 */ /* 0x000fe20000010005 */
[----:B------:R-:W-:Y:S01]  /*c120*/  FADD.FTZ R6, R6, R10 ;  /* 0x0000000a06067221 */ /* 0x000fe20000010000 */
[----:B------:R-:W-:Y:S01]  /*c130*/  FFMA.FTZ R7, R17, R56, R57 ;  /* 0x0000003811077223 */ /* 0x000fe20000010039 */
[----:B0-----:R-:W-:-:S03]  /*c140*/  FADD.FTZ R10, RZ, R56 ;  /* 0x00000038ff0a7221 */ /* 0x001fc60000010000 */
[----:B------:R-:W-:Y:S01]  /*c150*/  FADD.FTZ R7, R7, R4 ;  /* 0x0000000407077221 */ /* 0x000fe20000010000 */
[----:B------:R-:W-:Y:S01]  /*c160*/  FADD.FTZ R10, R10, R13 ;  /* 0x0000000d0a0a7221 */ /* 0x000fe20000010000 */
[----:B--2---:R-:W-:Y:S01]  /*c170*/  FADD.FTZ R4, R12, -UR16 ;  /* 0x800000100c047e21 */ /* 0x004fe20008010000 */
[----:B---3--:R-:W-:-:S03]  /*c180*/  FADD.FTZ R3, R11, -UR16 ;  /* 0x800000100b037e21 */ /* 0x008fc60008010000 */
[----:B------:R-:W-:Y:S01]  /*c190*/  FMUL.FTZ R4, R4, UR13 ;  /* 0x0000000d04047c20 */ /* 0x000fe20008410000 */
[----:B------:R-:W-:Y:S01]  /*c1a0*/  FMUL.FTZ R3, R3, UR13 ;  /* 0x0000000d03037c20 */ /* 0x000fe20008410000 */
[----:B-1----:R-:W-:Y:S06]  /*c1b0*/  @!P0 BRA `(.L_x_2692) ;  /* 0x0000000000508947 */ /* 0x002fec0003800000 */
        /* <DEDUP_REMOVED lines=10> */
[----:B------:R-:W-:Y:S01]  /*c260*/  FMUL.FTZ R11, R12, -1.4426950216293334961 ;  /* 0xbfb8aa3b0c0b7820 */ /* 0x000fe20000410000 */
[----:B------:R0:W-:Y:S05]  /*c270*/  STL [R1+0x470], R21 ;  /* 0x0004701501007387 */ /* 0x0001ea0000100800 */
        /* <DEDUP_REMOVED lines=8> */
.L_x_2692:
[----:B------:R-:W2:Y:S04]  /*c300*/  LDL.LU R13, [R1+0x6d8] ;  /* 0x0006d800010d7983 */ /* 0x000ea80000300800 */
[----:B------:R-:W3:Y:S04]  /*c310*/  LDL.LU R12, [R1+0x6dc] ;  /* 0x0006dc00010c7983 */ /* 0x000ee80000300800 */
[----:B------:R1:W5:Y:S04]  /*c320*/  LDL R20, [R1+0x480] ;  /* 0x0004800001147983 */ /* 0x0003680000100800 */
[----:B------:R1:W5:Y:S01]  /*c330*/  LDL R19, [R1+0x47c] ;  /* 0x00047c0001137983 */ /* 0x0003620000100800 */
[-C--:B------:R-:W-:Y:S01]  /*c340*/  FMUL.FTZ R11, R16, R21.reuse ;  /* 0x00000015100b7220 */ /* 0x080fe20000410000 */
[C---:B------:R-:W-:Y:S01]  /*c350*/  FFMA.FTZ R2, R4.reuse, R21, R2 ;  /* 0x0000001504027223 */ /* 0x040fe20000010002 */
[-C--:B------:R-:W-:Y:S01]  /*c360*/  FFMA.FTZ R8, R3, R18.reuse, R8 ;  /* 0x0000001203087223 */ /* 0x080fe20000010008 */
[----:B------:R-:W-:Y:S01]  /*c370*/  FADD.FTZ R7, R9, R7 ;  /* 0x0000000709077221 */ /* 0x000fe20000010000 */
[----:B------:R-:W-:Y:S01]  /*c380*/  FFMA.FTZ R5, R4, R11, R5 ;  /* 0x0000000b04057223 */ /* 0x000fe20000010005 */
[----:B------:R-:W-:Y:S01]  /*c390*/  FMUL.FTZ R4, R17, R18 ;  /* 0x0000001211047220 */ /* 0x000fe20000410000 */
[----:B------:R-:W-:Y:S01]  /*c3a0*/  FADD.FTZ R6, R6, R21 ;  /* 0x0000001506067221 */ /* 0x000fe20000010000 */
[----:B------:R-:W-:Y:S01]  /*c3b0*/  FADD.FTZ R10, R10, R18 ;  /* 0x000000120a0a7221 */ /* 0x000fe20000010000 */
[----:B------:R-:W-:Y:S01]  /*c3c0*/  FADD.FTZ R7, R7, R11 ;  /* 0x0000000b07077221 */ /* 0x000fe20000010000 */
[----:B------:R-:W-:Y:S01]  /*c3d0*/  FFMA.FTZ R3, R3, R4, R5 ;  /* 0x0000000403037223 */ /* 0x000fe20000010005 */
[----:B--2---:R-:W-:Y:S01]  /*c3e0*/  FADD.FTZ R9, R13, -UR16 ;  /* 0x800000100d097e21 */ /* 0x004fe20008010000 */
[----:B---3--:R-:W-:-:S03]  /*c3f0*/  FADD.FTZ R5, R12, -UR16 ;  /* 0x800000100c057e21 */ /* 0x008fc60008010000 */
[----:B------:R-:W-:Y:S01]  /*c400*/  FMUL.FTZ R9, R9, UR13 ;  /* 0x0000000d09097c20 */ /* 0x000fe20008410000 */
[----:B------:R-:W-:Y:S01]  /*c410*/  FMUL.FTZ R5, R5, UR13 ;  /* 0x0000000d05057c20 */ /* 0x000fe20008410000 */
[----:B-1----:R-:W-:Y:S06]  /*c420*/  @!P0 BRA `(.L_x_2693) ;  /* 0x0000000000508947 */ /* 0x002fec0003800000 */
[----:B------:R-:W-:-:S04]  /*c430*/  FFMA.FTZ R12, R9, R16, R14 ;  /* 0x00000010090c7223 */ /* 0x000fc8000001000e */
[----:B------:R-:W-:-:S06]  /*c440*/  FMUL.FTZ R11, R12, -1.4426950216293334961 ;  /* 0xbfb8aa3b0c0b7820 */ /* 0x000fcc0000410000 */
[----:B------:R-:W1:Y:S02]  /*c450*/  MUFU.EX2 R11, R11 ;  /* 0x0000000b000b7308 */ /* 0x000e640000000800 */
[----:B-1----:R-:W-:-:S06]  /*c460*/  FADD.FTZ R11, R11, 1 ;  /* 0x3f8000000b0b7421 */ /* 0x002fcc0000010000 */
[----:B------:R-:W1:Y:S02]  /*c470*/  MUFU.RCP R13, R11 ;  /* 0x0000000b000d7308 */ /* 0x000e640000001000 */
[----:B-1---5:R-:W-:Y:S01]  /*c480*/  FMUL.FTZ R11, R20, R13 ;  /* 0x0000000d140b7220 */ /* 0x022fe20000410000 */
        /* <DEDUP_REMOVED lines=9> */
[----:B--2---:R-:W-:Y:S01]  /*c520*/  FMUL.FTZ R11, R19, R13 ;  /* 0x0000000d130b7220 */ /* 0x004fe20000410000 */
[----:B------:R-:W-:-:S04]  /*c530*/  FADD.FTZ R13, -R13, 1 ;  /* 0x3f8000000d0d7421 */ /* 0x000fc80000010100 */
[----:B------:R-:W-:-:S04]  /*c540*/  FFMA.FTZ R13, R12, R13, 1 ;  /* 0x3f8000000c0d7423 */ /* 0x000fc8000001000d */
[----:B------:R-:W-:-:S05]  /*c550*/  FMUL.FTZ R19, R11, R13 ;  /* 0x0000000d0b137220 */ /* 0x000fca0000410000 */
[----:B------:R1:W-:Y:S02]  /*c560*/  STL [R1+0x47c], R19 ;  /* 0x00047c1301007387 */ /* 0x0003e40000100800 */
.L_x_2693:
[----:B------:R-:W2:Y:S04]  /*c570*/  LDL.LU R13, [R1+0x710] ;  /* 0x00071000010d7983 */ /* 0x000ea80000300800 */
[----:B------:R-:W3:Y:S04]  /*c580*/  LDL.LU R12, [R1+0x714] ;  /* 0x00071400010c7983 */ /* 0x000ee80000300800 */
[----:B0-----:R0:W5:Y:S04]  /*c590*/  LDL R21, [R1+0x474] ;  /* 0x0004740001157983 */ /* 0x0011680000100800 */
[----:B------:R0:W5:Y:S02]  /*c5a0*/  LDL R18, [R1+0x464] ;  /* 0x0004640001127983 */ /* 0x0001640000100800 */
[-C--:B-----5:R-:W-:Y:S01]  /*c5b0*/  FMUL.FTZ R11, R16, R20.reuse ;  /* 0x00000014100b7220 */ /* 0x0a0fe20000410000 */
[----:B------:R-:W-:Y:S01]  /*c5c0*/  FFMA.FTZ R2, R9, R20, R2 ;  /* 0x0000001409027223 */ /* 0x000fe20000010002 */
[----:B------:R-:W-:Y:S01]  /*c5d0*/  FFMA.FTZ R8, R5, R19, R8 ;  /* 0x0000001305087223 */ /* 0x000fe20000010008 */
        /* <DEDUP_REMOVED lines=32> */
.L_x_2694:
[----:B------:R-:W2:Y:S04]  /*c7e0*/  LDL.LU R12, [R1+0x738] ;  /* 0x00073800010c7983 */ /* 0x000ea80000300800 */
[----:B------:R-:W3:Y:S04]  /*c7f0*/  LDL.LU R13, [R1+0x73c] ;  /* 0x00073c00010d7983 */ /* 0x000ee80000300800 */
[----:B-1----:R1:W5:Y:S04]  /*c800*/  LDL R20, [R1+0x4a0] ;  /* 0x0004a00001147983 */ /* 0x0023680000100800 */
[----:B------:R1:W5:Y:S01]  /*c810*/  LDL R19, [R1+0x484] ;  /* 0x0004840001137983 */ /* 0x0003620000100800 */
[-C--:B------:R-:W-:Y:S01]  /*c820*/  FMUL.FTZ R7, R16, R21.reuse ;  /* 0x0000001510077220 */ /* 0x080fe20000410000 */
[C---:B------:R-:W-:Y:S01]  /*c830*/  FFMA.FTZ R2, R5.reuse, R21, R2 ;  /* 0x0000001505027223 */ /* 0x040fe20000010002 */
[----:B------:R-:W-:Y:S01]  /*c840*/  FADD.FTZ R6, R6, R21 ;  /* 0x0000001506067221 */ /* 0x000fe20000010000 */
[----:B------:R-:W-:Y:S01]  /*c850*/  FADD.FTZ R10, R10, R18 ;  /* 0x000000120a0a7221 */ /* 0x000fe20000010000 */
[----:B------:R-:W-:Y:S01]  /*c860*/  FFMA.FTZ R3, R5, R7, R3 ;  /* 0x0000000705037223 */ /* 0x000fe20000010003 */
[-C--:B------:R-:W-:Y:S01]  /*c870*/  FMUL.FTZ R5, R17, R18.reuse ;  /* 0x0000001211057220 */ /* 0x080fe20000410000 */
[----:B------:R-:W-:Y:S01]  /*c880*/  FFMA.FTZ R8, R4, R18, R8 ;  /* 0x0000001204087223 */ /* 0x000fe20000010008 */
[----:B------:R-:W-:-:S02]  /*c890*/  FADD.FTZ R11, R9, R11 ;  /* 0x0000000b090b7221 */ /* 0x000fc40000010000 */
        /* <DEDUP_REMOVED lines=10> */
[----:B0-----:R-:W0:Y:S02]  /*c940*/  MUFU.RCP R18, R4 ;  /* 0x0000000400127308 */ /* 0x001e240000001000 */
[----:B0----5:R-:W-:Y:S01]  /*c950*/  FMUL.FTZ R4, R20, R18 ;  /* 0x0000001214047220 */ /* 0x021fe20000410000 */
[----:B------:R-:W-:-:S04]  /*c960*/  FADD.FTZ R18, -R18, 1 ;  /* 0x3f80000012127421 */ /* 0x000fc80000010100 */
[----:B------:R-:W-:-:S04]  /*c970*/  FFMA.FTZ R18, R9, R18, 1 ;  /* 0x3f80000009127423 */ /* 0x000fc80000010012 */
[----:B------:R-:W-:Y:S01]  /*c980*/  FMUL.FTZ R20, R4, R18 ;  /* 0x0000001204147220 */ /* 0x000fe20000410000 */
[----:B------:R-:W-:-:S04]  /*c990*/  FFMA.FTZ R4, R13, R17, R15 ;  /* 0x000000110d047223 */ /* 0x000fc8000001000f */
[----:B------:R-:W-:Y:S01]  /*c9a0*/  FMUL.FTZ R9, R4, -1.4426950216293334961 ;  /* 0xbfb8aa3b04097820 */ /* 0x000fe20000410000 */
[----:B------:R1:W-:Y:S05]  /*c9b0*/  STL [R1+0x4a0], R20 ;  /* 0x0004a01401007387 */ /* 0x0003ea0000100800 */
        /* <DEDUP_REMOVED lines=8> */
.L_x_2695:
[----:B------:R-:W2:Y:S04]  /*ca40*/  LDL.LU R9, [R1+0x768] ;  /* 0x0007680001097983 */ /* 0x000ea80000300800 */
[----:B0-----:R-:W3:Y:S04]  /*ca50*/  LDL.LU R18, [R1+0x76c] ;  /* 0x00076c0001127983 */ /* 0x001ee80000300800 */
[----:B------:R0:W5:Y:S04]  /*ca60*/  LDL R22, [R1+0x4b0] ;  /* 0x0004b00001167983 */ /* 0x0001680000100800 */
[----:B------:R0:W5:Y:S02]  /*ca70*/  LDL R21, [R1+0x4a4] ;  /* 0x0004a40001157983 */ /* 0x0001640000100800 */
[-C--:B-----5:R-:W-:Y:S01]  /*ca80*/  FMUL.FTZ R4, R16, R20.reuse ;  /* 0x0000001410047220 */ /* 0x0a0fe20000410000 */
[----:B------:R-:W-:Y:S01]  /*ca90*/  FADD.FTZ R11, R11, R7 ;  /* 0x000000070b0b7221 */ /* 0x000fe20000010000 */
[C---:B------:R-:W-:Y:S01]  /*caa0*/  FFMA.FTZ R2, R12.reuse, R20, R2 ;  /* 0x000000140c027223 */ /* 0x040fe20000010002 */
[-C--:B------:R-:W-:Y:S01]  /*cab0*/  FMUL.FTZ R7, R17, R19.reuse ;  /* 0x0000001311077220 */ /* 0x080fe20000410000 */
[----:B------:R-:W-:Y:S01]  /*cac0*/  FFMA.FTZ R3, R12, R4, R3 ;  /* 0x000000040c037223 */ /* 0x000fe20000010003 */
[----:B------:R-:W-:Y:S01]  /*cad0*/  FADD.FTZ R6, R6, R20 ;  /* 0x0000001406067221 */ /* 0x000fe20000010000 */
[----:B------:R-:W-:Y:S01]  /*cae0*/  FADD.FTZ R10, R10, R19 ;  /* 0x000000130a0a7221 */ /* 0x000fe20000010000 */
[----:B------:R-:W-:Y:S01]  /*caf0*/  FFMA.FTZ R8, R13, R19, R8 ;  /* 0x000000130d087223 */ /* 0x000fe20000010008 */
        /* <DEDUP_REMOVED lines=27> */
.L_x_2696:
[----:B------:R-:W2:Y:S04]  /*ccb0*/  LDL R5, [R1+0x4b4] ;  /* 0x0004b40001057983 */ /* 0x000ea80000100800 */
[----:B------:R-:W3:Y:S04]  /*ccc0*/  LDL.LU R18, [R1+0x790] ;  /* 0x0007900001127983 */ /* 0x000ee80000300800 */
[----:B------:R-:W4:Y:S04]  /*ccd0*/  LDL.LU R13, [R1+0x794] ;  /* 0x00079400010d7983 */ /* 0x000f280000300800 */
[----:B-1----:R1:W5:Y:S01]  /*cce0*/  LDL R20, [R1+0x4c8] ;  /* 0x0004c80001147983 */ /* 0x0023620000100800 */
[----:B------:R-:W-:Y:S01]  /*ccf0*/  FADD.FTZ R11, R11, R4 ;  /* 0x000000040b0b7221 */ /* 0x000fe20000010000 */
[-C--:B------:R-:W-:Y:S01]  /*cd00*/  FFMA.FTZ R2, R9, R22.reuse, R2 ;  /* 0x0000001609027223 */ /* 0x080fe20000010002 */
[-C--:B------:R-:W-:Y:S01]  /*cd10*/  FMUL.FTZ R4, R17, R21.reuse ;  /* 0x0000001511047220 */ /* 0x080fe20000410000 */
[----:B------:R-:W-:Y:S01]  /*cd20*/  FADD.FTZ R6, R6, R22 ;  /* 0x0000001606067221 */ /* 0x000fe20000010000 */
[----:B------:R-:W-:Y:S01]  /*cd30*/  FADD.FTZ R10, R10, R21 ;  /* 0x000000150a0a7221 */ /* 0x000fe20000010000 */
[----:B------:R-:W-:Y:S01]  /*cd40*/  FFMA.FTZ R8, R12, R21, R8 ;  /* 0x000000150c087223 */ /* 0x000fe20000010008 */
[----:B------:R-:W-:Y:S01]  /*cd50*/  FADD.FTZ R11, R7, R11 ;  /* 0x0000000b070b7221 */ /* 0x000fe20000010000 */
[----:B--2---:R-:W-:Y:S01]  /*cd60*/  MOV R19, R5 ;  /* 0x0000000500137202 */ /* 0x004fe20000000f00 */
[----:B------:R-:W-:-:S04]  /*cd70*/  FMUL.FTZ R5, R16, R22 ;  /* 0x0000001610057220 */ /* 0x000fc80000410000 */
[----:B------:R-:W-:Y:S01]  /*cd80*/  FFMA.FTZ R3, R9, R5, R3 ;  /* 0x0000000509037223 */ /* 0x000fe20000010003 */
[----:B---3--:R-:W-:Y:S01]  /*cd90*/  FADD.FTZ R9, R18, -UR16 ;  /* 0x8000001012097e21 */ /* 0x008fe20008010000 */
[----:B----4-:R-:W-:Y:S02]  /*cda0*/  FADD.FTZ R13, R13, -UR16 ;  /* 0x800000100d0d7e21 */ /* 0x010fe40008010000 */
[----:B------:R-:W-:Y:S01]  /*cdb0*/  FFMA.FTZ R3, R12, R4, R3 ;  /* 0x000000040c037223 */ /* 0x000fe20000010003 */
        /* <DEDUP_REMOVED lines=23> */
.L_x_2697:
[----:B------:R-:W2:Y:S04]  /*cf30*/  LDL.LU R18, [R1+0x7c0] ;  /* 0x0007c00001127983 */ /* 0x000ea80000300800 */
[----:B------:R-:W3:Y:S04]  /*cf40*/  LDL.LU R12, [R1+0x7c4] ;  /* 0x0007c400010c7983 */ /* 0x000ee80000300800 */
[----:B0-----:R0:W5:Y:S04]  /*cf50*/  LDL R22, [R1+0x4d8] ;  /* 0x0004d80001167983 */ /* 0x0011680000100800 */
[----:B------:R0:W5:Y:S02]  /*cf60*/  LDL R21, [R1+0x4cc] ;  /* 0x0004cc0001157983 */ /* 0x0001640000100800 */
[-C--:B-----5:R-:W-:Y:S01]  /*cf70*/  FMUL.FTZ R7, R16, R20.reuse ;  /* 0x0000001410077220 */ /* 0x0a0fe20000410000 */
[----:B------:R-:W-:Y:S01]  /*cf80*/  FADD.FTZ R11, R11, R5 ;  /* 0x000000050b0b7221 */ /* 0x000fe20000010000 */
[----:B------:R-:W-:Y:S01]  /*cf90*/  FFMA.FTZ R2, R9, R20, R2 ;  /* 0x0000001409027223 */ /* 0x000fe20000010002 */
[----:B------:R-:W-:Y:S01]  /*cfa0*/  FMUL.FTZ R5, R17, R19 ;  /* 0x0000001311057220 */ /* 0x000fe20000410000 */
[----:B------:R-:W-:Y:S01]  /*cfb0*/  FFMA.FTZ R3, R9, R7, R3 ;  /* 0x0000000709037223 */ /* 0x000fe20000010003 */
[----:B------:R-:W-:Y:S01]  /*cfc0*/  FADD.FTZ R6, R6, R20 ;  /* 0x0000001406067221 */ /* 0x000fe20000010000 */
[----:B------:R-:W-:Y:S01]  /*cfd0*/  FADD.FTZ R10, R10, R19 ;  /* 0x000000130a0a7221 */ /* 0x000fe20000010000 */
[C---:B------:R-:W-:Y:S01]  /*cfe0*/  FFMA.FTZ R8, R13.reuse, R19, R8 ;  /* 0x000000130d087223 */ /* 0x040fe20000010008 */
        /* <DEDUP_REMOVED lines=27> */
.L_x_2698:
[----:B------:R-:W2:Y:S04]  /*d1a0*/  LDL.LU R18, [R1+0x7c8] ;  /* 0x0007c80001127983 */ /* 0x000ea80000300800 */
[----:B------:R-:W3:Y:S04]  /*d1b0*/  LDL.LU R13, [R1+0x7cc] ;  /* 0x0007cc00010d7983 */ /* 0x000ee80000300800 */
[----:B-1----:R1:W5:Y:S04]  /*d1c0*/  LDL R20, [R1+0x4e8] ;  /* 0x0004e80001147983 */ /* 0x0023680000100800 */
[----:B------:R1:W5:Y:S01]  /*d1d0*/  LDL R19, [R1+0x4dc] ;  /* 0x0004dc0001137983 */ /* 0x0003620000100800 */
[-C--:B------:R-:W-:Y:S01]  /*d1e0*/  FMUL.FTZ R4, R16, R22.reuse ;  /* 0x0000001610047220 */ /* 0x080fe20000410000 */
[----:B------:R-:W-:Y:S01]  /*d1f0*/  FADD.FTZ R11, R11, R7 ;  /* 0x000000070b0b7221 */ /* 0x000fe20000010000 */
[----:B------:R-:W-:Y:S01]  /*d200*/  FFMA.FTZ R2, R9, R22, R2 ;  /* 0x0000001609027223 */ /* 0x000fe20000010002 */
[-C--:B------:R-:W-:Y:S01]  /*d210*/  FMUL.FTZ R7, R17, R21.reuse ;  /* 0x0000001511077220 */ /* 0x080fe20000410000 */
        /* <DEDUP_REMOVED lines=31> */
.L_x_2699:
        /* <DEDUP_REMOVED lines=39> */
.L_x_2700:
[----:B------:R-:W2:Y:S04]  /*d680*/  LDL.LU R18, [R1+0x7d8] ;  /* 0x0007d80001127983 */ /* 0x000ea80000300800 */
[----:B------:R-:W3:Y:S04]  /*d690*/  LDL.LU R13, [R1+0x7dc] ;  /* 0x0007dc00010d7983 */ /* 0x000ee80000300800 */
[----:B-1----:R1:W5:Y:S04]  /*d6a0*/  LDL R20, [R1+0x518] ;  /* 0x0005180001147983 */ /* 0x0023680000100800 */
[----:B------:R1:W5:Y:S01]  /*d6b0*/  LDL R19, [R1+0x504] ;  /* 0x0005040001137983 */ /* 0x0003620000100800 */
[-C--:B------:R-:W-:Y:S01]  /*d6c0*/  FMUL.FTZ R7, R16, R22.reuse ;  /* 0x0000001610077220 */ /* 0x080fe20000410000 */
        /* <DEDUP_REMOVED lines=34> */
.L_x_2701:
[----:B------:R-:W2:Y:S04]  /*d8f0*/  LDL.LU R18, [R1+0x7b8] ;  /* 0x0007b80001127983 */ /* 0x000ea80000300800 */
[----:B------:R-:W3:Y:S04]  /*d900*/  LDL.LU R12, [R1+0x7bc] ;  /* 0x0007bc00010c7983 */ /* 0x000ee80000300800 */
[----:B0-----:R0:W5:Y:S04]  /*d910*/  LDL R22, [R1+0x534] ;  /* 0x0005340001167983 */ /* 0x0011680000100800 */
[----:B------:R0:W5:Y:S02]  /*d920*/  LDL R21, [R1+0x530] ;  /* 0x0005300001157983 */ /* 0x0001640000100800 */
[-C--:B-----5:R-:W-:Y:S01]  /*d930*/  FMUL.FTZ R4, R16, R20.reuse ;  /* 0x0000001410047220 */ /* 0x0a0fe20000410000 */
[----:B------:R-:W-:Y:S01]  /*d940*/  FADD.FTZ R11, R11, R7 ;  /* 0x000000070b0b7221 */ /* 0x000fe20000010000 */
[----:B------:R-:W-:Y:S01]  /*d950*/  FFMA.FTZ R2, R9, R20, R2 ;  /* 0x0000001409027223 */ /* 0x000fe20000010002 */
        /* <DEDUP_REMOVED lines=32> */
.L_x_2702:
        /* <DEDUP_REMOVED lines=39> */
.L_x_2703:
        /* <DEDUP_REMOVED lines=39> */
.L_x_2704:
        /* <DEDUP_REMOVED lines=39> */
.L_x_2705:
        /* <DEDUP_REMOVED lines=39> */
.L_x_2706:
        /* <DEDUP_REMOVED lines=39> */
.L_x_2707:
        /* <DEDUP_REMOVED lines=39> */
.L_x_2708:
        /* <DEDUP_REMOVED lines=39> */
.L_x_2709:
        /* <DEDUP_REMOVED lines=39> */
.L_x_2710:
        /* <DEDUP_REMOVED lines=39> */
.L_x_2711:
        /* <DEDUP_REMOVED lines=39> */
.L_x_2712:
        /* <DEDUP_REMOVED lines=39> */
.L_x_2713:
[----:B------:R-:W2:Y:S04]  /*f630*/  LDL.LU R18, [R1+0x730] ;  /* 0x0007300001127983 */ /* 0x000ea80000300800 */
[----:B------:R-:W3:Y:S01]  /*f640*/  LDL.LU R12, [R1+0x734] ;  /* 0x00073400010c7983 */ /* 0x000ee20000300800 */
        /* <DEDUP_REMOVED lines=33> */
.L_x_2714:
[----:B------:R-:W2:Y:S04]  /*f860*/  LDL.LU R18, [R1+0x728] ;  /* 0x0007280001127983 */ /* 0x000ea80000300800 */
[----:B------:R-:W3:Y:S01]  /*f870*/  LDL.LU R13, [R1+0x72c] ;  /* 0x00072c00010d7983 */ /* 0x000ee20000300800 */
[-C--:B------:R-:W-:Y:S01]  /*f880*/  FMUL.FTZ R5, R16, R55.reuse ;  /* 0x0000003710057220 */ /* 0x080fe20000410000 */
[----:B------:R-:W-:Y:S01]  /*f890*/  FADD.FTZ R11, R11, R4 ;  /* 0x000000040b0b7221 */ /* 0x000fe20000010000 */
[C---:B------:R-:W-:Y:S01]  /*f8a0*/  FFMA.FTZ R2, R9.reuse, R55, R2 ;  /* 0x0000003709027223 */ /* 0x040fe20000010002 */
[----:B------:R-:W-:Y:S01]  /*f8b0*/  FADD.FTZ R10, R10, R54 ;  /* 0x000000360a0a7221 */ /* 0x000fe20000010000 */
[----:B------:R-:W-:Y:S01]  /*f8c0*/  FFMA.FTZ R3, R9, R5, R3 ;  /* 0x0000000509037223 */ /* 0x000fe20000010003 */
[-C--:B------:R-:W-:Y:S01]  /*f8d0*/  FFMA.FTZ R8, R12, R54.reuse, R8 ;  /* 0x000000360c087223 */ /* 0x080fe20000010008 */
[----:B------:R-:W-:Y:S01]  /*f8e0*/  FMUL.FTZ R54, R17, R54 ;  /* 0x0000003611367220 */ /* 0x000fe20000410000 */
[----:B------:R-:W-:Y:S01]  /*f8f0*/  FADD.FTZ R6, R6, R55 ;  /* 0x0000003706067221 */ /* 0x000fe20000010000 */
[----:B------:R-:W-:-:S02]  /*f900*/  FADD.FTZ R11, R7, R11 ;  /* 0x0000000b070b7221 */ /* 0x000fc40000010000 */
        /* <DEDUP_REMOVED lines=24> */
.L_x_2715:
[----:B------:R-:W2:Y:S04]  /*fa90*/  LDL.LU R13, [R1+0x720] ;  /* 0x00072000010d7983 */ /* 0x000ea80000300800 */
[----:B------:R-:W3:Y:S01]  /*faa0*/  LDL.LU R12, [R1+0x724] ;  /* 0x00072400010c7983 */ /* 0x000ee20000300800 */
[-C--:B------:R-:W-:Y:S01]  /*fab0*/  FMUL.FTZ R7, R16, R61.reuse ;  /* 0x0000003d10077220 */ /* 0x080fe20000410000 */
[----:B------:R-:W-:Y:S01]  /*fac0*/  FADD.FTZ R11, R11, R5 ;  /* 0x000000050b0b7221 */ /* 0x000fe20000010000 */
[----:B------:R-:W-:Y:S01]  /*fad0*/  FFMA.FTZ R2, R4, R61, R2 ;  /* 0x0000003d04027223 */ /* 0x000fe20000010002 */
        /* <DEDUP_REMOVED lines=30> */
.L_x_2716:
        /* <DEDUP_REMOVED lines=35> */
.L_x_2717:
        /* <DEDUP_REMOVED lines=35> */
.L_x_2718:
        /* <DEDUP_REMOVED lines=35> */
.L_x_2719:
        /* <DEDUP_REMOVED lines=35> */
.L_x_2720:
        /* <DEDUP_REMOVED lines=35> */
.L_x_2721:
[----:B------:R-:W2:Y:S04]  /*107b0*/  LDL.LU R18, [R1+0x6d4] ;  /* 0x0006d40001127983 */ /* 0x000ea80000300800 */
[----:B------:R-:W3:Y:S04]  /*107c0*/  LDL.LU R13, [R1+0x6e0] ;  /* 0x0006e000010d7983 */ /* 0x000ee80000300800 */
[----:B------:R4:W5:Y:S01]  /*107d0*/  LDL R12, [R1+0x6d0] ;  /* 0x0006d000010c7983 */ /* 0x0009620000100800 */
[-C--:B------:R-:W-:Y:S01]  /*107e0*/  FMUL.FTZ R7, R16, R36.reuse ;  /* 0x0000002410077220 */ /* 0x080fe20000410000 */
[----:B------:R-:W-:Y:S01]  /*107f0*/  FADD.FTZ R6, R6, R36 ;  /* 0x0000002406067221 */ /* 0x000fe20000010000 */
[C---:B------:R-:W-:Y:S01]  /*10800*/  FFMA.FTZ R36, R4.reuse, R36, R2 ;  /* 0x0000002404247223 */ /* 0x040fe20000010002 */
[-C--:B------:R-:W-:Y:S01]  /*10810*/  FFMA.FTZ R2, R9, R0.reuse, R8 ;  /* 0x0000000009027223 */ /* 0x080fe20000010008 */
[----:B------:R-:W-:Y:S01]  /*10820*/  FFMA.FTZ R3, R4, R7, R3 ;  /* 0x0000000704037223 */ /* 0x000fe20000010003 */
[----:B------:R-:W-:Y:S01]  /*10830*/  FADD.FTZ R4, R10, R0 ;  /* 0x000000000a047221 */ /* 0x000fe20000010000 */
[----:B------:R-:W-:Y:S01]  /*10840*/  FADD.FTZ R11, R11, R5 ;  /* 0x000000050b0b7221 */ /* 0x000fe20000010000 */
[----:B------:R-:W-:Y:S01]  /*10850*/  FMUL.FTZ R0, R17, R0 ;  /* 0x0000000011007220 */ /* 0x000fe20000410000 */
[----:B------:R2:W-:Y:S02]  /*10860*/  STL [R1+0x460], R2 ;  /* 0x0004600201007387 */ /* 0x0005e40000100800 */
[----:B------:R-:W-:Y:S01]  /*10870*/  FADD.FTZ R11, R37, R11 ;  /* 0x0000000b250b7221 */ /* 0x000fe20000010000 */
[----:B------:R-:W-:Y:S01]  /*10880*/  FFMA.FTZ R3, R9, R0, R3 ;  /* 0x0000000009037223 */ /* 0x000fe20000010003 */
[----:B------:R3:W-:Y:S02]  /*10890*/  STL [R1+0x464], R4 ;  /* 0x0004640401007387 */ /* 0x0007e40000100800 */
[----:B------:R-:W-:Y:S01]  /*108a0*/  FADD.FTZ R11, R11, R7 ;  /* 0x000000070b0b7221 */ /* 0x000fe20000010000 */
[----:B--2---:R-:W-:Y:S01]  /*108b0*/  FADD.FTZ R2, R18, -UR16 ;  /* 0x8000001012027e21 */ /* 0x004fe20008010000 */
[----:B---3--:R-:W-:-:S03]  /*108c0*/  FADD.FTZ R4, R13, -UR16 ;  /* 0x800000100d047e21 */ /* 0x008fc60008010000 */
[----:B------:R-:W-:Y:S01]  /*108d0*/  FMUL.FTZ R5, R2, UR13 ;  /* 0x0000000d02057c20 */ /* 0x000fe20008410000 */
[----:B------:R-:W-:Y:S01]  /*108e0*/  FMUL.FTZ R2, R4, UR13 ;  /* 0x0000000d04027c20 */ /* 0x000fe20008410000 */
[----:B----4-:R-:W-:Y:S06]  /*108f0*/  @!P0 BRA `(.L_x_2722) ;  /* 0x00000000004c8947 */ /* 0x010fec0003800000 */
[----:B------:R-:W-:-:S04]  /*10900*/  FFMA.FTZ R4, R5, R16, R14 ;  /* 0x0000001005047223 */ /* 0x000fc8000001000e */
[----:B------:R-:W-:-:S06]  /*10910*/  FMUL.FTZ R7, R4, -1.4426950216293334961 ;  /* 0xbfb8aa3b04077820 */ /* 0x000fcc0000410000 */
[----:B------:R-:W2:Y:S02]  /*10920*/  MUFU.EX2 R7, R7 ;  /* 0x0000000700077308 */ /* 0x000ea40000000800 */
[----:B--2---:R-:W-:-:S06]  /*10930*/  FADD.FTZ R7, R7, 1 ;  /* 0x3f80000007077421 */ /* 0x004fcc0000010000 */
[----:B------:R-:W2:Y:S02]  /*10940*/  MUFU.RCP R7, R7 ;  /* 0x0000000700077308 */ /* 0x000ea40000001000 */
[----:B--2---:R-:W-:Y:S01]  /*10950*/  FMUL.FTZ R60, R60, R7 ;  /* 0x000000073c3c7220 */ /* 0x004fe20000410000 */
[----:B------:R-:W-:-:S04]  /*10960*/  FADD.FTZ R7, -R7, 1 ;  /* 0x3f80000007077421 */ /* 0x000fc80000010100 */
[----:B------:R-:W-:-:S04]  /*10970*/  FFMA.FTZ R7, R4, R7, 1 ;  /* 0x3f80000004077423 */ /* 0x000fc80000010007 */
[----:B------:R-:W-:Y:S01]  /*10980*/  FMUL.FTZ R60, R60, R7 ;  /* 0x000000073c3c7220 */ /* 0x000fe20000410000 */
[----:B------:R-:W-:-:S04]  /*10990*/  FFMA.FTZ R7, R2, R17, R15 ;  /* 0x0000001102077223 */ /* 0x000fc8000001000f */
[----:B------:R-:W-:-:S06]  /*109a0*/  FMUL.FTZ R4, R7, -1.4426950216293334961 ;  /* 0xbfb8aa3b07047820 */ /* 0x000fcc0000410000 */
        /* <DEDUP_REMOVED lines=8> */
.L_x_2722:
[----:B------:R-:W3:Y:S04]  /*10a30*/  LDL.LU R8, [R1+0x6c8] ;  /* 0x0006c80001087983 */ /* 0x000ee80000300800 */
[----:B------:R-:W4:Y:S04]  /*10a40*/  LDL.LU R7, [R1+0x6cc] ;  /* 0x0006cc0001077983 */ /* 0x000f280000300800 */
[----:B------:R0:W5:Y:S04]  /*10a50*/  LDL R10, [R1+0x6c0] ;  /* 0x0006c000010a7983 */ /* 0x0001680000100800 */
[----:B------:R0:W5:Y:S01]  /*10a60*/  LDL R9, [R1+0x6c4] ;  /* 0x0006c40001097983 */ /* 0x0001620000100800 */
[-C--:B------:R-:W-:Y:S01]  /*10a70*/  FFMA.FTZ R13, R5, R60.reuse, R36 ;  /* 0x0000003c050d7223 */ /* 0x080fe20000010024 */
[----:B------:R-:W-:Y:S01]  /*10a80*/  FADD.FTZ R6, R6, R60 ;  /* 0x0000003c06067221 */ /* 0x000fe20000010000 */
[----:B------:R-:W-:Y:S01]  /*10a90*/  FMUL.FTZ R4, R16, R60 ;  /* 0x0000003c10047220 */ /* 0x000fe20000410000 */
[----:B------:R-:W-:-:S02]  /*10aa0*/  FADD.FTZ R0, R0, R11 ;  /* 0x0000000b00007221 */ /* 0x000fc40000010000 */
[----:B------:R-:W-:Y:S01]  /*10ab0*/  STL [R1+0x458], R13 ;  /* 0x0004580d01007387 */ /* 0x000fe20000100800 */
[----:B------:R-:W-:Y:S01]  /*10ac0*/  FFMA.FTZ R57, R5, R4, R3 ;  /* 0x0000000405397223 */ /* 0x000fe20000010003 */
[----:B------:R-:W-:Y:S01]  /*10ad0*/  FADD.FTZ R0, R0, R4 ;  /* 0x0000000400007221 */ /* 0x000fe20000010000 */
[----:B-----5:R-:W-:Y:S01]  /*10ae0*/  FMUL.FTZ R5, R17, R12 ;  /* 0x0000000c11057220 */ /* 0x020fe20000410000 */
[----:B------:R3:W-:Y:S02]  /*10af0*/  STL [R1+0x45c], R6 ;  /* 0x00045c0601007387 */ /* 0x0007e40000100800 */
[----:B---3--:R-:W-:Y:S01]  /*10b00*/  FADD.FTZ R6, R8, -UR16 ;  /* 0x8000001008067e21 */ /* 0x008fe20008010000 */
[----:B----4-:R-:W-:-:S03]  /*10b10*/  FADD.FTZ R7, R7, -UR16 ;  /* 0x8000001007077e21 */ /* 0x010fc60008010000 */
        /* <DEDUP_REMOVED lines=15> */
[----:B------:R-:W3:Y:S02]  /*10c10*/  MUFU.EX2 R6, R6 ;  /* 0x0000000600067308 */ /* 0x000ee40000000800 */
[----:B---3--:R-:W-:-:S06]  /*10c20*/  FADD.FTZ R6, R6, 1 ;  /* 0x3f80000006067421 */ /* 0x008fcc0000010000 */
[----:B------:R-:W3:Y:S02]  /*10c30*/  MUFU.RCP R8, R6 ;  /* 0x0000000600087308 */ /* 0x000ee40000001000 */
[----:B---3--:R-:W-:Y:S01]  /*10c40*/  FMUL.FTZ R6, R9, R8 ;  /* 0x0000000809067220 */ /* 0x008fe20000410000 */
[----:B------:R-:W-:-:S04]  /*10c50*/  FADD.FTZ R8, -R8, 1 ;  /* 0x3f80000008087421 */ /* 0x000fc80000010100 */
[----:B------:R-:W-:-:S04]  /*10c60*/  FFMA.FTZ R8, R7, R8, 1 ;  /* 0x3f80000007087423 */ /* 0x000fc80000010008 */
[----:B------:R-:W-:-:S05]  /*10c70*/  FMUL.FTZ R9, R6, R8 ;  /* 0x0000000806097220 */ /* 0x000fca0000410000 */
[----:B------:R0:W-:Y:S02]  /*10c80*/  STL [R1+0x6c4], R9 ;  /* 0x0006c40901007387 */ /* 0x0001e40000100800 */
.L_x_2723:
[----:B------:R-:W3:Y:S04]  /*10c90*/  LDL.LU R8, [R1+0x6b8] ;  /* 0x0006b80001087983 */ /* 0x000ee80000300800 */
[----:B------:R-:W4:Y:S04]  /*10ca0*/  LDL.LU R6, [R1+0x6bc] ;  /* 0x0006bc0001067983 */ /* 0x000f280000300800 */
[----:B------:R0:W5:Y:S04]  /*10cb0*/  LDL R18, [R1+0x6b0] ;  /* 0x0006b00001127983 */ /* 0x0001680000100800 */
[----:B------:R0:W5:Y:S01]  /*10cc0*/  LDL R11, [R1+0x6b4] ;  /* 0x0006b400010b7983 */ /* 0x0001620000100800 */
[----:B------:R-:W-:Y:S01]  /*10cd0*/  FFMA.FTZ R57, R2, R5, R57 ;  /* 0x0000000502397223 */ /* 0x000fe20000010039 */
[----:B------:R-:W-:Y:S01]  /*10ce0*/  FMUL.FTZ R7, R16, R10 ;  /* 0x0000000a10077220 */ /* 0x000fe20000410000 */
[----:B------:R-:W-:-:S03]  /*10cf0*/  FADD.FTZ R0, R5, R0 ;  /* 0x0000000005007221 */ /* 0x000fc60000010000 */
[----:B------:R-:W-:Y:S01]  /*10d00*/  FFMA.FTZ R57, R3, R7, R57 ;  /* 0x0000000703397223 */ /* 0x000fe20000010039 */
[----:B------:R-:W-:Y:S01]  /*10d10*/  FADD.FTZ R7, R0, R7 ;  /* 0x0000000700077221 */ /* 0x000fe20000010000 */
[----:B---3--:R-:W-:Y:S01]  /*10d20*/  FADD.FTZ R5, R8, -UR16 ;  /* 0x8000001008057e21 */ /* 0x008fe20008010000 */
[----:B------:R-:W-:Y:S01]  /*10d30*/  FMUL.FTZ R8, R17, R9 ;  /* 0x0000000911087220 */ /* 0x000fe20000410000 */
[----:B----4-:R-:W-:Y:S02]  /*10d40*/  FADD.FTZ R6, R6, -UR16 ;  /* 0x8000001006067e21 */ /* 0x010fe40008010000 */
[----:B------:R-:W-:Y:S02]  /*10d50*/  FMUL.FTZ R5, R5, UR13 ;  /* 0x0000000d05057c20 */ /* 0x000fe40008410000 */
        /* <DEDUP_REMOVED lines=22> */
.L_x_2724:
[----:B--2---:R-:W2:Y:S04]  /*10ec0*/  LDL.LU R12, [R1+0x6a8] ;  /* 0x0006a800010c7983 */ /* 0x004ea80000300800 */
[----:B------:R-:W3:Y:S04]  /*10ed0*/  LDL.LU R10, [R1+0x6ac] ;  /* 0x0006ac00010a7983 */ /* 0x000ee80000300800 */
[----:B-1----:R1:W5:Y:S04]  /*10ee0*/  LDL R20, [R1+0x698] ;  /* 0x0006980001147983 */ /* 0x0023680000100800 */
[----:B------:R1:W5:Y:S01]  /*10ef0*/  LDL R13, [R1+0x69c] ;  /* 0x00069c00010d7983 */ /* 0x0003620000100800 */
[----:B------:R-:W-:Y:S01]  /*10f00*/  FFMA.FTZ R57, R4, R8, R57 ;  /* 0x0000000804397223 */ /* 0x000fe20000010039 */
[----:B-----5:R-:W-:Y:S01]  /*10f10*/  FMUL.FTZ R0, R16, R18 ;  /* 0x0000001210007220 */ /* 0x020fe20000410000 */
[----:B------:R-:W-:-:S03]  /*10f20*/  FADD.FTZ R9, R8, R7 ;  /* 0x0000000708097221 */ /* 0x000fc60000010000 */
[----:B------:R-:W-:Y:S01]  /*10f30*/  FFMA.FTZ R57, R5, R0, R57 ;  /* 0x0000000005397223 */ /* 0x000fe20000010039 */
[----:B------:R-:W-:Y:S01]  /*10f40*/  FADD.FTZ R0, R9, R0 ;  /* 0x0000000009007221 */ /* 0x000fe20000010000 */
[----:B------:R-:W-:Y:S01]  /*10f50*/  FMUL.FTZ R9, R17, R11 ;  /* 0x0000000b11097220 */ /* 0x000fe20000410000 */
[----:B--2---:R-:W-:Y:S01]  /*10f60*/  FADD.FTZ R7, R12, -UR16 ;  /* 0x800000100c077e21 */ /* 0x004fe20008010000 */
[----:B---3--:R-:W-:-:S03]  /*10f70*/  FADD.FTZ R8, R10, -UR16 ;  /* 0x800000100a087e21 */ /* 0x008fc60008010000 */
[----:B------:R-:W-:Y:S01]  /*10f80*/  FMUL.FTZ R7, R7, UR13 ;  /* 0x0000000d07077c20 */ /* 0x000fe20008410000 */
[----:B------:R-:W-:Y:S01]  /*10f90*/  FMUL.FTZ R8, R8, UR13 ;  /* 0x0000000d08087c20 */ /* 0x000fe20008410000 */
[----:B-1----:R-:W-:Y:S06]  /*10fa0*/  @!P0 BRA `(.L_x_2725) ;  /* 0x0000000000508947 */ /* 0x002fec0003800000 */
        /* <DEDUP_REMOVED lines=20> */
.L_x_2725:
[----:B------:R-:W2:Y:S04]  /*110f0*/  LDL.LU R12, [R1+0x694] ;  /* 0x00069400010c7983 */ /* 0x000ea80000300800 */
[----:B0-----:R-:W3:Y:S04]  /*11100*/  LDL.LU R18, [R1+0x690] ;  /* 0x0006900001127983 */ /* 0x001ee80000300800 */
[----:B------:R0:W5:Y:S04]  /*11110*/  LDL R21, [R1+0x688] ;  /* 0x0006880001157983 */ /* 0x0001680000100800 */
[----:B------:R0:W5:Y:S01]  /*11120*/  LDL R19, [R1+0x68c] ;  /* 0x00068c0001137983 */ /* 0x0001620000100800 */
[----:B------:R-:W-:Y:S01]  /*11130*/  FADD.FTZ R11, R9, R0 ;  /* 0x00000000090b7221 */ /* 0x000fe20000010000 */
[----:B------:R-:W-:Y:S01]  /*11140*/  FFMA.FTZ R57, R6, R9, R57 ;  /* 0x0000000906397223 */ /* 0x000fe20000010039 */
[----:B------:R-:W-:-:S04]  /*11150*/  FMUL.FTZ R10, R16, R20 ;  /* 0x00000014100a7220 */ /* 0x000fc80000410000 */
[----:B------:R-:W-:Y:S01]  /*11160*/  FFMA.FTZ R57, R7, R10, R57 ;  /* 0x0000000a07397223 */ /* 0x000fe20000010039 */
[----:B------:R-:W-:Y:S01]  /*11170*/  FADD.FTZ R10, R11, R10 ;  /* 0x0000000a0b0a7221 */ /* 0x000fe20000010000 */
[----:B------:R-:W-:Y:S01]  /*11180*/  FMUL.FTZ R11, R17, R13 ;  /* 0x0000000d110b7220 */ /* 0x000fe20000410000 */
[----:B--2---:R-:W-:-:S04]  /*11190*/  FADD.FTZ R0, R12, -UR16 ;  /* 0x800000100c007e21 */ /* 0x004fc80008010000 */
[----:B------:R-:W-:-:S05]  /*111a0*/  FMUL.FTZ R23, R0, UR13 ;  /* 0x0000000d00177c20 */ /* 0x000fca0008410000 */
[----:B------:R0:W-:Y:S01]  /*111b0*/  STL [R1+0x424], R23 ;  /* 0x0004241701007387 */ /* 0x0001e20000100800 */
[----:B---3--:R-:W-:-:S04]  /*111c0*/  FADD.FTZ R9, R18, -UR16 ;  /* 0x8000001012097e21 */ /* 0x008fc80008010000 */
[----:B------:R-:W-:Y:S01]  /*111d0*/  FMUL.FTZ R9, R9, UR13 ;  /* 0x0000000d09097c20 */ /* 0x000fe20008410000 */
[----:B------:R-:W-:Y:S06]  /*111e0*/  @!P0 BRA `(.L_x_2726) ;  /* 0x0000000000508947 */ /* 0x000fec0003800000 */
[----:B------:R-:W-:-:S04]  /*111f0*/  FFMA.FTZ R12, R9, R16, R14 ;  /* 0x00000010090c7223 */ /* 0x000fc8000001000e */
[----:B------:R-:W-:-:S06]  /*11200*/  FMUL.FTZ R0, R12, -1.4426950216293334961 ;  /* 0xbfb8aa3b0c007820 */ /* 0x000fcc0000410000 */
[----:B------:R-:W2:Y:S02]  /*11210*/  MUFU.EX2 R0, R0 ;  /* 0x0000000000007308 */ /* 0x000ea40000000800 */
[----:B--2---:R-:W-:-:S06]  /*11220*/  FADD.FTZ R0, R0, 1 ;  /* 0x3f80000000007421 */ /* 0x004fcc0000010000 */
[----:B-1----:R-:W1:Y:S02]  /*11230*/  MUFU.RCP R13, R0 ;  /* 0x00000000000d7308 */ /* 0x002e640000001000 */
[----:B-1---5:R-:W-:Y:S01]  /*11240*/  FMUL.FTZ R0, R21, R13 ;  /* 0x0000000d15007220 */ /* 0x022fe20000410000 */
        /* <DEDUP_REMOVED lines=14> */
.L_x_2726:
[----:B-1----:R-:W3:Y:S04]  /*11330*/  LDL.LU R20, [R1+0x680] ;  /* 0x0006800001147983 */ /* 0x002ee80000300800 */
[----:B------:R-:W4:Y:S04]  /*11340*/  LDL.LU R13, [R1+0x684] ;  /* 0x00068400010d7983 */ /* 0x000f280000300800 */
[----:B------:R1:W5:Y:S04]  /*11350*/  LDL R22, [R1+0x678] ;  /* 0x0006780001167983 */ /* 0x0003680000100800 */
[----:B------:R1:W5:Y:S01]  /*11360*/  LDL R18, [R1+0x67c] ;  /* 0x00067c0001127983 */ /* 0x0003620000100800 */
[----:B------:R-:W-:Y:S01]  /*11370*/  FFMA.FTZ R57, R8, R11, R57 ;  /* 0x0000000b08397223 */ /* 0x000fe20000010039 */
[----:B------:R-:W-:Y:S01]  /*11380*/  FADD.FTZ R12, R11, R10 ;  /* 0x0000000a0b0c7221 */ /* 0x000fe20000010000 */
[----:B-----5:R-:W-:-:S04]  /*11390*/  FMUL.FTZ R0, R16, R21 ;  /* 0x0000001510007220 */ /* 0x020fc80000410000 */
[----:B------:R-:W-:Y:S01]  /*113a0*/  FFMA.FTZ R57, R9, R0, R57 ;  /* 0x0000000009397223 */ /* 0x000fe20000010039 */
[----:B------:R-:W-:Y:S01]  /*113b0*/  FADD.FTZ R0, R12, R0 ;  /* 0x000000000c007221 */ /* 0x000fe20000010000 */
[----:B---3--:R-:W-:Y:S01]  /*113c0*/  FADD.FTZ R11, R20, -UR16 ;  /* 0x80000010140b7e21 */ /* 0x008fe20008010000 */
[----:B----4-:R-:W-:-:S03]  /*113d0*/  FADD.FTZ R10, R13, -UR16 ;  /* 0x800000100d0a7e21 */ /* 0x010fc60008010000 */
[----:B------:R-:W-:Y:S01]  /*113e0*/  FMUL.FTZ R20, R11, UR13 ;  /* 0x0000000d0b147c20 */ /* 0x000fe20008410000 */
[----:B------:R-:W-:Y:S01]  /*113f0*/  FMUL.FTZ R11, R17, R19 ;  /* 0x00000013110b7220 */ /* 0x000fe20000410000 */
        /* <DEDUP_REMOVED lines=14> */
[----:B------:R-:W-:-:S04]  /*114e0*/  FMUL.FTZ R10, R12, -1.4426950216293334961 ;  /* 0xbfb8aa3b0c0a7820 */ /* 0x000fc80000410000 */
[----:B------:R3:W-:Y:S02]  /*114f0*/  STL [R1+0x678], R22 ;  /* 0x0006781601007387 */ /* 0x0007e40000100800 */
[----:B------:R-:W4:Y:S02]  /*11500*/  MUFU.EX2 R10, R10 ;  /* 0x0000000a000a7308 */ /* 0x000f240000000800 */
[----:B----4-:R-:W-:-:S06]  /*11510*/  FADD.FTZ R10, R10, 1 ;  /* 0x3f8000000a0a7421 */ /* 0x010fcc0000010000 */
[----:B------:R-:W4:Y:S02]  /*11520*/  MUFU.RCP R13, R10 ;  /* 0x0000000a000d7308 */ /* 0x000f240000001000 */
[----:B----4-:R-:W-:Y:S01]  /*11530*/  FMUL.FTZ R10, R18, R13 ;  /* 0x0000000d120a7220 */ /* 0x010fe20000410000 */
[----:B------:R-:W-:-:S04]  /*11540*/  FADD.FTZ R13, -R13, 1 ;  /* 0x3f8000000d0d7421 */ /* 0x000fc80000010100 */
[----:B------:R-:W-:-:S04]  /*11550*/  FFMA.FTZ R13, R12, R13, 1 ;  /* 0x3f8000000c0d7423 */ /* 0x000fc8000001000d */
[----:B------:R-:W-:-:S05]  /*11560*/  FMUL.FTZ R18, R10, R13 ;  /* 0x0000000d0a127220 */ /* 0x000fca0000410000 */
[----:B------:R3:W-:Y:S02]  /*11570*/  STL [R1+0x67c], R18 ;  /* 0x00067c1201007387 */ /* 0x0007e40000100800 */
.L_x_2727:
[----:B--2---:R-:W2:Y:S04]  /*11580*/  LDL.LU R21, [R1+0x670] ;  /* 0x0006700001157983 */ /* 0x004ea80000300800 */
        /* <DEDUP_REMOVED lines=8> */
[----:B--2---:R-:W-:Y:S01]  /*11610*/  FADD.FTZ R11, R21, -UR16 ;  /* 0x80000010150b7e21 */ /* 0x004fe20008010000 */
[----:B----4-:R-:W-:-:S03]  /*11620*/  FADD.FTZ R0, R13, -UR16 ;  /* 0x800000100d007e21 */ /* 0x010fc60008010000 */
[----:B-1----:R-:W-:Y:S01]  /*11630*/  FMUL.FTZ R20, R11, UR13 ;  /* 0x0000000d0b147c20 */ /* 0x002fe20008410000 */
[----:B------:R-:W-:Y:S01]  /*11640*/  FMUL.FTZ R11, R17, R18 ;  /* 0x00000012110b7220 */ /* 0x000fe20000410000 */
[----:B0-----:R-:W-:-:S03]  /*11650*/  FMUL.FTZ R23, R0, UR13 ;  /* 0x0000000d00177c20 */ /* 0x001fc60008410000 */
        /* <DEDUP_REMOVED lines=23> */
.L_x_2728:
[----:B------:R-:W2:Y:S04]  /*117d0*/  LDL.LU R21, [R1+0x660] ;  /* 0x0006600001157983 */ /* 0x000ea80000300800 */
[----:B------:R-:W4:Y:S04]  /*117e0*/  LDL.LU R13, [R1+0x664] ;  /* 0x00066400010d7983 */ /* 0x000f280000300800 */
[----:B---3--:R3:W5:Y:S04]  /*117f0*/  LDL R22, [R1+0x658] ;  /* 0x0006580001167983 */ /* 0x0087680000100800 */
[----:B------:R3:W5:Y:S01]  /*11800*/  LDL R18, [R1+0x65c] ;  /* 0x00065c0001127983 */ /* 0x0007620000100800 */
[----:B------:R-:W-:Y:S01]  /*11810*/  FFMA.FTZ R57, R25, R11, R57 ;  /* 0x0000000b19397223 */ /* 0x000fe20000010039 */
[----:B-----5:R-:W-:Y:S01]  /*11820*/  FMUL.FTZ R0, R16, R24 ;  /* 0x0000001810007220 */ /* 0x020fe20000410000 */
[----:B------:R-:W-:-:S03]  /*11830*/  FADD.FTZ R12, R11, R10 ;  /* 0x0000000a0b0c7221 */ /* 0x000fc60000010000 */
[----:B------:R-:W-:Y:S01]  /*11840*/  FFMA.FTZ R57, R20, R0, R57 ;  /* 0x0000000014397223 */ /* 0x000fe20000010039 */
[----:B------:R-:W-:Y:S01]  /*11850*/  FADD.FTZ R0, R12, R0 ;  /* 0x000000000c007221 */ /* 0x000fe20000010000 */
[----:B--2---:R-:W-:Y:S01]  /*11860*/  FADD.FTZ R11, R21, -UR16 ;  /* 0x80000010150b7e21 */ /* 0x004fe20008010000 */
[----:B----4-:R-:W-:-:S03]  /*11870*/  FADD.FTZ R10, R13, -UR16 ;  /* 0x800000100d0a7e21 */ /* 0x010fc60008010000 */
[----:B0-----:R-:W-:Y:S01]  /*11880*/  FMUL.FTZ R20, R11, UR13 ;  /* 0x0000000d0b147c20 */ /* 0x001fe20008410000 */
[----:B------:R-:W-:Y:S01]  /*11890*/  FMUL.FTZ R11, R17, R19 ;  /* 0x00000013110b7220 */ /* 0x000fe20000410000 */
[----:B------:R-:W-:-:S03]  /*118a0*/  FMUL.FTZ R25, R10, UR13 ;  /* 0x0000000d0a197c20 */ /* 0x000fc60008410000 */
        /* <DEDUP_REMOVED lines=23> */
.L_x_2729:
[----:B------:R-:W2:Y:S04]  /*11a20*/  LDL.LU R21, [R1+0x648] ;  /* 0x0006480001157983 */ /* 0x000ea80000300800 */
[----:B------:R-:W4:Y:S04]  /*11a30*/  LDL.LU R13, [R1+0x64c] ;  /* 0x00064c00010d7983 */ /* 0x000f280000300800 */
[----:B-1----:R1:W5:Y:S04]  /*11a40*/  LDL R24, [R1+0x640] ;  /* 0x0006400001187983 */ /* 0x0023680000100800 */
        /* <DEDUP_REMOVED lines=8> */
[----:B---3--:R-:W-:Y:S01]  /*11ad0*/  FMUL.FTZ R20, R11, UR13 ;  /* 0x0000000d0b147c20 */ /* 0x008fe20008410000 */
[----:B------:R-:W-:Y:S01]  /*11ae0*/  FMUL.FTZ R11, R17, R18 ;  /* 0x00000012110b7220 */ /* 0x000fe20000410000 */
[----:B------:R-:W-:-:S03]  /*11af0*/  FMUL.FTZ R23, R0, UR13 ;  /* 0x0000000d00177c20 */ /* 0x000fc60008410000 */
        /* <DEDUP_REMOVED lines=8> */
[----:B--2--5:R-:W-:Y:S01]  /*11b80*/  FMUL.FTZ R0, R24, R13 ;  /* 0x0000000d18007220 */ /* 0x024fe20000410000 */
        /* <DEDUP_REMOVED lines=14> */
.L_x_2730:
[----:B------:R-:W3:Y:S04]  /*11c70*/  LDL.LU R21, [R1+0x638] ;  /* 0x0006380001157983 */ /* 0x000ee80000300800 */
[----:B------:R-:W4:Y:S04]  /*11c80*/  LDL.LU R13, [R1+0x63c] ;  /* 0x00063c00010d7983 */ /* 0x000f280000300800 */
[----:B0-----:R0:W5:Y:S04]  /*11c90*/  LDL R22, [R1+0x630] ;  /* 0x0006300001167983 */ /* 0x0011680000100800 */
[----:B------:R0:W5:Y:S01]  /*11ca0*/  LDL R18, [R1+0x634] ;  /* 0x0006340001127983 */ /* 0x0001620000100800 */
[----:B------:R-:W-:Y:S01]  /*11cb0*/  FFMA.FTZ R57, R25, R11, R57 ;  /* 0x0000000b19397223 */ /* 0x000fe20000010039 */
[----:B-----5:R-:W-:Y:S01]  /*11cc0*/  FMUL.FTZ R0, R16, R24 ;  /* 0x0000001810007220 */ /* 0x020fe20000410000 */
[----:B------:R-:W-:-:S03]  /*11cd0*/  FADD.FTZ R12, R11, R10 ;  /* 0x0000000a0b0c7221 */ /* 0x000fc60000010000 */
[----:B------:R-:W-:Y:S01]  /*11ce0*/  FFMA.FTZ R57, R20, R0, R57 ;  /* 0x0000000014397223 */ /* 0x000fe20000010039 */
[----:B------:R-:W-:Y:S01]  /*11cf0*/  FADD.FTZ R0, R12, R0 ;  /* 0x000000000c007221 */ /* 0x000fe20000010000 */
[----:B---3--:R-:W-:Y:S01]  /*11d00*/  FADD.FTZ R10, R21, -UR16 ;  /* 0x80000010150a7e21 */ /* 0x008fe20008010000 */
[----:B----4-:R-:W-:-:S03]  /*11d10*/  FADD.FTZ R11, R13, -UR16 ;  /* 0x800000100d0b7e21 */ /* 0x010fc60008010000 */
[----:B-1----:R-:W-:Y:S01]  /*11d20*/  FMUL.FTZ R20, R10, UR13 ;  /* 0x0000000d0a147c20 */ /* 0x002fe20008410000 */
[----:B------:R-:W-:Y:S01]  /*11d30*/  FMUL.FTZ R10, R17, R19 ;  /* 0x00000013110a7220 */ /* 0x000fe20000410000 */
        /* <DEDUP_REMOVED lines=24> */
.L_x_2731:
[----:B------:R-:W3:Y:S04]  /*11ec0*/  LDL.LU R21, [R1+0x628] ;  /* 0x0006280001157983 */ /* 0x000ee80000300800 */
[----:B------:R-:W4:Y:S04]  /*11ed0*/  LDL.LU R13, [R1+0x62c] ;  /* 0x00062c00010d7983 */ /* 0x000f280000300800 */
[----:B--2---:R2:W5:Y:S04]  /*11ee0*/  LDL R24, [R1+0x618] ;  /* 0x0006180001187983 */ /* 0x0045680000100800 */
[----:B------:R2:W5:Y:S01]  /*11ef0*/  LDL R19, [R1+0x61c] ;  /* 0x00061c0001137983 */ /* 0x0005620000100800 */
[----:B------:R-:W-:Y:S01]  /*11f00*/  FFMA.FTZ R57, R23, R10, R57 ;  /* 0x0000000a17397223 */ /* 0x000fe20000010039 */
[----:B------:R-:W-:Y:S01]  /*11f10*/  FMUL.FTZ R11, R16, R22 ;  /* 0x00000016100b7220 */ /* 0x000fe20000410000 */
[----:B------:R-:W-:-:S03]  /*11f20*/  FADD.FTZ R12, R10, R0 ;  /* 0x000000000a0c7221 */ /* 0x000fc60000010000 */
[----:B------:R-:W-:Y:S01]  /*11f30*/  FFMA.FTZ R57, R20, R11, R57 ;  /* 0x0000000b14397223 */ /* 0x000fe20000010039 */
[----:B------:R-:W-:Y:S01]  /*11f40*/  FADD.FTZ R11, R12, R11 ;  /* 0x0000000b0c0b7221 */ /* 0x000fe20000010000 */
[----:B------:R-:W-:Y:S01]  /*11f50*/  FMUL.FTZ R12, R17, R18 ;  /* 0x00000012110c7220 */ /* 0x000fe20000410000 */
[----:B---3--:R-:W-:-:S04]  /*11f60*/  FADD.FTZ R0, R21, -UR16 ;  /* 0x8000001015007e21 */ /* 0x008fc80008010000 */
[----:B0-----:R-:W-:Y:S01]  /*11f70*/  FMUL.FTZ R20, R0, UR13 ;  /* 0x0000000d00147c20 */ /* 0x001fe20008410000 */
[----:B----4-:R-:W-:-:S04]  /*11f80*/  FADD.FTZ R10, R13, -UR16 ;  /* 0x800000100d0a7e21 */ /* 0x010fc80008010000 */
[----:B------:R2:W-:Y:S01]  /*11f90*/  STL [R1+0x454], R20 ;  /* 0x0004541401007387 */ /* 0x0005e20000100800 */
[----:B------:R-:W-:Y:S01]  /*11fa0*/  FMUL.FTZ R10, R10, UR13 ;  /* 0x0000000d0a0a7c20 */ /* 0x000fe20008410000 */
[----:B------:R-:W-:Y:S06]  /*11fb0*/  @!P0 BRA `(.L_x_2732) ;  /* 0x0000000000508947 */ /* 0x000fec0003800000 */
[----:B------:R-:W-:-:S04]  /*11fc0*/  FFMA.FTZ R13, R20, R16, R14 ;  /* 0x00000010140d7223 */ /* 0x000fc8000001000e */
[----:B------:R-:W-:-:S06]  /*11fd0*/  FMUL.FTZ R0, R13, -1.4426950216293334961 ;  /* 0xbfb8aa3b0d007820 */ /* 0x000fcc0000410000 */
[----:B------:R-:W0:Y:S02]  /*11fe0*/  MUFU.EX2 R0, R0 ;  /* 0x0000000000007308 */ /* 0x000e240000000800 */
[----:B0-----:R-:W-:-:S06]  /*11ff0*/  FADD.FTZ R0, R0, 1 ;  /* 0x3f80000000007421 */ /* 0x001fcc0000010000 */
[----:B-1----:R-:W0:Y:S02]  /*12000*/  MUFU.RCP R18, R0 ;  /* 0x0000000000127308 */ /* 0x002e240000001000 */
        /* <DEDUP_REMOVED lines=15> */
.L_x_2732:
[----:B------:R-:W3:Y:S04]  /*12100*/  LDL.LU R23, [R1+0x610] ;  /* 0x0006100001177983 */ /* 0x000ee80000300800 */
[----:B-1----:R-:W4:Y:S04]  /*12110*/  LDL.LU R18, [R1+0x614] ;  /* 0x0006140001127983 */ /* 0x002f280000300800 */
[----:B------:R1:W5:Y:S04]  /*12120*/  LDL R22, [R1+0x608] ;  /* 0x0006080001167983 */ /* 0x0003680000100800 */
[----:B------:R1:W5:Y:S01]  /*12130*/  LDL R21, [R1+0x60c] ;  /* 0x00060c0001157983 */ /* 0x0003620000100800 */
[----:B------:R-:W-:Y:S01]  /*12140*/  FFMA.FTZ R57, R25, R12, R57 ;  /* 0x0000000c19397223 */ /* 0x000fe20000010039 */
[----:B-----5:R-:W-:Y:S01]  /*12150*/  FMUL.FTZ R0, R16, R24 ;  /* 0x0000001810007220 */ /* 0x020fe20000410000 */
[----:B------:R-:W-:-:S03]  /*12160*/  FADD.FTZ R13, R12, R11 ;  /* 0x0000000b0c0d7221 */ /* 0x000fc60000010000 */
[----:B------:R-:W-:Y:S01]  /*12170*/  FFMA.FTZ R57, R20, R0, R57 ;  /* 0x0000000014397223 */ /* 0x000fe20000010039 */
[----:B------:R-:W-:Y:S01]  /*12180*/  FADD.FTZ R0, R13, R0 ;  /* 0x000000000d007221 */ /* 0x000fe20000010000 */
[----:B------:R-:W-:Y:S01]  /*12190*/  FMUL.FTZ R13, R17, R19 ;  /* 0x00000013110d7220 */ /* 0x000fe20000410000 */
[----:B---3--:R-:W-:Y:S01]  /*121a0*/  FADD.FTZ R11, R23, -UR16 ;  /* 0x80000010170b7e21 */ /* 0x008fe20008010000 */
[----:B----4-:R-:W-:-:S03]  /*121b0*/  FADD.FTZ R12, R18, -UR16 ;  /* 0x80000010120c7e21 */ /* 0x010fc60008010000 */
[----:B------:R-:W-:Y:S01]  /*121c0*/  FMUL.FTZ R11, R11, UR13 ;  /* 0x0000000d0b0b7c20 */ /* 0x000fe20008410000 */
[----:B------:R-:W-:Y:S01]  /*121d0*/  FMUL.FTZ R12, R12, UR13 ;  /* 0x0000000d0c0c7c20 */ /* 0x000fe20008410000 */
[----:B-1----:R-:W-:Y:S06]  /*121e0*/  @!P0 BRA `(.L_x_2733) ;  /* 0x0000000000508947 */ /* 0x002fec0003800000 */
[----:B0-----:R-:W-:-:S04]  /*121f0*/  FFMA.FTZ R19, R11, R16, R14 ;  /* 0x000000100b137223 */ /* 0x001fc8000001000e */
[----:B------:R-:W-:-:S06]  /*12200*/  FMUL.FTZ R18, R19, -1.4426950216293334961 ;  /* 0xbfb8aa3b13127820 */ /* 0x000fcc0000410000 */
[----:B------:R-:W0:Y:S02]  /*12210*/  MUFU.EX2 R18, R18 ;  /* 0x0000001200127308 */ /* 0x000e240000000800 */
[----:B0-----:R-:W-:-:S06]  /*12220*/  FADD.FTZ R18, R18, 1 ;  /* 0x3f80000012127421 */ /* 0x001fcc0000010000 */
[----:B--2---:R-:W0:Y:S02]  /*12230*/  MUFU.RCP R20, R18 ;  /* 0x0000001200147308 */ /* 0x004e240000001000 */
        /* <DEDUP_REMOVED lines=15> */
.L_x_2733:
[----:B--2---:R-:W2:Y:S04]  /*12330*/  LDL.LU R20, [R1+0x600] ;  /* 0x0006000001147983 */ /* 0x004ea80000300800 */
[----:B------:R-:W3:Y:S04]  /*12340*/  LDL.LU R18, [R1+0x604] ;  /* 0x0006040001127983 */ /* 0x000ee80000300800 */
[----:B------:R4:W5:Y:S04]  /*12350*/  LDL R27, [R1+0x5f8] ;  /* 0x0005f800011b7983 */ /* 0x0009680000100800 */
[----:B------:R4:W5:Y:S01]  /*12360*/  LDL R23, [R1+0x5fc] ;  /* 0x0005fc0001177983 */ /* 0x0009620000100800 */
[----:B------:R-:W-:Y:S01]  /*12370*/  FFMA.FTZ R57, R10, R13, R57 ;  /* 0x0000000d0a397223 */ /* 0x000fe20000010039 */
[----:B0-----:R-:W-:Y:S01]  /*12380*/  FMUL.FTZ R19, R16, R22 ;  /* 0x0000001610137220 */ /* 0x001fe20000410000 */
[----:B------:R-:W-:-:S03]  /*12390*/  FADD.FTZ R0, R13, R0 ;  /* 0x000000000d007221 */ /* 0x000fc60000010000 */
[----:B------:R-:W-:Y:S01]  /*123a0*/  FFMA.FTZ R57, R11, R19, R57 ;  /* 0x000000130b397223 */ /* 0x000fe20000010039 */
[----:B------:R-:W-:Y:S01]  /*123b0*/  FADD.FTZ R19, R0, R19 ;  /* 0x0000001300137221 */ /* 0x000fe20000010000 */
[----:B--2---:R-:W-:Y:S01]  /*123c0*/  FADD.FTZ R13, R20, -UR16 ;  /* 0x80000010140d7e21 */ /* 0x004fe20008010000 */
[----:B------:R-:W-:Y:S01]  /*123d0*/  FMUL.FTZ R20, R17, R21 ;  /* 0x0000001511147220 */ /* 0x000fe20000410000 */
[----:B---3--:R-:W-:Y:S02]  /*123e0*/  FADD.FTZ R18, R18, -UR16 ;  /* 0x8000001012127e21 */ /* 0x008fe40008010000 */
[----:B------:R-:W-:Y:S02]  /*123f0*/  FMUL.FTZ R13, R13, UR13 ;  /* 0x0000000d0d0d7c20 */ /* 0x000fe40008410000 */
[----:B------:R-:W-:Y:S01]  /*12400*/  FMUL.FTZ R18, R18, UR13 ;  /* 0x0000000d12127c20 */ /* 0x000fe20008410000 */
[----:B----4-:R-:W-:Y:S06]  /*12410*/  @!P0 BRA `(.L_x_2734) ;  /* 0x0000000000508947 */ /* 0x010fec0003800000 */
[----:B-1----:R-:W-:-:S04]  /*12420*/  FFMA.FTZ R21, R13, R16, R14 ;  /* 0x000000100d157223 */ /* 0x002fc8000001000e */
        /* <DEDUP_REMOVED lines=19> */
.L_x_2734:
[----:B------:R-:W2:Y:S04]  /*12560*/  LDL.LU R24, [R1+0x5f0] ;  /* 0x0005f00001187983 */ /* 0x000ea80000300800 */
[----:B-1----:R-:W3:Y:S04]  /*12570*/  LDL.LU R22, [R1+0x5f4] ;  /* 0x0005f40001167983 */ /* 0x002ee80000300800 */
        /* <DEDUP_REMOVED lines=33> */
.L_x_2735:
[----:B------:R-:W2:Y:S04]  /*12790*/  LDL.LU R24, [R1+0x5e0] ;  /* 0x0005e00001187983 */ /* 0x000ea80000300800 */
[----:B------:R-:W3:Y:S04]  /*127a0*/  LDL.LU R22, [R1+0x5e4] ;  /* 0x0005e40001167983 */ /* 0x000ee80000300800 */
[----:B------:R4:W5:Y:S04]  /*127b0*/  LDL R31, [R1+0x5d8] ;  /* 0x0005d800011f7983 */ /* 0x0009680000100800 */
[----:B0-----:R4:W5:Y:S01]  /*127c0*/  LDL R27, [R1+0x5dc] ;  /* 0x0005dc00011b7983 */ /* 0x0019620000100800 */
[----:B------:R-:W-:Y:S01]  /*127d0*/  FFMA.FTZ R57, R18, R21, R57 ;  /* 0x0000001512397223 */ /* 0x000fe20000010039 */
[----:B------:R-:W-:Y:S01]  /*127e0*/  FMUL.FTZ R23, R16, R26 ;  /* 0x0000001a10177220 */ /* 0x000fe20000410000 */
        /* <DEDUP_REMOVED lines=29> */
.L_x_2736:
        /* <DEDUP_REMOVED lines=35> */
.L_x_2737:
        /* <DEDUP_REMOVED lines=35> */
.L_x_2738:
        /* <DEDUP_REMOVED lines=35> */
.L_x_2739:
        /* <DEDUP_REMOVED lines=35> */
.L_x_2740:
        /* <DEDUP_REMOVED lines=35> */
.L_x_2741:
        /* <DEDUP_REMOVED lines=35> */
.L_x_2742:
        /* <DEDUP_REMOVED lines=35> */
.L_x_2743:
        /* <DEDUP_REMOVED lines=35> */
.L_x_2744:
        /* <DEDUP_REMOVED lines=35> */
.L_x_2745:
        /* <DEDUP_REMOVED lines=35> */
.L_x_2746:
        /* <DEDUP_REMOVED lines=35> */
.L_x_2747:
[----:B0-----:R-:W2:Y:S04]  /*141d0*/  LDL R51, [R1+0x4a8] ;  /* 0x0004a80001337983 */ /* 0x001ea80000100800 */
[----:B------:R-:W3:Y:S04]  /*141e0*/  LDL.LU R52, [R1+0x4d4] ;  /* 0x0004d40001347983 */ /* 0x000ee80000300800 */
[----:B------:R-:W4:Y:S04]  /*141f0*/  LDL.LU R50, [R1+0x4d0] ;  /* 0x0004d00001327983 */ /* 0x000f280000300800 */
[----:B------:R0:W5:Y:S01]  /*14200*/  LDL R55, [R1+0x4c4] ;  /* 0x0004c40001377983 */ /* 0x0001620000100800 */
[----:B------:R-:W-:Y:S01]  /*14210*/  FFMA.FTZ R57, R42, R45, R57 ;  /* 0x0000002d2a397223 */ /* 0x000fe20000010039 */
[----:B------:R-:W-:Y:S01]  /*14220*/  FADD.FTZ R0, R45, R0 ;  /* 0x000000002d007221 */ /* 0x000fe20000010000 */
[----:B--2---:R-:W-:Y:S01]  /*14230*/  MOV R56, R51 ;  /* 0x0000003300387202 */ /* 0x004fe20000000f00 */
[----:B------:R-:W-:Y:S01]  /*14240*/  FMUL.FTZ R51, R16, R54 ;  /* 0x0000003610337220 */ /* 0x000fe20000410000 */
[----:B---3--:R-:W-:-:S03]  /*14250*/  FADD.FTZ R45, R52, -UR16 ;  /* 0x80000010342d7e21 */ /* 0x008fc60008010000 */
[----:B------:R-:W-:Y:S01]  /*14260*/  FFMA.FTZ R57, R43, R51, R57 ;  /* 0x000000332b397223 */ /* 0x000fe20000010039 */
[----:B----4-:R-:W-:Y:S01]  /*14270*/  FADD.FTZ R50, R50, -UR16 ;  /* 0x8000001032327e21 */ /* 0x010fe20008010000 */
[----:B------:R-:W-:Y:S01]  /*14280*/  FADD.FTZ R51, R0, R51 ;  /* 0x0000003300337221 */ /* 0x000fe20000010000 */
[----:B------:R-:W-:Y:S01]  /*14290*/  FMUL.FTZ R45, R45, UR13 ;  /* 0x0000000d2d2d7c20 */ /* 0x000fe20008410000 */
[----:B------:R-:W-:Y:S01]  /*142a0*/  FMUL.FTZ R52, R17, R53 ;  /* 0x0000003511347220 */ /* 0x000fe20000410000 */
[----:B------:R-:W-:Y:S01]  /*142b0*/  FMUL.FTZ R50, R50, UR13 ;  /* 0x0000000d32327c20 */ /* 0x000fe20008410000 */
[----:B0-----:R-:W-:Y:S06]  /*142c0*/  @!P0 BRA `(.L_x_2748) ;  /* 0x0000000000508947 */ /* 0x001fec0003800000 */
        /* <DEDUP_REMOVED lines=15> */
[----:B-1---5:R-:W-:Y:S01]  /*143c0*/  FMUL.FTZ R0, R55, R54 ;  /* 0x0000003637007220 */ /* 0x022fe20000410000 */
[----:B------:R-:W-:-:S04]  /*143d0*/  FADD.FTZ R54, -R54, 1 ;  /* 0x3f80000036367421 */ /* 0x000fc80000010100 */
[----:B------:R-:W-:-:S04]  /*143e0*/  FFMA.FTZ R54, R53, R54, 1 ;  /* 0x3f80000035367423 */ /* 0x000fc80000010036 */
[----:B------:R-:W-:-:S05]  /*143f0*/  FMUL.FTZ R55, R0, R54 ;  /* 0x0000003600377220 */ /* 0x000fca0000410000 */
[----:B------:R0:W-:Y:S02]  /*14400*/  STL [R1+0x4c4], R55 ;  /* 0x0004c43701007387 */ /* 0x0001e40000100800 */
.L_x_2748:
[----:B------:R-:W-:Y:S01]  /*14410*/  MOV R0, R56 ;  /* 0x0000003800007202 */ /* 0x000fe20000000f00 */
[----:B-1----:R-:W2:Y:S04]  /*14420*/  LDL.LU R54, [R1+0x4e0] ;  /* 0x0004e00001367983 */ /* 0x002ea80000300800 */
[----:B0-----:R-:W3:Y:S04]  /*14430*/  LDL.LU R56, [R1+0x4e4] ;  /* 0x0004e40001387983 */ /* 0x001ee80000300800 */
[----:B------:R0:W5:Y:S04]  /*14440*/  LDL R61, [R1+0x49c] ;  /* 0x00049c00013d7983 */ /* 0x0001680000100800 */
[----:B------:R0:W5:Y:S01]  /*14450*/  LDL R60, [R1+0x4c0] ;  /* 0x0004c000013c7983 */ /* 0x0001620000100800 */
[----:B------:R-:W-:Y:S01]  /*14460*/  FFMA.FTZ R57, R44, R52, R57 ;  /* 0x000000342c397223 */ /* 0x000fe20000010039 */
[----:B------:R-:W-:Y:S01]  /*14470*/  FMUL.FTZ R0, R16, R0 ;  /* 0x0000000010007220 */ /* 0x000fe20000410000 */
[----:B------:R-:W-:-:S03]  /*14480*/  FADD.FTZ R53, R52, R51 ;  /* 0x0000003334357221 */ /* 0x000fc60000010000 */
[----:B------:R-:W-:Y:S01]  /*14490*/  FFMA.FTZ R57, R45, R0, R57 ;  /* 0x000000002d397223 */ /* 0x000fe20000010039 */
[----:B------:R-:W-:Y:S01]  /*144a0*/  FADD.FTZ R0, R53, R0 ;  /* 0x0000000035007221 */ /* 0x000fe20000010000 */
[----:B-----5:R-:W-:Y:S01]  /*144b0*/  FMUL.FTZ R53, R17, R55 ;  /* 0x0000003711357220 */ /* 0x020fe20000410000 */
        /* <DEDUP_REMOVED lines=25> */
.L_x_2749:
[----:B------:R-:W2:Y:S04]  /*14650*/  LDL.LU R56, [R1+0x4f4] ;  /* 0x0004f40001387983 */ /* 0x000ea80000300800 */
[----:B------:R-:W3:Y:S01]  /*14660*/  LDL.LU R54, [R1+0x4f0] ;  /* 0x0004f00001367983 */ /* 0x000ee20000300800 */
        /* <DEDUP_REMOVED lines=10> */
[----:B------:R-:W-:Y:S06]  /*14710*/  @!P0 BRA `(.L_x_2750) ;  /* 0x0000000000588947 */ /* 0x000fec0003800000 */
[----:B0-----:R-:W-:-:S04]  /*14720*/  FFMA.FTZ R60, R53, R16, R14 ;  /* 0x00000010353c7223 */ /* 0x001fc8000001000e */
[----:B------:R-:W-:-:S06]  /*14730*/  FMUL.FTZ R0, R60, -1.4426950216293334961 ;  /* 0xbfb8aa3b3c007820 */ /* 0x000fcc0000410000 */
[----:B------:R-:W0:Y:S02]  /*14740*/  MUFU.EX2 R0, R0 ;  /* 0x0000000000007308 */ /* 0x000e240000000800 */
[----:B0-----:R-:W-:-:S06]  /*14750*/  FADD.FTZ R0, R0, 1 ;  /* 0x3f80000000007421 */ /* 0x001fcc0000010000 */
[----:B------:R0:W1:Y:S02]  /*14760*/  MUFU.RCP R61, R0 ;  /* 0x00000000003d7308 */ /* 0x0000640000001000 */
[----:B0-----:R-:W1:Y:S02]  /*14770*/  LDL.LU R0, [R1+0x498] ;  /* 0x0004980001007983 */ /* 0x001e640000300800 */
[----:B-1----:R-:W-:Y:S01]  /*14780*/  FMUL.FTZ R0, R0, R61 ;  /* 0x0000003d00007220 */ /* 0x002fe20000410000 */
        /* <DEDUP_REMOVED lines=8> */
[----:B0-----:R0:W1:Y:S02]  /*14810*/  MUFU.RCP R61, R0 ;  /* 0x00000000003d7308 */ /* 0x0010640000001000 */
[----:B0-----:R-:W1:Y:S02]  /*14820*/  LDL.LU R0, [R1+0x4bc] ;  /* 0x0004bc0001007983 */ /* 0x001e640000300800 */
[----:B-1----:R-:W-:Y:S01]  /*14830*/  FMUL.FTZ R0, R0, R61 ;  /* 0x0000003d00007220 */ /* 0x002fe20000410000 */
[----:B------:R-:W-:-:S04]  /*14840*/  FADD.FTZ R61, -R61, 1 ;  /* 0x3f8000003d3d7421 */ /* 0x000fc80000010100 */
[----:B------:R-:W-:-:S04]  /*14850*/  FFMA.FTZ R61, R60, R61, 1 ;  /* 0x3f8000003c3d7423 */ /* 0x000fc8000001003d */
[----:B------:R-:W-:-:S05]  /*14860*/  FMUL.FTZ R0, R0, R61 ;  /* 0x0000003d00007220 */ /* 0x000fca0000410000 */
[----:B------:R1:W-:Y:S02]  /*14870*/  STL [R1+0x4bc], R0 ;  /* 0x0004bc0001007387 */ /* 0x0003e40000100800 */
.L_x_2750:
[----:B-1----:R-:W2:Y:S01]  /*14880*/  LDL R0, [R1+0x498] ;  /* 0x0004980001007983 */ /* 0x002ea20000100800 */
[----:B------:R-:W-:Y:S01]  /*14890*/  FFMA.FTZ R57, R52, R56, R57 ;  /* 0x0000003834397223 */ /* 0x000fe20000010039 */
[----:B0-----:R-:W-:Y:S02]  /*148a0*/  FADD.FTZ R60, R56, R55 ;  /* 0x00000037383c7221 */ /* 0x001fe40000010000 */
[----:B------:R-:W3:Y:S04]  /*148b0*/  LDL.LU R55, [R1+0x4fc] ;  /* 0x0004fc0001377983 */ /* 0x000ee80000300800 */
[----:B------:R-:W4:Y:S04]  /*148c0*/  LDL.LU R56, [R1+0x4f8] ;  /* 0x0004f80001387983 */ /* 0x000f280000300800 */
[----:B------:R-:W5:Y:S01]  /*148d0*/  LDL R61, [R1+0x4bc] ;  /* 0x0004bc00013d7983 */ /* 0x000f620000100800 */
[----:B--2---:R-:W-:-:S04]  /*148e0*/  FMUL.FTZ R0, R16, R0 ;  /* 0x0000000010007220 */ /* 0x004fc80000410000 */
[----:B------:R-:W-:Y:S01]  /*148f0*/  FFMA.FTZ R57, R53, R0, R57 ;  /* 0x0000000035397223 */ /* 0x000fe20000010039 */
[----:B------:R-:W-:-:S04]  /*14900*/  FADD.FTZ R0, R60, R0 ;  /* 0x000000003c007221 */ /* 0x000fc80000010000 */
[----:B------:R0:W-:Y:S04]  /*14910*/  STL [R1+0x410], R57 ;  /* 0x0004103901007387 */ /* 0x0001e80000100800 */
[----:B------:R0:W-:Y:S01]  /*14920*/  STL [R1+0x414], R0 ;  /* 0x0004140001007387 */ /* 0x0001e20000100800 */
[----:B---3--:R-:W-:Y:S01]  /*14930*/  FADD.FTZ R55, R55, -UR16 ;  /* 0x8000001037377e21 */ /* 0x008fe20008010000 */
[----:B----4-:R-:W-:Y:S01]  /*14940*/  FADD.FTZ R56, R56, -UR16 ;  /* 0x8000001038387e21 */ /* 0x010fe20008010000 */
[----:B-----5:R-:W-:Y:S02]  /*14950*/  FMUL.FTZ R60, R17, R61 ;  /* 0x0000003d113c7220 */ /* 0x020fe40000410000 */
[----:B------:R-:W-:Y:S01]  /*14960*/  FMUL.FTZ R55, R55, UR13 ;  /* 0x0000000d37377c20 */ /* 0x000fe20008410000 */
        /* <DEDUP_REMOVED lines=24> */
.L_x_2751:
[----:B------:R-:W2:Y:S04]  /*14af0*/  LDL.LU R61, [R1+0x410] ;  /* 0x00041000013d7983 */ /* 0x000ea80000300800 */
[----:B01----:R-:W3:Y:S04]  /*14b00*/  LDL R0, [R1+0x494] ;  /* 0x0004940001007983 */ /* 0x003ee80000100800 */
[----:B------:R0:W-:Y:S04]  /*14b10*/  STL [R1+0x7ec], R3 ;  /* 0x0007ec0301007387 */ /* 0x0001e80000100800 */
[----:B------:R1:W-:Y:S04]  /*14b20*/  STL [R1+0x7e8], R2 ;  /* 0x0007e80201007387 */ /* 0x0003e80000100800 */
[----:B------:R-:W4:Y:S04]  /*14b30*/  LDL.LU R57, [R1+0x50c] ;  /* 0x00050c0001397983 */ /* 0x000f280000300800 */
[----:B0-----:R-:W4:Y:S04]  /*14b40*/  LDL.LU R3, [R1+0x414] ;  /* 0x0004140001037983 */ /* 0x001f280000300800 */
[----:B-1----:R-:W4:Y:S01]  /*14b50*/  LDL.LU R2, [R1+0x508] ;  /* 0x0005080001027983 */ /* 0x002f220000300800 */
[----:B--2---:R-:W-:Y:S01]  /*14b60*/  FFMA.FTZ R61, R54, R60, R61 ;  /* 0x0000003c363d7223 */ /* 0x004fe2000001003d */
[----:B---3--:R-:W-:-:S04]  /*14b70*/  FMUL.FTZ R0, R16, R0 ;  /* 0x0000000010007220 */ /* 0x008fc80000410000 */
[----:B------:R-:W-:-:S05]  /*14b80*/  FFMA.FTZ R61, R55, R0, R61 ;  /* 0x00000000373d7223 */ /* 0x000fca000001003d */
[----:B------:R0:W-:Y:S04]  /*14b90*/  STL [R1+0x41c], R61 ;  /* 0x00041c3d01007387 */ /* 0x0001e80000100800 */
[----:B0-----:R-:W2:Y:S01]  /*14ba0*/  LDL R61, [R1+0x4b8] ;  /* 0x0004b800013d7983 */ /* 0x001ea20000100800 */
[----:B----4-:R-:W-:Y:S01]  /*14bb0*/  FADD.FTZ R60, R60, R3 ;  /* 0x000000033c3c7221 */ /* 0x010fe20000010000 */
[----:B------:R-:W-:Y:S02]  /*14bc0*/  FADD.FTZ R2, R2, -UR16 ;  /* 0x8000001002027e21 */ /* 0x000fe40008010000 */
[----:B------:R0:W5:Y:S01]  /*14bd0*/  LDL.LU R3, [R1+0x7ec] ;  /* 0x0007ec0001037983 */ /* 0x0001620000300800 */
[----:B------:R-:W-:-:S05]  /*14be0*/  FADD.FTZ R60, R60, R0 ;  /* 0x000000003c3c7221 */ /* 0x000fca0000010000 */
[----:B------:R1:W-:Y:S02]  /*14bf0*/  STL [R1+0x418], R60 ;  /* 0x0004183c01007387 */ /* 0x0003e40000100800 */
[----:B-1----:R-:W-:Y:S02]  /*14c00*/  FMUL.FTZ R60, R2, UR13 ;  /* 0x0000000d023c7c20 */ /* 0x002fe40008410000 */
[----:B------:R0:W5:Y:S01]  /*14c10*/  LDL.LU R2, [R1+0x7e8] ;  /* 0x0007e80001027983 */ /* 0x0001620000300800 */
[----:B------:R-:W-:-:S04]  /*14c20*/  FADD.FTZ R57, R57, -UR16 ;  /* 0x8000001039397e21 */ /* 0x000fc80008010000 */
[----:B------:R-:W-:Y:S01]  /*14c30*/  FMUL.FTZ R57, R57, UR13 ;  /* 0x0000000d39397c20 */ /* 0x000fe20008410000 */
[----:B--2---:R-:W-:-:S05]  /*14c40*/  FMUL.FTZ R0, R17, R61 ;  /* 0x0000003d11007220 */ /* 0x004fca0000410000 */
[----:B------:R0:W-:Y:S01]  /*14c50*/  STL [R1+0x410], R0 ;  /* 0x0004100001007387 */ /* 0x0001e20000100800 */
[----:B------:R-:W-:Y:S05]  /*14c60*/  @!P0 BRA `(.L_x_2752) ;  /* 0x0000000000708947 */ /* 0x000fea0003800000 */
[----:B-----5:R1:W-:Y:S04]  /*14c70*/  STL [R1+0x7ec], R3 ;  /* 0x0007ec0301007387 */ /* 0x0203e80000100800 */
[----:B-1----:R-:W2:Y:S01]  /*14c80*/  LDL.LU R3, [R1+0x48c] ;  /* 0x00048c0001037983 */ /* 0x002ea20000300800 */
[----:B0-----:R-:W-:-:S03]  /*14c90*/  FFMA.FTZ R0, R57, R16, R14 ;  /* 0x0000001039007223 */ /* 0x001fc6000001000e */
[----:B------:R0:W-:Y:S01]  /*14ca0*/  STL [R1+0x7e8], R2 ;  /* 0x0007e80201007387 */ /* 0x0001e20000100800 */
[----:B------:R-:W-:-:S06]  /*14cb0*/  FMUL.FTZ R61, R0, -1.4426950216293334961 ;  /* 0xbfb8aa3b003d7820 */ /* 0x000fcc0000410000 */
[----:B------:R-:W1:Y:S01]  /*14cc0*/  MUFU.EX2 R61, R61 ;  /* 0x0000003d003d7308 */ /* 0x000e620000000800 */
[----:B0-----:R-:W3:Y:S01]  /*14cd0*/  LDL.LU R2, [R1+0x4ac] ;  /* 0x0004ac0001027983 */ /* 0x001ee20000300800 */
[----:B-1----:R-:W-:-:S06]  /*14ce0*/  FADD.FTZ R61, R61, 1 ;  /* 0x3f8000003d3d7421 */ /* 0x002fcc0000010000 */
[----:B------:R-:W2:Y:S02]  /*14cf0*/  MUFU.RCP R61, R61 ;  /* 0x0000003d003d7308 */ /* 0x000ea40000001000 */
[----:B--2---:R-:W-:Y:S01]  /*14d00*/  FMUL.FTZ R3, R3, R61 ;  /* 0x0000003d03037220 */ /* 0x004fe20000410000 */
[----:B------:R-:W-:-:S04]  /*14d10*/  FADD.FTZ R61, -R61, 1 ;  /* 0x3f8000003d3d7421 */ /* 0x000fc80000010100 */
[----:B------:R0:W-:Y:S01]  /*14d20*/  STL [R1+0x414], R3 ;  /* 0x0004140301007387 */ /* 0x0001e20000100800 */
[----:B------:R-:W-:-:S03]  /*14d30*/  FFMA.FTZ R61, R0, R61, 1 ;  /* 0x3f800000003d7423 */ /* 0x000fc6000001003d */
[----:B------:R-:W2:Y:S04]  /*14d40*/  LDL.LU R0, [R1+0x414] ;  /* 0x0004140001007983 */ /* 0x000ea80000300800 */
[----:B0-----:R1:W5:Y:S01]  /*14d50*/  LDL.LU R3, [R1+0x7ec] ;  /* 0x0007ec0001037983 */ /* 0x0013620000300800 */
[----:B--2---:R-:W-:Y:S01]  /*14d60*/  FMUL.FTZ R61, R0, R61 ;  /* 0x0000003d003d7220 */ /* 0x004fe20000410000 */
[----:B------:R-:W-:-:S04]  /*14d70*/  FFMA.FTZ R0, R60, R17, R15 ;  /* 0x000000113c007223 */ /* 0x000fc8000001000f */
[----:B------:R0:W-:Y:S02]  /*14d80*/  STL [R1+0x48c], R61 ;  /* 0x00048c3d01007387 */ /* 0x0001e40000100800 */
[----:B0-----:R-:W-:-:S06]  /*14d90*/  FMUL.FTZ R61, R0, -1.4426950216293334961 ;  /* 0xbfb8aa3b003d7820 */ /* 0x001fcc0000410000 */
[----:B------:R-:W0:Y:S02]  /*14da0*/  MUFU.EX2 R61, R61 ;  /* 0x0000003d003d7308 */ /* 0x000e240000000800 */
[----:B0-----:R-:W-:-:S06]  /*14db0*/  FADD.FTZ R61, R61, 1 ;  /* 0x3f8000003d3d7421 */ /* 0x001fcc0000010000 */
[----:B------:R-:W3:Y:S02]  /*14dc0*/  MUFU.RCP R61, R61 ;  /* 0x0000003d003d7308 */ /* 0x000ee40000001000 */
[----:B---3--:R-:W-:Y:S01]  /*14dd0*/  FMUL.FTZ R2, R2, R61 ;  /* 0x0000003d02027220 */ /* 0x008fe20000410000 */
[----:B------:R-:W-:-:S04]  /*14de0*/  FADD.FTZ R61, -R61, 1 ;  /* 0x3f8000003d3d7421 */ /* 0x000fc80000010100 */
[----:B------:R-:W-:-:S04]  /*14df0*/  FFMA.FTZ R61, R0, R61, 1 ;  /* 0x3f800000003d7423 */ /* 0x000fc8000001003d */
[----:B------:R-:W-:Y:S02]  /*14e00*/  FMUL.FTZ R0, R2, R61 ;  /* 0x0000003d02007220 */ /* 0x000fe40000410000 */
[----:B------:R1:W5:Y:S04]  /*14e10*/  LDL.LU R2, [R1+0x7e8] ;  /* 0x0007e80001027983 */ /* 0x0003680000300800 */
[----:B------:R1:W-:Y:S02]  /*14e20*/  STL [R1+0x4ac], R0 ;  /* 0x0004ac0001007387 */ /* 0x0003e40000100800 */
.L_x_2752:
[----:B------:R2:W-:Y:S04]  /*14e30*/  STL [R1+0x7f0], R4 ;  /* 0x0007f00401007387 */ /* 0x0005e80000100800 */
[----:B01----:R-:W3:Y:S04]  /*14e40*/  LDL R0, [R1+0x48c] ;  /* 0x00048c0001007983 */ /* 0x003ee80000100800 */
[----:B------:R0:W-:Y:S04]  /*14e50*/  STL [R1+0x7f4], R5 ;  /* 0x0007f40501007387 */ /* 0x0001e80000100800 */
[----:B------:R-:W4:Y:S04]  /*14e60*/  LDL.LU R61, [R1+0x410] ;  /* 0x00041000013d7983 */ /* 0x000f280000300800 */
[----:B--2---:R-:W4:Y:S04]  /*14e70*/  LDL.LU R4, [R1+0x41c] ;  /* 0x00041c0001047983 */ /* 0x004f280000300800 */
[----:B0-----:R-:W2:Y:S04]  /*14e80*/  LDL.LU R5, [R1+0x418] ;  /* 0x0004180001057983 */ /* 0x001ea80000300800 */
[----:B-----5:R0:W-:Y:S04]  /*14e90*/  STL [R1+0x7ec], R3 ;  /* 0x0007ec0301007387 */ /* 0x0201e80000100800 */
[----:B------:R1:W-:Y:S04]  /*14ea0*/  STL [R1+0x7e8], R2 ;  /* 0x0007e80201007387 */ /* 0x0003e80000100800 */
[----:B0-----:R-:W2:Y:S04]  /*14eb0*/  LDL.LU R3, [R1+0x514] ;  /* 0x0005140001037983 */ /* 0x001ea80000300800 */
[----:B-1----:R-:W2:Y:S01]  /*14ec0*/  LDL.LU R2, [R1+0x510] ;  /* 0x0005100001027983 */ /* 0x002ea20000300800 */
[----:B---3--:R-:W-:Y:S01]  /*14ed0*/  FMUL.FTZ R0, R16, R0 ;  /* 0x0000000010007220 */ /* 0x008fe20000410000 */
[----:B----4-:R-:W-:Y:S01]  /*14ee0*/  FFMA.FTZ R4, R56, R61, R4 ;  /* 0x0000003d38047223 */ /* 0x010fe20000010004 */
[----:B--2---:R-:W-:-:S03]  /*14ef0*/  FADD.FTZ R61, R61, R5 ;  /* 0x000000053d3d7221 */ /* 0x004fc60000010000 */
[----:B------:R-:W-:Y:S01]  /*14f00*/  FFMA.FTZ R4, R57, R0, R4 ;  /* 0x0000000039047223 */ /* 0x000fe20000010004 */
[----:B------:R0:W5:Y:S01]  /*14f10*/  LDL.LU R5, [R1+0x7f4] ;  /* 0x0007f40001057983 */ /* 0x0001620000300800 */
[----:B------:R-:W-:-:S03]  /*14f20*/  FADD.FTZ R61, R61, R0 ;  /* 0x000000003d3d7221 */ /* 0x000fc60000010000 */
[----:B------:R-:W2:Y:S04]  /*14f30*/  LDL R0, [R1+0x4ac] ;  /* 0x0004ac0001007983 */ /* 0x000ea80000100800 */
[----:B------:R1:W-:Y:S01]  /*14f40*/  STL [R1+0x420], R61 ;  /* 0x0004203d01007387 */ /* 0x0003e20000100800 */
[----:B------:R-:W-:Y:S01]  /*14f50*/  FADD.FTZ R3, R3, -UR16 ;  /* 0x8000001003037e21 */ /* 0x000fe20008010000 */
[----:B------:R-:W-:Y:S02]  /*14f60*/  FADD.FTZ R2, R2, -UR16 ;  /* 0x8000001002027e21 */ /* 0x000fe40008010000 */
[----:B------:R3:W-:Y:S01]  /*14f70*/  STL [R1+0x428], R4 ;  /* 0x0004280401007387 */ /* 0x0007e20000100800 */
[----:B-1----:R-:W-:-:S03]  /*14f80*/  FMUL.FTZ R61, R3, UR13 ;  /* 0x0000000d033d7c20 */ /* 0x002fc60008410000 */
[----:B------:R0:W5:Y:S04]  /*14f90*/  LDL.LU R3, [R1+0x7ec] ;  /* 0x0007ec0001037983 */ /* 0x0001680000300800 */
[----:B---3--:R0:W5:Y:S01]  /*14fa0*/  LDL.LU R4, [R1+0x7f0] ;  /* 0x0007f00001047983 */ /* 0x0081620000300800 */
[----:B--2---:R-:W-:-:S05]  /*14fb0*/  FMUL.FTZ R0, R17, R0 ;  /* 0x0000000011007220 */ /* 0x004fca0000410000 */
[----:B------:R1:W-:Y:S02]  /*14fc0*/  STL [R1+0x418], R0 ;  /* 0x0004180001007387 */ /* 0x0003e40000100800 */
[----:B-1----:R-:W-:Y:S02]  /*14fd0*/  FMUL.FTZ R0, R2, UR13 ;  /* 0x0000000d02007c20 */ /* 0x002fe40008410000 */
[----:B------:R0:W5:Y:S01]  /*14fe0*/  LDL.LU R2, [R1+0x7e8] ;  /* 0x0007e80001027983 */ /* 0x0001620000300800 */
[----:B------:R-:W-:Y:S05]  /*14ff0*/  @!P0 BRA `(.L_x_2753) ;  /* 0x0000000000788947 */ /* 0x000fea0003800000 */
[----:B-----5:R1:W-:Y:S04]  /*15000*/  STL [R1+0x7ec], R3 ;  /* 0x0007ec0301007387 */ /* 0x0203e80000100800 */
[----:B------:R-:W-:Y:S04]  /*15010*/  STL [R1+0x7f0], R4 ;  /* 0x0007f00401007387 */ /* 0x000fe80000100800 */
[----:B------:R-:W-:Y:S04]  /*15020*/  STL [R1+0x7f4], R5 ;  /* 0x0007f40501007387 */ /* 0x000fe80000100800 */
[----:B-1----:R-:W2:Y:S04]  /*15030*/  LDL.LU R3, [R1+0x490] ;  /* 0x0004900001037983 */ /* 0x002ea80000300800 */
[----:B------:R1:W-:Y:S04]  /*15040*/  STL [R1+0x7e8], R2 ;  /* 0x0007e80201007387 */ /* 0x0003e80000100800 */
[----:B-1----:R-:W3:Y:S01]  /*15050*/  LDL.LU R2, [R1+0x488] ;  /* 0x0004880001027983 */ /* 0x002ee20000300800 */
[----:B------:R-:W-:-:S04]  /*15060*/  FFMA.FTZ R4, R61, R16, R14 ;  /* 0x000000103d047223 */ /* 0x000fc8000001000e */
[----:B------:R-:W-:-:S06]  /*15070*/  FMUL.FTZ R5, R4, -1.4426950216293334961 ;  /* 0xbfb8aa3b04057820 */ /* 0x000fcc0000410000 */
[----:B------:R-:W1:Y:S02]  /*15080*/  MUFU.EX2 R5, R5 ;  /* 0x0000000500057308 */ /* 0x000e640000000800 */
[----:B-1----:R-:W-:-:S06]  /*15090*/  FADD.FTZ R5, R5, 1 ;  /* 0x3f80000005057421 */ /* 0x002fcc0000010000 */
[----:B------:R-:W2:Y:S02]  /*150a0*/  MUFU.RCP R5, R5 ;  /* 0x0000000500057308 */ /* 0x000ea40000001000 */
[----:B--2---:R-:W-:Y:S01]  /*150b0*/  FMUL.FTZ R3, R3, R5 ;  /* 0x0000000503037220 */ /* 0x004fe20000410000 */
[----:B------:R-:W-:-:S04]  /*150c0*/  FADD.FTZ R5, -R5, 1 ;  /* 0x3f80000005057421 */ /* 0x000fc80000010100 */
[----:B------:R-:W-:Y:S02]  /*150d0*/  FFMA.FTZ R4, R4, R5, 1 ;  /* 0x3f80000004047423 */ /* 0x000fe40000010005 */
[----:B------:R1:W5:Y:S02]  /*150e0*/  LDL.LU R5, [R1+0x7f4] ;  /* 0x0007f40001057983 */ /* 0x0003640000300800 */
[----:B------:R-:W-:Y:S01]  /*150f0*/  FMUL.FTZ R4, R3, R4 ;  /* 0x0000000403047220 */ /* 0x000fe20000410000 */
[----:B------:R-:W-:-:S04]  /*15100*/  FFMA.FTZ R3, R0, R17, R15 ;  /* 0x0000001100037223 */ /* 0x000fc8000001000f */
[----:B------:R2:W-:Y:S02]  /*15110*/  STL [R1+0x490], R4 ;  /* 0x0004900401007387 */ /* 0x0005e40000100800 */
[----:B--2---:R-:W-:-:S06]  /*15120*/  FMUL.FTZ R4, R3, -1.4426950216293334961 ;  /* 0xbfb8aa3b03047820 */ /* 0x004fcc0000410000 */
[----:B------:R-:W2:Y:S02]  /*15130*/  MUFU.EX2 R4, R4 ;  /* 0x0000000400047308 */ /* 0x000ea40000000800 */
[----:B--2---:R-:W-:-:S06]  /*15140*/  FADD.FTZ R4, R4, 1 ;  /* 0x3f80000004047421 */ /* 0x004fcc0000010000 */
[----:B------:R-:W3:Y:S02]  /*15150*/  MUFU.RCP R4, R4 ;  /* 0x0000000400047308 */ /* 0x000ee40000001000 */
[----:B---3--:R-:W-:Y:S01]  /*15160*/  FMUL.FTZ R2, R2, R4 ;  /* 0x0000000402027220 */ /* 0x008fe20000410000 */
[----:B------:R-:W-:-:S04]  /*15170*/  FADD.FTZ R4, -R4, 1 ;  /* 0x3f80000004047421 */ /* 0x000fc80000010100 */
[----:B------:R-:W-:Y:S02]  /*15180*/  FFMA.FTZ R3, R3, R4, 1 ;  /* 0x3f80000003037423 */ /* 0x000fe40000010004 */
[----:B------:R1:W5:Y:S02]  /*15190*/  LDL.LU R4, [R1+0x7f0] ;  /* 0x0007f00001047983 */ /* 0x0003640000300800 */
[----:B------:R-:W-:Y:S02]  /*151a0*/  FMUL.FTZ R2, R2, R3 ;  /* 0x0000000302027220 */ /* 0x000fe40000410000 */
[----:B------:R1:W5:Y:S04]  /*151b0*/  LDL.LU R3, [R1+0x7ec] ;  /* 0x0007ec0001037983 */ /* 0x0003680000300800 */
[----:B------:R2:W-:Y:S04]  /*151c0*/  STL [R1+0x488], R2 ;  /* 0x0004880201007387 */ /* 0x0005e80000100800 */
[----:B--2---:R1:W5:Y:S02]  /*151d0*/  LDL.LU R2, [R1+0x7e8] ;  /* 0x0007e80001027983 */ /* 0x0043640000300800 */
.L_x_2753:
[----:B------:R2:W-:Y:S04]  /*151e0*/  STL [R1+0x824], R50 ;  /* 0x0008243201007387 */ /* 0x0005e80000100800 */
[----:B------:R3:W-:Y:S04]  /*151f0*/  STL [R1+0x820], R51 ;  /* 0x0008203301007387 */ /* 0x0007e80000100800 */
[----:B------:R4:W-:Y:S04]  /*15200*/  STL [R1+0x7ec], R15 ;  /* 0x0007ec0f01007387 */ /* 0x0009e80000100800 */
[----:B--2---:R-:W2:Y:S04]  /*15210*/  LDL.LU R50, [R1+0x428] ;  /* 0x0004280001327983 */ /* 0x004ea80000300800 */
[----:B---3--:R-:W2:Y:S04]  /*15220*/  LDL.LU R51, [R1+0x418] ;  /* 0x0004180001337983 */ /* 0x008ea80000300800 */
[----:B----4-:R-:W3:Y:S04]  /*15230*/  LDL.LU R15, [R1+0x490] ;  /* 0x00049000010f7983 */ /* 0x010ee80000300800 */
[----:B------:R4:W-:Y:S04]  /*15240*/  STL [R1+0x84c], R36 ;  /* 0x00084c2401007387 */ /* 0x0009e80000100800 */
[----:B------:R0:W-:Y:S04]  /*15250*/  STL [R1+0x830], R43 ;  /* 0x0008302b01007387 */ /* 0x0001e80000100800 */
[----:B------:R1:W-:Y:S04]  /*15260*/  STL [R1+0x828], R45 ;  /* 0x0008282d01007387 */ /* 0x0003e80000100800 */
[----:B----4-:R-:W4:Y:S04]  /*15270*/  LDL.LU R36, [R1+0x464] ;  /* 0x0004640001247983 */ /* 0x010f280000300800 */
[----:B0-----:R-:W4:Y:S04]  /*15280*/  LDL.LU R43, [R1+0x460] ;  /* 0x00046000012b7983 */ /* 0x001f280000300800 */
[----:B-1----:R-:W4:Y:S04]  /*15290*/  LDL.LU R45, [R1+0x6d0] ;  /* 0x0006d000012d7983 */ /* 0x002f280000300800 */
[----:B------:R0:W-:Y:S04]  /*152a0*/  STL [R1+0x848], R37 ;  /* 0x0008482501007387 */ /* 0x0001e80000100800 */
[----:B------:R1:W-:Y:S04]  /*152b0*/  STL [R1+0x83c], R40 ;  /* 0x00083c2801007387 */ /* 0x0003e80000100800 */
        /* <DEDUP_REMOVED lines=8> */
[----:B------:R1:W-:Y:S04]  /*15340*/  STL [R1+0x840], R39 ;  /* 0x0008402701007387 */ /* 0x0003e80000100800 */
[----:B0-----:R-:W4:Y:S04]  /*15350*/  LDL.LU R42, [R1+0x6b0] ;  /* 0x0006b000012a7983 */ /* 0x001f280000300800 */
[----:B-1----:R-:W4:Y:S04]  /*15360*/  LDL.LU R41, [R1+0x45c] ;  /* 0x00045c0001297983 */ /* 0x002f280000300800 */
[----:B------:R-:W4:Y:S04]  /*15370*/  LDL.LU R39, [R1+0x698] ;  /* 0x0006980001277983 */ /* 0x000f280000300800 */
[----:B------:R-:W-:Y:S04]  /*15380*/  STL [R1+0x7f8], R48 ;  /* 0x0007f83001007387 */ /* 0x000fe80000100800 */
[----:B------:R-:W-:Y:S04]  /*15390*/  STL [R1+0x7f4], R47 ;  /* 0x0007f42f01007387 */ /* 0x000fe80000100800 */
[----:B------:R0:W-:Y:S04]  /*153a0*/  STL [R1+0x81c], R52 ;  /* 0x00081c3401007387 */ /* 0x0001e80000100800 */
[----:B0-----:R-:W4:Y:S04]  /*153b0*/  LDL.LU R52, [R1+0x420] ;  /* 0x0004200001347983 */ /* 0x001f280000300800 */
[----:B------:R0:W-:Y:S04]  /*153c0*/  STL [R1+0x814], R54 ;  /* 0x0008143601007387 */ /* 0x0001e80000100800 */
[----:B------:R1:W-:Y:S04]  /*153d0*/  STL [R1+0x800], R58 ;  /* 0x0008003a01007387 */ /* 0x0003e80000100800 */
[----:B0-----:R-:W4:Y:S04]  /*153e0*/  LDL.LU R54, [R1+0x424] ;  /* 0x0004240001367983 */ /* 0x001f280000300800 */
[----:B-1----:R-:W4:Y:S01]  /*153f0*/  LDL.LU R58, [R1+0x42c] ;  /* 0x00042c00013a7983 */ /* 0x002f220000300800 */
[----:B--2---:R-:W-:Y:S01]  /*15400*/  FFMA.FTZ R50, R60, R51, R50 ;  /* 0x000000333c327223 */ /* 0x004fe20000010032 */
[----:B---3--:R-:W-:-:S04]  /*15410*/  FMUL.FTZ R48, R16, R15 ;  /* 0x0000000f10307220 */ /* 0x008fc80000410000 */
[----:B------:R-:W-:Y:S02]  /*15420*/  FFMA.FTZ R47, R61, R48, R50 ;  /* 0x000000303d2f7223 */ /* 0x000fe40000010032 */
[----:B------:R-:W2:Y:S01]  /*15430*/  LDL.LU R50, [R1+0x69c] ;  /* 0x00069c0001327983 */ /* 0x000ea20000300800 */
[----:B----45:R-:W-:Y:S01]  /*15440*/  FFMA.FTZ R43, R2, R45, R43 ;  /* 0x0000002d022b7223 */ /* 0x030fe2000001002b */
[----:B------:R-:W-:Y:S02]  /*15450*/  FADD.FTZ R36, R36, R45 ;  /* 0x0000002d24247221 */ /* 0x000fe40000010000 */
[----:B------:R-:W3:Y:S01]  /*15460*/  LDL.LU R45, [R1+0x688] ;  /* 0x00068800012d7983 */ /* 0x000ee20000300800 */
[----:B------:R-:W-:Y:S01]  /*15470*/  FFMA.FTZ R4, R4, R37, R43 ;  /* 0x0000002504047223 */ /* 0x000fe2000001002b */
[----:B------:R-:W-:Y:S02]  /*15480*/  FADD.FTZ R37, R36, R37 ;  /* 0x0000002524257221 */ /* 0x000fe40000010000 */
[----:B------:R-:W4:Y:S01]  /*15490*/  LDL.LU R36, [R1+0x68c] ;  /* 0x00068c0001247983 */ /* 0x000f220000300800 */
[----:B------:R-:W-:Y:S01]  /*154a0*/  FFMA.FTZ R4, R6, R40, R4 ;  /* 0x0000002806047223 */ /* 0x000fe20000010004 */
[----:B------:R-:W-:-:S02]  /*154b0*/  FADD.FTZ R6, R37, R40 ;  /* 0x0000002825067221 */ /* 0x000fc40000010000 */
[----:B------:R-:W4:Y:S04]  /*154c0*/  LDL.LU R37, [R1+0x678] ;  /* 0x0006780001257983 */ /* 0x000f280000300800 */
[----:B------:R0:W-:Y:S04]  /*154d0*/  STL [R1+0x7e8], R14 ;  /* 0x0007e80e01007387 */ /* 0x0001e80000100800 */
[----:B------:R1:W-:Y:S04]  /*154e0*/  STL [R1+0x7fc], R49 ;  /* 0x0007fc3101007387 */ /* 0x0003e80000100800 */
[----:B------:R-:W4:Y:S04]  /*154f0*/  LDL.LU R40, [R1+0x438] ;  /* 0x0004380001287983 */ /* 0x000f280000300800 */
[----:B0-----:R-:W4:Y:S01]  /*15500*/  LDL.LU R14, [R1+0x488] ;  /* 0x00048800010e7983 */ /* 0x001f220000300800 */
[----:B------:R-:W-:-:S03]  /*15510*/  FFMA.FTZ R38, R3, R44, R38 ;  /* 0x0000002c03267223 */ /* 0x000fc60000010026 */
[----:B-1----:R-:W4:Y:S01]  /*15520*/  LDL.LU R49, [R1+0x430] ;  /* 0x0004300001317983 */ /* 0x002f220000300800 */
[----:B------:R-:W-:Y:S01]  /*15530*/  FFMA.FTZ R38, R5, R42, R38 ;  /* 0x0000002a05267223 */ /* 0x000fe20000010026 */
[----:B------:R-:W-:Y:S02]  /*15540*/  FADD.FTZ R41, R41, R44 ;  /* 0x0000002c29297221 */ /* 0x000fe40000010000 */
[----:B------:R-:W-:Y:S01]  /*15550*/  STL [R1+0x7f0], R46 ;  /* 0x0007f02e01007387 */ /* 0x000fe20000100800 */
[----:B------:R-:W-:-:S03]  /*15560*/  FFMA.FTZ R7, R7, R39, R38 ;  /* 0x0000002707077223 */ /* 0x000fc60000010026 */
[----:B------:R0:W-:Y:S01]  /*15570*/  STL [R1+0x810], R55 ;  /* 0x0008103701007387 */ /* 0x0001e20000100800 */
[----:B------:R-:W-:-:S03]  /*15580*/  FADD.FTZ R5, R41, R42 ;  /* 0x0000002a29057221 */ /* 0x000fc60000010000 */
[----:B------:R-:W4:Y:S04]  /*15590*/  LDL.LU R38, [R1+0x67c] ;  /* 0x00067c0001267983 */ /* 0x000f280000300800 */
[----:B------:R-:W4:Y:S01]  /*155a0*/  LDL.LU R41, [R1+0x66c] ;  /* 0x00066c0001297983 */ /* 0x000f220000300800 */
[----:B------:R-:W-:-:S03]  /*155b0*/  FADD.FTZ R5, R5, R39 ;  /* 0x0000002705057221 */ /* 0x000fc60000010000 */
[----:B------:R-:W4:Y:S04]  /*155c0*/  LDL.LU R39, [R1+0x668] ;  /* 0x0006680001277983 */ /* 0x000f280000300800 */
[----:B0-----:R-:W4:Y:S04]  /*155d0*/  LDL.LU R55, [R1+0x634] ;  /* 0x0006340001377983 */ /* 0x001f280000300800 */
[----:B------:R0:W-:Y:S01]  /*155e0*/  STL [R1+0x808], R57 ;  /* 0x0008083901007387 */ /* 0x0001e20000100800 */
[----:B------:R-:W-:-:S03]  /*155f0*/  FADD.FTZ R46, R51, R52 ;  /* 0x00000034332e7221 */ /* 0x000fc60000010000 */
[----:B------:R-:W4:Y:S01]  /*15600*/  LDL.LU R51, [R1+0x448] ;  /* 0x0004480001337983 */ /* 0x000f220000300800 */
[----:B------:R-:W-:-:S03]  /*15610*/  FADD.FTZ R46, R46, R48 ;  /* 0x000000302e2e7221 */ /* 0x000fc60000010000 */
[----:B------:R-:W4:Y:S04]  /*15620*/  LDL.LU R48, [R1+0x434] ;  /* 0x0004340001307983 */ /* 0x000f280000300800 */
[----:B------:R-:W4:Y:S04]  /*15630*/  LDL.LU R52, [R1+0x644] ;  /* 0x0006440001347983 */ /* 0x000f280000300800 */
[----:B------:R-:W4:Y:S01]  /*15640*/  LDL.LU R44, [R1+0x658] ;  /* 0x00065800012c7983 */ /* 0x000f220000300800 */
[----:B--2---:R-:W-:-:S03]  /*15650*/  FFMA.FTZ R4, R8, R50, R4 ;  /* 0x0000003208047223 */ /* 0x004fc60000010004 */
[----:B------:R-:W2:Y:S04]  /*15660*/  LDL.LU R42, [R1+0x43c] ;  /* 0x00043c00012a7983 */ /* 0x000ea80000300800 */
[----:B------:R-:W2:Y:S01]  /*15670*/  LDL.LU R8, [R1+0x65c] ;  /* 0x00065c0001087983 */ /* 0x000ea20000300800 */
[----:B---3--:R-:W-:-:S03]  /*15680*/  FFMA.FTZ R7, R9, R45, R7 ;  /* 0x0000002d09077223 */ /* 0x008fc60000010007 */
[----:B------:R-:W2:Y:S01]  /*15690*/  LDL.LU R9, [R1+0x440] ;  /* 0x0004400001097983 */ /* 0x000ea20000300800 */
[----:B----4-:R-:W-:-:S03]  /*156a0*/  FFMA.FTZ R4, R54, R36, R4 ;  /* 0x0000002436047223 */ /* 0x010fc60000010004 */
[----:B------:R-:W3:Y:S01]  /*156b0*/  LDL.LU R54, [R1+0x450] ;  /* 0x0004500001367983 */ /* 0x000ee20000300800 */
[----:B------:R-:W-:-:S03]  /*156c0*/  FFMA.FTZ R7, R58, R37, R7 ;  /* 0x000000253a077223 */ /* 0x000fc60000010007 */
[----:B------:R-:W4:Y:S01]  /*156d0*/  LDL.LU R58, [R1+0x61c] ;  /* 0x00061c00013a7983 */ /* 0x000f220000300800 */
[----:B0-----:R-:W0:Y:S01]  /*156e0*/  S2R R57, SR_LANEID ;  /* 0x0000000000397919 */ /* 0x001e220000000000 */
[----:B------:R-:W-:-:S04]  /*156f0*/  FMUL.FTZ R2, R17, R14 ;  /* 0x0000000e11027220 */ /* 0x000fc80000410000 */
[----:B------:R-:W-:Y:S01]  /*15700*/  FFMA.FTZ R3, R0, R2, R47 ;  /* 0x0000000200037223 */ /* 0x000fe2000001002f */
[----:B------:R-:W-:Y:S01]  /*15710*/  FADD.FTZ R6, R6, R50 ;  /* 0x0000003206067221 */ /* 0x000fe20000010000 */
[----:B------:R-:W-:Y:S01]  /*15720*/  FADD.FTZ R5, R5, R45 ;  /* 0x0000002d05057221 */ /* 0x000fe20000010000 */
[----:B------:R-:W3:Y:S04]  /*15730*/  LDL.LU R50, [R1+0x640] ;  /* 0x0006400001327983 */ /* 0x000ee80000300800 */
[----:B------:R-:W1:Y:S01]  /*15740*/  SHFL.DOWN PT, R47, R3, 0x1, 0x1f ;  /* 0x08201f00032f7f89 */ /* 0x000e6200000e0000 */
[----:B------:R-:W-:-:S03]  /*15750*/  FADD.FTZ R2, R2, R46 ;  /* 0x0000002e02027221 */ /* 0x000fc60000010000 */
[----:B------:R-:W3:Y:S04]  /*15760*/  LDL.LU R45, [R1+0x444] ;  /* 0x00044400012d7983 */ /* 0x000ee80000300800 */
[----:B------:R1:W-:Y:S04]  /*15770*/  STL [R1+0x818], R53 ;  /* 0x0008183501007387 */ /* 0x0003e80000100800 */
[----:B------:R-:W4:Y:S01]  /*15780*/  LDL.LU R46, [R1+0x630] ;  /* 0x00063000012e7983 */ /* 0x000f220000300800 */
[----:B0-----:R-:W-:Y:S01]  /*15790*/  ISETP.GT.AND P0, PT, R57, 0x1e, PT ;  /* 0x0000001e3900780c */ /* 0x001fe20003f04270 */
[----:B------:R-:W-:-:S02]  /*157a0*/  FFMA.FTZ R4, R49, R38, R4 ;  /* 0x0000002631047223 */ /* 0x000fc40000010004 */
[----:B-1----:R-:W4:Y:S02]  /*157b0*/  LDL.LU R53, [R1+0x44c] ;  /* 0x00044c0001357983 */ /* 0x002f240000300800 */
[----:B------:R-:W-:Y:S02]  /*157c0*/  FFMA.FTZ R4, R40, R41, R4 ;  /* 0x0000002928047223 */ /* 0x000fe40000010004 */
[----:B------:R0:W-:Y:S04]  /*157d0*/  STL [R1+0x80c], R56 ;  /* 0x00080c3801007387 */ /* 0x0001e80000100800 */
[----:B------:R1:W-:Y:S04]  /*157e0*/  STL [R1+0x804], R59 ;  /* 0x0008043b01007387 */ /* 0x0003e80000100800 */
[----:B------:R-:W4:Y:S04]  /*157f0*/  LDL.LU R49, [R1+0x608] ;  /* 0x0006080001317983 */ /* 0x000f280000300800 */
[----:B0-----:R-:W4:Y:S04]  /*15800*/  LDL.LU R56, [R1+0x454] ;  /* 0x0004540001387983 */ /* 0x001f280000300800 */
[----:B-1----:R-:W4:Y:S01]  /*15810*/  LDL.LU R59, [R1+0x618] ;  /* 0x00061800013b7983 */ /* 0x002f220000300800 */
[----:B------:R-:W-:Y:S01]  /*15820*/  FFMA.FTZ R7, R48, R39, R7 ;  /* 0x0000002730077223 */ /* 0x000fe20000010007 */
[----:B------:R-:W-:-:S02]  /*15830*/  @!P0 FADD.FTZ R3, R3, R47 ;  /* 0x0000002f03038221 */ /* 0x000fc40000010000 */
[----:B------:R-:W4:Y:S04]  /*15840*/  LDL.LU R48, [R1+0x60c] ;  /* 0x00060c0001307983 */ /* 0x000f280000300800 */
[----:B------:R-:W4:Y:S01]  /*15850*/  LDL.LU R47, [R1+0x5fc] ;  /* 0x0005fc00012f7983 */ /* 0x000f220000300800 */
[----:B------:R-:W-:Y:S01]  /*15860*/  FADD.FTZ R5, R5, R37 ;  /* 0x0000002505057221 */ /* 0x000fe20000010000 */
[----:B------:R-:W-:Y:S02]  /*15870*/  FADD.FTZ R6, R6, R36 ;  /* 0x0000002406067221 */ /* 0x000fe40000010000 */
[----:B------:R-:W4:Y:S04]  /*15880*/  LDL.LU R36, [R1+0x84c] ;  /* 0x00084c0001247983 */ /* 0x000f280000300800 */
[----:B------:R-:W4:Y:S01]  /*15890*/  LDL.LU R40, [R1+0x83c] ;  /* 0x00083c0001287983 */ /* 0x000f220000300800 */
[----:B--2---:R-:W-:Y:S01]  /*158a0*/  FFMA.FTZ R4, R9, R8, R4 ;  /* 0x0000000809047223 */ /* 0x004fe20000010004 */
[----:B------:R-:W-:Y:S01]  /*158b0*/  FFMA.FTZ R7, R42, R44, R7 ;  /* 0x0000002c2a077223 */ /* 0x000fe20000010007 */
[----:B------:R-:W-:Y:S01]  /*158c0*/  FADD.FTZ R5, R5, R39 ;  /* 0x0000002705057221 */ /* 0x000fe20000010000 */
[----:B------:R-:W-:Y:S01]  /*158d0*/  FADD.FTZ R6, R6, R38 ;  /* 0x0000002606067221 */ /* 0x000fe20000010000 */
[----:B------:R-:W-:Y:S01]  /*158e0*/  FFMA.FTZ R4, R51, R52, R4 ;  /* 0x0000003433047223 */ /* 0x000fe20000010004 */
[----:B------:R-:W2:Y:S01]  /*158f0*/  LDL.LU R37, [R1+0x848] ;  /* 0x0008480001257983 */ /* 0x000ea20000300800 */
[----:B------:R-:W-:-:S03]  /*15900*/  FADD.FTZ R5, R5, R44 ;  /* 0x0000002c05057221 */ /* 0x000fc60000010000 */
[----:B------:R-:W2:Y:S01]  /*15910*/  LDL.LU R42, [R1+0x834] ;  /* 0x00083400012a7983 */ /* 0x000ea20000300800 */
[----:B---3--:R-:W-:Y:S01]  /*15920*/  FFMA.FTZ R7, R45, R50, R7 ;  /* 0x000000322d077223 */ /* 0x008fe20000010007 */
[----:B------:R-:W-:Y:S01]  /*15930*/  FFMA.FTZ R4, R54, R55, R4 ;  /* 0x0000003736047223 */ /* 0x000fe20000010004 */
[----:B------:R-:W-:Y:S01]  /*15940*/  FADD.FTZ R5, R5, R50 ;  /* 0x0000003205057221 */ /* 0x000fe20000010000 */
[----:B------:R-:W-:Y:S01]  /*15950*/  FADD.FTZ R6, R6, R41 ;  /* 0x0000002906067221 */ /* 0x000fe20000010000 */
[----:B------:R-:W3:Y:S01]  /*15960*/  LDL.LU R38, [R1+0x844] ;  /* 0x0008440001267983 */ /* 0x000ee20000300800 */
[----:B----4-:R-:W-:-:S03]  /*15970*/  FFMA.FTZ R4, R10, R58, R4 ;  /* 0x0000003a0a047223 */ /* 0x010fc60000010004 */
[----:B------:R-:W4:Y:S04]  /*15980*/  LDL.LU R10, [R1+0x5f8] ;  /* 0x0005f800010a7983 */ /* 0x000f280000300800 */
[----:B------:R-:W3:Y:S01]  /*15990*/  LDL.LU R39, [R1+0x840] ;  /* 0x0008400001277983 */ /* 0x000ee20000300800 */
[----:B------:R-:W-:Y:S01]  /*159a0*/  FFMA.FTZ R7, R53, R46, R7 ;  /* 0x0000002e35077223 */ /* 0x000fe20000010007 */
[----:B------:R-:W-:Y:S01]  /*159b0*/  FADD.FTZ R5, R5, R46 ;  /* 0x0000002e05057221 */ /* 0x000fe20000010000 */
[----:B------:R-:W-:Y:S01]  /*159c0*/  FADD.FTZ R6, R6, R8 ;  /* 0x0000000806067221 */ /* 0x000fe20000010000 */
[----:B------:R-:W2:Y:S04]  /*159d0*/  LDL.LU R46, [R1+0x5d8] ;  /* 0x0005d800012e7983 */ /* 0x000ea80000300800 */
[----:B------:R-:W3:Y:S04]  /*159e0*/  LDL.LU R41, [R1+0x838] ;  /* 0x0008380001297983 */ /* 0x000ee80000300800 */
[----:B------:R-:W0:Y:S04]  /*159f0*/  SHFL.DOWN PT, R43, R2, 0x1, 0x1f ;  /* 0x08201f00022b7f89 */ /* 0x000e2800000e0000 */
[----:B------:R-:W3:Y:S04]  /*15a00*/  LDL.LU R44, [R1+0x82c] ;  /* 0x00082c00012c7983 */ /* 0x000ee80000300800 */
[----:B------:R-:W3:Y:S01]  /*15a10*/  LDL.LU R50, [R1+0x824] ;  /* 0x0008240001327983 */ /* 0x000ee20000300800 */
[----:B------:R-:W-:-:S03]  /*15a20*/  FFMA.FTZ R7, R56, R59, R7 ;  /* 0x0000003b38077223 */ /* 0x000fc60000010007 */
[----:B------:R-:W3:Y:S01]  /*15a30*/  LDL.LU R45, [R1+0x828] ;  /* 0x00082800012d7983 */ /* 0x000ee20000300800 */
[----:B------:R-:W-:-:S03]  /*15a40*/  FFMA.FTZ R7, R11, R49, R7 ;  /* 0x000000310b077223 */ /* 0x000fc60000010007 */
[----:B------:R-:W2:Y:S01]  /*15a50*/  LDL.LU R11, [R1+0x5e8] ;  /* 0x0005e800010b7983 */ /* 0x000ea20000300800 */
[----:B------:R-:W-:-:S03]  /*15a60*/  FFMA.FTZ R4, R12, R48, R4 ;  /* 0x000000300c047223 */ /* 0x000fc60000010004 */
[----:B------:R-:W3:Y:S01]  /*15a70*/  LDL.LU R12, [R1+0x5c8] ;  /* 0x0005c800010c7983 */ /* 0x000ee20000300800 */
[----:B------:R-:W-:-:S03]  /*15a80*/  FFMA.FTZ R4, R18, R47, R4 ;  /* 0x0000002f12047223 */ /* 0x000fc60000010004 */
[----:B------:R-:W3:Y:S01]  /*15a90*/  LDL.LU R18, [R1+0x5ec] ;  /* 0x0005ec0001127983 */ /* 0x000ee20000300800 */
[----:B------:R-:W-:Y:S01]  /*15aa0*/  FADD.FTZ R6, R6, R52 ;  /* 0x0000003406067221 */ /* 0x000fe20000010000 */
[----:B------:R-:W-:Y:S01]  /*15ab0*/  FADD.FTZ R5, R5, R59 ;  /* 0x0000003b05057221 */ /* 0x000fe20000010000 */
[----:B0-----:R-:W-:Y:S01]  /*15ac0*/  @!P0 FADD.FTZ R2, R2, R43 ;  /* 0x0000002b02028221 */ /* 0x001fe20000010000 */
[----:B------:R-:W3:Y:S04]  /*15ad0*/  LDL.LU R52, [R1+0x81c] ;  /* 0x00081c0001347983 */ /* 0x000ee80000300800 */
[----:B------:R-:W3:Y:S04]  /*15ae0*/  LDL.LU R51, [R1+0x820] ;  /* 0x0008200001337983 */ /* 0x000ee80000300800 */
[----:B------:R-:W3:Y:S04]  /*15af0*/  LDL.LU R54, [R1+0x814] ;  /* 0x0008140001367983 */ /* 0x000ee80000300800 */
[----:B------:R-:W3:Y:S04]  /*15b00*/  LDL.LU R53, [R1+0x818] ;  /* 0x0008180001357983 */ /* 0x000ee80000300800 */
[----:B------:R-:W3:Y:S01]  /*15b10*/  LDL.LU R56, [R1+0x80c] ;  /* 0x00080c0001387983 */ /* 0x000ee20000300800 */
[----:B----4-:R-:W-:Y:S01]  /*15b20*/  FFMA.FTZ R7, R13, R10, R7 ;  /* 0x0000000a0d077223 */ /* 0x010fe20000010007 */
[----:B------:R-:W-:-:S02]  /*15b30*/  FADD.FTZ R6, R6, R55 ;  /* 0x0000003706067221 */ /* 0x000fc40000010000 */
[----:B------:R-:W4:Y:S01]  /*15b40*/  LDL.LU R13, [R1+0x5dc] ;  /* 0x0005dc00010d7983 */ /* 0x000f220000300800 */
[----:B------:R-:W-:Y:S01]  /*15b50*/  FADD.FTZ R5, R5, R49 ;  /* 0x0000003105057221 */ /* 0x000fe20000010000 */
[----:B------:R-:W-:Y:S02]  /*15b60*/  FADD.FTZ R6, R6, R58 ;  /* 0x0000003a06067221 */ /* 0x000fe40000010000 */
[----:B------:R-:W4:Y:S01]  /*15b70*/  LDL.LU R43, [R1+0x830] ;  /* 0x00083000012b7983 */ /* 0x000f220000300800 */
[----:B------:R-:W-:-:S03]  /*15b80*/  FADD.FTZ R5, R5, R10 ;  /* 0x0000000a05057221 */ /* 0x000fc60000010000 */
[----:B------:R-:W4:Y:S01]  /*15b90*/  LDL.LU R10, [R1+0x5bc] ;  /* 0x0005bc00010a7983 */ /* 0x000f220000300800 */
[----:B------:R-:W-:-:S03]  /*15ba0*/  FADD.FTZ R6, R6, R48 ;  /* 0x0000003006067221 */ /* 0x000fc60000010000 */
[----:B------:R-:W4:Y:S04]  /*15bb0*/  LDL.LU R55, [R1+0x810] ;  /* 0x0008100001377983 */ /* 0x000f280000300800 */
[----:B------:R-:W0:Y:S04]  /*15bc0*/  SHFL.DOWN PT, R8, R3, 0x2, 0x1f ;  /* 0x08401f0003087f89 */ /* 0x000e2800000e0000 */
[----:B------:R1:W5:Y:S01]  /*15bd0*/  LDL.LU R59, [R1+0x804] ;  /* 0x00080400013b7983 */ /* 0x0003620000300800 */
[----:B--2---:R-:W-:Y:S01]  /*15be0*/  FFMA.FTZ R7, R19, R11, R7 ;  /* 0x0000000b13077223 */ /* 0x004fe20000010007 */
[----:B---3--:R-:W-:-:S03]  /*15bf0*/  FFMA.FTZ R4, R20, R18, R4 ;  /* 0x0000001214047223 */ /* 0x008fc60000010004 */
[----:B------:R-:W-:Y:S01]  /*15c00*/  FFMA.FTZ R7, R21, R46, R7 ;  /* 0x0000002e15077223 */ /* 0x000fe20000010007 */
[----:B------:R-:W2:Y:S03]  /*15c10*/  LDL.LU R20, [R1+0x5b8] ;  /* 0x0005b80001147983 */ /* 0x000ea60000300800 */
[----:B------:R-:W-:Y:S01]  /*15c20*/  FFMA.FTZ R7, R23, R12, R7 ;  /* 0x0000000c17077223 */ /* 0x000fe20000010007 */
[----:B------:R-:W-:Y:S01]  /*15c30*/  FADD.FTZ R5, R5, R11 ;  /* 0x0000000b05057221 */ /* 0x000fe20000010000 */
[----:B------:R-:W3:Y:S01]  /*15c40*/  LDL.LU R23, [R1+0x5cc] ;  /* 0x0005cc0001177983 */ /* 0x000ee20000300800 */
[----:B------:R-:W-:-:S03]  /*15c50*/  FADD.FTZ R6, R6, R47 ;  /* 0x0000002f06067221 */ /* 0x000fc60000010000 */
[----:B------:R-:W3:Y:S01]  /*15c60*/  LDL.LU R11, [R1+0x598] ;  /* 0x00059800010b7983 */ /* 0x000ee20000300800 */
[----:B------:R-:W-:-:S03]  /*15c70*/  FADD.FTZ R6, R6, R18 ;  /* 0x0000001206067221 */ /* 0x000fc60000010000 */
[----:B------:R-:W3:Y:S04]  /*15c80*/  LDL.LU R21, [R1+0x5ac] ;  /* 0x0005ac0001157983 */ /* 0x000ee80000300800 */
[----:B------:R-:W3:Y:S04]  /*15c90*/  LDL.LU R19, [R1+0x59c] ;  /* 0x00059c0001137983 */ /* 0x000ee80000300800 */
[----:B------:R-:W3:Y:S01]  /*15ca0*/  LDL.LU R18, [R1+0x588] ;  /* 0x0005880001127983 */ /* 0x000ee20000300800 */
[----:B------:R-:W-:-:S03]  /*15cb0*/  ISETP.GT.AND P0, PT, R57, 0x1d, PT ;  /* 0x0000001d3900780c */ /* 0x000fc60003f04270 */
[----:B------:R-:W1:Y:S04]  /*15cc0*/  SHFL.DOWN PT, R9, R2, 0x2, 0x1f ;  /* 0x08401f0002097f89 */ /* 0x000e6800000e0000 */
[----:B------:R0:W5:Y:S04]  /*15cd0*/  LDL.LU R58, [R1+0x800] ;  /* 0x00080000013a7983 */ /* 0x0001680000300800 */
[----:B------:R0:W5:Y:S04]  /*15ce0*/  LDL.LU R49, [R1+0x7fc] ;  /* 0x0007fc0001317983 */ /* 0x0001680000300800 */
[----:B------:R0:W5:Y:S01]  /*15cf0*/  LDL.LU R48, [R1+0x7f8] ;  /* 0x0007f80001307983 */ /* 0x0001620000300800 */
[----:B----4-:R-:W-:Y:S01]  /*15d00*/  FFMA.FTZ R4, R22, R13, R4 ;  /* 0x0000000d16047223 */ /* 0x010fe20000010004 */
[----:B------:R-:W-:-:S02]  /*15d10*/  FADD.FTZ R6, R6, R13 ;  /* 0x0000000d06067221 */ /* 0x000fc40000010000 */
[----:B------:R-:W4:Y:S04]  /*15d20*/  LDL.LU R22, [R1+0x5a8] ;  /* 0x0005a80001167983 */ /* 0x000f280000300800 */
[----:B------:R-:W4:Y:S01]  /*15d30*/  LDL.LU R13, [R1+0x58c] ;  /* 0x00058c00010d7983 */ /* 0x000f220000300800 */
[----:B------:R-:W-:-:S03]  /*15d40*/  FADD.FTZ R5, R5, R46 ;  /* 0x0000002e05057221 */ /* 0x000fc60000010000 */
[----:B------:R-:W4:Y:S01]  /*15d50*/  LDL.LU R57, [R1+0x808] ;  /* 0x0008080001397983 */ /* 0x000f220000300800 */
[----:B------:R-:W-:Y:S01]  /*15d60*/  FADD.FTZ R5, R5, R12 ;  /* 0x0000000c05057221 */ /* 0x000fe20000010000 */
[----:B--2---:R-:W-:-:S03]  /*15d70*/  FFMA.FTZ R7, R25, R20, R7 ;  /* 0x0000001419077223 */ /* 0x004fc60000010007 */
[----:B------:R-:W-:Y:S01]  /*15d80*/  FADD.FTZ R5, R5, R20 ;  /* 0x0000001405057221 */ /* 0x000fe20000010000 */
[----:B------:R-:W2:Y:S01]  /*15d90*/  LDL.LU R25, [R1+0x4a8] ;  /* 0x0004a80001197983 */ /* 0x000ea20000300800 */
[----:B---3--:R-:W-:Y:S01]  /*15da0*/  FFMA.FTZ R4, R24, R23, R4 ;  /* 0x0000001718047223 */ /* 0x008fe20000010004 */
[----:B------:R-:W-:Y:S02]  /*15db0*/  FADD.FTZ R6, R6, R23 ;  /* 0x0000001706067221 */ /* 0x000fe40000010000 */
[----:B------:R-:W3:Y:S04]  /*15dc0*/  LDL.LU R24, [R1+0x578] ;  /* 0x0005780001187983 */ /* 0x000ee80000300800 */
[----:B------:R-:W2:Y:S01]  /*15dd0*/  LDL.LU R23, [R1+0x57c] ;  /* 0x00057c0001177983 */ /* 0x000ea20000300800 */
[----:B------:R-:W-:Y:S01]  /*15de0*/  FFMA.FTZ R4, R26, R10, R4 ;  /* 0x0000000a1a047223 */ /* 0x000fe20000010004 */
[----:B------:R-:W-:-:S02]  /*15df0*/  FADD.FTZ R6, R6, R10 ;  /* 0x0000000a06067221 */ /* 0x000fc40000010000 */
[----:B------:R-:W2:Y:S04]  /*15e00*/  LDL.LU R20, [R1+0x568] ;  /* 0x0005680001147983 */ /* 0x000ea80000300800 */
[----:B------:R-:W2:Y:S01]  /*15e10*/  LDL.LU R10, [R1+0x56c] ;  /* 0x00056c00010a7983 */ /* 0x000ea20000300800 */
[----:B------:R-:W-:Y:S01]  /*15e20*/  FFMA.FTZ R4, R28, R21, R4 ;  /* 0x000000151c047223 */ /* 0x000fe20000010004 */
[----:B------:R-:W-:Y:S02]  /*15e30*/  FADD.FTZ R6, R6, R21 ;  /* 0x0000001506067221 */ /* 0x000fe40000010000 */
[----:B------:R-:W2:Y:S01]  /*15e40*/  LDL.LU R21, [R1+0x548] ;  /* 0x0005480001157983 */ /* 0x000ea20000300800 */
[----:B------:R-:W-:Y:S01]  /*15e50*/  FFMA.FTZ R4, R30, R19, R4 ;  /* 0x000000131e047223 */ /* 0x000fe20000010004 */
[----:B------:R-:W-:-:S02]  /*15e60*/  FADD.FTZ R6, R6, R19 ;  /* 0x0000001306067221 */ /* 0x000fc40000010000 */
[----:B------:R-:W2:Y:S04]  /*15e70*/  LDL.LU R19, [R1+0x54c] ;  /* 0x00054c0001137983 */ /* 0x000ea80000300800 */
[----:B------:R-:W2:Y:S01]  /*15e80*/  LDL.LU R26, [R1+0x524] ;  /* 0x00052400011a7983 */ /* 0x000ea20000300800 */
[----:B0-----:R-:W-:Y:S01]  /*15e90*/  @!P0 FADD.FTZ R3, R3, R8 ;  /* 0x0000000803038221 */ /* 0x001fe20000010000 */
[----:B-1----:R-:W-:Y:S02]  /*15ea0*/  @!P0 FADD.FTZ R2, R2, R9 ;  /* 0x0000000902028221 */ /* 0x002fe40000010000 */
[----:B------:R0:W5:Y:S04]  /*15eb0*/  LDL.LU R47, [R1+0x7f4] ;  /* 0x0007f400012f7983 */ /* 0x0001680000300800 */
[----:B------:R0:W5:Y:S01]  /*15ec0*/  LDL.LU R46, [R1+0x7f0] ;  /* 0x0007f000012e7983 */ /* 0x0001620000300800 */
[----:B----4-:R-:W-:Y:S01]  /*15ed0*/  FFMA.FTZ R7, R27, R22, R7 ;  /* 0x000000161b077223 */ /* 0x010fe20000010007 */
[----:B------:R-:W-:-:S02]  /*15ee0*/  FADD.FTZ R5, R5, R22 ;  /* 0x0000001605057221 */ /* 0x000fc40000010000 */
[----:B------:R-:W4:Y:S01]  /*15ef0*/  LDL.LU R27, [R1+0x520] ;  /* 0x00052000011b7983 */ /* 0x000f220000300800 */
[----:B------:R-:W-:Y:S01]  /*15f00*/  FFMA.FTZ R7, R29, R11, R7 ;  /* 0x0000000b1d077223 */ /* 0x000fe20000010007 */
[----:B------:R-:W-:Y:S02]  /*15f10*/  FADD.FTZ R5, R5, R11 ;  /* 0x0000000b05057221 */ /* 0x000fe40000010000 */
[----:B------:R-:W4:Y:S04]  /*15f20*/  LDL.LU R22, [R1+0x558] ;  /* 0x0005580001167983 */ /* 0x000f280000300800 */
[----:B------:R-:W4:Y:S01]  /*15f30*/  LDL.LU R11, [R1+0x55c] ;  /* 0x00055c00010b7983 */ /* 0x000f220000300800 */
[----:B------:R-:W-:Y:S01]  /*15f40*/  FFMA.FTZ R4, R32, R13, R4 ;  /* 0x0000000d20047223 */ /* 0x000fe20000010004 */
[----:B------:R-:W-:Y:S01]  /*15f50*/  FADD.FTZ R6, R6, R13 ;  /* 0x0000000d06067221 */ /* 0x000fe20000010000 */
[----:B------:R-:W-:Y:S01]  /*15f60*/  FFMA.FTZ R7, R31, R18, R7 ;  /* 0x000000121f077223 */ /* 0x000fe20000010007 */
[----:B------:R-:W-:Y:S01]  /*15f70*/  FADD.FTZ R5, R5, R18 ;  /* 0x0000001205057221 */ /* 0x000fe20000010000 */
[----:B------:R-:W4:Y:S04]  /*15f80*/  LDL.LU R13, [R1+0x53c] ;  /* 0x00053c00010d7983 */ /* 0x000f280000300800 */
[----:B------:R-:W4:Y:S01]  /*15f90*/  LDL.LU R18, [R1+0x538] ;  /* 0x0005380001127983 */ /* 0x000f220000300800 */
[----:B---3--:R-:W-:Y:S01]  /*15fa0*/  FFMA.FTZ R7, R33, R24, R7 ;  /* 0x0000001821077223 */ /* 0x008fe20000010007 */
[----:B------:R-:W-:-:S02]  /*15fb0*/  FADD.FTZ R5, R5, R24 ;  /* 0x0000001805057221 */ /* 0x000fc40000010000 */
[----:B------:R-:W3:Y:S01]  /*15fc0*/  LDL.LU R24, [R1+0x49c] ;  /* 0x00049c0001187983 */ /* 0x000ee20000300800 */
[----:B--2---:R-:W-:Y:S01]  /*15fd0*/  FFMA.FTZ R4, R34, R23, R4 ;  /* 0x0000001722047223 */ /* 0x004fe20000010004 */
[----:B------:R-:W-:Y:S02]  /*15fe0*/  FADD.FTZ R6, R6, R23 ;  /* 0x0000001706067221 */ /* 0x000fe40000010000 */
[----:B------:R-:W2:Y:S01]  /*15ff0*/  LDL.LU R23, [R1+0x498] ;  /* 0x0004980001177983 */ /* 0x000ea20000300800 */
[----:B------:R-:W-:Y:S01]  /*16000*/  FFMA.FTZ R7, R35, R20, R7 ;  /* 0x0000001423077223 */ /* 0x000fe20000010007 */
[----:B------:R-:W-:Y:S02]  /*16010*/  FADD.FTZ R5, R5, R20 ;  /* 0x0000001405057221 */ /* 0x000fe40000010000 */
[----:B------:R-:W3:Y:S01]  /*16020*/  LDL.LU R20, [R1+0x4c4] ;  /* 0x0004c40001147983 */ /* 0x000ee20000300800 */
[----:B------:R-:W-:Y:S01]  /*16030*/  FFMA.FTZ R4, R36, R10, R4 ;  /* 0x0000000a24047223 */ /* 0x000fe20000010004 */
[----:B------:R-:W-:Y:S01]  /*16040*/  FADD.FTZ R6, R6, R10 ;  /* 0x0000000a06067221 */ /* 0x000fe20000010000 */
[----:B------:R-:W1:Y:S01]  /*16050*/  S2R R12, SR_LANEID ;  /* 0x00000000000c7919 */ /* 0x000e620000000000 */
[----:B------:R-:W0:Y:S04]  /*16060*/  SHFL.DOWN PT, R8, R3, 0x4, 0x1f ;  /* 0x08801f0003087f89 */ /* 0x000e2800000e0000 */
[----:B------:R-:W0:Y:S01]  /*16070*/  SHFL.DOWN PT, R9, R2, 0x4, 0x1f ;  /* 0x08801f0002097f89 */ /* 0x000e2200000e0000 */
[----:B----4-:R-:W-:Y:S01]  /*16080*/  FFMA.FTZ R10, R37, R22, R7 ;  /* 0x00000016250a7223 */ /* 0x010fe20000010007 */
[----:B------:R-:W-:Y:S01]  /*16090*/  FFMA.FTZ R7, R38, R11, R4 ;  /* 0x0000000b26077223 */ /* 0x000fe20000010004 */
[----:B------:R-:W-:-:S02]  /*160a0*/  FADD.FTZ R6, R6, R11 ;  /* 0x0000000b06067221 */ /* 0x000fc40000010000 */
[----:B------:R-:W4:Y:S01]  /*160b0*/  LDL.LU R11, [R1+0x4c0] ;  /* 0x0004c000010b7983 */ /* 0x000f220000300800 */
[----:B------:R-:W-:-:S03]  /*160c0*/  FADD.FTZ R5, R5, R22 ;  /* 0x0000001605057221 */ /* 0x000fc60000010000 */
[----:B------:R-:W4:Y:S01]  /*160d0*/  LDL.LU R22, [R1+0x4bc] ;  /* 0x0004bc0001167983 */ /* 0x000f220000300800 */
[----:B------:R-:W-:Y:S01]  /*160e0*/  FFMA.FTZ R7, R40, R19, R7 ;  /* 0x0000001328077223 */ /* 0x000fe20000010007 */
[----:B------:R-:W-:Y:S01]  /*160f0*/  FADD.FTZ R6, R6, R19 ;  /* 0x0000001306067221 */ /* 0x000fe20000010000 */
[----:B------:R-:W-:Y:S01]  /*16100*/  FFMA.FTZ R10, R39, R21, R10 ;  /* 0x00000015270a7223 */ /* 0x000fe2000001000a */
[----:B------:R-:W-:Y:S01]  /*16110*/  FADD.FTZ R5, R5, R21 ;  /* 0x0000001505057221 */ /* 0x000fe20000010000 */
[----:B------:R-:W4:Y:S01]  /*16120*/  LDL.LU R19, [R1+0x4b8] ;  /* 0x0004b80001137983 */ /* 0x000f220000300800 */
[----:B------:R-:W-:Y:S01]  /*16130*/  FFMA.FTZ R7, R42, R13, R7 ;  /* 0x0000000d2a077223 */ /* 0x000fe20000010007 */
[----:B------:R-:W-:Y:S02]  /*16140*/  FADD.FTZ R6, R6, R13 ;  /* 0x0000000d06067221 */ /* 0x000fe40000010000 */
[----:B------:R-:W4:Y:S01]  /*16150*/  LDL.LU R21, [R1+0x494] ;  /* 0x0004940001157983 */ /* 0x000f220000300800 */
[----:B------:R-:W-:Y:S01]  /*16160*/  FFMA.FTZ R10, R41, R18, R10 ;  /* 0x00000012290a7223 */ /* 0x000fe2000001000a */
[----:B------:R-:W-:-:S02]  /*16170*/  FADD.FTZ R5, R5, R18 ;  /* 0x0000001205057221 */ /* 0x000fc40000010000 */
[----:B------:R-:W4:Y:S04]  /*16180*/  LDL.LU R13, [R1+0x4ac] ;  /* 0x0004ac00010d7983 */ /* 0x000f280000300800 */
[----:B------:R-:W4:Y:S01]  /*16190*/  LDL.LU R18, [R1+0x48c] ;  /* 0x00048c0001127983 */ /* 0x000f220000300800 */
[----:B-1----:R-:W-:-:S13]  /*161a0*/  ISETP.GT.AND P0, PT, R12, 0x1b, PT ;  /* 0x0000001b0c00780c */ /* 0x002fda0003f04270 */
[----:B0-----:R-:W-:Y:S01]  /*161b0*/  @!P0 FADD.FTZ R3, R3, R8 ;  /* 0x0000000803038221 */ /* 0x001fe20000010000 */
[----:B------:R-:W-:-:S04]  /*161c0*/  @!P0 FADD.FTZ R2, R2, R9 ;  /* 0x0000000902028221 */ /* 0x000fc80000010000 */
[----:B------:R-:W0:Y:S04]  /*161d0*/  SHFL.DOWN PT, R8, R3, 0x8, 0x1f ;  /* 0x09001f0003087f89 */ /* 0x000e2800000e0000 */
[----:B------:R-:W1:Y:S01]  /*161e0*/  SHFL.DOWN PT, R9, R2, 0x8, 0x1f ;  /* 0x09001f0002097f89 */ /* 0x000e6200000e0000 */
[----:B------:R-:W-:Y:S01]  /*161f0*/  ISETP.GT.AND P0, PT, R12, 0x17, PT ;  /* 0x000000170c00780c */ /* 0x000fe20003f04270 */
[----:B------:R-:W-:Y:S01]  /*16200*/  FFMA.FTZ R7, R44, R26, R7 ;  /* 0x0000001a2c077223 */ /* 0x000fe20000010007 */
[----:B------:R-:W-:Y:S01]  /*16210*/  FFMA.FTZ R10, R43, R27, R10 ;  /* 0x0000001b2b0a7223 */ /* 0x000fe2000001000a */
[----:B------:R-:W-:Y:S02]  /*16220*/  FADD.FTZ R6, R6, R26 ;  /* 0x0000001a06067221 */ /* 0x000fe40000010000 */
[----:B---3--:R-:W-:Y:S01]  /*16230*/  FFMA.FTZ R7, R50, R20, R7 ;  /* 0x0000001432077223 */ /* 0x008fe20000010007 */
[----:B------:R-:W-:Y:S01]  /*16240*/  FFMA.FTZ R10, R45, R25, R10 ;  /* 0x000000192d0a7223 */ /* 0x000fe2000001000a */
[----:B------:R-:W-:-:S02]  /*16250*/  FADD.FTZ R6, R6, R20 ;  /* 0x0000001406067221 */ /* 0x000fc40000010000 */
[----:B------:R-:W3:Y:S04]  /*16260*/  LDL R20, [R1+0x7e0] ;  /* 0x0007e00001147983 */ /* 0x000ee80000100800 */
[----:B0-----:R-:W-:Y:S01]  /*16270*/  @!P0 FADD.FTZ R3, R3, R8 ;  /* 0x0000000803038221 */ /* 0x001fe20000010000 */
[----:B-1----:R-:W-:Y:S01]  /*16280*/  @!P0 FADD.FTZ R2, R2, R9 ;  /* 0x0000000902028221 */ /* 0x002fe20000010000 */
[----:B------:R-:W-:-:S03]  /*16290*/  FADD.FTZ R8, R5, R27 ;  /* 0x0000001b05087221 */ /* 0x000fc60000010000 */
[----:B------:R-:W0:Y:S04]  /*162a0*/  SHFL.DOWN PT, R4, R3, 0x10, 0x1f ;  /* 0x0a001f0003047f89 */ /* 0x000e2800000e0000 */
[----:B------:R-:W1:Y:S01]  /*162b0*/  SHFL.DOWN PT, R5, R2, 0x10, 0x1f ;  /* 0x0a001f0002057f89 */ /* 0x000e6200000e0000 */
[----:B------:R-:W-:Y:S01]  /*162c0*/  FADD.FTZ R8, R8, R25 ;  /* 0x0000001908087221 */ /* 0x000fe20000010000 */
[----:B------:R-:W-:Y:S01]  /*162d0*/  FFMA.FTZ R10, R51, R24, R10 ;  /* 0x00000018330a7223 */ /* 0x000fe2000001000a */
[----:B------:R-:W-:Y:S02]  /*162e0*/  ISETP.GT.AND P0, PT, R12, 0xf, PT ;  /* 0x0000000f0c00780c */ /* 0x000fe40003f04270 */
[----:B------:R-:W-:Y:S01]  /*162f0*/  FADD.FTZ R8, R8, R24 ;  /* 0x0000001808087221 */ /* 0x000fe20000010000 */
[----:B--2---:R-:W-:-:S03]  /*16300*/  FFMA.FTZ R10, R53, R23, R10 ;  /* 0x00000017350a7223 */ /* 0x004fc6000001000a */
[----:B------:R-:W-:-:S07]  /*16310*/  FADD.FTZ R8, R8, R23 ;  /* 0x0000001708087221 */ /* 0x000fce0000010000 */
[----:B0-----:R-:W-:Y:S01]  /*16320*/  @!P0 FADD.FTZ R3, R3, R4 ;  /* 0x0000000403038221 */ /* 0x001fe20000010000 */
[----:B-1----:R-:W-:Y:S01]  /*16330*/  @!P0 FADD.FTZ R2, R2, R5 ;  /* 0x0000000502028221 */ /* 0x002fe20000010000 */
[----:B----4-:R-:W-:Y:S01]  /*16340*/  FFMA.FTZ R7, R52, R11, R7 ;  /* 0x0000000b34077223 */ /* 0x010fe20000010007 */
[----:B------:R-:W-:Y:S02]  /*16350*/  FADD.FTZ R6, R6, R11 ;  /* 0x0000000b06067221 */ /* 0x000fe40000010000 */
[----:B------:R-:W2:Y:S01]  /*16360*/  LDL R11, [R1+0x7e4] ;  /* 0x0007e400010b7983 */ /* 0x000ea20000100800 */
[----:B------:R-:W-:Y:S01]  /*16370*/  FFMA.FTZ R7, R54, R22, R7 ;  /* 0x0000001636077223 */ /* 0x000fe20000010007 */
[----:B------:R-:W-:-:S03]  /*16380*/  FADD.FTZ R6, R6, R22 ;  /* 0x0000001606067221 */ /* 0x000fc60000010000 */
        /* <DEDUP_REMOVED lines=12> */
[----:B------:R0:W5:Y:S01]  /*16450*/  LDL.LU R14, [R1+0x7e8] ;  /* 0x0007e800010e7983 */ /* 0x0001620000300800 */
[----:B------:R-:W1:Y:S03]  /*16460*/  S2UR UR9, SR_CgaCtaId ;  /* 0x00000000000979c3 */ /* 0x000e660000008800 */
[----:B------:R0:W5:Y:S01]  /*16470*/  LDL.LU R15, [R1+0x7ec] ;  /* 0x0007ec00010f7983 */ /* 0x0001620000300800 */
[----:B------:R-:W-:-:S02]  /*16480*/  UMOV UR8, 0x400 ;  /* 0x0000040000087882 */ /* 0x000fc40000000000 */
[----:B------:R-:W-:Y:S02]  /*16490*/  UIADD3 UR7, UR8, 0xa0, URZ ;  /* 0x000000a008077890 */ /* 0x000fe4000fffe03f */
[----:B------:R-:W4:Y:S01]  /*164a0*/  LDC.64 R18, c[0x0][0x268] ;  /* 0x00009a00ff127b82 */ /* 0x000f220000000a00 */
[----:B------:R-:W-:Y:S02]  /*164b0*/  ISETP.NE.AND P0, PT, R12, RZ, PT ;  /* 0x000000ff0c00720c */ /* 0x000fe40003f05270 */
[----:B------:R-:W-:Y:S02]  /*164c0*/  MOV R12, R3 ;  /* 0x00000003000c7202 */ /* 0x000fe40000000f00 */
[----:B------:R-:W-:Y:S01]  /*164d0*/  MOV R13, R2 ;  /* 0x00000002000d7202 */ /* 0x000fe20000000f00 */
[----:B-1----:R-:W-:Y:S01]  /*164e0*/  ULEA UR7, UR9, UR7, 0x18 ;  /* 0x0000000709077291 */ /* 0x002fe2000f8ec03f */
[----:B---3--:R-:W-:-:S05]  /*164f0*/  ISETP.NE.AND P1, PT, R20, RZ, PT ;  /* 0x000000ff1400720c */ /* 0x008fca0003f25270 */
[----:B------:R-:W-:Y:S01]  /*16500*/  LEA R0, R20, UR7, 0x4 ;  /* 0x0000000714007c11 */ /* 0x000fe2000f8e20ff */
[----:B------:R-:W-:Y:S01]  /*16510*/  BSSY B0, `(.L_x_2754) ;  /* 0x000002f000007945 */ /* 0x000fe20003800000 */
[----:B------:R-:W-:-:S03]  /*16520*/  MOV R8, UR12 ;  /* 0x0000000c00087c02 */ /* 0x000fc60008000f00 */
[----:B------:R0:W-:Y:S01]  /*16530*/  STS.128 [R0], R4 ;  /* 0x0000000400007388 */ /* 0x0001e20000000c00 */
[----:B------:R-:W-:Y:S02]  /*16540*/  ISETP.GT.U32.AND P2, PT, R20, 0x3f, PT ;  /* 0x0000003f1400780c */ /* 0x000fe40003f44070 */
[----:B------:R-:W-:Y:S01]  /*16550*/  LEA R2, R8, R20, 0x6 ;  /* 0x0000001408027211 */ /* 0x000fe200078e30ff */
[----:B--2---:R0:W-:Y:S01]  /*16560*/  @!P0 STS.64 [R11+0x10], R12 ;  /* 0x0000100c0b008388 */ /* 0x0041e20000000a00 */
[----:B------:R-:W-:Y:S06]  /*16570*/  BAR.SYNC.DEFER_BLOCKING 0x0 ;  /* 0x0000000000007b1d */ /* 0x000fec0000010000 */
[----:B----4-:R-:W-:Y:S05]  /*16580*/  @P1 BRA `(.L_x_2755) ;  /* 0x00000000009c1947 */ /* 0x010fea0003800000 */
        /* <DEDUP_REMOVED lines=8> */
[----:B------:R-:W-:-:S02]  /*16610*/  FADD.FTZ R12, R13, R37 ;  /* 0x000000250d0c7221 */ /* 0x000fc40000010000 */
[----:B------:R-:W1:Y:S01]  /*16620*/  LDS.128 R36, [UR7+0x70] ;  /* 0x00007007ff247984 */ /* 0x000e620008000c00 */
[----:B0-----:R-:W-:Y:S01]  /*16630*/  FADD.FTZ R3, R3, R8 ;  /* 0x0000000803037221 */ /* 0x001fe20000010000 */
[----:B------:R-:W-:-:S03]  /*16640*/  FADD.FTZ R12, R12, R9 ;  /* 0x000000090c0c7221 */ /* 0x000fc60000010000 */
[----:B------:R-:W-:Y:S01]  /*16650*/  FADD.FTZ R3, R3, R10 ;  /* 0x0000000a03037221 */ /* 0x000fe20000010000 */
[----:B------:R-:W-:Y:S02]  /*16660*/  FADD.FTZ R12, R12, R11 ;  /* 0x0000000b0c0c7221 */ /* 0x000fe40000010000 */
[----:B------:R-:W0:Y:S01]  /*16670*/  LDS.128 R8, [UR7+0x80] ;  /* 0x00008007ff087984 */ /* 0x000e220008000c00 */
        /* <DEDUP_REMOVED lines=16> */
[----:B-1----:R-:W-:Y:S01]  /*16780*/  FADD.FTZ R3, R3, R36 ;  /* 0x0000002403037221 */ /* 0x002fe20000010000 */
[----:B------:R-:W-:-:S03]  /*16790*/  FADD.FTZ R12, R12, R37 ;  /* 0x000000250c0c7221 */ /* 0x000fc60000010000 */
[----:B------:R-:W-:Y:S01]  /*167a0*/  FADD.FTZ R3, R3, R38 ;  /* 0x0000002603037221 */ /* 0x000fe20000010000 */
[----:B------:R-:W-:-:S03]  /*167b0*/  FADD.FTZ R12, R12, R39 ;  /* 0x000000270c0c7221 */ /* 0x000fc60000010000 */
[----:B0-----:R-:W-:Y:S01]  /*167c0*/  FADD.FTZ R3, R3, R8 ;  /* 0x0000000803037221 */ /* 0x001fe20000010000 */
[----:B------:R-:W-:-:S03]  /*167d0*/  FADD.FTZ R8, R12, R9 ;  /* 0x000000090c087221 */ /* 0x000fc60000010000 */
[----:B------:R-:W-:Y:S01]  /*167e0*/  FADD.FTZ R12, R3, R10 ;  /* 0x0000000a030c7221 */ /* 0x000fe20000010000 */
[----:B------:R-:W-:-:S07]  /*167f0*/  FADD.FTZ R13, R8, R11 ;  /* 0x0000000b080d7221 */ /* 0x000fce0000010000 */
.L_x_2755:
[----:B------:R-:W-:Y:S05]  /*16800*/  BSYNC B0 ;  /* 0x0000000000007941 */ /* 0x000fea0003800000 */
.L_x_2754:
[----:B------:R-:W-:Y:S06]  /*16810*/  BAR.SYNC.DEFER_BLOCKING 0x0 ;  /* 0x0000000000007b1d */ /* 0x000fec0000010000 */
[----:B------:R-:W-:Y:S04]  /*16820*/  BSSY B0, `(.L_x_2756) ;  /* 0x0000025000007945 */ /* 0x000fe80003800000 */
[----:B------:R-:W-:Y:S05]  /*16830*/  @P2 BRA `(.L_x_2757) ;  /* 0x00000000008c2947 */ /* 0x000fea0003800000 */
[----:B------:R-:W1:Y:S04]  /*16840*/  LDS.128 R36, [R0+0x400] ;  /* 0x0004000000247984 */ /* 0x000e680000000c00 */
[----:B------:R-:W2:Y:S04]  /*16850*/  LDS.128 R32, [R0+0x800] ;  /* 0x0008000000207984 */ /* 0x000ea80000000c00 */
[----:B------:R-:W3:Y:S04]  /*16860*/  LDS.128 R28, [R0+0xc00] ;  /* 0x000c0000001c7984 */ /* 0x000ee80000000c00 */
[----:B------:R-:W4:Y:S04]  /*16870*/  LDS.128 R24, [R0+0x1000] ;  /* 0x0010000000187984 */ /* 0x000f280000000c00 */
[----:B------:R-:W4:Y:S04]  /*16880*/  LDS.128 R20, [R0+0x1400] ;  /* 0x0014000000147984 */ /* 0x000f280000000c00 */
[----:B0-----:R-:W0:Y:S04]  /*16890*/  LDS.128 R8, [R0+0x1800] ;  /* 0x0018000000087984 */ /* 0x001e280000000c00 */
[----:B------:R0:W0:Y:S01]  /*168a0*/  LDS.128 R40, [R0+0x1c00] ;  /* 0x001c000000287984 */ /* 0x0000220000000c00 */
        /* <DEDUP_REMOVED lines=28> */
.L_x_2757:
[----:B------:R-:W-:Y:S05]  /*16a70*/  BSYNC B0 ;  /* 0x0000000000007941 */ /* 0x000fea0003800000 */
.L_x_2756:
[----:B------:R-:W-:Y:S01]  /*16a80*/  ULDC UR8, c[0x0][0xc] ;  /* 0x0000030000087ab9 */ /* 0x000fe20000000800 */
[----:B------:R-:W-:Y:S01]  /*16a90*/  BSSY B0, `(.L_x_2758) ;  /* 0x000001c000007945 */ /* 0x000fe20003800000 */
[----:B------:R-:W-:-:S03]  /*16aa0*/  IMAD.WIDE R2, R2, 0x4, R18 ;  /* 0x0000000402027825 */ /* 0x000fc600078e0212 */
[----:B------:R-:W-:Y:S05]  /*16ab0*/  @P2 BRA `(.L_x_2759) ;  /* 0x0000000000642947 */ /* 0x000fea0003800000 */
[----:B0-----:R-:W0:Y:S01]  /*16ac0*/  LDC.64 R10, c[0x0][0x288] ;  /* 0x0000a200ff0a7b82 */ /* 0x001e220000000a00 */
[----:B------:R1:W-:Y:S07]  /*16ad0*/  REDG.E.ADD.F32.FTZ.RN.STRONG.GPU desc[UR10][R2.64], R4 ;  /* 0x00000004020079a6 */ /* 0x0003ee000c10f38a */
[----:B------:R-:W2:Y:S01]  /*16ae0*/  LDC.64 R18, c[0x0][0x288] ;  /* 0x0000a200ff127b82 */ /* 0x000ea20000000a00 */
        /* <DEDUP_REMOVED lines=9> */
[-C--:B--2---:R-:W-:Y:S02]  /*16b80*/  LEA R10, P2, R18, R2.reuse, 0x2 ;  /* 0x00000002120a7211 */ /* 0x084fe400078410ff */
        /* <DEDUP_REMOVED lines=12> */
.L_x_2759:
[----:B------:R-:W-:Y:S05]  /*16c50*/  BSYNC B0 ;  /* 0x0000000000007941 */ /* 0x000fea0003800000 */
.L_x_2758:
[----:B------:R-:W-:-:S06]  /*16c60*/  UISETP.GE.U32.AND UP0, UPT, UR8, 0x2, UPT ;  /* 0x000000020800788c */ /* 0x000fcc000bf06070 */
[----:B------:R-:W-:-:S13]  /*16c70*/  PLOP3.LUT P0, PT, PT, PT, UP0, 0x80, 0x0 ;  /* 0x000000000000781c */ /* 0x000fda0003f0f008 */
[----:B------:R-:W-:Y:S05]  /*16c80*/  @!P0 BRA `(.L_x_2760) ;  /* 0x0000001000c88947 */ /* 0x000fea0003800000 */
[----:B01----:R-:W0:Y:S01]  /*16c90*/  LDC R4, c[0x0][0x10] ;  /* 0x00000400ff047b82 */ /* 0x003e220000000800 */
        /* <DEDUP_REMOVED lines=36> */
.L_x_2763:
[----:B------:R-:W2:Y:S04]  /*16ee0*/  LDG.E.STRONG.GPU R0, desc[UR10][R8.64] ;  /* 0x0000000a08007981 */ /* 0x000ea8000c1ef900 */
[----:B--2---:R-:W-:Y:S04]  /*16ef0*/  CCTL.IVALL ;  /* 0x00000000ff00798f */ /* 0x004fe80002000000 */
[----:B------:R0:W-:Y:S01]  /*16f00*/  STL [R1], R0 ;  /* 0x0000000001007387 */ /* 0x0001e20000100800 */
[----:B------:R-:W-:-:S13]  /*16f10*/  ISETP.NE.AND P0, PT, R0, UR7, PT ;  /* 0x0000000700007c0c */ /* 0x000fda000bf05270 */
[----:B0-----:R-:W-:Y:S05]  /*16f20*/  @P0 BRA `(.L_x_2763) ;  /* 0xfffffffc00ec0947 */ /* 0x001fea000383ffff */
.L_x_2762:
[----:B------:R-:W-:Y:S05]  /*16f30*/  BSYNC B0 ;  /* 0x0000000000007941 */ /* 0x000fea0003800000 */
.L_x_2761:
        /* <DEDUP_REMOVED lines=19> */
.L_x_2767:
        /* <DEDUP_REMOVED lines=116> */
.L_x_2766:
        /* <DEDUP_REMOVED lines=61> */
.L_x_2768:
[----:B------:R-:W-:-:S13]  /*17b80*/  ISETP.NE.OR P0, PT, R6, RZ, P0 ;  /* 0x000000ff0600720c */ /* 0x000fda0000705670 */
[----:B------:R-:W-:Y:S05]  /*17b90*/  @!P0 BRA `(.L_x_2764) ;  /* 0x0000000000888947 */ /* 0x000fea0003800000 */
.L_x_2765:
[----:B------:R-:W0:Y:S01]  /*17ba0*/  S2UR UR7, SR_CTAID.X ;  /* 0x00000000000779c3 */ /* 0x000e220000002500 */
[----:B------:R-:W-:Y:S01]  /*17bb0*/  NOP ;  /* 0x0000000000007918 */ /* 0x000fe20000000000 */
.L_x_2769:
        /* <DEDUP_REMOVED lines=32> */
.L_x_2764:
        /* <DEDUP_REMOVED lines=11> */
.L_x_2771:
[----:B------:R-:W-:Y:S05]  /*17e70*/  BSYNC B0 ;  /* 0x0000000000007941 */ /* 0x000fea0003800000 */
.L_x_2770:
        /* <DEDUP_REMOVED lines=19> */
.L_x_2760:
[----:B------:R-:W2:Y:S01]  /*17fb0*/  S2UR UR7, SR_CgaCtaId ;  /* 0x00000000000779c3 */ /* 0x000ea20000008800 */
[----:B------:R-:W-:Y:S01]  /*17fc0*/  UMOV UR6, 0x400 ;  /* 0x0000040000067882 */ /* 0x000fe20000000000 */
[----:B-1----:R-:W-:Y:S01]  /*17fd0*/  HFMA2.MMA R3, -RZ, RZ, 0, 0 ;  /* 0x00000000ff037435 */ /* 0x002fe200000001ff */
[----:B------:R-:W-:Y:S01]  /*17fe0*/  ISETP.NE.AND P2, PT, RZ, UR15, PT ;  /* 0x0000000fff007c0c */ /* 0x000fe2000bf45270 */
[----:B------:R-:W-:Y:S01]  /*17ff0*/  ULDC.64 UR18, c[0x0][0x288] ;  /* 0x0000a20000127ab9 */ /* 0x000fe20000000a00 */
[----:B------:R-:W-:Y:S01]  /*18000*/  ULDC.64 UR8, c[0x0][0x290] ;  /* 0x0000a40000087ab9 */ /* 0x000fe20000000a00 */
[----:B--2---:R-:W-:-:S09]  /*18010*/  ULEA UR6, UR7, UR6, 0x18 ;  /* 0x0000000607067291 */ /* 0x004fd2000f8ec03f */
[----:B------:R-:W-:Y:S01]  /*18020*/  @!P1 STS.64 [UR6+0x98], R12 ;  /* 0x0000980cff009988 */ /* 0x000fe20008000a06 */
[----:B------:R-:W-:Y:S06]  /*18030*/  BAR.SYNC.DEFER_BLOCKING 0x0 ;  /* 0x0000000000007b1d */ /* 0x000fec0000010000 */
[----:B------:R-:W0:Y:S01]  /*18040*/  LDS.64 R18, [UR6+0x98] ;  /* 0x00009806ff127984 */ /* 0x000e220008000a00 */
[----:B------:R-:W-:Y:S02]  /*18050*/  ULDC UR6, c[0x0][0x2bc] ;  /* 0x0000af0000067ab9 */ /* 0x000fe40000000800 */
[----:B0-----:R-:W-:Y:S01]  /*18060*/  FMUL.FTZ R0, R18, UR6 ;  /* 0x0000000612007c20 */ /* 0x001fe20008410000 */
[----:B------:R-:W-:Y:S01]  /*18070*/  FMUL.FTZ R19, R19, UR6 ;  /* 0x0000000613137c20 */ /* 0x000fe20008410000 */
[----:B------:R-:W-:-:S06]  /*18080*/  ULDC.64 UR6, c[0x0][0x210] ;  /* 0x0000840000067ab9 */ /* 0x000fcc0000000a00 */
.L_x_2777:
[----:B------:R-:W-:-:S05]  /*18090*/  LEA R12, R3, UR14, 0x3 ;  /* 0x0000000e030c7c11 */ /* 0x000fca000f8e18ff */
[----:B0-----:R-:W2:Y:S04]  /*180a0*/  LDL.128 R8, [R12+0x10] ;  /* 0x000010000c087983 */ /* 0x001ea80000100c00 */
[----:B------:R-:W3:Y:S01]  /*180b0*/  LDL.128 R4, [R12+0x210] ;  /* 0x000210000c047983 */ /* 0x000ee20000100c00 */
[----:B-----5:R-:W-:Y:S01]  /*180c0*/  LEA R24, R3, R58, 0x3 ;  /* 0x0000003a03187211 */ /* 0x020fe200078e18ff */
[----:B------:R-:W-:Y:S03]  /*180d0*/  BSSY B0, `(.L_x_2772) ;  /* 0x0000036000007945 */ /* 0x000fe60003800000 */
[----:B------:R-:W-:Y:S01]  /*180e0*/  ISETP.GE.U32.AND P0, PT, R24, UR8, PT ;  /* 0x0000000818007c0c */ /* 0x000fe2000bf06070 */
[----:B--2---:R-:W-:Y:S01]  /*180f0*/  FADD.FTZ R9, R9, -UR16 ;  /* 0x8000001009097e21 */ /* 0x004fe20008010000 */
[----:B------:R-:W-:Y:S01]  /*18100*/  FADD.FTZ R8, R8, -UR16 ;  /* 0x8000001008087e21 */ /* 0x000fe20008010000 */
[----:B------:R-:W-:Y:S01]  /*18110*/  FADD.FTZ R10, R10, -UR16 ;  /* 0x800000100a0a7e21 */ /* 0x000fe20008010000 */
[----:B------:R-:W-:Y:S01]  /*18120*/  FADD.FTZ R11, R11, -UR16 ;  /* 0x800000100b0b7e21 */ /* 0x000fe20008010000 */
[----:B------:R-:W-:Y:S01]  /*18130*/  FMUL.FTZ R22, R9, UR13 ;  /* 0x0000000d09167c20 */ /* 0x000fe20008410000 */
[----:B------:R-:W-:Y:S01]  /*18140*/  FMUL.FTZ R23, R8, UR13 ;  /* 0x0000000d08177c20 */ /* 0x000fe20008410000 */
[----:B------:R-:W-:Y:S01]  /*18150*/  FMUL.FTZ R25, R10, UR13 ;  /* 0x0000000d0a197c20 */ /* 0x000fe20008410000 */
[----:B---3--:R-:W-:Y:S01]  /*18160*/  MOV R10, R7 ;  /* 0x00000007000a7202 */ /* 0x008fe20000000f00 */
[----:B------:R-:W-:Y:S01]  /*18170*/  @P2 FFMA.FTZ R8, R22, R17, R15 ;  /* 0x0000001116082223 */ /* 0x000fe2000001000f */
[----:B------:R-:W-:-:S03]  /*18180*/  @P2 FFMA.FTZ R2, R23, R16, R14 ;  /* 0x0000001017022223 */ /* 0x000fc6000001000e */
[----:B------:R-:W-:Y:S01]  /*18190*/  @P2 FMUL.FTZ R18, R8, -1.4426950216293334961 ;  /* 0xbfb8aa3b08122820 */ /* 0x000fe20000410000 */
[----:B------:R-:W-:-:S05]  /*181a0*/  @P2 FMUL.FTZ R9, R2, -1.4426950216293334961 ;  /* 0xbfb8aa3b02092820 */ /* 0x000fca0000410000 */
[----:B------:R-:W0:Y:S08]  /*181b0*/  @P2 MUFU.EX2 R18, R18 ;  /* 0x0000001200122308 */ /* 0x000e300000000800 */
[----:B------:R-:W1:Y:S01]  /*181c0*/  @P2 MUFU.EX2 R9, R9 ;  /* 0x0000000900092308 */ /* 0x000e620000000800 */
[----:B0-----:R-:W-:Y:S01]  /*181d0*/  @P2 FADD.FTZ R20, R18, 1 ;  /* 0x3f80000012142421 */ /* 0x001fe20000010000 */
[----:B------:R-:W-:-:S06]  /*181e0*/  FFMA.FTZ R18, R0, R25, R19 ;  /* 0x0000001900127223 */ /* 0x000fcc0000010013 */
[----:B------:R-:W0:Y:S01]  /*181f0*/  @P2 MUFU.RCP R20, R20 ;  /* 0x0000001400142308 */ /* 0x000e220000001000 */
[----:B-1----:R-:W-:-:S07]  /*18200*/  @P2 FADD.FTZ R12, R9, 1 ;  /* 0x3f800000090c2421 */ /* 0x002fce0000010000 */
[----:B------:R-:W1:Y:S01]  /*18210*/  @P2 MUFU.RCP R13, R12 ;  /* 0x0000000c000d2308 */ /* 0x000e620000001000 */
[----:B0-----:R-:W-:Y:S01]  /*18220*/  @P2 FADD.FTZ R9, -R20, 1 ;  /* 0x3f80000014092421 */ /* 0x001fe20000010100 */
[----:B------:R-:W-:-:S03]  /*18230*/  @P2 FMUL.FTZ R20, R5, R20 ;  /* 0x0000001405142220 */ /* 0x000fc60000410000 */
[----:B------:R-:W-:Y:S01]  /*18240*/  @P2 FFMA.FTZ R9, R8, R9, 1 ;  /* 0x3f80000008092423 */ /* 0x000fe20000010009 */
[----:B------:R-:W-:Y:S01]  /*18250*/  SHF.R.S32.HI R8, RZ, 0x1f, R24 ;  /* 0x0000001fff087819 */ /* 0x000fe20000011418 */
[----:B-1----:R-:W-:-:S03]  /*18260*/  @P2 FADD.FTZ R21, -R13, 1 ;  /* 0x3f8000000d152421 */ /* 0x002fc60000010100 */
[----:B------:R-:W-:Y:S01]  /*18270*/  ISETP.GE.OR.EX P0, PT, R8, UR9, P5, P0 ;  /* 0x0000000908007c0c */ /* 0x000fe2000af06700 */
[----:B------:R-:W-:Y:S01]  /*18280*/  @P2 FMUL.FTZ R13, R4, R13 ;  /* 0x0000000d040d2220 */ /* 0x000fe20000410000 */
[----:B------:R-:W-:Y:S01]  /*18290*/  @P2 FMUL.FTZ R5, R20, R9 ;  /* 0x0000000914052220 */ /* 0x000fe20000410000 */
[----:B------:R-:W-:Y:S01]  /*182a0*/  @P2 FFMA.FTZ R2, R2, R21, 1 ;  /* 0x3f80000002022423 */ /* 0x000fe20000010015 */
[----:B------:R-:W-:Y:S01]  /*182b0*/  MOV R21, R6 ;  /* 0x0000000600157202 */ /* 0x000fe20000000f00 */
[----:B------:R-:W-:Y:S01]  /*182c0*/  FMUL.FTZ R20, R11, UR13 ;  /* 0x0000000d0b147c20 */ /* 0x000fe20008410000 */
[C-C-:B------:R-:W-:Y:S01]  /*182d0*/  FFMA.FTZ R6, R0.reuse, R22, R19.reuse ;  /* 0x0000001600067223 */ /* 0x140fe20000010013 */
[----:B------:R-:W-:Y:S01]  /*182e0*/  @P2 FMUL.FTZ R4, R13, R2 ;  /* 0x000000020d042220 */ /* 0x000fe20000410000 */
[--C-:B------:R-:W-:Y:S01]  /*182f0*/  FFMA.FTZ R13, R0, R23, R19.reuse ;  /* 0x00000017000d7223 */ /* 0x100fe20000010013 */
[----:B------:R-:W-:Y:S01]  /*18300*/  IADD3 R2, R24, 0x8, RZ ;  /* 0x0000000818027810 */ /* 0x000fe20007ffe0ff */
[----:B------:R-:W-:Y:S01]  /*18310*/  FFMA.FTZ R23, R0, R20, R19 ;  /* 0x0000001400177223 */ /* 0x000fe20000010013 */
[----:B------:R-:W-:Y:S01]  /*18320*/  FFMA.FTZ R11, R5, R17, -R6 ;  /* 0x00000011050b7223 */ /* 0x000fe20000010806 */
[----:B------:R-:W-:Y:S01]  /*18330*/  FFMA.FTZ R13, R4, R16, -R13 ;  /* 0x00000010040d7223 */ /* 0x000fe2000001080d */
[----:B------:R-:W-:-:S02]  /*18340*/  ISETP.GE.U32.AND P1, PT, R2, UR8, PT ;  /* 0x0000000802007c0c */ /* 0x000fc4000bf26070 */
[----:B------:R-:W-:-:S04]  /*18350*/  SHF.R.S32.HI R4, RZ, 0x1f, R2 ;  /* 0x0000001fff047819 */ /* 0x000fc80000011402 */
[----:B------:R-:W-:Y:S01]  /*18360*/  ISETP.GE.OR.EX P1, PT, R4, UR9, P5, P1 ;  /* 0x0000000904007c0c */ /* 0x000fe2000af26710 */
[----:B------:R-:W-:-:S12]  /*18370*/  @P0 BRA `(.L_x_2773) ;  /* 0x00000000002c0947 */ /* 0x000fd80003800000 */
        /* <DEDUP_REMOVED lines=9> */
[----:B------:R-:W-:-:S05]  /*18410*/  LEA.HI.X R9, R6, UR7, R5, 0x2, P0 ;  /* 0x0000000706097c11 */ /* 0x000fca00080f1405 */
[----:B------:R0:W-:Y:S04]  /*18420*/  STG.E.64 desc[UR10][R8.64], R12 ;  /* 0x0000000c08007986 */ /* 0x0001e8000c101b0a */
.L_x_2773:
[----:B------:R-:W-:Y:S05]  /*18430*/  BSYNC B0 ;  /* 0x0000000000007941 */ /* 0x000fea0003800000 */
.L_x_2772:
[----:B------:R-:W-:Y:S05]  /*18440*/  @!P2 BRA `(.L_x_2774) ;  /* 0x000000000048a947 */ /* 0x000fea0003800000 */
        /* <DEDUP_REMOVED lines=18> */
.L_x_2774:
[----:B------:R-:W-:Y:S01]  /*18570*/  BSSY B0, `(.L_x_2775) ;  /* 0x000000f000007945 */ /* 0x000fe20003800000 */
[----:B------:R-:W-:Y:S01]  /*18580*/  FFMA.FTZ R18, R21, R16, -R18 ;  /* 0x0000001015127223 */ /* 0x000fe20000010812 */
[----:B0-----:R-:W-:Y:S02]  /*18590*/  FFMA.FTZ R9, R10, R17, -R23 ;  /* 0x000000110a097223 */ /* 0x001fe40000010817 */
[----:B------:R-:W-:Y:S05]  /*185a0*/  @P1 BRA `(.L_x_2776) ;  /* 0x00000000002c1947 */ /* 0x000fea0003800000 */
[----:B------:R-:W-:Y:S01]  /*185b0*/  IMAD R7, R4, UR18, RZ ;  /* 0x0000001204077c24 */ /* 0x000fe2000f8e02ff */
[----:B------:R-:W-:Y:S01]  /*185c0*/  MOV R4, R48 ;  /* 0x0000003000047202 */ /* 0x000fe20000000f00 */
[----:B------:R-:W-:Y:S01]  /*185d0*/  FMUL.FTZ R8, R18, UR13 ;  /* 0x0000000d12087c20 */ /* 0x000fe20008410000 */
[----:B------:R-:W-:Y:S01]  /*185e0*/  MOV R5, R47 ;  /* 0x0000002f00057202 */ /* 0x000fe20000000f00 */
[C---:B------:R-:W-:Y:S02]  /*185f0*/  IMAD R7, R2.reuse, UR19, R7 ;  /* 0x0000001302077c24 */ /* 0x040fe4000f8e0207 */
[----:B------:R-:W-:Y:S01]  /*18600*/  FMUL.FTZ R9, R9, UR13 ;  /* 0x0000000d09097c20 */ /* 0x000fe20008410000 */
[----:B------:R-:W-:-:S05]  /*18610*/  IMAD.WIDE.U32 R4, R2, UR18, R4 ;  /* 0x0000001202047c25 */ /* 0x000fca000f8e0004 */
[----:B------:R-:W-:Y:S02]  /*18620*/  IADD3 R5, R5, R7, RZ ;  /* 0x0000000705057210 */ /* 0x000fe40007ffe0ff */
[----:B------:R-:W-:-:S04]  /*18630*/  LEA R6, P0, R4, UR6, 0x2 ;  /* 0x0000000604067c11 */ /* 0x000fc8000f8010ff */
[----:B------:R-:W-:-:S05]  /*18640*/  LEA.HI.X R7, R4, UR7, R5, 0x2, P0 ;  /* 0x0000000704077c11 */ /* 0x000fca00080f1405 */
[----:B------:R0:W-:Y:S04]  /*18650*/  STG.E.64 desc[UR10][R6.64], R8 ;  /* 0x0000000806007986 */ /* 0x0001e8000c101b0a */
.L_x_2776:
[----:B------:R-:W-:Y:S05]  /*18660*/  BSYNC B0 ;  /* 0x0000000000007941 */ /* 0x000fea0003800000 */
.L_x_2775:
[----:B------:R-:W-:-:S04]  /*18670*/  IADD3 R3, R3, 0x2, RZ ;  /* 0x0000000203037810 */ /* 0x000fc80007ffe0ff */
[----:B------:R-:W-:-:S13]  /*18680*/  ISETP.NE.AND P0, PT, R3, 0x40, PT ;  /* 0x000000400300780c */ /* 0x000fda0003f05270 */
        /* <DEDUP_REMOVED lines=10> */
.L_x_2687:
[----:B------:R-:W2:Y:S01]  /*18730*/  LDL R5, [R1+0x7e0] ;  /* 0x0007e00001057983 */ /* 0x000ea20000100800 */
[----:B------:R-:W1:Y:S01]  /*18740*/  LDC R4, c[0x0][0xc] ;  /* 0x00000300ff047b82 */ /* 0x000e620000000800 */
[----:B------:R-:W-:Y:S07]  /*18750*/  BSSY B0, `(.L_x_2779) ;  /* 0x0000012000007945 */ /* 0x000fee0003800000 */
[----:B0-----:R-:W0:Y:S08]  /*18760*/  LDC R7, c[0x0][0x10] ;  /* 0x00000400ff077b82 */ /* 0x001e300000000800 */
[----:B------:R-:W3:Y:S01]  /*18770*/  LDC.64 R2, c[0x0][0x258] ;  /* 0x00009600ff027b82 */ /* 0x000ee20000000a00 */
[----:B-1----:R-:W-:-:S02]  /*18780*/  ISETP.NE.AND P0, PT, R4, 0x1, PT ;  /* 0x000000010400780c */ /* 0x002fc40003f05270 */
[----:B0-----:R-:W-:Y:S02]  /*18790*/  SHF.L.U32 R0, R7, 0x1, RZ ;  /* 0x0000000107007819 */ /* 0x001fe400000006ff */
        /* <DEDUP_REMOVED lines=13> */
.L_x_2780:
[----:B------:R-:W-:Y:S05]  /*18870*/  BSYNC B0 ;  /* 0x0000000000007941 */ /* 0x000fea0003800000 */
.L_x_2779:
        /* <DEDUP_REMOVED lines=11> */
.L_x_2782:
[----:B------:R-:W2:Y:S04]  /*18930*/  LDG.E.STRONG.GPU R5, desc[UR10][R2.64] ;  /* 0x0000000a02057981 */ /* 0x000ea8000c1ef900 */
[----:B--2---:R-:W-:Y:S01]  /*18940*/  CCTL.IVALL ;  /* 0x00000000ff00798f */ /* 0x004fe20002000000 */
[----:B------:R-:W-:Y:S05]  /*18950*/  YIELD ;  /* 0x0000000000007946 */ /* 0x000fea0003800000 */
[----:B------:R-:W-:-:S13]  /*18960*/  ISETP.NE.AND P0, PT, R5, R0, PT ;  /* 0x000000000500720c */ /* 0x000fda0003f05270 */
[----:B------:R-:W-:Y:S05]  /*18970*/  @P0 BRA `(.L_x_2782) ;  /* 0xfffffffc00ec0947 */ /* 0x000fea000383ffff */
.L_x_2781:
        /* <DEDUP_REMOVED lines=27> */
.L_x_2783:
        /* <DEDUP_REMOVED lines=25> */
.L_x_2784:
        /* <DEDUP_REMOVED lines=12> */
.L_x_5687:


//--------------------- .text._Z35group_norm_nhwc_bwd_one_pass_kernelI11Fp32IOBf16WLi64ELi128ELi512EEv26Group_norm_nhwc_bwd_params --------------------------
	.section	.text._Z35group_norm_nhwc_bwd_one_pass_kernelI11Fp32IOBf16WLi64ELi128ELi512EEv26Group_norm_nhwc_bwd_params,"ax",@progbits
	.align	128
        .global         _Z35group_norm_nhwc_bwd_one_pass_kernelI11Fp32IOBf16WLi64ELi128ELi512EEv26Group_norm_nhwc_bwd_params
        .type           _Z35group_norm_nhwc_bwd_one_pass_kernelI11Fp32IOBf16WLi64ELi128ELi512EEv26Group_norm_nhwc_bwd_params,@function
        .size           _Z35group_norm_nhwc_bwd_one_pass_kernelI11Fp32IOBf16WLi64ELi128ELi512EEv26Group_norm_nhwc_bwd_params,(.L_x_5688 - _Z35group_norm_nhwc_bwd_one_pass_kernelI11Fp32IOBf16WLi64ELi128ELi512EEv26Group_norm_nhwc_bwd_params)
        .other          _Z35group_norm_nhwc_bwd_one_pass_kernelI11Fp32IOBf16WLi64ELi128ELi512EEv26Group_norm_nhwc_bwd_params,@"STO_CUDA_ENTRY STV_DEFAULT"
_Z35group_norm_nhwc_bwd_one_pass_kernelI11Fp32IOBf16WLi64ELi128ELi512EEv26Group_norm_nhwc_bwd_params:
.text._Z35group_norm_nhwc_bwd_one_pass_kernelI11Fp32IOBf16WLi64ELi128ELi512EEv26Group_norm_nhwc_bwd_params:
        /* <DEDUP_REMOVED lines=30> */
[----:B------:R-:W-:Y:S02]  /*01e0*/  SHF.L.U64.HI R8, R4, 0x2, R9 ;  /* 0x0000000204087819 */ /* 0x000fe40000010209 */
[----:B------:R-:W-:Y:S02]  /*01f0*/  LEA R7, R0, UR5, 0x3 ;  /* 0x0000000500077c11 */ /* 0x000fe4000f8e18ff */
[----:B-1----:R-:W-:-:S07]  /*0200*/  SHF.L.U64.HI R9, R5, 0x2, R2 ;  /* 0x0000000205097819 */ /* 0x002fce0000010202 */
.L_x_2837:
[----:B0--3--:R-:W0:Y:S01]  /*0210*/  LDC R17, c[0x0][0x2a0] ;  /* 0x0000a800ff117b82 */ /* 0x009e220000000800 */
[----:B------:R-:W-:Y:S01]  /*0220*/  ULDC.64 UR14, c[0x0][0x290] ;  /* 0x0000a400000e7ab9 */ /* 0x000fe20000000a00 */
[----:B------:R-:W-:Y:S01]  /*0230*/  ISETP.GT.U32.AND P6, PT, R97, 0x1ff, PT ;  /* 0x000001ff6100780c */ /* 0x000fe20003fc4070 */
[----:B------:R-:W-:Y:S01]  /*0240*/  ULDC.64 UR12, c[0x0][0x298] ;  /* 0x0000a600000c7ab9 */ /* 0x000fe20000000a00 */
[----:B------:R-:W-:Y:S02]  /*0250*/  ISETP.GE.AND P3, PT, R96, RZ, PT ;  /* 0x000000ff6000720c */ /* 0x000fe40003f66270 */
[----:B------:R-:W-:Y:S02]  /*0260*/  LOP3.LUT R98, R98, 0xfffffffb, RZ, 0xc0, !PT ;  /* 0xfffffffb62627812 */ /* 0x000fe400078ec0ff */
[----:B-1----:R-:W1:Y:S01]  /*0270*/  S2UR UR6, SR_CTAID.X ;  /* 0x00000000000679c3 */ /* 0x002e620000002500 */
[-C--:B0---4-:R-:W-:Y:S02]  /*0280*/  IABS R15, R17.reuse ;  /* 0x00000011000f7213 */ /* 0x091fe40000000000 */
[----:B------:R-:W-:-:S02]  /*0290*/  LOP3.LUT R12, R96, R17, RZ, 0x3c, !PT ;  /* 0x00000011600c7212 */ /* 0x000fc400078e3cff */
[----:B------:R-:W0:Y:S02]  /*02a0*/  I2F.RP R0, R15 ;  /* 0x0000000f00007306 */ /* 0x000e240000209400 */
[----:B------:R-:W-:Y:S02]  /*02b0*/  ISETP.GE.AND P2, PT, R12, RZ, PT ;  /* 0x000000ff0c00720c */ /* 0x000fe40003f46270 */
[----:B------:R-:W-:-:S04]  /*02c0*/  SHF.L.U32 R12, R97, 0x1, RZ ;  /* 0x00000001610c7819 */ /* 0x000fc800000006ff */
[----:B------:R-:W-:Y:S01]  /*02d0*/  LOP3.LUT R43, R12, 0x7e, RZ, 0xc0, !PT ;  /* 0x0000007e0c2b7812 */ /* 0x000fe200078ec0ff */
[----:B0-----:R-:W0:Y:S02]  /*02e0*/  MUFU.RCP R0, R0 ;  /* 0x0000000000007308 */ /* 0x001e240000001000 */
[----:B0-----:R-:W-:-:S06]  /*02f0*/  IADD3 R10, R0, 0xffffffe, RZ ;  /* 0x0ffffffe000a7810 */ /* 0x001fcc0007ffe0ff */
[----:B------:R0:W2:Y:S02]  /*0300*/  F2I.FTZ.U32.TRUNC.NTZ R11, R10 ;  /* 0x0000000a000b7305 */ /* 0x0000a4000021f000 */
[----:B0-----:R-:W-:Y:S02]  /*0310*/  MOV R10, RZ ;  /* 0x000000ff000a7202 */ /* 0x001fe40000000f00 */
[----:B--2---:R-:W-:-:S05]  /*0320*/  IADD3 R2, RZ, -R11, RZ ;  /* 0x8000000bff027210 */ /* 0x004fca0007ffe0ff */
[----:B------:R-:W-:Y:S01]  /*0330*/  IMAD R13, R2, R15, RZ ;  /* 0x0000000f020d7224 */ /* 0x000fe200078e02ff */
[----:B------:R-:W-:-:S03]  /*0340*/  IABS R2, R96 ;  /* 0x0000006000027213 */ /* 0x000fc60000000000 */
[----:B------:R-:W-:Y:S02]  /*0350*/  IMAD.HI.U32 R11, R11, R13, R10 ;  /* 0x0000000d0b0b7227 */ /* 0x000fe400078e000a */
[----:B------:R-:W1:Y:S04]  /*0360*/  LDC R13, c[0x0][0x2ac] ;  /* 0x0000ab00ff0d7b82 */ /* 0x000e680000000800 */
[----:B------:R-:W-:-:S05]  /*0370*/  IMAD.HI.U32 R0, R11, R2, RZ ;  /* 0x000000020b007227 */ /* 0x000fca00078e00ff */
[----:B------:R-:W-:-:S05]  /*0380*/  IADD3 R10, -R0, RZ, RZ ;  /* 0x000000ff000a7210 */ /* 0x000fca0007ffe1ff */
[----:B------:R-:W-:Y:S01]  /*0390*/  IMAD R2, R15, R10, R2 ;  /* 0x0000000a0f027224 */ /* 0x000fe200078e0202 */
[----:B------:R-:W-:-:S04]  /*03a0*/  SHF.R.U32.HI R10, RZ, 0x6, R97 ;  /* 0x00000006ff0a7819 */ /* 0x000fc80000011661 */
[----:B------:R-:W-:Y:S01]  /*03b0*/  ISETP.GT.U32.AND P0, PT, R15, R2, PT ;  /* 0x000000020f00720c */ /* 0x000fe20003f04070 */
[----:B-1----:R-:W-:-:S05]  /*03c0*/  IMAD R10, R13, UR6, R10 ;  /* 0x000000060d0a7c24 */ /* 0x002fca000f8e020a */
[C---:B------:R-:W-:Y:S02]  /*03d0*/  IADD3 R11, R10.reuse, 0x30, RZ ;  /* 0x000000300a0b7810 */ /* 0x040fe40007ffe0ff */
[----:B------:R-:W-:-:S05]  /*03e0*/  IADD3 R12, R10, 0x8, RZ ;  /* 0x000000080a0c7810 */ /* 0x000fca0007ffe0ff */
[-C--:B------:R-:W-:Y:S02]  /*03f0*/  @!P0 IADD3 R2, R2, -R15.reuse, RZ ;  /* 0x8000000f02028210 */ /* 0x080fe40007ffe0ff */
[----:B------:R-:W-:Y:S02]  /*0400*/  @!P0 IADD3 R0, R0, 0x1, RZ ;  /* 0x0000000100008810 */ /* 0x000fe40007ffe0ff */
[CC--:B------:R-:W-:Y:S02]  /*0410*/  ISETP.GE.U32.AND P1, PT, R2.reuse, R15.reuse, PT ;  /* 0x0000000f0200720c */ /* 0x0c0fe40003f26070 */
[----:B------:R-:W-:Y:S02]  /*0420*/  ISETP.GT.U32.AND P4, PT, R15, R2, PT ;  /* 0x000000020f00720c */ /* 0x000fe40003f84070 */
[----:B------:R-:W-:Y:S02]  /*0430*/  IADD3 R15, R2, -R15, RZ ;  /* 0x8000000f020f7210 */ /* 0x000fe40007ffe0ff */
[----:B------:R-:W-:-:S02]  /*0440*/  ISETP.GE.U32.AND P0, PT, R10, UR14, PT ;  /* 0x0000000e0a007c0c */ /* 0x000fc4000bf06070 */
[----:B------:R-:W-:Y:S02]  /*0450*/  SEL R2, R15, R2, !P4 ;  /* 0x000000020f027207 */ /* 0x000fe40006000000 */
[----:B------:R-:W-:Y:S02]  /*0460*/  SHF.R.S32.HI R15, RZ, 0x1f, R10 ;  /* 0x0000001fff0f7819 */ /* 0x000fe4000001140a */
[----:B------:R-:W-:Y:S02]  /*0470*/  ISETP.GE.U32.AND P5, PT, R11, UR14, PT ;  /* 0x0000000e0b007c0c */ /* 0x000fe4000bfa6070 */
[----:B------:R-:W-:Y:S02]  /*0480*/  SHF.R.S32.HI R13, RZ, 0x1f, R11 ;  /* 0x0000001fff0d7819 */ /* 0x000fe4000001140b */
[----:B------:R-:W-:Y:S02]  /*0490*/  ISETP.GE.OR.EX P0, PT, R15, UR15, P6, P0 ;  /* 0x0000000f0f007c0c */ /* 0x000fe4000b706700 */
[----:B------:R-:W-:-:S02]  /*04a0*/  ISETP.GE.AND.EX P5, PT, R13, UR15, PT, P5 ;  /* 0x0000000f0d007c0c */ /* 0x000fc4000bfa6350 */
[----:B------:R-:W-:Y:S02]  /*04b0*/  @P1 IADD3 R0, R0, 0x1, RZ ;  /* 0x0000000100001810 */ /* 0x000fe40007ffe0ff */
[----:B------:R-:W-:Y:S02]  /*04c0*/  ISETP.GT.U32.OR P5, PT, R97, 0x1ff, P5 ;  /* 0x000001ff6100780c */ /* 0x000fe40002fa4470 */
[----:B------:R-:W-:Y:S02]  /*04d0*/  ISETP.NE.AND P1, PT, R17, RZ, PT ;  /* 0x000000ff1100720c */ /* 0x000fe40003f25270 */
[----:B------:R-:W-:Y:S02]  /*04e0*/  LOP3.LUT R17, RZ, R17, RZ, 0x33, !PT ;  /* 0x00000011ff117212 */ /* 0x000fe400078e33ff */
[----:B------:R-:W-:Y:S02]  /*04f0*/  @!P3 IADD3 R2, -R2, RZ, RZ ;  /* 0x000000ff0202b210 */ /* 0x000fe40007ffe1ff */
[----:B------:R-:W-:-:S02]  /*0500*/  @!P2 IADD3 R0, -R0, RZ, RZ ;  /* 0x000000ff0000a210 */ /* 0x000fc40007ffe1ff */
[----:B------:R-:W-:Y:S02]  /*0510*/  @P0 LOP3.LUT R98, R98, 0x4, RZ, 0xfc, !PT ;  /* 0x0000000462620812 */ /* 0x000fe400078efcff */
[C---:B------:R-:W-:Y:S01]  /*0520*/  SEL R44, R17.reuse, R2, !P1 ;  /* 0x00000002112c7207 */ /* 0x040fe20004800000 */
[----:B------:R-:W0:Y:S01]  /*0530*/  @!P5 LDC.64 R22, c[0x0][0x288] ;  /* 0x0000a200ff16db82 */ /* 0x000e220000000a00 */
[----:B------:R-:W-:Y:S02]  /*0540*/  SEL R103, R17, R0, !P1 ;  /* 0x0000000011677207 */ /* 0x000fe40004800000 */
[----:B------:R-:W-:Y:S02]  /*0550*/  LOP3.LUT P1, RZ, R98, 0x4, RZ, 0xc0, !PT ;  /* 0x0000000462ff7812 */ /* 0x000fe4000782c0ff */
[----:B------:R-:W-:Y:S02]  /*0560*/  SHF.R.S32.HI R0, RZ, 0x1f, R103 ;  /* 0x0000001fff007819 */ /* 0x000fe40000011467 */
[----:B------:R-:W-:Y:S01]  /*0570*/  LEA R42, R44, R43, 0x7 ;  /* 0x0000002b2c2a7211 */ /* 0x000fe200078e38ff */
[----:B------:R-:W1:Y:S01]  /*0580*/  @!P5 LDC.64 R36, c[0x0][0x230] ;  /* 0x00008c00ff24db82 */ /* 0x000e620000000a00 */
[----:B------:R-:W-:Y:S01]  /*0590*/  ISETP.GE.U32.AND P4, PT, R12, UR14, PT ;  /* 0x0000000e0c007c0c */ /* 0x000fe2000bf86070 */
[----:B------:R-:W-:Y:S01]  /*05a0*/  IMAD R0, R0, UR12, RZ ;  /* 0x0000000c00007c24 */ /* 0x000fe2000f8e02ff */
[----:B------:R-:W-:-:S02]  /*05b0*/  SHF.R.S32.HI R17, RZ, 0x1f, R12 ;  /* 0x0000001fff117819 */ /* 0x000fc4000001140c */
[----:B------:R-:W-:Y:S01]  /*05c0*/  SHF.R.S32.HI R43, RZ, 0x1f, R42 ;  /* 0x0000001fff2b7819 */ /* 0x000fe2000001142a */
[----:B------:R-:W-:Y:S01]  /*05d0*/  IMAD R101, R103, UR13, R0 ;  /* 0x0000000d67657c24 */ /* 0x000fe2000f8e0200 */
[----:B------:R-:W-:Y:S01]  /*05e0*/  ISETP.GE.OR.EX P4, PT, R17, UR15, P6, P4 ;  /* 0x0000000f11007c0c */ /* 0x000fe2000b786740 */
[----:B------:R-:W2:Y:S01]  /*05f0*/  @!P1 LDC.64 R24, c[0x0][0x288] ;  /* 0x0000a200ff189b82 */ /* 0x000ea20000000a00 */
[C---:B------:R-:W-:Y:S01]  /*0600*/  IADD3 R14, R10.reuse, 0x10, RZ ;  /* 0x000000100a0e7810 */ /* 0x040fe20007ffe0ff */
[----:B------:R-:W-:Y:S01]  /*0610*/  IMAD.WIDE.U32 R102, R103, UR12, R42 ;  /* 0x0000000c67667c25 */ /* 0x000fe2000f8e002a */
[----:B------:R-:W-:Y:S02]  /*0620*/  IADD3 R16, R10, 0x18, RZ ;  /* 0x000000180a107810 */ /* 0x000fe40007ffe0ff */
[----:B------:R-:W-:Y:S02]  /*0630*/  ISETP.GE.U32.AND P3, PT, R14, UR14, PT ;  /* 0x0000000e0e007c0c */ /* 0x000fe4000bf66070 */
[----:B------:R-:W-:Y:S01]  /*0640*/  IADD3 R101, R103, R101, RZ ;  /* 0x0000006567657210 */ /* 0x000fe20007ffe0ff */
[----:B0-----:R-:W-:Y:S01]  /*0650*/  @!P5 IMAD R0, R13, R22, RZ ;  /* 0x000000160d00d224 */ /* 0x001fe200078e02ff */
[----:B------:R-:W-:Y:S01]  /*0660*/  @!P5 MOV R100, R102 ;  /* 0x000000660064d202 */ /* 0x000fe20000000f00 */
[----:B------:R-:W0:Y:S01]  /*0670*/  @!P5 LDC.64 R28, c[0x0][0x228] ;  /* 0x00008a00ff1cdb82 */ /* 0x000e220000000a00 */
[----:B------:R-:W-:Y:S01]  /*0680*/  SHF.R.S32.HI R19, RZ, 0x1f, R14 ;  /* 0x0000001fff137819 */ /* 0x000fe2000001140e */
[C---:B------:R-:W-:Y:S01]  /*0690*/  @!P5 IMAD R23, R11.reuse, R23, R0 ;  /* 0x000000170b17d224 */ /* 0x040fe200078e0200 */
[----:B------:R-:W-:Y:S01]  /*06a0*/  ISETP.GE.U32.AND P2, PT, R16, UR14, PT ;  /* 0x0000000e10007c0c */ /* 0x000fe2000bf46070 */
[----:B------:R-:W-:Y:S01]  /*06b0*/  @!P5 IMAD.WIDE.U32 R20, R11, R22, R100 ;  /* 0x000000160b14d225 */ /* 0x000fe200078e0064 */
[----:B------:R-:W-:-:S02]  /*06c0*/  ISETP.GE.OR.EX P3, PT, R19, UR15, P6, P3 ;  /* 0x0000000f13007c0c */ /* 0x000fc4000b766730 */
[----:B------:R-:W-:Y:S01]  /*06d0*/  @!P1 MOV R22, R102 ;  /* 0x0000006600169202 */ /* 0x000fe20000000f00 */
[----:B------:R-:W3:Y:S01]  /*06e0*/  @!P4 LDC.64 R30, c[0x0][0x288] ;  /* 0x0000a200ff1ecb82 */ /* 0x000ee20000000a00 */
[----:B------:R-:W-:Y:S02]  /*06f0*/  @!P5 IADD3 R21, R21, R23, RZ ;  /* 0x000000171515d210 */ /* 0x000fe40007ffe0ff */
[----:B------:R-:W-:Y:S02]  /*0700*/  @!P1 MOV R23, R101 ;  /* 0x0000006500179202 */ /* 0x000fe40000000f00 */
[C---:B------:R-:W-:Y:S01]  /*0710*/  @!P5 SHF.L.U32 R39, R20.reuse, 0x2, RZ ;  /* 0x000000021427d819 */ /* 0x040fe200000006ff */
[----:B--2---:R-:W-:Y:S01]  /*0720*/  @!P1 IMAD R0, R15, R24, RZ ;  /* 0x000000180f009224 */ /* 0x004fe200078e02ff */
[----:B------:R-:W-:Y:S01]  /*0730*/  @!P5 SHF.L.U64.HI R20, R20, 0x2, R21 ;  /* 0x000000021414d819 */ /* 0x000fe20000010215 */
[----:B------:R-:W2:Y:S01]  /*0740*/  @!P1 LDC.64 R34, c[0x0][0x230] ;  /* 0x00008c00ff229b82 */ /* 0x000ea20000000a00 */
[----:B------:R-:W-:Y:S01]  /*0750*/  SHF.R.S32.HI R21, RZ, 0x1f, R16 ;  /* 0x0000001fff157819 */ /* 0x000fe20000011410 */
[C---:B------:R-:W-:Y:S01]  /*0760*/  @!P1 IMAD R25, R10.reuse, R25, R0 ;  /* 0x000000190a199224 */ /* 0x040fe200078e0200 */
[----:B-1----:R-:W-:Y:S01]  /*0770*/  @!P5 IADD3 R36, P0, R39, R36, RZ ;  /* 0x000000242724d210 */ /* 0x002fe20007f1e0ff */
[----:B------:R-:W-:Y:S01]  /*0780*/  @!P1 IMAD.WIDE.U32 R22, R10, R24, R22 ;  /* 0x000000180a169225 */ /* 0x000fe200078e0016 */
[----:B------:R-:W-:-:S02]  /*0790*/  ISETP.GE.OR.EX P2, PT, R21, UR15, P6, P2 ;  /* 0x0000000f15007c0c */ /* 0x000fc4000b746720 */
[----:B------:R-:W-:Y:S01]  /*07a0*/  @!P5 IADD3.X R37, R20, R37, RZ, P0, !PT ;  /* 0x000000251425d210 */ /* 0x000fe200007fe4ff */
[----:B------:R-:W1:Y:S01]  /*07b0*/  @!P1 LDC.64 R26, c[0x0][0x228] ;  /* 0x00008a00ff1a9b82 */ /* 0x000e620000000a00 */
[----:B------:R-:W-:Y:S02]  /*07c0*/  @!P1 IADD3 R23, R23, R25, RZ ;  /* 0x0000001917179210 */ /* 0x000fe40007ffe0ff */
[----:B0-----:R-:W-:Y:S02]  /*07d0*/  @!P5 IADD3 R38, P0, R39, R28, RZ ;  /* 0x0000001c2726d210 */ /* 0x001fe40007f1e0ff */
[C---:B------:R-:W-:Y:S02]  /*07e0*/  @!P1 SHF.L.U32 R33, R22.reuse, 0x2, RZ ;  /* 0x0000000216219819 */ /* 0x040fe400000006ff */
[----:B------:R-:W-:Y:S01]  /*07f0*/  @!P1 SHF.L.U64.HI R0, R22, 0x2, R23 ;  /* 0x0000000216009819 */ /* 0x000fe20000010217 */
[----:B------:R-:W0:Y:S01]  /*0800*/  @!P3 LDC.64 R46, c[0x0][0x288] ;  /* 0x0000a200ff2ebb82 */ /* 0x000e220000000a00 */
[----:B------:R-:W-:Y:S01]  /*0810*/  @!P4 MOV R22, R102 ;  /* 0x000000660016c202 */ /* 0x000fe20000000f00 */
[----:B---3--:R-:W-:Y:S01]  /*0820*/  @!P4 IMAD R2, R17, R30, RZ ;  /* 0x0000001e1102c224 */ /* 0x008fe200078e02ff */
[----:B------:R-:W-:-:S02]  /*0830*/  @!P4 MOV R23, R101 ;  /* 0x000000650017c202 */ /* 0x000fc40000000f00 */
[----:B------:R-:W-:Y:S01]  /*0840*/  @!P5 IADD3.X R39, R20, R29, RZ, P0, !PT ;  /* 0x0000001d1427d210 */ /* 0x000fe200007fe4ff */
[----:B------:R-:W-:Y:S01]  /*0850*/  @!P4 IMAD R25, R12, R31, R2 ;  /* 0x0000001f0c19c224 */ /* 0x000fe200078e0202 */
[----:B------:R-:W-:Y:S01]  /*0860*/  IADD3 R18, R10, 0x20, RZ ;  /* 0x000000200a127810 */ /* 0x000fe20007ffe0ff */
[----:B------:R-:W3:Y:S01]  /*0870*/  @!P4 LDC.64 R68, c[0x0][0x230] ;  /* 0x00008c00ff44cb82 */ /* 0x000ee20000000a00 */
[----:B--2---:R-:W-:Y:S01]  /*0880*/  @!P1 IADD3 R34, P0, R33, R34, RZ ;  /* 0x0000002221229210 */ /* 0x004fe20007f1e0ff */
[----:B------:R-:W-:Y:S01]  /*0890*/  @!P4 IMAD.WIDE.U32 R22, R12, R30, R22 ;  /* 0x0000001e0c16c225 */ /* 0x000fe200078e0016 */
[----:B------:R-:W-:Y:S02]  /*08a0*/  IADD3 R20, R10, 0x28, RZ ;  /* 0x000000280a147810 */ /* 0x000fe40007ffe0ff */
[----:B------:R-:W-:Y:S02]  /*08b0*/  @!P1 IADD3.X R35, R0, R35, RZ, P0, !PT ;  /* 0x0000002300239210 */ /* 0x000fe400007fe4ff */
[----:B------:R-:W-:Y:S01]  /*08c0*/  @!P4 IADD3 R23, R23, R25, RZ ;  /* 0x000000191717c210 */ /* 0x000fe20007ffe0ff */
[----:B------:R-:W2:Y:S01]  /*08d0*/  @!P4 LDC.64 R40, c[0x0][0x228] ;  /* 0x00008a00ff28cb82 */ /* 0x000ea20000000a00 */
[----:B-1----:R-:W-:-:S02]  /*08e0*/  @!P1 IADD3 R32, P0, R33, R26, RZ ;  /* 0x0000001a21209210 */ /* 0x002fc40007f1e0ff */
[----:B------:R-:W-:Y:S02]  /*08f0*/  @!P4 SHF.L.U32 R31, R22, 0x2, RZ ;  /* 0x00000002161fc819 */ /* 0x000fe400000006ff */
[----:B------:R-:W-:Y:S02]  /*0900*/  @!P1 IADD3.X R33, R0, R27, RZ, P0, !PT ;  /* 0x0000001b00219210 */ /* 0x000fe400007fe4ff */
[----:B------:R-:W-:Y:S01]  /*0910*/  @!P4 SHF.L.U64.HI R0, R22, 0x2, R23 ;  /* 0x000000021600c819 */ /* 0x000fe20000010217 */
[----:B------:R-:W1:Y:S01]  /*0920*/  @!P2 LDC.64 R48, c[0x0][0x288] ;  /* 0x0000a200ff30ab82 */ /* 0x000e620000000a00 */
[----:B------:R-:W-:Y:S01]  /*0930*/  @!P3 MOV R22, R102 ;  /* 0x000000660016b202 */ /* 0x000fe20000000f00 */
[-C--:B0-----:R-:W-:Y:S01]  /*0940*/  @!P3 IMAD R2, R19, R46.reuse, RZ ;  /* 0x0000002e1302b224 */ /* 0x081fe200078e02ff */
[----:B------:R-:W-:Y:S02]  /*0950*/  @!P3 MOV R23, R101 ;  /* 0x000000650017b202 */ /* 0x000fe40000000f00 */
[----:B------:R-:W-:Y:S01]  /*0960*/  ISETP.GE.U32.AND P1, PT, R18, UR14, PT ;  /* 0x0000000e12007c0c */ /* 0x000fe2000bf26070 */
[C---:B------:R-:W-:Y:S01]  /*0970*/  @!P3 IMAD R25, R14.reuse, R47, R2 ;  /* 0x0000002f0e19b224 */ /* 0x040fe200078e0202 */
[----:B------:R-:W-:Y:S01]  /*0980*/  SHF.R.S32.HI R57, RZ, 0x1f, R20 ;  /* 0x0000001fff397819 */ /* 0x000fe20000011414 */
[----:B------:R-:W-:Y:S01]  /*0990*/  @!P3 IMAD.WIDE.U32 R22, R14, R46, R22 ;  /* 0x0000002e0e16b225 */ /* 0x000fe200078e0016 */
[----:B---3--:R-:W-:Y:S01]  /*09a0*/  @!P4 IADD3 R68, P0, R31, R68, RZ ;  /* 0x000000441f44c210 */ /* 0x008fe20007f1e0ff */
[----:B------:R-:W0:Y:S01]  /*09b0*/  @!P3 LDC.64 R70, c[0x0][0x230] ;  /* 0x00008c00ff46bb82 */ /* 0x000e220000000a00 */
[----:B------:R-:W-:-:S02]  /*09c0*/  P2R R28, PR, RZ, 0x20 ;  /* 0x00000020ff1c7803 */ /* 0x000fc40000000000 */
[----:B------:R-:W-:Y:S02]  /*09d0*/  @!P4 IADD3.X R69, R0, R69, RZ, P0, !PT ;  /* 0x000000450045c210 */ /* 0x000fe400007fe4ff */
[----:B------:R-:W-:Y:S02]  /*09e0*/  @!P3 IADD3 R23, R23, R25, RZ ;  /* 0x000000191717b210 */ /* 0x000fe40007ffe0ff */
[----:B--2---:R-:W-:Y:S01]  /*09f0*/  @!P4 IADD3 R30, P0, R31, R40, RZ ;  /* 0x000000281f1ec210 */ /* 0x004fe20007f1e0ff */
[----:B------:R-:W2:Y:S01]  /*0a00*/  @!P3 LDC.64 R26, c[0x0][0x228] ;  /* 0x00008a00ff1abb82 */ /* 0x000ea20000000a00 */
[----:B------:R-:W-:Y:S02]  /*0a10*/  @!P3 SHF.L.U32 R73, R22, 0x2, RZ ;  /* 0x000000021649b819 */ /* 0x000fe400000006ff */
[----:B------:R-:W-:Y:S02]  /*0a20*/  @!P4 IADD3.X R31, R0, R41, RZ, P0, !PT ;  /* 0x00000029001fc210 */ /* 0x000fe400007fe4ff */
[----:B------:R-:W-:Y:S01]  /*0a30*/  @!P3 SHF.L.U64.HI R0, R22, 0x2, R23 ;  /* 0x000000021600b819 */ /* 0x000fe20000010217 */
[----:B-1----:R-:W-:Y:S01]  /*0a40*/  @!P2 IMAD R2, R21, R48, RZ ;  /* 0x000000301502a224 */ /* 0x002fe200078e02ff */
[----:B------:R-:W-:Y:S01]  /*0a50*/  @!P2 MOV R22, R102 ;  /* 0x000000660016a202 */ /* 0x000fe20000000f00 */
[----:B------:R-:W1:Y:S01]  /*0a60*/  @!P2 LDC.64 R54, c[0x0][0x230] ;  /* 0x00008c00ff36ab82 */ /* 0x000e620000000a00 */
[----:B------:R-:W-:Y:S01]  /*0a70*/  @!P2 MOV R23, R101 ;  /* 0x000000650017a202 */ /* 0x000fe20000000f00 */
[----:B------:R-:W-:-:S02]  /*0a80*/  @!P2 IMAD R25, R16, R49, R2 ;  /* 0x000000311019a224 */ /* 0x000fc400078e0202 */
[----:B------:R-:W-:Y:S01]  /*0a90*/  @!P2 IMAD.WIDE.U32 R22, R16, R48, R22 ;  /* 0x000000301016a225 */ /* 0x000fe200078e0016 */
[----:B0-----:R-:W-:-:S03]  /*0aa0*/  @!P3 IADD3 R70, P0, R73, R70, RZ ;  /* 0x000000464946b210 */ /* 0x001fc60007f1e0ff */
[----:B------:R-:W0:Y:S01]  /*0ab0*/  @!P2 LDC.64 R46, c[0x0][0x228] ;  /* 0x00008a00ff2eab82 */ /* 0x000e220000000a00 */
[----:B------:R-:W-:Y:S02]  /*0ac0*/  @!P2 IADD3 R23, R23, R25, RZ ;  /* 0x000000191717a210 */ /* 0x000fe40007ffe0ff */
[C---:B------:R-:W-:Y:S02]  /*0ad0*/  @!P2 SHF.L.U32 R53, R22.reuse, 0x2, RZ ;  /* 0x000000021635a819 */ /* 0x040fe400000006ff */
[----:B------:R-:W-:Y:S02]  /*0ae0*/  @!P2 SHF.L.U64.HI R22, R22, 0x2, R23 ;  /* 0x000000021616a819 */ /* 0x000fe40000010217 */
[----:B------:R-:W-:Y:S02]  /*0af0*/  SHF.R.S32.HI R23, RZ, 0x1f, R18 ;  /* 0x0000001fff177819 */ /* 0x000fe40000011412 */
[----:B------:R-:W-:Y:S02]  /*0b00*/  @!P3 IADD3.X R71, R0, R71, RZ, P0, !PT ;  /* 0x000000470047b210 */ /* 0x000fe400007fe4ff */
[----:B------:R-:W-:-:S02]  /*0b10*/  ISETP.GE.OR.EX P1, PT, R23, UR15, P6, P1 ;  /* 0x0000000f17007c0c */ /* 0x000fc4000b726710 */
[----:B--2---:R-:W-:-:S04]  /*0b20*/  @!P3 IADD3 R72, P0, R73, R26, RZ ;  /* 0x0000001a4948b210 */ /* 0x004fc80007f1e0ff */
[----:B------:R-:W-:Y:S02]  /*0b30*/  @!P3 IADD3.X R73, R0, R27, RZ, P0, !PT ;  /* 0x0000001b0049b210 */ /* 0x000fe400007fe4ff */
[----:B-1----:R-:W-:-:S04]  /*0b40*/  @!P2 IADD3 R54, P0, R53, R54, RZ ;  /* 0x000000363536a210 */ /* 0x002fc80007f1e0ff */
[----:B------:R-:W-:Y:S01]  /*0b50*/  @!P2 IADD3.X R55, R22, R55, RZ, P0, !PT ;  /* 0x000000371637a210 */ /* 0x000fe200007fe4ff */
[----:B------:R-:W1:Y:S01]  /*0b60*/  @!P1 LDC.64 R26, c[0x0][0x288] ;  /* 0x0000a200ff1a9b82 */ /* 0x000e620000000a00 */
[----:B------:R-:W-:Y:S02]  /*0b70*/  @!P1 MOV R24, R102 ;  /* 0x0000006600189202 */ /* 0x000fe40000000f00 */
[----:B------:R-:W-:Y:S02]  /*0b80*/  @!P1 MOV R25, R101 ;  /* 0x0000006500199202 */ /* 0x000fe40000000f00 */
[----:B0-----:R-:W-:-:S03]  /*0b90*/  @!P2 IADD3 R52, P0, R53, R46, RZ ;  /* 0x0000002e3534a210 */ /* 0x001fc60007f1e0ff */
[----:B------:R-:W0:Y:S01]  /*0ba0*/  @!P1 LDC.64 R78, c[0x0][0x230] ;  /* 0x00008c00ff4e9b82 */ /* 0x000e220000000a00 */
[----:B------:R-:W-:Y:S02]  /*0bb0*/  @!P2 IADD3.X R53, R22, R47, RZ, P0, !PT ;  /* 0x0000002f1635a210 */ /* 0x000fe400007fe4ff */
[----:B------:R-:W-:-:S04]  /*0bc0*/  IADD3 R22, R10, 0x38, RZ ;  /* 0x000000380a167810 */ /* 0x000fc80007ffe0ff */
[----:B------:R-:W-:Y:S01]  /*0bd0*/  SHF.R.S32.HI R75, RZ, 0x1f, R22 ;  /* 0x0000001fff4b7819 */ /* 0x000fe20000011416 */
[-C--:B-1----:R-:W-:Y:S02]  /*0be0*/  @!P1 IMAD R0, R23, R26.reuse, RZ ;  /* 0x0000001a17009224 */ /* 0x082fe400078e02ff */
[----:B------:R-:W-:-:S04]  /*0bf0*/  @!P1 IMAD.WIDE.U32 R24, R18, R26, R24 ;  /* 0x0000001a12189225 */ /* 0x000fc800078e0018 */
[----:B------:R-:W-:Y:S01]  /*0c00*/  @!P1 IMAD R27, R18, R27, R0 ;  /* 0x0000001b121b9224 */ /* 0x000fe200078e0200 */
[----:B------:R-:W-:-:S04]  /*0c10*/  @!P1 SHF.L.U32 R49, R24, 0x2, RZ ;  /* 0x0000000218319819 */ /* 0x000fc800000006ff */
[----:B------:R-:W-:Y:S02]  /*0c20*/  @!P1 IADD3 R25, R25, R27, RZ ;  /* 0x0000001b19199210 */ /* 0x000fe40007ffe0ff */
[----:B------:R-:W1:Y:S01]  /*0c30*/  @!P1 LDC.64 R26, c[0x0][0x228] ;  /* 0x00008a00ff1a9b82 */ /* 0x000e620000000a00 */
[----:B0-----:R-:W-:Y:S02]  /*0c40*/  @!P1 IADD3 R78, P0, R49, R78, RZ ;  /* 0x0000004e314e9210 */ /* 0x001fe40007f1e0ff */
[----:B------:R-:W-:-:S04]  /*0c50*/  @!P1 SHF.L.U64.HI R24, R24, 0x2, R25 ;  /* 0x0000000218189819 */ /* 0x000fc80000010219 */
[----:B------:R-:W-:Y:S02]  /*0c60*/  @!P1 IADD3.X R79, R24, R79, RZ, P0, !PT ;  /* 0x0000004f184f9210 */ /* 0x000fe400007fe4ff */
[----:B-1----:R-:W-:-:S04]  /*0c70*/  @!P1 IADD3 R48, P0, R49, R26, RZ ;  /* 0x0000001a31309210 */ /* 0x002fc80007f1e0ff */
        /* <DEDUP_REMOVED lines=10> */
[----:B------:R-:W-:-:S04]  /*0d20*/  @!P0 SHF.L.U32 R51, R24, 0x2, RZ ;  /* 0x0000000218338819 */ /* 0x000fc800000006ff */
[----:B------:R-:W-:Y:S02]  /*0d30*/  @!P0 IADD3 R25, R25, R27, RZ ;  /* 0x0000001b19198210 */ /* 0x000fe40007ffe0ff */
[----:B------:R-:W0:Y:S01]  /*0d40*/  @!P0 LDC.64 R26, c[0x0][0x228] ;  /* 0x00008a00ff1a8b82 */ /* 0x000e220000000a00 */
        /* <DEDUP_REMOVED lines=31> */
[----:B------:R0:W5:Y:S02]  /*0f40*/  @!P6 LDG.E.64 R60, desc[UR8][R66.64] ;  /* 0x00000008423ce981 */ /* 0x000164000c1e1b00 */
[----:B0-----:R-:W-:-:S06]  /*0f50*/  CS2R R66, SRZ ;  /* 0x0000000000427805 */ /* 0x001fcc000001ff00 */
[----:B------:R0:W5:Y:S02]  /*0f60*/  @!P3 LDG.E.64 R66, desc[UR8][R72.64] ;  /* 0x000000084842b981 */ /* 0x000164000c1e1b00 */
[----:B0-----:R-:W-:-:S06]  /*0f70*/  CS2R R72, SRZ ;  /* 0x0000000000487805 */ /* 0x001fcc000001ff00 */
[----:B------:R-:W5:Y:S01]  /*0f80*/  @!P0 LDG.E.64 R72, desc[UR8][R50.64] ;  /* 0x0000000832488981 */ /* 0x000f62000c1e1b00 */
[----:B--2---:R-:W-:-:S05]  /*0f90*/  FFMA.FTZ R25, -R26, R26, R27 ;  /* 0x0000001a1a197223 */ /* 0x004fca000001011b */
[----:B------:R-:W-:-:S13]  /*0fa0*/  FSETP.GTU.FTZ.AND P5, PT, R25, RZ, PT ;  /* 0x000000ff1900720b */ /* 0x000fda0003fbc000 */
[----:B------:R-:W0:Y:S02]  /*0fb0*/  @P5 LDC R0, c[0x0][0x250] ;  /* 0x00009400ff005b82 */ /* 0x000e240000000800 */
[----:B0-----:R-:W-:-:S04]  /*0fc0*/  @P5 FADD.FTZ R0, R25, R0 ;  /* 0x0000000019005221 */ /* 0x001fc80000010000 */
[----:B------:R0:W1:Y:S01]  /*0fd0*/  @P5 MUFU.RSQ R56, R0 ;  /* 0x0000000000385308 */ /* 0x0000620000001400 */
[----:B------:R-:W-:Y:S02]  /*0fe0*/  ISETP.NE.AND P5, PT, R28, RZ, PT ;  /* 0x000000ff1c00720c */ /* 0x000fe40003fa5270 */
[----:B------:R-:W-:Y:S02]  /*0ff0*/  CS2R R28, SRZ ;  /* 0x00000000001c7805 */ /* 0x000fe4000001ff00 */
[----:B------:R-:W-:-:S06]  /*1000*/  CS2R R24, SRZ ;  /* 0x0000000000187805 */ /* 0x000fcc000001ff00 */
[----:B------:R2:W5:Y:S04]  /*1010*/  @!P6 LDG.E.64 R24, desc[UR8][R64.64] ;  /* 0x000000084018e981 */ /* 0x000568000c1e1b00 */
[----:B------:R3:W5:Y:S04]  /*1020*/  @!P5 LDG.E.64 R28, desc[UR8][R36.64] ;  /* 0x00000008241cd981 */ /* 0x000768000c1e1b00 */
[----:B------:R4:W5:Y:S01]  /*1030*/  @!P5 LDG.E.64 R58, desc[UR8][R38.64] ;  /* 0x00000008263ad981 */ /* 0x000962000c1e1b00 */
[----:B------:R-:W-:Y:S02]  /*1040*/  LOP3.LUT P5, RZ, R98, 0x4, RZ, 0xc0, !PT ;  /* 0x0000000462ff7812 */ /* 0x000fe400078ac0ff */
[----:B--2---:R-:W-:-:S02]  /*1050*/  CS2R R64, SRZ ;  /* 0x0000000000407805 */ /* 0x004fc4000001ff00 */
[----:B---3--:R-:W-:-:S04]  /*1060*/  CS2R R36, SRZ ;  /* 0x0000000000247805 */ /* 0x008fc8000001ff00 */
[----:B------:R2:W5:Y:S01]  /*1070*/  @!P4 LDG.E.64 R64, desc[UR8][R30.64] ;  /* 0x000000081e40c981 */ /* 0x000562000c1e1b00 */
[----:B----4-:R-:W-:-:S03]  /*1080*/  CS2R R38, SRZ ;  /* 0x0000000000267805 */ /* 0x010fc6000001ff00 */
        /* <DEDUP_REMOVED lines=9> */
[----:B------:R0:W5:Y:S01]  /*1120*/  @!P2 LDG.E.64 R34, desc[UR8][R54.64] ;  /* 0x000000083622a981 */ /* 0x000162000c1e1b00 */
[----:B---3--:R-:W-:-:S03]  /*1130*/  CS2R R68, SRZ ;  /* 0x0000000000447805 */ /* 0x008fc6000001ff00 */
[----:B------:R0:W5:Y:S04]  /*1140*/  @!P1 LDG.E.64 R32, desc[UR8][R78.64] ;  /* 0x000000084e209981 */ /* 0x000168000c1e1b00 */
[----:B------:R0:W5:Y:S04]  /*1150*/  @!P2 LDG.E.64 R68, desc[UR8][R52.64] ;  /* 0x000000083444a981 */ /* 0x000168000c1e1b00 */
[----:B------:R0:W5:Y:S01]  /*1160*/  @!P0 LDG.E.64 R30, desc[UR8][R46.64] ;  /* 0x000000082e1e8981 */ /* 0x000162000c1e1b00 */
[----:B------:R-:W-:Y:S01]  /*1170*/  ISETP.GT.U32.AND P5, PT, R97, 0x1ff, PT ;  /* 0x000001ff6100780c */ /* 0x000fe20003fa4070 */
[----:B------:R-:W-:Y:S01]  /*1180*/  BSSY B0, `(.L_x_2786) ;  /* 0x0000016000007945 */ /* 0x000fe20003800000 */
[----:B------:R-:W-:-:S02]  /*1190*/  CS2R R76, SRZ ;  /* 0x00000000004c7805 */ /* 0x000fc4000001ff00 */
[----:B------:R-:W-:Y:S02]  /*11a0*/  MOV R74, RZ ;  /* 0x000000ff004a7202 */ /* 0x000fe40000000f00 */
[----:B------:R-:W-:-:S07]  /*11b0*/  MOV R81, RZ ;  /* 0x000000ff00517202 */ /* 0x000fce0000000f00 */
[----:B01----:R-:W-:Y:S05]  /*11c0*/  @P5 BRA `(.L_x_2787) ;  /* 0x0000000000445947 */ /* 0x003fea0003800000 */
[C---:B------:R-:W-:Y:S01]  /*11d0*/  SHF.L.U32 R27, R42.reuse, 0x1, RZ ;  /* 0x000000012a1b7819 */ /* 0x040fe200000006ff */
[----:B------:R-:W-:Y:S01]  /*11e0*/  ULDC.64 UR12, c[0x0][0x238] ;  /* 0x00008e00000c7ab9 */ /* 0x000fe20000000a00 */
[----:B------:R-:W-:Y:S02]  /*11f0*/  SHF.L.U64.HI R0, R42, 0x1, R43 ;  /* 0x000000012a007819 */ /* 0x000fe4000001022b */
[----:B------:R-:W-:-:S04]  /*1200*/  IADD3 R42, P5, R27, UR12, RZ ;  /* 0x0000000c1b2a7c10 */ /* 0x000fc8000ffbe0ff */
[----:B------:R-:W-:Y:S02]  /*1210*/  IADD3.X R43, R0, UR13, RZ, P5, !PT ;  /* 0x0000000d002b7c10 */ /* 0x000fe4000affe4ff */
[----:B------:R-:W-:-:S03]  /*1220*/  ISETP.NE.AND P5, PT, RZ, UR10, PT ;  /* 0x0000000aff007c0c */ /* 0x000fc6000bfa5270 */
[----:B------:R-:W2:Y:S04]  /*1230*/  LDG.E.U16 R77, desc[UR8][R42.64] ;  /* 0x000000082a4d7981 */ /* 0x000ea8000c1e1500 */
[----:B------:R-:W3:Y:S06]  /*1240*/  LDG.E.U16 R76, desc[UR8][R42.64+0x2] ;  /* 0x000002082a4c7981 */ /* 0x000eec000c1e1500 */
[----:B------:R-:W0:Y:S02]  /*1250*/  @P5 LDC.64 R46, c[0x0][0x240] ;  /* 0x00009000ff2e5b82 */ /* 0x000e240000000a00 */
[----:B0-----:R-:W-:-:S04]  /*1260*/  @P5 IADD3 R46, P6, R27, R46, RZ ;  /* 0x0000002e1b2e5210 */ /* 0x001fc80007fde0ff */
[----:B------:R-:W-:-:S05]  /*1270*/  @P5 IADD3.X R47, R0, R47, RZ, P6, !PT ;  /* 0x0000002f002f5210 */ /* 0x000fca00037fe4ff */
[----:B------:R-:W4:Y:S04]  /*1280*/  @P5 LDG.E.U16 R2, desc[UR8][R46.64] ;  /* 0x000000082e025981 */ /* 0x000f28000c1e1500 */
[----:B------:R-:W4:Y:S01]  /*1290*/  @P5 LDG.E.U16 R0, desc[UR8][R46.64+0x2] ;  /* 0x000002082e005981 */ /* 0x000f22000c1e1500 */
[----:B--2---:R-:W-:Y:S02]  /*12a0*/  SHF.L.U32 R77, R77, 0x10, RZ ;  /* 0x000000104d4d7819 */ /* 0x004fe400000006ff */
[----:B---3--:R-:W-:Y:S02]  /*12b0*/  SHF.L.U32 R76, R76, 0x10, RZ ;  /* 0x000000104c4c7819 */ /* 0x008fe400000006ff */
[----:B----4-:R-:W-:Y:S02]  /*12c0*/  @P5 SHF.L.U32 R74, R2, 0x10, RZ ;  /* 0x00000010024a5819 */ /* 0x010fe400000006ff */
[----:B------:R-:W-:-:S07]  /*12d0*/  @P5 SHF.L.U32 R81, R0, 0x10, RZ ;  /* 0x0000001000515819 */ /* 0x000fce00000006ff */
.L_x_2787:
[----:B------:R-:W-:Y:S05]  /*12e0*/  BSYNC B0 ;  /* 0x0000000000007941 */ /* 0x000fea0003800000 */
.L_x_2786:
[----:B------:R-:W-:Y:S01]  /*12f0*/  ISETP.NE.AND P5, PT, RZ, UR10, PT ;  /* 0x0000000aff007c0c */ /* 0x000fe2000bfa5270 */
[C---:B-----5:R-:W-:Y:S01]  /*1300*/  FADD.FTZ R43, -R26.reuse, R40 ;  /* 0x000000281a2b7221 */ /* 0x060fe20000010100 */
[----:B------:R-:W-:Y:S01]  /*1310*/  FADD.FTZ R41, -R26, R41 ;  /* 0x000000291a297221 */ /* 0x000fe20000010100 */
        /* <DEDUP_REMOVED lines=28> */
.L_x_2788:
        /* <DEDUP_REMOVED lines=26> */
.L_x_2789:
        /* <DEDUP_REMOVED lines=8> */
[----:B------:R-:W-:Y:S01]  /*1700*/  FMUL.FTZ R85, R85, R56 ;  /* 0x0000003855557220 */ /* 0x000fe20000410000 */
        /* <DEDUP_REMOVED lines=22> */
.L_x_2790:
        /* <DEDUP_REMOVED lines=31> */
.L_x_2791:
        /* <DEDUP_REMOVED lines=31> */
.L_x_2792:
        /* <DEDUP_REMOVED lines=31> */
.L_x_2793:
        /* <DEDUP_REMOVED lines=31> */
.L_x_2794:
        /* <DEDUP_REMOVED lines=27> */
[----:B------:R-:W-:-:S03]  /*21e0*/  FMUL.FTZ R43, R60, R43 ;  /* 0x0000002b3c2b7220 */ /* 0x000fc60000410000 */
[----:B------:R-:W-:-:S04]  /*21f0*/  FFMA.FTZ R26, R26, R49, 1 ;  /* 0x3f8000001a1a7423 */ /* 0x000fc80000010031 */
[----:B------:R-:W-:Y:S01]  /*2200*/  FMUL.FTZ R26, R43, R26 ;  /* 0x0000001a2b1a7220 */ /* 0x000fe20000410000 */
[----:B------:R-:W-:-:S07]  /*2210*/  FMUL.FTZ R43, R40, R51 ;  /* 0x00000033282b7220 */ /* 0x000fce0000410000 */
.L_x_2795:
[----:B------:R-:W-:Y:S01]  /*2220*/  FFMA.FTZ R42, R90, R24, R25 ;  /* 0x000000185a2a7223 */ /* 0x000fe20000010019 */
[----:B------:R-:W-:Y:S01]  /*2230*/  FMUL.FTZ R40, R26, R77 ;  /* 0x0000004d1a287220 */ /* 0x000fe20000410000 */
[----:B------:R-:W-:Y:S01]  /*2240*/  FADD.FTZ R45, R24, R45 ;  /* 0x0000002d182d7221 */ /* 0x000fe20000010000 */
[----:B------:R-:W-:Y:S01]  /*2250*/  FMUL.FTZ R79, R43, R76 ;  /* 0x0000004c2b4f7220 */ /* 0x000fe20000410000 */
[----:B------:R-:W-:Y:S01]  /*2260*/  ISETP.GT.AND P5, PT, R3, 0x1e, PT ;  /* 0x0000001e0300780c */ /* 0x000fe20003fa4270 */
[----:B------:R-:W-:Y:S01]  /*2270*/  FFMA.FTZ R25, R95, R40, R42 ;  /* 0x000000285f197223 */ /* 0x000fe2000001002a */
[----:B------:R-:W-:Y:S01]  /*2280*/  FADD.FTZ R40, R45, R40 ;  /* 0x000000282d287221 */ /* 0x000fe20000010000 */
[----:B------:R-:W0:Y:S01]  /*2290*/  S2UR UR11, SR_CgaCtaId ;  /* 0x00000000000b79c3 */ /* 0x000e220000008800 */
[----:B------:R-:W-:Y:S01]  /*22a0*/  UMOV UR7, 0x400 ;  /* 0x0000040000077882 */ /* 0x000fe20000000000 */
[----:B------:R-:W-:Y:S01]  /*22b0*/  FFMA.FTZ R78, R92, R79, R25 ;  /* 0x0000004f5c4e7223 */ /* 0x000fe20000010019 */
[----:B------:R-:W-:Y:S01]  /*22c0*/  FADD.FTZ R79, R79, R40 ;  /* 0x000000284f4f7221 */ /* 0x000fe20000010000 */
[----:B------:R-:W-:Y:S01]  /*22d0*/  FFMA.FTZ R40, R0, R27, RZ ;  /* 0x0000001b00287223 */ /* 0x000fe200000100ff */
[----:B------:R-:W-:Y:S01]  /*22e0*/  UIADD3 UR5, UR7, 0xa0, URZ ;  /* 0x000000a007057890 */ /* 0x000fe2000fffe03f */
[----:B------:R-:W-:Y:S01]  /*22f0*/  BSSY B0, `(.L_x_2796) ;  /* 0x000006b000007945 */ /* 0x000fe20003800000 */
[----:B------:R-:W1:Y:S01]  /*2300*/  SHFL.DOWN PT, R25, R78, 0x1, 0x1f ;  /* 0x08201f004e197f89 */ /* 0x000e6200000e0000 */
[----:B------:R-:W-:Y:S01]  /*2310*/  FFMA.FTZ R40, R83, R38, R40 ;  /* 0x0000002653287223 */ /* 0x000fe20000010028 */
[----:B------:R-:W2:Y:S02]  /*2320*/  LDC.64 R104, c[0x0][0x268] ;  /* 0x00009a00ff687b82 */ /* 0x000ea40000000a00 */
[----:B------:R-:W3:Y:S01]  /*2330*/  SHFL.DOWN PT, R24, R79, 0x1, 0x1f ;  /* 0x08201f004f187f89 */ /* 0x000ee200000e0000 */
[----:B------:R-:W-:-:S04]  /*2340*/  FFMA.FTZ R40, R85, R36, R40 ;  /* 0x0000002455287223 */ /* 0x000fc80000010028 */
[----:B------:R-:W-:Y:S01]  /*2350*/  FFMA.FTZ R40, R87, R34, R40 ;  /* 0x0000002257287223 */ /* 0x000fe20000010028 */
[----:B------:R-:W4:Y:S03]  /*2360*/  LDC R94, c[0x0][0xc] ;  /* 0x00000300ff5e7b82 */ /* 0x000f260000000800 */
[----:B------:R-:W-:-:S04]  /*2370*/  FFMA.FTZ R40, R89, R32, R40 ;  /* 0x0000002059287223 */ /* 0x000fc80000010028 */
[----:B------:R-:W-:Y:S01]  /*2380*/  FFMA.FTZ R40, R91, R30, R40 ;  /* 0x0000001e5b287223 */ /* 0x000fe20000010028 */
[----:B0-----:R-:W-:-:S03]  /*2390*/  ULEA UR5, UR11, UR5, 0x18 ;  /* 0x000000050b057291 */ /* 0x001fc6000f8ec03f */
[----:B------:R-:W-:Y:S01]  /*23a0*/  FFMA.FTZ R40, R93, R28, R40 ;  /* 0x0000001c5d287223 */ /* 0x000fe20000010028 */
[----:B-1----:R-:W-:Y:S02]  /*23b0*/  @!P5 FADD.FTZ R78, R78, R25 ;  /* 0x000000194e4ed221 */ /* 0x002fe40000010000 */
[----:B------:R-:W-:Y:S01]  /*23c0*/  LEA R99, R97, UR5, 0x4 ;  /* 0x0000000561637c11 */ /* 0x000fe2000f8e20ff */
[----:B---3--:R-:W-:Y:S02]  /*23d0*/  @!P5 FADD.FTZ R79, R79, R24 ;  /* 0x000000184f4fd221 */ /* 0x008fe40000010000 */
        /* <DEDUP_REMOVED lines=19> */
[----:B------:R-:W-:Y:S01]  /*2510*/  FADD.FTZ R25, RZ, R27 ;  /* 0x0000001bff197221 */ /* 0x000fe20000010000 */
[----:B------:R-:W-:Y:S01]  /*2520*/  FFMA.FTZ R27, R2, R39, RZ ;  /* 0x00000027021b7223 */ /* 0x000fe200000100ff */
[----:B-1----:R-:W-:Y:S01]  /*2530*/  @!P5 FADD.FTZ R79, R79, R24 ;  /* 0x000000184f4fd221 */ /* 0x002fe20000010000 */
[----:B------:R-:W-:Y:S01]  /*2540*/  FADD.FTZ R24, RZ, R39 ;  /* 0x00000027ff187221 */ /* 0x000fe20000010000 */
[----:B------:R-:W-:Y:S01]  /*2550*/  FADD.FTZ R25, R25, R38 ;  /* 0x0000002619197221 */ /* 0x000fe20000010000 */
[----:B------:R-:W-:Y:S01]  /*2560*/  FFMA.FTZ R27, R80, R41, R27 ;  /* 0x00000029501b7223 */ /* 0x000fe2000001001b */
[----:B------:R-:W-:Y:S01]  /*2570*/  ISETP.NE.AND P5, PT, R3, RZ, PT ;  /* 0x000000ff0300720c */ /* 0x000fe20003fa5270 */
[----:B------:R-:W-:Y:S01]  /*2580*/  FADD.FTZ R24, R24, R41 ;  /* 0x0000002918187221 */ /* 0x000fe20000010000 */
[----:B------:R-:W-:Y:S01]  /*2590*/  FADD.FTZ R25, R25, R36 ;  /* 0x0000002419197221 */ /* 0x000fe20000010000 */
[----:B------:R-:W-:-:S02]  /*25a0*/  FFMA.FTZ R27, R82, R37, R27 ;  /* 0x00000025521b7223 */ /* 0x000fc4000001001b */
[----:B------:R-:W-:Y:S01]  /*25b0*/  FADD.FTZ R24, R24, R37 ;  /* 0x0000002518187221 */ /* 0x000fe20000010000 */
[----:B------:R-:W-:Y:S01]  /*25c0*/  FADD.FTZ R25, R25, R34 ;  /* 0x0000002219197221 */ /* 0x000fe20000010000 */
[----:B------:R-:W-:Y:S02]  /*25d0*/  FFMA.FTZ R27, R84, R35, R27 ;  /* 0x00000023541b7223 */ /* 0x000fe4000001001b */
[----:B------:R-:W-:Y:S01]  /*25e0*/  FADD.FTZ R24, R24, R35 ;  /* 0x0000002318187221 */ /* 0x000fe20000010000 */
[----:B------:R-:W-:Y:S01]  /*25f0*/  FADD.FTZ R25, R25, R32 ;  /* 0x0000002019197221 */ /* 0x000fe20000010000 */
[----:B------:R-:W-:Y:S02]  /*2600*/  FFMA.FTZ R27, R86, R33, R27 ;  /* 0x00000021561b7223 */ /* 0x000fe4000001001b */
[----:B------:R-:W-:Y:S01]  /*2610*/  FADD.FTZ R24, R24, R33 ;  /* 0x0000002118187221 */ /* 0x000fe20000010000 */
[----:B------:R-:W-:Y:S01]  /*2620*/  FADD.FTZ R25, R25, R30 ;  /* 0x0000001e19197221 */ /* 0x000fe20000010000 */
[----:B------:R-:W-:-:S02]  /*2630*/  FFMA.FTZ R27, R88, R31, R27 ;  /* 0x0000001f581b7223 */ /* 0x000fc4000001001b */
[----:B------:R-:W-:Y:S01]  /*2640*/  FADD.FTZ R24, R24, R31 ;  /* 0x0000001f18187221 */ /* 0x000fe20000010000 */
[----:B------:R-:W-:Y:S01]  /*2650*/  FADD.FTZ R25, R25, R28 ;  /* 0x0000001c19197221 */ /* 0x000fe20000010000 */
[----:B------:R-:W-:Y:S02]  /*2660*/  FFMA.FTZ R27, R90, R29, R27 ;  /* 0x0000001d5a1b7223 */ /* 0x000fe4000001001b */
[----:B------:R-:W-:Y:S01]  /*2670*/  FADD.FTZ R28, R24, R29 ;  /* 0x0000001d181c7221 */ /* 0x000fe20000010000 */
[----:B------:R-:W-:Y:S01]  /*2680*/  FFMA.FTZ R24, R95, R26, R40 ;  /* 0x0000001a5f187223 */ /* 0x000fe20000010028 */
[----:B------:R-:W-:Y:S01]  /*2690*/  FADD.FTZ R26, R25, R26 ;  /* 0x0000001a191a7221 */ /* 0x000fe20000010000 */
[----:B------:R-:W-:Y:S01]  /*26a0*/  FFMA.FTZ R25, R92, R43, R27 ;  /* 0x0000002b5c197223 */ /* 0x000fe2000001001b */
[----:B------:R-:W-:Y:S01]  /*26b0*/  FADD.FTZ R27, R28, R43 ;  /* 0x0000002b1c1b7221 */ /* 0x000fe20000010000 */
[----:B------:R-:W-:-:S04]  /*26c0*/  LEA R29, R44, R97, 0x6 ;  /* 0x000000612c1d7211 */ /* 0x000fc800078e30ff */
[----:B------:R0:W-:Y:S01]  /*26d0*/  STS.128 [R99], R24 ;  /* 0x0000001863007388 */ /* 0x0001e20000000c00 */
[----:B--2---:R-:W-:-:S03]  /*26e0*/  IMAD.WIDE R104, R29, 0x4, R104 ;  /* 0x000000041d687825 */ /* 0x004fc600078e0268 */
        /* <DEDUP_REMOVED lines=43> */
.L_x_2797:
[----:B------:R-:W-:Y:S05]  /*29a0*/  BSYNC B0 ;  /* 0x0000000000007941 */ /* 0x000fea0003800000 */
.L_x_2796:
        /* <DEDUP_REMOVED lines=41> */
.L_x_2799:
[----:B------:R-:W-:Y:S05]  /*2c40*/  BSYNC B0 ;  /* 0x0000000000007941 */ /* 0x000fea0003800000 */
.L_x_2798:
        /* <DEDUP_REMOVED lines=13> */
.L_x_2801:
[----:B------:R-:W-:Y:S05]  /*2d20*/  BSYNC B0 ;  /* 0x0000000000007941 */ /* 0x000fea0003800000 */
.L_x_2800:
        /* <DEDUP_REMOVED lines=35> */
.L_x_2804:
[----:B-1----:R-:W2:Y:S04]  /*2f60*/  LDG.E.STRONG.GPU R28, desc[UR8][R26.64] ;  /* 0x000000081a1c7981 */ /* 0x002ea8000c1ef900 */
[----:B--2---:R-:W-:Y:S01]  /*2f70*/  CCTL.IVALL ;  /* 0x00000000ff00798f */ /* 0x004fe20002000000 */
[----:B------:R-:W-:Y:S05]  /*2f80*/  YIELD ;  /* 0x0000000000007946 */ /* 0x000fea0003800000 */
[----:B------:R-:W-:-:S13]  /*2f90*/  ISETP.NE.AND P6, PT, R28, R35, PT ;  /* 0x000000231c00720c */ /* 0x000fda0003fc5270 */
[----:B------:R-:W-:Y:S05]  /*2fa0*/  @P6 BRA `(.L_x_2804) ;  /* 0xfffffffc00ec6947 */ /* 0x000fea000383ffff */
.L_x_2803:
        /* <DEDUP_REMOVED lines=24> */
.L_x_2808:
        /* <DEDUP_REMOVED lines=116> */
.L_x_2807:
        /* <DEDUP_REMOVED lines=63> */
.L_x_2809:
[----:B------:R-:W-:-:S04]  /*3c60*/  LOP3.LUT P6, RZ, R98, 0x1, RZ, 0xc0, !PT ;  /* 0x0000000162ff7812 */ /* 0x000fc800078cc0ff */
[----:B------:R-:W-:-:S13]  /*3c70*/  ISETP.NE.OR P6, PT, R26, RZ, P6 ;  /* 0x000000ff1a00720c */ /* 0x000fda00037c5670 */
[----:B------:R-:W-:Y:S05]  /*3c80*/  @!P6 BRA `(.L_x_2805) ;  /* 0x000000000088e947 */ /* 0x000fea0003800000 */
.L_x_2806:
[----:B------:R-:W0:Y:S01]  /*3c90*/  S2UR UR5, SR_CTAID.X ;  /* 0x00000000000579c3 */ /* 0x000e220000002500 */
[----:B------:R-:W-:Y:S01]  /*3ca0*/  NOP ;  /* 0x0000000000007918 */ /* 0x000fe20000000000 */
.L_x_2810:
        /* <DEDUP_REMOVED lines=32> */
.L_x_2805:
        /* <DEDUP_REMOVED lines=10> */
.L_x_2812:
[----:B------:R-:W-:Y:S05]  /*3f50*/  BSYNC B0 ;  /* 0x0000000000007941 */ /* 0x000fea0003800000 */
.L_x_2811:
        /* <DEDUP_REMOVED lines=17> */
.L_x_2802:
        /* <DEDUP_REMOVED lines=34> */
.L_x_2813:
        /* <DEDUP_REMOVED lines=20> */
.L_x_2815:
[----:B------:R-:W-:Y:S05]  /*43d0*/  BSYNC B0 ;  /* 0x0000000000007941 */ /* 0x000fea0003800000 */
.L_x_2814:
        /* <DEDUP_REMOVED lines=22> */
.L_x_2816:
[----:B------:R-:W-:Y:S04]  /*4540*/  BSSY B0, `(.L_x_2817) ;  /* 0x0000013000007945 */ /* 0x000fe80003800000 */
[----:B------:R-:W-:Y:S05]  /*4550*/  @P4 BRA `(.L_x_2818) ;  /* 0x0000000000444947 */ /* 0x000fea0003800000 */
[----:B------:R-:W-:Y:S01]  /*4560*/  ULDC.64 UR6, c[0x0][0x288] ;  /* 0x0000a20000067ab9 */ /* 0x000fe20000000a00 */
[----:B------:R-:W-:Y:S01]  /*4570*/  MOV R24, R102 ;  /* 0x0000006600187202 */ /* 0x000fe20000000f00 */
[----:B------:R-:W-:Y:S01]  /*4580*/  IMAD R17, R17, UR6, RZ ;  /* 0x0000000611117c24 */ /* 0x000fe2000f8e02ff */
[----:B------:R-:W-:Y:S01]  /*4590*/  MOV R25, R101 ;  /* 0x0000006500197202 */ /* 0x000fe20000000f00 */
[-CC-:B------:R-:W-:Y:S02]  /*45a0*/  FFMA.FTZ R0, R83, R27.reuse, R26.reuse ;  /* 0x0000001b53007223 */ /* 0x180fe4000001001a */
[----:B0-----:R-:W-:Y:S02]  /*45b0*/  IMAD R29, R12, UR7, R17 ;  /* 0x000000070c1d7c24 */ /* 0x001fe4000f8e0211 */
[----:B------:R-:W-:Y:S01]  /*45c0*/  FFMA.FTZ R17, R80, R27, R26 ;  /* 0x0000001b50117223 */ /* 0x000fe2000001001a */
        /* <DEDUP_REMOVED lines=10> */
.L_x_2818:
[----:B------:R-:W-:Y:S05]  /*4670*/  BSYNC B0 ;  /* 0x0000000000007941 */ /* 0x000fea0003800000 */
.L_x_2817:
        /* <DEDUP_REMOVED lines=12> */
[----:B------:R-:W2:Y:S08]  /*4740*/  MUFU.EX2 R17, R17 ;  /* 0x0000001100117308 */ /* 0x000eb00000000800 */
[----:B------:R-:W3:Y:S01]  /*4750*/  MUFU.EX2 R10, R10 ;  /* 0x0000000a000a7308 */ /* 0x000ee20000000800 */
[----:B--2---:R-:W-:-:S07]  /*4760*/  FADD.FTZ R24, R17, 1 ;  /* 0x3f80000011187421 */ /* 0x004fce0000010000 */
[----:B------:R-:W0:Y:S01]  /*4770*/  MUFU.RCP R24, R24 ;  /* 0x0000001800187308 */ /* 0x000e220000001000 */
[----:B---3--:R-:W-:-:S07]  /*4780*/  FADD.FTZ R12, R10, 1 ;  /* 0x3f8000000a0c7421 */ /* 0x008fce0000010000 */
[----:B------:R-:W2:Y:S01]  /*4790*/  MUFU.RCP R15, R12 ;  /* 0x0000000c000f7308 */ /* 0x000ea20000001000 */
[----:B01----:R-:W-:Y:S01]  /*47a0*/  FADD.FTZ R29, -R24, 1 ;  /* 0x3f800000181d7421 */ /* 0x003fe20000010100 */
[----:B------:R-:W-:-:S03]  /*47b0*/  FMUL.FTZ R67, R67, R24 ;  /* 0x0000001843437220 */ /* 0x000fc60000410000 */
[----:B------:R-:W-:Y:S01]  /*47c0*/  FFMA.FTZ R2, R2, R29, 1 ;  /* 0x3f80000002027423 */ /* 0x000fe2000001001d */
[----:B--2---:R-:W-:Y:S01]  /*47d0*/  FADD.FTZ R25, -R15, 1 ;  /* 0x3f8000000f197421 */ /* 0x004fe20000010100 */
[----:B------:R-:W-:Y:S02]  /*47e0*/  FMUL.FTZ R66, R66, R15 ;  /* 0x0000000f42427220 */ /* 0x000fe40000410000 */
[----:B------:R-:W-:Y:S01]  /*47f0*/  FMUL.FTZ R67, R67, R2 ;  /* 0x0000000243437220 */ /* 0x000fe20000410000 */
[----:B------:R-:W-:-:S04]  /*4800*/  FFMA.FTZ R25, R0, R25, 1 ;  /* 0x3f80000000197423 */ /* 0x000fc80000010019 */
[----:B------:R-:W-:-:S07]  /*4810*/  FMUL.FTZ R66, R66, R25 ;  /* 0x0000001942427220 */ /* 0x000fce0000410000 */
.L_x_2819:
        /* <DEDUP_REMOVED lines=14> */
[-C--:B01----:R-:W-:Y:S01]  /*4900*/  FMUL.FTZ R28, R15, R56.reuse ;  /* 0x000000380f1c7220 */ /* 0x083fe20000410000 */
[----:B------:R-:W-:Y:S01]  /*4910*/  IADD3 R19, R25, R19, RZ ;  /* 0x0000001319137210 */ /* 0x000fe20007ffe0ff */
[----:B------:R-:W-:-:S03]  /*4920*/  FMUL.FTZ R29, R17, R56 ;  /* 0x00000038111d7220 */ /* 0x000fc60000410000 */
[----:B------:R-:W-:-:S05]  /*4930*/  LEA.HI.X R15, R24, UR7, R19, 0x2, P3 ;  /* 0x00000007180f7c11 */ /* 0x000fca00098f1413 */
[----:B------:R2:W-:Y:S02]  /*4940*/  STG.E.64 desc[UR8][R14.64], R28 ;  /* 0x0000001c0e007986 */ /* 0x0005e4000c101b08 */
.L_x_2821:
[----:B------:R-:W-:Y:S05]  /*4950*/  BSYNC B0 ;  /* 0x0000000000007941 */ /* 0x000fea0003800000 */
.L_x_2820:
        /* <DEDUP_REMOVED lines=19> */
.L_x_2822:
        /* <DEDUP_REMOVED lines=19> */
.L_x_2824:
[----:B------:R-:W-:Y:S05]  /*4bc0*/  BSYNC B0 ;  /* 0x0000000000007941 */ /* 0x000fea0003800000 */
.L_x_2823:
        /* <DEDUP_REMOVED lines=19> */
.L_x_2825:
        /* <DEDUP_REMOVED lines=19> */
.L_x_2827:
[----:B------:R-:W-:Y:S05]  /*4e30*/  BSYNC B0 ;  /* 0x0000000000007941 */ /* 0x000fea0003800000 */
.L_x_2826:
        /* <DEDUP_REMOVED lines=19> */
.L_x_2828:
        /* <DEDUP_REMOVED lines=19> */
.L_x_2830:
[----:B------:R-:W-:Y:S05]  /*50a0*/  BSYNC B0 ;  /* 0x0000000000007941 */ /* 0x000fea0003800000 */
.L_x_2829:
        /* <DEDUP_REMOVED lines=19> */
.L_x_2831:
[----:B------:R-:W-:Y:S04]  /*51e0*/  BSSY B0, `(.L_x_2832) ;  /* 0x0000013000007945 */ /* 0x000fe80003800000 */
[----:B------:R-:W-:Y:S05]  /*51f0*/  @P5 BRA `(.L_x_2833) ;  /* 0x0000000000445947 */ /* 0x000fea0003800000 */
[----:B------:R-:W-:Y:S01]  /*5200*/  ULDC.64 UR6, c[0x0][0x288] ;  /* 0x0000a20000067ab9 */ /* 0x000fe20000000a00 */
[----:B------:R-:W-:Y:S01]  /*5210*/  MOV R12, R102 ;  /* 0x00000066000c7202 */ /* 0x000fe20000000f00 */
[----:B------:R-:W-:Y:S01]  /*5220*/  IMAD R2, R13, UR6, RZ ;  /* 0x000000060d027c24 */ /* 0x000fe2000f8e02ff */
[----:B------:R-:W-:Y:S01]  /*5230*/  MOV R13, R101 ;  /* 0x00000065000d7202 */ /* 0x000fe20000000f00 */
[-CC-:B------:R-:W-:Y:S01]  /*5240*/  FFMA.FTZ R0, R93, R27.reuse, R26.reuse ;  /* 0x0000001b5d007223 */ /* 0x180fe2000001001a */
[----:B--234-:R-:W-:Y:S01]  /*5250*/  FFMA.FTZ R15, R90, R27, R26 ;  /* 0x0000001b5a0f7223 */ /* 0x01cfe2000001001a */
        /* <DEDUP_REMOVED lines=11> */
.L_x_2833:
[----:B------:R-:W-:Y:S05]  /*5310*/  BSYNC B0 ;  /* 0x0000000000007941 */ /* 0x000fea0003800000 */
.L_x_2832:
[----:B------:R-:W-:Y:S05]  /*5320*/  @!P6 BRA `(.L_x_2834) ;  /* 0x000000000048e947 */ /* 0x000fea0003800000 */
[----:B------:R-:W-:Y:S01]  /*5330*/  FFMA.FTZ R81, R92, R76, R81 ;  /* 0x0000004c5c517223 */ /* 0x000fe20000010051 */
[----:B------:R-:W-:-:S03]  /*5340*/  FFMA.FTZ R74, R95, R77, R74 ;  /* 0x0000004d5f4a7223 */ /* 0x000fc6000001004a */
[----:B--2---:R-:W-:Y:S01]  /*5350*/  FMUL.FTZ R10, R81, -1.4426950216293334961 ;  /* 0xbfb8aa3b510a7820 */ /* 0x004fe20000410000 */
[----:B------:R-:W-:-:S05]  /*5360*/  FMUL.FTZ R0, R74, -1.4426950216293334961 ;  /* 0xbfb8aa3b4a007820 */ /* 0x000fca0000410000 */
[----:B------:R-:W2:Y:S08]  /*5370*/  MUFU.EX2 R10, R10 ;  /* 0x0000000a000a7308 */ /* 0x000eb00000000800 */
[----:B------:R-:W5:Y:S01]  /*5380*/  MUFU.EX2 R0, R0 ;  /* 0x0000000000007308 */ /* 0x000f620000000800 */
[----:B--2---:R-:W-:-:S07]  /*5390*/  FADD.FTZ R12, R10, 1 ;  /* 0x3f8000000a0c7421 */ /* 0x004fce0000010000 */
[----:B------:R-:W3:Y:S01]  /*53a0*/  MUFU.RCP R12, R12 ;  /* 0x0000000c000c7308 */ /* 0x000ee20000001000 */
[----:B-----5:R-:W-:-:S07]  /*53b0*/  FADD.FTZ R2, R0, 1 ;  /* 0x3f80000000027421 */ /* 0x020fce0000010000 */
[----:B------:R-:W2:Y:S01]  /*53c0*/  MUFU.RCP R11, R2 ;  /* 0x00000002000b7308 */ /* 0x000ea20000001000 */
[----:B---34-:R-:W-:Y:S01]  /*53d0*/  FADD.FTZ R14, -R12, 1 ;  /* 0x3f8000000c0e7421 */ /* 0x018fe20000010100 */
[----:B------:R-:W-:-:S03]  /*53e0*/  FMUL.FTZ R61, R61, R12 ;  /* 0x0000000c3d3d7220 */ /* 0x000fc60000410000 */
[----:B------:R-:W-:Y:S01]  /*53f0*/  FFMA.FTZ R14, R81, R14, 1 ;  /* 0x3f800000510e7423 */ /* 0x000fe2000001000e */
[----:B--2---:R-:W-:Y:S01]  /*5400*/  FADD.FTZ R13, -R11, 1 ;  /* 0x3f8000000b0d7421 */ /* 0x004fe20000010100 */
[----:B------:R-:W-:Y:S02]  /*5410*/  FMUL.FTZ R60, R60, R11 ;  /* 0x0000000b3c3c7220 */ /* 0x000fe40000410000 */
[----:B------:R-:W-:Y:S01]  /*5420*/  FMUL.FTZ R61, R61, R14 ;  /* 0x0000000e3d3d7220 */ /* 0x000fe20000410000 */
[----:B------:R-:W-:-:S04]  /*5430*/  FFMA.FTZ R13, R74, R13, 1 ;  /* 0x3f8000004a0d7423 */ /* 0x000fc8000001000d */
[----:B------:R-:W-:-:S07]  /*5440*/  FMUL.FTZ R60, R60, R13 ;  /* 0x0000000d3c3c7220 */ /* 0x000fce0000410000 */
.L_x_2834:
        /* <DEDUP_REMOVED lines=18> */
.L_x_2836:
[----:B------:R-:W-:Y:S05]  /*5570*/  BSYNC B0 ;  /* 0x0000000000007941 */ /* 0x000fea0003800000 */
.L_x_2835:
[----:B--2---:R-:W2:Y:S01]  /*5580*/  LDC R11, c[0x0][0x10] ;  /* 0x00000400ff0b7b82 */ /* 0x004ea20000000800 */
[----:B------:R-:W-:Y:S02]  /*5590*/  IADD3 R6, R6, 0x1, RZ ;  /* 0x0000000106067810 */ /* 0x000fe40007ffe0ff */
[----:B--2---:R-:W-:-:S04]  /*55a0*/  IADD3 R96, R11, R96, RZ ;  /* 0x000000600b607210 */ /* 0x004fc80007ffe0ff */
[----:B------:R-:W-:-:S13]  /*55b0*/  ISETP.GE.AND P0, PT, R96, UR4, PT ;  /* 0x0000000460007c0c */ /* 0x000fda000bf06270 */
[----:B------:R-:W-:Y:S05]  /*55c0*/  @!P0 BRA `(.L_x_2837) ;  /* 0xffffffac00108947 */ /* 0x000fea000383ffff */
.L_x_2785:
[----:B------:R-:W2:Y:S01]  /*55d0*/  LDC R4, c[0x0][0xc] ;  /* 0x00000300ff047b82 */ /* 0x000ea20000000800 */
[----:B------:R-:W-:Y:S01]  /*55e0*/  ISETP.NE.AND P1, PT, R97, RZ, PT ;  /* 0x000000ff6100720c */ /* 0x000fe20003f25270 */
[----:B------:R-:W-:Y:S06]  /*55f0*/  BSSY B0, `(.L_x_2838) ;  /* 0x0000011000007945 */ /* 0x000fec0003800000 */
[----:B------:R-:W5:Y:S08]  /*5600*/  LDC R7, c[0x0][0x10] ;  /* 0x00000400ff077b82 */ /* 0x000f700000000800 */
[----:B------:R-:W0:Y:S01]  /*5610*/  LDC.64 R2, c[0x0][0x258] ;  /* 0x00009600ff027b82 */ /* 0x000e220000000a00 */
[----:B--2---:R-:W-:-:S02]  /*5620*/  ISETP.NE.AND P0, PT, R4, 0x1, PT ;  /* 0x000000010400780c */ /* 0x004fc40003f05270 */
[----:B-----5:R-:W-:-:S04]  /*5630*/  SHF.L.U32 R0, R7, 0x1, RZ ;  /* 0x0000000107007819 */ /* 0x020fc800000006ff */
[----:B------:R-:W-:-:S05]  /*5640*/  SEL R5, R0, RZ, P0 ;  /* 0x000000ff00057207 */ /* 0x000fca0000000000 */
[----:B0-----:R-:W-:Y:S01]  /*5650*/  IMAD.WIDE.U32 R2, R5, 0x4, R2 ;  /* 0x0000000405027825 */ /* 0x001fe200078e0002 */
[----:B------:R-:W-:Y:S06]  /*5660*/  @P1 BRA `(.L_x_2839) ;  /* 0x0000000000241947 */ /* 0x000fec0003800000 */
[----:B------:R-:W0:Y:S01]  /*5670*/  S2R R0, SR_LANEID ;  /* 0x0000000000007919 */ /* 0x000e220000000000 */
[----:B------:R-:W-:Y:S02]  /*5680*/  VOTEU.ANY UR4, UPT, PT ;  /* 0x0000000000047886 */ /* 0x000fe400038e0100 */
[----:B------:R-:W-:Y:S02]  /*5690*/  UFLO.U32 UR5, UR4 ;  /* 0x00000004000572bd */ /* 0x000fe400080e0000 */
[----:B------:R-:W2:Y:S04]  /*56a0*/  POPC R5, UR4 ;  /* 0x0000000400057d09 */ /* 0x000ea80008000000 */
[----:B0-----:R-:W-:-:S13]  /*56b0*/  ISETP.EQ.U32.AND P0, PT, R0, UR5, PT ;  /* 0x0000000500007c0c */ /* 0x001fda000bf02070 */
[----:B------:R-:W-:Y:S06]  /*56c0*/  @P0 MEMBAR.ALL.GPU ;  /* 0x0000000000000992 */ /* 0x000fec000000a000 */
[----:B------:R-:W-:-:S00]  /*56d0*/  @P0 ERRBAR ;  /* 0x00000000000009ab */ /* 0x000fc00000000000 */
[----:B------:R-:W-:Y:S06]  /*56e0*/  @P0 CGAERRBAR ;  /* 0x00000000000005ab */ /* 0x000fec0000000000 */
[----:B--2---:R0:W-:Y:S02]  /*56f0*/  @P0 REDG.E.ADD.S32.STRONG.GPU desc[UR8][R2.64], R5 ;  /* 0x000000050200098e */ /* 0x0041e4000c10e388 */
.L_x_2839:
[----:B------:R-:W-:Y:S05]  /*5700*/  BSYNC B0 ;  /* 0x0000000000007941 */ /* 0x000fea0003800000 */
.L_x_2838:
[----:B------:R-:W2:Y:S01]  /*5710*/  S2UR UR4, SR_CTAID.X ;  /* 0x00000000000479c3 */ /* 0x000ea20000002500 */
[----:B------:R-:W-:Y:S02]  /*5720*/  IADD3 R0, R4, -0x1, RZ ;  /* 0xffffffff04007810 */ /* 0x000fe40007ffe0ff */
[----:B0-----:R-:W-:-:S05]  /*5730*/  IADD3 R5, R7, -0x1, RZ ;  /* 0xffffffff07057810 */ /* 0x001fca0007ffe0ff */
[----:B------:R-:W0:Y:S01]  /*5740*/  S2UR UR5, SR_CTAID.Y ;  /* 0x00000000000579c3 */ /* 0x000e220000002600 */
[----:B--2---:R-:W-:-:S04]  /*5750*/  ISETP.NE.AND P0, PT, R0, UR4, PT ;  /* 0x0000000400007c0c */ /* 0x004fc8000bf05270 */
[----:B0-----:R-:W-:-:S13]  /*5760*/  ISETP.NE.OR P0, PT, R5, UR5, P0 ;  /* 0x0000000505007c0c */ /* 0x001fda0008705670 */
[----:B------:R-:W-:Y:S05]  /*5770*/  @P0 EXIT ;  /* 0x000000000000094d */ /* 0x000fea0003800000 */
[----:B------:R-:W-:Y:S05]  /*5780*/  @P1 BRA `(.L_x_2840) ;  /* 0x0000000000201947 */ /* 0x000fea0003800000 */
[----:B------:R-:W-:-:S05]  /*5790*/  IMAD R0, R4, R7, RZ ;  /* 0x0000000704007224 */ /* 0x000fca00078e02ff */
[----:B------:R-:W-:-:S13]  /*57a0*/  ISETP.NE.AND P0, PT, R0, -0x1, PT ;  /* 0xffffffff0000780c */ /* 0x000fda0003f05270 */
[----:B------:R-:W-:Y:S05]  /*57b0*/  @!P0 BRA `(.L_x_2840) ;  /* 0x0000000000148947 */ /* 0x000fea0003800000 */
.L_x_2841:
[----:B------:R-:W2:Y:S04]  /*57c0*/  LDG.E.STRONG.GPU R5, desc[UR8][R2.64] ;  /* 0x0000000802057981 */ /* 0x000ea8000c1ef900 */
[----:B--2---:R-:W-:Y:S01]  /*57d0*/  CCTL.IVALL ;  /* 0x00000000ff00798f */ /* 0x004fe20002000000 */
[----:B------:R-:W-:Y:S05]  /*57e0*/  YIELD ;  /* 0x0000000000007946 */ /* 0x000fea0003800000 */
[----:B------:R-:W-:-:S13]  /*57f0*/  ISETP.NE.AND P0, PT, R5, R0, PT ;  /* 0x000000000500720c */ /* 0x000fda0003f05270 */
[----:B------:R-:W-:Y:S05]  /*5800*/  @P0 BRA `(.L_x_2841) ;  /* 0xfffffffc00ec0947 */ /* 0x000fea000383ffff */
.L_x_2840:
[----:B------:R-:W-:Y:S05]  /*5810*/  WARPSYNC.ALL ;  /* 0x0000000000007948 */ /* 0x000fea0003800000 */
[----:B------:R-:W0:Y:S08]  /*5820*/  LDC.64 R22, c[0x0][0x288] ;  /* 0x0000a200ff167b82 */ /* 0x000e300000000a00 */
[----:B------:R-:W-:Y:S01]  /*5830*/  BAR.SYNC.DEFER_BLOCKING 0x0 ;  /* 0x0000000000007b1d */ /* 0x000fe20000010000 */
[----:B0-----:R-:W-:-:S04]  /*5840*/  LEA.HI R0, P0, R23, R22, RZ, 0x1 ;  /* 0x0000001617007211 */ /* 0x001fc800078108ff */
[----:B------:R-:W-:-:S04]  /*5850*/  IADD3.X R3, RZ, R23, RZ, P0, !PT ;  /* 0x00000017ff037210 */ /* 0x000fc800007fe4ff */
[----:B----4-:R-:W-:Y:S02]  /*5860*/  SHF.R.S64 R18, R0, 0x1, R3 ;  /* 0x0000000100127819 */ /* 0x010fe40000001003 */
[----:B------:R-:W-:Y:S02]  /*5870*/  SHF.R.S32.HI R0, RZ, 0x1f, R97 ;  /* 0x0000001fff007819 */ /* 0x000fe40000011461 */
[----:B------:R-:W-:Y:S02]  /*5880*/  SHF.R.S32.HI R25, RZ, 0x1, R3 ;  /* 0x00000001ff197819 */ /* 0x000fe40000011403 */
[----:B------:R-:W-:-:S04]  /*5890*/  ISETP.GT.U32.AND P0, PT, R18, R97, PT ;  /* 0x000000611200720c */ /* 0x000fc80003f04070 */
[----:B------:R-:W-:-:S13]  /*58a0*/  ISETP.GT.AND.EX P0, PT, R25, R0, PT, P0 ;  /* 0x000000001900720c */ /* 0x000fda0003f04300 */
[----:B------:R-:W-:Y:S05]  /*58b0*/  @!P0 EXIT ;  /* 0x000000000000894d */ /* 0x000fea0003800000 */
[C---:B------:R-:W-:Y:S01]  /*58c0*/  IMAD.WIDE.U32 R2, R22.reuse, 0x3, RZ ;  /* 0x0000000316027825 */ /* 0x040fe200078e00ff */
[----:B------:R-:W-:Y:S01]  /*58d0*/  LEA R5, R23, R23, 0x1 ;  /* 0x0000001717057211 */ /* 0x000fe200078e08ff */
[----:B---3--:R-:W0:Y:S01]  /*58e0*/  LDC.64 R14, c[0x0][0x218] ;  /* 0x00008600ff0e7b82 */ /* 0x008e220000000a00 */
        /* <DEDUP_REMOVED lines=9> */
[----:B-1----:R-:W-:-:S07]  /*5980*/  SHF.L.U64.HI R29, R27, 0x2, R2 ;  /* 0x000000021b1d7819 */ /* 0x002fce0000010202 */
.L_x_2842:
[----:B------:R-:W-:-:S04]  /*5990*/  LEA R6, P0, R97, UR4, 0x2 ;  /* 0x0000000461067c11 */ /* 0x000fc8000f8010ff */
[----:B------:R-:W-:Y:S02]  /*59a0*/  LEA.HI.X R7, R97, UR5, R0, 0x2, P0 ;  /* 0x0000000561077c11 */ /* 0x000fe400080f1400 */
[-C--:B------:R-:W-:Y:S02]  /*59b0*/  LEA R8, P0, R18, R6.reuse, 0x2 ;  /* 0x0000000612087211 */ /* 0x080fe400078010ff */
[-C--:B------:R-:W-:Y:S01]  /*59c0*/  LEA R12, P2, R27, R6.reuse, 0x2 ;  /* 0x000000061b0c7211 */ /* 0x080fe200078410ff */
[----:B------:R-:W3:Y:S01]  /*59d0*/  LDG.E R0, desc[UR8][R6.64] ;  /* 0x0000000806007981 */ /* 0x000ee2000c1e1900 */
        /* <DEDUP_REMOVED lines=8> */
[----:B------:R-:W-:-:S03]  /*5a60*/  IADD3 R97, R97, 0x200, RZ ;  /* 0x0000020061617810 */ /* 0x000fc60007ffe0ff */
[----:B0-----:R-:W-:-:S04]  /*5a70*/  IMAD.WIDE R2, R5, 0x2, R14 ;  /* 0x0000000205027825 */ /* 0x001fc800078e020e */
        /* <DEDUP_REMOVED lines=8> */
[----:B-1----:R-:W-:Y:S05]  /*5b00*/  @P0 BRA `(.L_x_2842) ;  /* 0xfffffffc00a00947 */ /* 0x002fea000383ffff */
[----:B------:R-:W-:Y:S05]  /*5b10*/  EXIT ;  /* 0x000000000000794d */ /* 0x000fea0003800000 */
.L_x_2843:
        /* <DEDUP_REMOVED lines=14> */
.L_x_5688:


//--------------------- .text._Z35group_norm_nhwc_bwd_one_pass_kernelI11Fp32IOBf16WLi128ELi128ELi512EEv26Group_norm_nhwc_bwd_params --------------------------
	.section	.text._Z35group_norm_nhwc_bwd_one_pass_kernelI11Fp32IOBf16WLi128ELi128ELi512EEv26Group_norm_nhwc_bwd_params,"ax",@progbits
	.align	128
        .global         _Z35group_norm_nhwc_bwd_one_pass_kernelI11Fp32IOBf16WLi128ELi128ELi512EEv26Group_norm_nhwc_bwd_params
        .type           _Z35group_norm_nhwc_bwd_one_pass_kernelI11Fp32IOBf16WLi128ELi128ELi512EEv26Group_norm_nhwc_bwd_params,@function
        .size           _Z35group_norm_nhwc_bwd_one_pass_kernelI11Fp32IOBf16WLi128ELi128ELi512EEv26Group_norm_nhwc_bwd_params,(.L_x_5689 - _Z35group_norm_nhwc_bwd_one_pass_kernelI11Fp32IOBf16WLi128ELi128ELi512EEv26Group_norm_nhwc_bwd_params)
        .other          _Z35group_norm_nhwc_bwd_one_pass_kernelI11Fp32IOBf16WLi128ELi128ELi512EEv26Group_norm_nhwc_bwd_params,@"STO_CUDA_ENTRY STV_DEFAULT"
_Z35group_norm_nhwc_bwd_one_pass_kernelI11Fp32IOBf16WLi128ELi128ELi512EEv26Group_norm_nhwc_bwd_params:
.text._Z35group_norm_nhwc_bwd_one_pass_kernelI11Fp32IOBf16WLi128ELi128ELi512EEv26Group_norm_nhwc_bwd_params:
        /* <DEDUP_REMOVED lines=18> */
[----:B------:R-:W2:Y:S01]  /*0120*/  LDC R17, c[0x0][0x10] ;  /* 0x00000400ff117b82 */ /* 0x000ea20000000800 */
[----:B------:R-:W-:Y:S01]  /*0130*/  HFMA2.MMA R14, -RZ, RZ, 0, 0 ;  /* 0x00000000ff0e7435 */ /* 0x000fe200000001ff */
[----:B------:R-:W-:-:S02]  /*0140*/  MOV R13, R82 ;  /* 0x00000052000d7202 */ /* 0x000fc40000000f00 */
[----:B------:R-:W-:-:S04]  /*0150*/  LOP3.LUT R12, R12, 0x7e, RZ, 0xc0, !PT ;  /* 0x0000007e0c0c7812 */ /* 0x000fc800078ec0ff */
[----:B------:R-:W3:Y:S01]  /*0160*/  LDC R16, c[0x0][0xc] ;  /* 0x00000300ff107b82 */ /* 0x000ee20000000800 */
[----:B0-----:R-:W-:-:S05]  /*0170*/  IMAD R80, R3, UR10, R80 ;  /* 0x0000000a03507c24 */ /* 0x001fca000f8e0250 */
[C---:B------:R-:W-:Y:S02]  /*0180*/  IADD3 R2, R80.reuse, 0x18, RZ ;  /* 0x0000001850027810 */ /* 0x040fe40007ffe0ff */
[----:B------:R-:W-:Y:S01]  /*0190*/  IADD3 R79, R80, 0x20, RZ ;  /* 0x00000020504f7810 */ /* 0x000fe20007ffe0ff */
[----:B--2---:R-:W-:Y:S01]  /*01a0*/  IMAD R11, R17, UR10, R82 ;  /* 0x0000000a110b7c24 */ /* 0x004fe2000f8e0252 */
        /* <DEDUP_REMOVED lines=46> */
[----:B------:R-:W-:Y:S02]  /*0490*/  ISETP.LT.AND.EX P2, PT, R2, UR7, !P4, P2 ;  /* 0x0000000702007c0c */ /* 0x000fe4000e741320 */
[----:B------:R-:W0:Y:S01]  /*04a0*/  LDC.64 R2, c[0x0][0x288] ;  /* 0x0000a200ff027b82 */ /* 0x000e220000000a00 */
[----:B------:R-:W-:Y:S02]  /*04b0*/  ISETP.LT.AND.EX P3, PT, R78, UR7, !P4, P3 ;  /* 0x000000074e007c0c */ /* 0x000fe4000e761330 */
[----:B------:R-:W-:Y:S02]  /*04c0*/  LOP3.LUT R0, R0, 0xfffffdff, RZ, 0xc0, !PT ;  /* 0xfffffdff00007812 */ /* 0x000fe400078ec0ff */
[C---:B------:R-:W-:Y:S02]  /*04d0*/  IADD3 R77, R80.reuse, 0x8, RZ ;  /* 0x00000008504d7810 */ /* 0x040fe40007ffe0ff */
[----:B------:R-:W-:Y:S02]  /*04e0*/  IADD3 R76, R80, 0x10, RZ ;  /* 0x00000010504c7810 */ /* 0x000fe40007ffe0ff */
[----:B------:R-:W-:-:S02]  /*04f0*/  SHF.R.S32.HI R75, RZ, 0x1f, R77 ;  /* 0x0000001fff4b7819 */ /* 0x000fc4000001144d */
[----:B------:R-:W-:Y:S02]  /*0500*/  SHF.R.S32.HI R74, RZ, 0x1f, R76 ;  /* 0x0000001fff4a7819 */ /* 0x000fe4000001144c */
[----:B------:R-:W-:Y:S02]  /*0510*/  ISETP.LT.U32.AND P5, PT, R76, UR6, PT ;  /* 0x000000064c007c0c */ /* 0x000fe4000bfa1070 */
[----:B------:R-:W-:Y:S02]  /*0520*/  @P3 LOP3.LUT R0, R0, 0x200, RZ, 0xfc, !PT ;  /* 0x0000020000003812 */ /* 0x000fe400078efcff */
[----:B------:R-:W-:Y:S01]  /*0530*/  ISETP.LT.U32.AND P3, PT, R77, UR6, PT ;  /* 0x000000064d007c0c */ /* 0x000fe2000bf61070 */
[----:B------:R-:W-:Y:S01]  /*0540*/  UIADD3 UR6, UR5, 0xa0, URZ ;  /* 0x000000a005067890 */ /* 0x000fe2000fffe03f */
[----:B---3--:R-:W-:Y:S02]  /*0550*/  LOP3.LUT R10, R16, 0x3, RZ, 0xc0, !PT ;  /* 0x00000003100a7812 */ /* 0x008fe400078ec0ff */
[----:B------:R-:W-:-:S02]  /*0560*/  ISETP.LT.AND.EX P3, PT, R75, UR7, !P4, P3 ;  /* 0x000000074b007c0c */ /* 0x000fc4000e761330 */
[----:B------:R-:W-:Y:S01]  /*0570*/  ISETP.LT.AND.EX P4, PT, R74, UR7, !P4, P5 ;  /* 0x000000074a007c0c */ /* 0x000fe2000e781350 */
[----:B------:R-:W2:Y:S01]  /*0580*/  S2UR UR7, SR_CgaCtaId ;  /* 0x00000000000779c3 */ /* 0x000ea20000008800 */
[C---:B0-----:R-:W-:Y:S02]  /*0590*/  LEA.HI R7, P5, R3.reuse, R2, RZ, 0x1 ;  /* 0x0000000203077211 */ /* 0x041fe400078b08ff */
[-C--:B------:R-:W-:Y:S02]  /*05a0*/  LEA R19, R3, R3.reuse, 0x1 ;  /* 0x0000000303137211 */ /* 0x080fe400078e08ff */
[----:B------:R-:W-:Y:S01]  /*05b0*/  IADD3.X R4, RZ, R3, RZ, P5, !PT ;  /* 0x00000003ff047210 */ /* 0x000fe20002ffe4ff */
[----:B------:R-:W-:Y:S01]  /*05c0*/  IMAD.WIDE.U32 R2, R2, 0x3, RZ ;  /* 0x0000000302027825 */ /* 0x000fe200078e00ff */
[----:B------:R-:W-:Y:S02]  /*05d0*/  IADD3 R9, R80, 0x78, RZ ;  /* 0x0000007850097810 */ /* 0x000fe40007ffe0ff */
[----:B------:R-:W-:-:S02]  /*05e0*/  SHF.R.S64 R7, R7, 0x1, R4 ;  /* 0x0000000107077819 */ /* 0x000fc40000001004 */
[----:B------:R-:W-:-:S04]  /*05f0*/  IADD3 R19, R3, R19, RZ ;  /* 0x0000001303137210 */ /* 0x000fc80007ffe0ff */
[----:B------:R-:W-:Y:S02]  /*0600*/  LEA.HI R6, P5, R19, R2, RZ, 0x1 ;  /* 0x0000000213067211 */ /* 0x000fe400078b08ff */
[----:B------:R-:W-:Y:S02]  /*0610*/  SHF.R.S32.HI R2, RZ, 0x1f, R81 ;  /* 0x0000001fff027819 */ /* 0x000fe40000011451 */
[----:B------:R-:W-:Y:S02]  /*0620*/  IADD3.X R19, RZ, R19, RZ, P5, !PT ;  /* 0x00000013ff137210 */ /* 0x000fe40002ffe4ff */
[----:B------:R-:W-:Y:S02]  /*0630*/  LEA.HI R2, R2, R81, RZ, 0x5 ;  /* 0x0000005102027211 */ /* 0x000fe400078f28ff */
[--C-:B------:R-:W-:Y:S01]  /*0640*/  SHF.R.S64 R6, R6, 0x1, R19.reuse ;  /* 0x0000000106067819 */ /* 0x100fe20000001013 */
[----:B--2---:R-:W-:Y:S01]  /*0650*/  ULEA UR5, UR7, UR5, 0x18 ;  /* 0x0000000507057291 */ /* 0x004fe2000f8ec03f */
[----:B------:R-:W-:Y:S01]  /*0660*/  SHF.R.S32.HI R2, RZ, 0x5, R2 ;  /* 0x00000005ff027819 */ /* 0x000fe20000011402 */
[----:B------:R-:W-:Y:S01]  /*0670*/  ULEA UR6, UR7, UR6, 0x18 ;  /* 0x0000000607067291 */ /* 0x000fe2000f8ec03f */
[----:B------:R-:W-:-:S02]  /*0680*/  SHF.R.S32.HI R19, RZ, 0x1, R19 ;  /* 0x00000001ff137819 */ /* 0x000fc40000011413 */
[----:B------:R-:W-:Y:S01]  /*0690*/  ULDC.U8 UR7, c[0x0][0x2a4] ;  /* 0x0000a90000077ab9 */ /* 0x000fe20000000000 */
[----:B------:R-:W-:Y:S02]  /*06a0*/  LEA R8, R2, UR5, 0x3 ;  /* 0x0000000502087c11 */ /* 0x000fe4000f8e18ff */
[----:B------:R-:W-:Y:S02]  /*06b0*/  SHF.R.S32.HI R2, RZ, 0x1, R4 ;  /* 0x00000001ff027819 */ /* 0x000fe40000011404 */
[----:B------:R-:W-:Y:S02]  /*06c0*/  LEA R5, R81, UR6, 0x4 ;  /* 0x0000000651057c11 */ /* 0x000fe4000f8e20ff */
[----:B------:R-:W-:Y:S02]  /*06d0*/  SHF.L.U64.HI R3, R7, 0x2, R2 ;  /* 0x0000000207037819 */ /* 0x000fe40000010202 */
[----:B------:R-:W-:Y:S02]  /*06e0*/  IADD3 R4, -R10, R16, RZ ;  /* 0x000000100a047210 */ /* 0x000fe40007ffe1ff */
[----:B-1----:R-:W-:-:S07]  /*06f0*/  SHF.L.U64.HI R2, R6, 0x2, R19 ;  /* 0x0000000206027819 */ /* 0x002fce0000010213 */
.L_x_2927:
[----:B01----:R-:W0:Y:S01]  /*0700*/  LDC R26, c[0x0][0x2a0] ;  /* 0x0000a800ff1a7b82 */ /* 0x003e220000000800 */
[C---:B------:R-:W-:Y:S01]  /*0710*/  LOP3.LUT P6, RZ, R0.reuse, 0x200, RZ, 0xc0, !PT ;  /* 0x0000020000ff7812 */ /* 0x040fe200078cc0ff */
[----:B------:R-:W-:Y:S01]  /*0720*/  ULDC.64 UR12, c[0x0][0x298] ;  /* 0x0000a600000c7ab9 */ /* 0x000fe20000000a00 */
[----:B------:R-:W-:Y:S02]  /*0730*/  P2R R22, PR, RZ, 0x4 ;  /* 0x00000004ff167803 */ /* 0x000fe40000000000 */
[----:B------:R-:W-:Y:S02]  /*0740*/  LOP3.LUT P2, RZ, R0, 0x100, RZ, 0xc0, !PT ;  /* 0x0000010000ff7812 */ /* 0x000fe4000784c0ff */
[C---:B------:R-:W-:Y:S01]  /*0750*/  IADD3 R25, R80.reuse, 0x60, RZ ;  /* 0x0000006050197810 */ /* 0x040fe20007ffe0ff */
[----:B------:R-:W1:Y:S01]  /*0760*/  @P3 LDC.64 R28, c[0x0][0x230] ;  /* 0x00008c00ff1c3b82 */ /* 0x000e620000000a00 */
[----:B------:R-:W-:Y:S02]  /*0770*/  P2R R84, PR, RZ, 0x2 ;  /* 0x00000002ff547803 */ /* 0x000fe40000000000 */
[----:B------:R-:W-:-:S02]  /*0780*/  IADD3 R27, R80, 0x70, RZ ;  /* 0x00000070501b7810 */ /* 0x000fc40007ffe0ff */
[----:B------:R-:W-:-:S03]  /*0790*/  P2R R83, PR, RZ, 0x1 ;  /* 0x00000001ff537803 */ /* 0x000fc60000000000 */
[----:B--2---:R-:W2:Y:S01]  /*07a0*/  @P6 LDC.64 R50, c[0x0][0x230] ;  /* 0x00008c00ff326b82 */ /* 0x004ea20000000a00 */
        /* <DEDUP_REMOVED lines=25> */
[----:B------:R-:W-:-:S11]  /*0940*/  IADD3 R23, R80, 0x18, RZ ;  /* 0x0000001850177810 */ /* 0x000fd60007ffe0ff */
[----:B------:R-:W-:Y:S02]  /*0950*/  @P5 IADD3 R19, R19, 0x1, RZ ;  /* 0x0000000113135810 */ /* 0x000fe40007ffe0ff */
[----:B------:R-:W-:-:S13]  /*0960*/  ISETP.GE.AND P5, PT, R13, RZ, PT ;  /* 0x000000ff0d00720c */ /* 0x000fda0003fa6270 */
[----:B------:R-:W-:Y:S02]  /*0970*/  @!P5 IADD3 R21, -R21, RZ, RZ ;  /* 0x000000ff1515d210 */ /* 0x000fe40007ffe1ff */
[----:B------:R-:W-:Y:S02]  /*0980*/  ISETP.GE.AND P5, PT, R18, RZ, PT ;  /* 0x000000ff1200720c */ /* 0x000fe40003fa6270 */
[----:B------:R-:W-:-:S11]  /*0990*/  LOP3.LUT R18, RZ, R26, RZ, 0x33, !PT ;  /* 0x0000001aff127212 */ /* 0x000fd600078e33ff */
[----:B------:R-:W-:Y:S02]  /*09a0*/  @!P5 IADD3 R19, -R19, RZ, RZ ;  /* 0x000000ff1313d210 */ /* 0x000fe40007ffe1ff */
[----:B------:R-:W-:Y:S02]  /*09b0*/  ISETP.NE.AND P5, PT, R26, RZ, PT ;  /* 0x000000ff1a00720c */ /* 0x000fe40003fa5270 */
[----:B------:R-:W-:Y:S02]  /*09c0*/  SHF.R.U32.HI R26, RZ, 0x6, R81 ;  /* 0x00000006ff1a7819 */ /* 0x000fe40000011651 */
[C---:B------:R-:W-:Y:S02]  /*09d0*/  SEL R120, R18.reuse, R21, !P5 ;  /* 0x0000001512787207 */ /* 0x040fe40006800000 */
[----:B------:R-:W1:Y:S01]  /*09e0*/  @P6 LDC.64 R20, c[0x0][0x288] ;  /* 0x0000a200ff146b82 */ /* 0x000e620000000a00 */
[----:B------:R-:W-:Y:S02]  /*09f0*/  SEL R19, R18, R19, !P5 ;  /* 0x0000001312137207 */ /* 0x000fe40006800000 */
[----:B------:R-:W-:-:S02]  /*0a00*/  LEA R98, R120, R12, 0x7 ;  /* 0x0000000c78627211 */ /* 0x000fc400078e38ff */
        /* <DEDUP_REMOVED lines=8> */
[----:B-1----:R-:W-:-:S04]  /*0a90*/  @P6 IMAD R18, R78, R20, RZ ;  /* 0x000000144e126224 */ /* 0x002fc800078e02ff */
[C---:B------:R-:W-:Y:S02]  /*0aa0*/  @P6 IMAD R21, R80.reuse, R21, R18 ;  /* 0x0000001550156224 */ /* 0x040fe400078e0212 */
        /* <DEDUP_REMOVED lines=26> */
[----:B------:R-:W1:Y:S02]  /*0c50*/  @P4 LDC.64 R20, c[0x0][0x288] ;  /* 0x0000a200ff144b82 */ /* 0x000e640000000a00 */
        /* <DEDUP_REMOVED lines=36> */
[----:B------:R-:W-:-:S05]  /*0ea0*/  @P6 IMAD.WIDE.U32 R18, R79, R20, R18 ;  /* 0x000000144f126225 */ /* 0x000fca00078e0012 */
        /* <DEDUP_REMOVED lines=64> */
[----:B------:R-:W-:-:S04]  /*12b0*/  ISETP.NE.AND P2, PT, R22, RZ, PT ;  /* 0x000000ff1600720c */ /* 0x000fc80003f45270 */
[----:B------:R-:W-:-:S09]  /*12c0*/  P2R R104, PR, RZ, 0x4 ;  /* 0x00000004ff687803 */ /* 0x000fd20000000000 */
        /* <DEDUP_REMOVED lines=53> */
[----:B------:R-:W-:-:S05]  /*1620*/  @P2 IMAD.WIDE.U32 R18, R23, R20, R18 ;  /* 0x0000001417122225 */ /* 0x000fca00078e0012 */
[----:B------:R-:W-:Y:S02]  /*1630*/  @P2 IADD3 R19, R19, R21, RZ ;  /* 0x0000001513132210 */ /* 0x000fe40007ffe0ff */
[C---:B------:R-:W-:Y:S01]  /*1640*/  @P2 SHF.L.U32 R97, R18.reuse, 0x2, RZ ;  /* 0x0000000212612819 */ /* 0x040fe200000006ff */
[----:B------:R-:W0:Y:S01]  /*1650*/  @P2 LDC.64 R20, c[0x0][0x228] ;  /* 0x00008a00ff142b82 */ /* 0x000e220000000a00 */
[----:B------:R-:W-:Y:S02]  /*1660*/  @P2 SHF.L.U64.HI R18, R18, 0x2, R19 ;  /* 0x0000000212122819 */ /* 0x000fe40000010213 */
[----:B-1----:R-:W-:-:S04]  /*1670*/  @P2 IADD3 R100, P5, R97, R100, RZ ;  /* 0x0000006461642210 */ /* 0x002fc80007fbe0ff */
[----:B------:R-:W-:Y:S01]  /*1680*/  @P2 IADD3.X R101, R18, R101, RZ, P5, !PT ;  /* 0x0000006512652210 */ /* 0x000fe20002ffe4ff */
[----:B------:R-:W1:Y:S01]  /*1690*/  LDC R19, c[0x0][0x2ac] ;  /* 0x0000ab00ff137b82 */ /* 0x000e620000000800 */
[----:B0-----:R-:W-:-:S04]  /*16a0*/  @P2 IADD3 R96, P5, R97, R20, RZ ;  /* 0x0000001461602210 */ /* 0x001fc80007fbe0ff */
[----:B------:R-:W-:Y:S02]  /*16b0*/  @P2 IADD3.X R97, R18, R21, RZ, P5, !PT ;  /* 0x0000001512612210 */ /* 0x000fe40002ffe4ff */
[----:B------:R-:W-:Y:S01]  /*16c0*/  SHF.R.S32.HI R21, RZ, 0x1f, R25 ;  /* 0x0000001fff157819 */ /* 0x000fe20000011419 */
        /* <DEDUP_REMOVED lines=15> */
[C---:B------:R-:W-:Y:S02]  /*17c0*/  @P2 SHF.L.U32 R19, R18.reuse, 0x2, RZ ;  /* 0x0000000212132819 */ /* 0x040fe400000006ff */
[----:B------:R-:W-:Y:S02]  /*17d0*/  @P2 SHF.L.U64.HI R18, R18, 0x2, R21 ;  /* 0x0000000212122819 */ /* 0x000fe40000010215 */
[----:B------:R-:W0:Y:S01]  /*17e0*/  @P2 LDC.64 R20, c[0x0][0x228] ;  /* 0x00008a00ff142b82 */ /* 0x000e220000000a00 */
[----:B-1----:R-:W-:Y:S02]  /*17f0*/  @P2 IADD3 R40, P5, R19, R40, RZ ;  /* 0x0000002813282210 */ /* 0x002fe40007fbe0ff */
[----:B------:R-:W-:Y:S02]  /*1800*/  SHF.R.S32.HI R23, RZ, 0x1f, R25 ;  /* 0x0000001fff177819 */ /* 0x000fe40000011419 */
[----:B------:R-:W-:-:S02]  /*1810*/  @P2 IADD3.X R41, R18, R41, RZ, P5, !PT ;  /* 0x0000002912292210 */ /* 0x000fc40002ffe4ff */
[----:B0-----:R-:W-:-:S04]  /*1820*/  @P2 IADD3 R20, P5, R19, R20, RZ ;  /* 0x0000001413142210 */ /* 0x001fc80007fbe0ff */
[----:B------:R-:W-:Y:S02]  /*1830*/  @P2 IADD3.X R21, R18, R21, RZ, P5, !PT ;  /* 0x0000001512152210 */ /* 0x000fe40002ffe4ff */
        /* <DEDUP_REMOVED lines=21> */
[C---:B------:R-:W-:Y:S02]  /*1990*/  IADD3 R18, R26.reuse, 0x70, RZ ;  /* 0x000000701a127810 */ /* 0x040fe40007ffe0ff */
[----:B------:R-:W-:Y:S02]  /*19a0*/  IADD3 R26, R26, 0x78, RZ ;  /* 0x000000781a1a7810 */ /* 0x000fe40007ffe0ff */
        /* <DEDUP_REMOVED lines=39> */
[----:B------:R-:W0:Y:S02]  /*1c20*/  LDC.64 R18, c[0x0][0x248] ;  /* 0x00009200ff127b82 */ /* 0x000e240000000a00 */
[----:B0-----:R-:W-:-:S05]  /*1c30*/  IMAD.WIDE R18, R13, 0x8, R18 ;  /* 0x000000080d127825 */ /* 0x001fca00078e0212 */
[----:B------:R0:W2:Y:S01]  /*1c40*/  LDG.E.64 R36, desc[UR8][R18.64] ;  /* 0x0000000812247981 */ /* 0x0000a2000c1e1b00 */
[----:B------:R-:W-:Y:S02]  /*1c50*/  MOV R85, 0x3f800000 ;  /* 0x3f80000000557802 */ /* 0x000fe40000000f00 */
[----:B0-----:R-:W-:Y:S02]  /*1c60*/  MOV R19, RZ ;  /* 0x000000ff00137202 */ /* 0x001fe40000000f00 */
[----:B------:R-:W-:-:S06]  /*1c70*/  MOV R18, RZ ;  /* 0x000000ff00127202 */ /* 0x000fcc0000000f00 */
[----:B------:R0:W5:Y:S02]  /*1c80*/  @P2 LDG.E.64 R18, desc[UR8][R20.64] ;  /* 0x0000000814122981 */ /* 0x000164000c1e1b00 */
[----:B0-----:R-:W-:-:S06]  /*1c90*/  CS2R R20, SRZ ;  /* 0x0000000000147805 */ /* 0x001fcc000001ff00 */
[----:B------:R0:W5:Y:S02]  /*1ca0*/  @P1 LDG.E.64 R20, desc[UR8][R22.64] ;  /* 0x0000000816141981 */ /* 0x000164000c1e1b00 */
[----:B0-----:R-:W-:-:S06]  /*1cb0*/  CS2R R22, SRZ ;  /* 0x0000000000167805 */ /* 0x001fcc000001ff00 */
[----:B------:R0:W5:Y:S02]  /*1cc0*/  @P5 LDG.E.64 R22, desc[UR8][R24.64] ;  /* 0x0000000818165981 */ /* 0x000164000c1e1b00 */
[----:B0-----:R-:W-:-:S06]  /*1cd0*/  CS2R R24, SRZ ;  /* 0x0000000000187805 */ /* 0x001fcc000001ff00 */
[----:B------:R0:W5:Y:S02]  /*1ce0*/  @P6 LDG.E.64 R24, desc[UR8][R26.64] ;  /* 0x000000081a186981 */ /* 0x000164000c1e1b00 */
[----:B0-----:R-:W-:Y:S02]  /*1cf0*/  CS2R R26, SRZ ;  /* 0x00000000001a7805 */ /* 0x001fe4000001ff00 */
[----:B------:R-:W-:-:S06]  /*1d00*/  CS2R R48, SRZ ;  /* 0x0000000000307805 */ /* 0x000fcc000001ff00 */
[----:B------:R0:W5:Y:S02]  /*1d10*/  @P3 LDG.E.64 R48, desc[UR8][R28.64] ;  /* 0x000000081c303981 */ /* 0x000164000c1e1b00 */
[----:B0-----:R-:W-:-:S06]  /*1d20*/  CS2R R28, SRZ ;  /* 0x00000000001c7805 */ /* 0x001fcc000001ff00 */
[----:B------:R0:W5:Y:S02]  /*1d30*/  @P3 LDG.E.64 R28, desc[UR8][R54.64] ;  /* 0x00000008361c3981 */ /* 0x000164000c1e1b00 */
[----:B0-----:R-:W-:Y:S01]  /*1d40*/  CS2R R54, SRZ ;  /* 0x0000000000367805 */ /* 0x001fe2000001ff00 */
[----:B--2---:R-:W-:-:S05]  /*1d50*/  FFMA.FTZ R38, -R36, R36, R37 ;  /* 0x0000002424267223 */ /* 0x004fca0000010125 */
[----:B------:R-:W-:-:S13]  /*1d60*/  FSETP.GTU.FTZ.AND P0, PT, R38, RZ, PT ;  /* 0x000000ff2600720b */ /* 0x000fda0003f1c000 */
[----:B------:R-:W0:Y:S02]  /*1d70*/  @P0 LDC R37, c[0x0][0x250] ;  /* 0x00009400ff250b82 */ /* 0x000e240000000800 */
[----:B0-----:R-:W-:Y:S01]  /*1d80*/  @P0 FADD.FTZ R37, R38, R37 ;  /* 0x0000002526250221 */ /* 0x001fe20000010000 */
[----:B------:R-:W-:-:S03]  /*1d90*/  CS2R R38, SRZ ;  /* 0x0000000000267805 */ /* 0x000fc6000001ff00 */
[----:B------:R0:W1:Y:S01]  /*1da0*/  @P0 MUFU.RSQ R85, R37 ;  /* 0x0000002500550308 */ /* 0x0000620000001400 */
[----:B------:R-:W-:Y:S02]  /*1db0*/  LOP3.LUT P0, RZ, R0, 0x200, RZ, 0xc0, !PT ;  /* 0x0000020000ff7812 */ /* 0x000fe4000780c0ff */
[----:B------:R2:W5:Y:S02]  /*1dc0*/  @P2 LDG.E.64 R38, desc[UR8][R40.64] ;  /* 0x0000000828262981 */ /* 0x000564000c1e1b00 */
[----:B--2---:R-:W-:-:S09]  /*1dd0*/  CS2R R40, SRZ ;  /* 0x0000000000287805 */ /* 0x004fd2000001ff00 */
[----:B------:R-:W5:Y:S04]  /*1de0*/  @P0 LDG.E.64 R26, desc[UR8][R30.64] ;  /* 0x000000081e1a0981 */ /* 0x000f68000c1e1b00 */
[----:B------:R2:W5:Y:S02]  /*1df0*/  @P1 LDG.E.64 R40, desc[UR8][R42.64] ;  /* 0x000000082a281981 */ /* 0x000564000c1e1b00 */
[----:B--2---:R-:W-:-:S06]  /*1e00*/  CS2R R42, SRZ ;  /* 0x00000000002a7805 */ /* 0x004fcc000001ff00 */
[----:B------:R2:W5:Y:S01]  /*1e10*/  @P5 LDG.E.64 R42, desc[UR8][R44.64] ;  /* 0x000000082c2a5981 */ /* 0x000562000c1e1b00 */
[----:B------:R-:W-:Y:S02]  /*1e20*/  LOP3.LUT P2, RZ, R0, 0x80, RZ, 0xc0, !PT ;  /* 0x0000008000ff7812 */ /* 0x000fe4000784c0ff */
[----:B--2---:R-:W-:-:S06]  /*1e30*/  CS2R R44, SRZ ;  /* 0x00000000002c7805 */ /* 0x004fcc000001ff00 */
[----:B------:R2:W5:Y:S01]  /*1e40*/  @P6 LDG.E.64 R44, desc[UR8][R46.64] ;  /* 0x000000082e2c6981 */ /* 0x000562000c1e1b00 */
[----:B0-----:R-:W-:Y:S02]  /*1e50*/  P2R R37, PR, RZ, 0x4 ;  /* 0x00000004ff257803 */ /* 0x001fe40000000000 */
[----:B------:R-:W-:Y:S02]  /*1e60*/  CS2R R30, SRZ ;  /* 0x00000000001e7805 */ /* 0x000fe4000001ff00 */
[----:B------:R-:W-:-:S04]  /*1e70*/  LOP3.LUT P2, RZ, R0, 0x100, RZ, 0xc0, !PT ;  /* 0x0000010000ff7812 */ /* 0x000fc8000784c0ff */
[----:B------:R0:W5:Y:S01]  /*1e80*/  @P4 LDG.E.64 R30, desc[UR8][R32.64] ;  /* 0x00000008201e4981 */ /* 0x000162000c1e1b00 */
[----:B--2---:R-:W-:-:S06]  /*1e90*/  CS2R R46, SRZ ;  /* 0x00000000002e7805 */ /* 0x004fcc000001ff00 */
[----:B------:R2:W5:Y:S01]  /*1ea0*/  @P0 LDG.E.64 R46, desc[UR8][R50.64] ;  /* 0x00000008322e0981 */ /* 0x000562000c1e1b00 */
[----:B0-----:R-:W-:-:S06]  /*1eb0*/  CS2R R32, SRZ ;  /* 0x0000000000207805 */ /* 0x001fcc000001ff00 */
[----:B------:R-:W5:Y:S01]  /*1ec0*/  @P2 LDG.E.64 R32, desc[UR8][R56.64] ;  /* 0x0000000838202981 */ /* 0x000f62000c1e1b00 */
[----:B--2---:R-:W-:-:S06]  /*1ed0*/  CS2R R50, SRZ ;  /* 0x0000000000327805 */ /* 0x004fcc000001ff00 */
[----:B------:R0:W5:Y:S02]  /*1ee0*/  @P4 LDG.E.64 R50, desc[UR8][R52.64] ;  /* 0x0000000834324981 */ /* 0x000164000c1e1b00 */
[----:B0-----:R-:W-:-:S06]  /*1ef0*/  CS2R R52, SRZ ;  /* 0x0000000000347805 */ /* 0x001fcc000001ff00 */
[----:B------:R0:W5:Y:S01]  /*1f00*/  @P2 LDG.E.64 R52, desc[UR8][R60.64] ;  /* 0x000000083c342981 */ /* 0x000162000c1e1b00 */
[----:B------:R-:W-:Y:S02]  /*1f10*/  ISETP.NE.AND P2, PT, R37, RZ, PT ;  /* 0x000000ff2500720c */ /* 0x000fe40003f45270 */
[C---:B------:R-:W-:Y:S02]  /*1f20*/  LOP3.LUT P1, RZ, R0.reuse, 0x40, RZ, 0xc0, !PT ;  /* 0x0000004000ff7812 */ /* 0x040fe4000782c0ff */
[----:B------:R-:W-:Y:S02]  /*1f30*/  CS2R R56, SRZ ;  /* 0x0000000000387805 */ /* 0x000fe4000001ff00 */
[C---:B------:R-:W-:Y:S02]  /*1f40*/  LOP3.LUT P0, RZ, R0.reuse, 0x20, RZ, 0xc0, !PT ;  /* 0x0000002000ff7812 */ /* 0x040fe4000780c0ff */
[----:B------:R-:W-:Y:S02]  /*1f50*/  LOP3.LUT P6, RZ, R0, 0x10, RZ, 0xc0, !PT ;  /* 0x0000001000ff7812 */ /* 0x000fe400078cc0ff */
[----:B0-----:R-:W-:-:S03]  /*1f60*/  CS2R R60, SRZ ;  /* 0x00000000003c7805 */ /* 0x001fc6000001ff00 */
[----:B------:R0:W5:Y:S01]  /*1f70*/  @P2 LDG.E.64 R54, desc[UR8][R34.64] ;  /* 0x0000000822362981 */ /* 0x000162000c1e1b00 */
[----:B------:R-:W-:-:S03]  /*1f80*/  LOP3.LUT P5, RZ, R0, 0x8, RZ, 0xc0, !PT ;  /* 0x0000000800ff7812 */ /* 0x000fc600078ac0ff */
[----:B------:R2:W5:Y:S04]  /*1f90*/  @P1 LDG.E.64 R56, desc[UR8][R62.64] ;  /* 0x000000083e381981 */ /* 0x000568000c1e1b00 */
[----:B------:R3:W5:Y:S01]  /*1fa0*/  @P1 LDG.E.64 R60, desc[UR8][R58.64] ;  /* 0x000000083a3c1981 */ /* 0x000762000c1e1b00 */
[----:B0-----:R-:W-:Y:S02]  /*1fb0*/  CS2R R34, SRZ ;  /* 0x0000000000227805 */ /* 0x001fe4000001ff00 */
[----:B--2---:R-:W-:-:S04]  /*1fc0*/  CS2R R62, SRZ ;  /* 0x00000000003e7805 */ /* 0x004fc8000001ff00 */
[----:B------:R0:W5:Y:S01]  /*1fd0*/  @P2 LDG.E.64 R34, desc[UR8][R86.64] ;  /* 0x0000000856222981 */ /* 0x000162000c1e1b00 */
[----:B---3--:R-:W-:Y:S02]  /*1fe0*/  CS2R R58, SRZ ;  /* 0x00000000003a7805 */ /* 0x008fe4000001ff00 */
[----:B------:R-:W-:Y:S01]  /*1ff0*/  ISETP.NE.AND P1, PT, R84, RZ, PT ;  /* 0x000000ff5400720c */ /* 0x000fe20003f25270 */
[----:B------:R-:W5:Y:S04]  /*2000*/  @P0 LDG.E.64 R62, desc[UR8][R66.64] ;  /* 0x00000008423e0981 */ /* 0x000f68000c1e1b00 */
[----:B------:R2:W5:Y:S01]  /*2010*/  @P0 LDG.E.64 R58, desc[UR8][R88.64] ;  /* 0x00000008583a0981 */ /* 0x000562000c1e1b00 */
[----:B0-----:R-:W-:Y:S02]  /*2020*/  CS2R R86, SRZ ;  /* 0x0000000000567805 */ /* 0x001fe4000001ff00 */
[----:B------:R-:W-:-:S04]  /*2030*/  ISETP.NE.AND P0, PT, R83, RZ, PT ;  /* 0x000000ff5300720c */ /* 0x000fc80003f05270 */
[----:B------:R0:W5:Y:S01]  /*2040*/  @P6 LDG.E.64 R86, desc[UR8][R64.64] ;  /* 0x0000000840566981 */ /* 0x000162000c1e1b00 */
[----:B--2---:R-:W-:Y:S02]  /*2050*/  CS2R R88, SRZ ;  /* 0x0000000000587805 */ /* 0x004fe4000001ff00 */
[----:B------:R-:W-:-:S04]  /*2060*/  ISETP.NE.AND P2, PT, R104, RZ, PT ;  /* 0x000000ff6800720c */ /* 0x000fc80003f45270 */
[----:B------:R2:W5:Y:S01]  /*2070*/  @P5 LDG.E.64 R88, desc[UR8][R90.64] ;  /* 0x000000085a585981 */ /* 0x000562000c1e1b00 */
[----:B0-----:R-:W-:-:S06]  /*2080*/  CS2R R64, SRZ ;  /* 0x0000000000407805 */ /* 0x001fcc000001ff00 */
[----:B------:R0:W5:Y:S01]  /*2090*/  @P6 LDG.E.64 R64, desc[UR8][R92.64] ;  /* 0x000000085c406981 */ /* 0x000162000c1e1b00 */
[----:B--2---:R-:W-:-:S06]  /*20a0*/  CS2R R90, SRZ ;  /* 0x00000000005a7805 */ /* 0x004fcc000001ff00 */
[----:B------:R2:W5:Y:S01]  /*20b0*/  @P0 LDG.E.64 R90, desc[UR8][R94.64] ;  /* 0x000000085e5a0981 */ /* 0x000562000c1e1b00 */
[----:B0-----:R-:W-:-:S06]  /*20c0*/  CS2R R92, SRZ ;  /* 0x00000000005c7805 */ /* 0x001fcc000001ff00 */
[----:B------:R0:W5:Y:S01]  /*20d0*/  @P1 LDG.E.64 R92, desc[UR8][R70.64] ;  /* 0x00000008465c1981 */ /* 0x000162000c1e1b00 */
[----:B--2---:R-:W-:-:S06]  /*20e0*/  CS2R R94, SRZ ;  /* 0x00000000005e7805 */ /* 0x004fcc000001ff00 */
[----:B------:R-:W5:Y:S01]  /*20f0*/  @P2 LDG.E.64 R94, desc[UR8][R100.64] ;  /* 0x00000008645e2981 */ /* 0x000f62000c1e1b00 */
[----:B0-----:R-:W-:-:S06]  /*2100*/  CS2R R70, SRZ ;  /* 0x0000000000467805 */ /* 0x001fcc000001ff00 */
[----:B------:R-:W5:Y:S01]  /*2110*/  @P1 LDG.E.64 R70, desc[UR8][R102.64] ;  /* 0x0000000866461981 */ /* 0x000f62000c1e1b00 */
[----:B------:R-:W-:-:S06]  /*2120*/  CS2R R66, SRZ ;  /* 0x0000000000427805 */ /* 0x000fcc000001ff00 */
[----:B------:R0:W5:Y:S01]  /*2130*/  @P5 LDG.E.64 R66, desc[UR8][R68.64] ;  /* 0x0000000844425981 */ /* 0x000162000c1e1b00 */
[----:B------:R-:W-:Y:S02]  /*2140*/  ISETP.GT.U32.AND P5, PT, R81, 0x1ff, PT ;  /* 0x000001ff5100780c */ /* 0x000fe40003fa4070 */
[----:B0-----:R-:W-:Y:S01]  /*2150*/  CS2R R68, SRZ ;  /* 0x0000000000447805 */ /* 0x001fe2000001ff00 */
[----:B------:R-:W-:Y:S05]  /*2160*/  BSSY B0, `(.L_x_2845) ;  /* 0x0000019000007945 */ /* 0x000fea0003800000 */
[----:B------:R0:W5:Y:S01]  /*2170*/  @P0 LDG.E.64 R68, desc[UR8][R72.64] ;  /* 0x0000000848440981 */ /* 0x000162000c1e1b00 */
[----:B------:R-:W-:-:S02]  /*2180*/  MOV R83, RZ ;  /* 0x000000ff00537202 */ /* 0x000fc40000000f00 */
[----:B------:R-:W-:Y:S02]  /*2190*/  MOV R84, RZ ;  /* 0x000000ff00547202 */ /* 0x000fe40000000f00 */
[----:B0-----:R-:W-:-:S06]  /*21a0*/  CS2R R72, SRZ ;  /* 0x0000000000487805 */ /* 0x001fcc000001ff00 */
[----:B------:R0:W5:Y:S02]  /*21b0*/  @P2 LDG.E.64 R72, desc[UR8][R96.64] ;  /* 0x0000000860482981 */ /* 0x000164000c1e1b00 */
        /* <DEDUP_REMOVED lines=19> */
.L_x_2846:
[----:B------:R-:W-:Y:S05]  /*22f0*/  BSYNC B0 ;  /* 0x0000000000007941 */ /* 0x000fea0003800000 */
.L_x_2845:
[----:B------:R-:W-:Y:S01]  /*2300*/  ISETP.NE.AND P5, PT, RZ, UR7, PT ;  /* 0x00000007ff007c0c */ /* 0x000fe2000bfa5270 */
[C---:B-----5:R-:W-:Y:S01]  /*2310*/  FADD.FTZ R46, -R36.reuse, R46 ;  /* 0x0000002e242e7221 */ /* 0x060fe20000010100 */
[----:B------:R-:W-:Y:S01]  /*2320*/  FADD.FTZ R100, -R36, R47 ;  /* 0x0000002f24647221 */ /* 0x000fe20000010100 */
[----:B------:R-:W-:Y:S01]  /*2330*/  LOP3.LUT R0, R0, 0xfffffffd, RZ, 0xc0, !PT ;  /* 0xfffffffd00007812 */ /* 0x000fe200078ec0ff */
[C---:B------:R-:W-:Y:S01]  /*2340*/  FADD.FTZ R106, -R36.reuse, R48 ;  /* 0x00000030246a7221 */ /* 0x040fe20000010100 */
[----:B------:R-:W-:Y:S01]  /*2350*/  FADD.FTZ R98, -R36, R49 ;  /* 0x0000003124627221 */ /* 0x000fe20000010100 */
[----:B------:R-:W-:Y:S01]  /*2360*/  MOV R111, R26 ;  /* 0x0000001a006f7202 */ /* 0x000fe20000000f00 */
[----:B------:R-:W-:Y:S01]  /*2370*/  FMUL.FTZ R101, R46, R85 ;  /* 0x000000552e657220 */ /* 0x000fe20000410000 */
        /* <DEDUP_REMOVED lines=23> */
.L_x_2847:
[----:B------:R-:W-:Y:S01]  /*24f0*/  FMUL.FTZ R46, R111, R97 ;  /* 0x000000616f2e7220 */ /* 0x000fe20000410000 */
[----:B------:R-:W-:Y:S01]  /*2500*/  MOV R108, R29 ;  /* 0x0000001d006c7202 */ /* 0x000fe20000000f00 */
[-C--:B------:R-:W-:Y:S01]  /*2510*/  FMUL.FTZ R99, R106, R85.reuse ;  /* 0x000000556a637220 */ /* 0x080fe20000410000 */
        /* <DEDUP_REMOVED lines=23> */
.L_x_2848:
[----:B------:R-:W-:Y:S01]  /*2690*/  FFMA.FTZ R102, R100, R37, R47 ;  /* 0x0000002564667223 */ /* 0x000fe2000001002f */
[----:B------:R-:W-:Y:S01]  /*26a0*/  FMUL.FTZ R48, R109, R97 ;  /* 0x000000616d307220 */ /* 0x000fe20000410000 */
[----:B------:R-:W-:Y:S01]  /*26b0*/  FADD.FTZ R47, R37, R46 ;  /* 0x0000002e252f7221 */ /* 0x000fe20000010000 */
[----:B------:R-:W-:Y:S02]  /*26c0*/  MOV R49, R31 ;  /* 0x0000001f00317202 */ /* 0x000fe40000000f00 */
[----:B------:R-:W-:Y:S01]  /*26d0*/  FFMA.FTZ R37, R99, R48, R102 ;  /* 0x0000003063257223 */ /* 0x000fe20000010066 */
[----:B------:R-:W-:Y:S01]  /*26e0*/  FADD.FTZ R46, R47, R48 ;  /* 0x000000302f2e7221 */ /* 0x000fe20000010000 */
[C---:B------:R-:W-:Y:S01]  /*26f0*/  FADD.FTZ R48, -R36.reuse, R50 ;  /* 0x0000003224307221 */ /* 0x040fe20000010100 */
        /* <DEDUP_REMOVED lines=24> */
.L_x_2849:
[----:B------:R-:W-:Y:S01]  /*2880*/  FFMA.FTZ R104, R98, R47, R37 ;  /* 0x0000002f62687223 */ /* 0x000fe20000010025 */
[----:B------:R-:W-:Y:S01]  /*2890*/  FMUL.FTZ R48, R50, R97 ;  /* 0x0000006132307220 */ /* 0x000fe20000410000 */
[----:B------:R-:W-:Y:S01]  /*28a0*/  FADD.FTZ R47, R47, R46 ;  /* 0x0000002e2f2f7221 */ /* 0x000fe20000010000 */
[C---:B------:R-:W-:Y:S01]  /*28b0*/  FADD.FTZ R52, -R36.reuse, R52 ;  /* 0x0000003424347221 */ /* 0x040fe20000010100 */
[----:B------:R-:W-:Y:S01]  /*28c0*/  FMUL.FTZ R51, R49, R96 ;  /* 0x0000006031337220 */ /* 0x000fe20000410000 */
[----:B------:R-:W-:Y:S01]  /*28d0*/  FFMA.FTZ R37, R103, R48, R104 ;  /* 0x0000003067257223 */ /* 0x000fe20000010068 */
[----:B------:R-:W-:Y:S01]  /*28e0*/  FADD.FTZ R104, -R36, R53 ;  /* 0x0000003524687221 */ /* 0x000fe20000010100 */
[----:B------:R-:W-:Y:S01]  /*28f0*/  FADD.FTZ R46, R47, R48 ;  /* 0x000000302f2e7221 */ /* 0x000fe20000010000 */
[----:B------:R-:W-:Y:S01]  /*2900*/  MOV R48, R32 ;  /* 0x0000002000307202 */ /* 0x000fe20000000f00 */
[----:B------:R-:W-:Y:S01]  /*2910*/  FMUL.FTZ R105, R52, R85 ;  /* 0x0000005534697220 */ /* 0x000fe20000410000 */
        /* <DEDUP_REMOVED lines=17> */
[----:B------:R-:W-:-:S03]  /*2a30*/  FMUL.FTZ R47, R33, R112 ;  /* 0x00000070212f7220 */ /* 0x000fc60000410000 */
[----:B------:R-:W-:Y:S01]  /*2a40*/  FFMA.FTZ R52, R48, R115, 1 ;  /* 0x3f80000030347423 */ /* 0x000fe20000010073 */
[----:B------:R-:W-:-:S03]  /*2a50*/  FMUL.FTZ R48, R113, R114 ;  /* 0x0000007271307220 */ /* 0x000fc60000410000 */
[----:B------:R-:W-:-:S07]  /*2a60*/  FMUL.FTZ R47, R47, R52 ;  /* 0x000000342f2f7220 */ /* 0x000fce0000410000 */
.L_x_2850:
[----:B------:R-:W-:Y:S01]  /*2a70*/  FFMA.FTZ R106, R102, R51, R37 ;  /* 0x00000033666a7223 */ /* 0x000fe20000010025 */
[----:B------:R-:W-:Y:S01]  /*2a80*/  FMUL.FTZ R52, R48, R97 ;  /* 0x0000006130347220 */ /* 0x000fe20000410000 */
[----:B------:R-:W-:Y:S01]  /*2a90*/  FADD.FTZ R37, R51, R46 ;  /* 0x0000002e33257221 */ /* 0x000fe20000010000 */
[C---:B------:R-:W-:Y:S01]  /*2aa0*/  FADD.FTZ R54, -R36.reuse, R54 ;  /* 0x0000003624367221 */ /* 0x040fe20000010100 */
[----:B------:R-:W-:Y:S01]  /*2ab0*/  MOV R46, R34 ;  /* 0x00000022002e7202 */ /* 0x000fe20000000f00 */
[----:B------:R-:W-:Y:S01]  /*2ac0*/  FFMA.FTZ R51, R105, R52, R106 ;  /* 0x0000003469337223 */ /* 0x000fe2000001006a */
[----:B------:R-:W-:Y:S01]  /*2ad0*/  FADD.FTZ R106, -R36, R55 ;  /* 0x00000037246a7221 */ /* 0x000fe20000010100 */
[----:B------:R-:W-:Y:S01]  /*2ae0*/  FADD.FTZ R52, R37, R52 ;  /* 0x0000003425347221 */ /* 0x000fe20000010000 */
[----:B------:R-:W-:Y:S01]  /*2af0*/  MOV R37, R35 ;  /* 0x0000002300257202 */ /* 0x000fe20000000f00 */
        /* <DEDUP_REMOVED lines=22> */
.L_x_2851:
[----:B------:R-:W-:Y:S01]  /*2c60*/  FFMA.FTZ R112, R104, R53, R51 ;  /* 0x0000003568707223 */ /* 0x000fe20000010033 */
[----:B------:R-:W-:Y:S01]  /*2c70*/  FMUL.FTZ R54, R46, R97 ;  /* 0x000000612e367220 */ /* 0x000fe20000410000 */
[----:B------:R-:W-:Y:S01]  /*2c80*/  FADD.FTZ R53, R53, R52 ;  /* 0x0000003435357221 */ /* 0x000fe20000010000 */
[C---:B------:R-:W-:Y:S01]  /*2c90*/  FADD.FTZ R56, -R36.reuse, R56 ;  /* 0x0000003824387221 */ /* 0x040fe20000010100 */
[----:B------:R-:W-:Y:S01]  /*2ca0*/  FMUL.FTZ R55, R37, R96 ;  /* 0x0000006025377220 */ /* 0x000fe20000410000 */
        /* <DEDUP_REMOVED lines=23> */
[----:B------:R-:W-:Y:S01]  /*2e20*/  FFMA.FTZ R112, R106, R55, R51 ;  /* 0x000000376a707223 */ /* 0x000fe20000010033 */
[----:B------:R-:W-:Y:S01]  /*2e30*/  FMUL.FTZ R119, R56, R85 ;  /* 0x0000005538777220 */ /* 0x000fe20000410000 */
[----:B------:R-:W-:Y:S01]  /*2e40*/  FADD.FTZ R52, R55, R52 ;  /* 0x0000003437347221 */ /* 0x000fe20000010000 */
[----:B------:R-:W-:Y:S01]  /*2e50*/  MOV R36, R60 ;  /* 0x0000003c00247202 */ /* 0x000fe20000000f00 */
[----:B------:R-:W-:Y:S01]  /*2e60*/  FFMA.FTZ R54, R101, R111, RZ ;  /* 0x0000006f65367223 */ /* 0x000fe200000100ff */
[----:B------:R-:W-:Y:S01]  /*2e70*/  MOV R51, R61 ;  /* 0x0000003d00337202 */ /* 0x000fe20000000f00 */
        /* <DEDUP_REMOVED lines=21> */
.L_x_2852:
[----:B------:R-:W-:Y:S01]  /*2fd0*/  FMUL.FTZ R55, R36, R97 ;  /* 0x0000006124377220 */ /* 0x000fe20000410000 */
[----:B------:R-:W-:Y:S01]  /*2fe0*/  FFMA.FTZ R54, R99, R109, R54 ;  /* 0x0000006d63367223 */ /* 0x000fe20000010036 */
[----:B------:R-:W-:Y:S01]  /*2ff0*/  FADD.FTZ R57, R56, R109 ;  /* 0x0000006d38397221 */ /* 0x000fe20000010000 */
[----:B------:R-:W-:Y:S01]  /*3000*/  FFMA.FTZ R95, R100, R110, RZ ;  /* 0x0000006e645f7223 */ /* 0x000fe200000100ff */
[----:B------:R-:W-:Y:S01]  /*3010*/  FFMA.FTZ R109, R119, R55, R112 ;  /* 0x00000037776d7223 */ /* 0x000fe20000010070 */
[----:B------:R-:W-:Y:S01]  /*3020*/  FADD.FTZ R111, R52, R55 ;  /* 0x00000037346f7221 */ /* 0x000fe20000010000 */
[----:B------:R-:W-:Y:S01]  /*3030*/  FADD.FTZ R55, RZ, R110 ;  /* 0x0000006eff377221 */ /* 0x000fe20000010000 */
[----:B------:R-:W-:Y:S01]  /*3040*/  FMUL.FTZ R52, R51, R96 ;  /* 0x0000006033347220 */ /* 0x000fe20000410000 */
[----:B------:R-:W-:Y:S01]  /*3050*/  FFMA.FTZ R95, R98, R108, R95 ;  /* 0x0000006c625f7223 */ /* 0x000fe2000001005f */
[-C--:B------:R-:W-:Y:S01]  /*3060*/  FMUL.FTZ R117, R58, R85.reuse ;  /* 0x000000553a757220 */ /* 0x080fe20000410000 */
[----:B------:R-:W-:Y:S01]  /*3070*/  FADD.FTZ R56, R55, R108 ;  /* 0x0000006c37387221 */ /* 0x000fe20000010000 */
        /* <DEDUP_REMOVED lines=24> */
.L_x_2853:
        /* <DEDUP_REMOVED lines=33> */
.L_x_2854:
        /* <DEDUP_REMOVED lines=33> */
.L_x_2855:
        /* <DEDUP_REMOVED lines=33> */
.L_x_2856:
        /* <DEDUP_REMOVED lines=33> */
.L_x_2857:
        /* <DEDUP_REMOVED lines=8> */
[----:B------:R-:W-:Y:S01]  /*3ac0*/  FMUL.FTZ R95, R94, R85 ;  /* 0x000000555e5f7220 */ /* 0x000fe20000410000 */
[----:B------:R-:W-:Y:S01]  /*3ad0*/  MOV R52, R72 ;  /* 0x0000004800347202 */ /* 0x000fe20000000f00 */
        /* <DEDUP_REMOVED lines=20> */
[----:B------:R-:W-:-:S03]  /*3c20*/  FMUL.FTZ R52, R72, R87 ;  /* 0x0000005748347220 */ /* 0x000fc60000410000 */
[----:B------:R-:W-:Y:S01]  /*3c30*/  FMUL.FTZ R55, R55, R92 ;  /* 0x0000005c37377220 */ /* 0x000fe20000410000 */
[----:B------:R-:W-:-:S07]  /*3c40*/  FMUL.FTZ R52, R52, R53 ;  /* 0x0000003534347220 */ /* 0x000fce0000410000 */
.L_x_2858:
        /* <DEDUP_REMOVED lines=29> */
[----:B-1----:R-:W-:Y:S01]  /*3e20*/  FADD.FTZ R39, -R88, 1 ;  /* 0x3f80000058277421 */ /* 0x002fe20000010100 */
[----:B------:R-:W-:-:S03]  /*3e30*/  FMUL.FTZ R49, R19, R88 ;  /* 0x0000005813317220 */ /* 0x000fc60000410000 */
[----:B------:R-:W-:-:S04]  /*3e40*/  FFMA.FTZ R38, R38, R39, 1 ;  /* 0x3f80000026267423 */ /* 0x000fc80000010027 */
[----:B------:R-:W-:-:S07]  /*3e50*/  FMUL.FTZ R49, R49, R38 ;  /* 0x0000002631317220 */ /* 0x000fce0000410000 */
.L_x_2859:
[----:B------:R-:W-:Y:S01]  /*3e60*/  FMUL.FTZ R38, R56, R97 ;  /* 0x0000006138267220 */ /* 0x000fe20000410000 */
[-C--:B------:R-:W-:Y:S01]  /*3e70*/  FMUL.FTZ R91, R40, R85.reuse ;  /* 0x00000055285b7220 */ /* 0x080fe20000410000 */
[----:B------:R-:W-:Y:S02]  /*3e80*/  FMUL.FTZ R90, R41, R85 ;  /* 0x00000055295a7220 */ /* 0x000fe40000410000 */
[----:B------:R-:W-:Y:S01]  /*3e90*/  FFMA.FTZ R39, R93, R38, R58 ;  /* 0x000000265d277223 */ /* 0x000fe2000001003a */
[----:B------:R-:W-:Y:S01]  /*3ea0*/  FADD.FTZ R38, R59, R38 ;  /* 0x000000263b267221 */ /* 0x000fe20000010000 */
[----:B------:R-:W-:-:S04]  /*3eb0*/  FMUL.FTZ R59, R49, R96 ;  /* 0x00000060313b7220 */ /* 0x000fc80000410000 */
[----:B------:R-:W-:Y:S01]  /*3ec0*/  FFMA.FTZ R58, R92, R59, R39 ;  /* 0x0000003b5c3a7223 */ /* 0x000fe20000010027 */
[----:B------:R-:W-:Y:S01]  /*3ed0*/  FADD.FTZ R59, R59, R38 ;  /* 0x000000263b3b7221 */ /* 0x000fe20000010000 */
[----:B------:R-:W-:Y:S02]  /*3ee0*/  MOV R38, R20 ;  /* 0x0000001400267202 */ /* 0x000fe40000000f00 */
        /* <DEDUP_REMOVED lines=20> */
.L_x_2860:
        /* <DEDUP_REMOVED lines=29> */
.L_x_2861:
        /* <DEDUP_REMOVED lines=29> */
.L_x_2862:
        /* <DEDUP_REMOVED lines=8> */
[----:B------:R-:W-:Y:S01]  /*4450*/  FADD.FTZ R50, R50, R47 ;  /* 0x0000002f32327221 */ /* 0x000fe20000010000 */
[----:B------:R-:W-:Y:S01]  /*4460*/  FFMA.FTZ R54, R111, R46, R54 ;  /* 0x0000002e6f367223 */ /* 0x000fe20000010036 */
[----:B------:R-:W-:Y:S01]  /*4470*/  FFMA.FTZ R58, R86, R59, R45 ;  /* 0x0000003b563a7223 */ /* 0x000fe2000001002d */
[----:B------:R-:W-:Y:S01]  /*4480*/  FADD.FTZ R59, R59, R44 ;  /* 0x0000002c3b3b7221 */ /* 0x000fe20000010000 */
[----:B------:R-:W-:Y:S01]  /*4490*/  FADD.FTZ R53, R53, R46 ;  /* 0x0000002e35357221 */ /* 0x000fe20000010000 */
[----:B------:R-:W-:Y:S01]  /*44a0*/  FFMA.FTZ R57, R110, R37, R57 ;  /* 0x000000256e397223 */ /* 0x000fe20000010039 */
[----:B------:R-:W-:Y:S01]  /*44b0*/  FADD.FTZ R50, R50, R37 ;  /* 0x0000002532327221 */ /* 0x000fe20000010000 */
[----:B------:R-:W0:Y:S01]  /*44c0*/  SHFL.DOWN PT, R45, R58, 0x1, 0x1f ;  /* 0x08201f003a2d7f89 */ /* 0x000e2200000e0000 */
[----:B------:R-:W-:Y:S01]  /*44d0*/  FFMA.FTZ R54, R109, R36, R54 ;  /* 0x000000246d367223 */ /* 0x000fe20000010036 */
        /* <DEDUP_REMOVED lines=25> */
[----:B------:R-:W-:Y:S01]  /*4670*/  BSSY B0, `(.L_x_2863) ;  /* 0x0000045000007945 */ /* 0x000fe20003800000 */
[----:B-1----:R-:W-:Y:S01]  /*4680*/  @!P5 FADD.FTZ R59, R59, R44 ;  /* 0x0000002c3b3bd221 */ /* 0x002fe20000010000 */
[----:B------:R-:W0:Y:S01]  /*4690*/  SHFL.DOWN PT, R45, R58, 0x2, 0x1f ;  /* 0x08401f003a2d7f89 */ /* 0x000e2200000e0000 */
[----:B------:R-:W-:-:S03]  /*46a0*/  ISETP.GT.AND P5, PT, R15, 0x1d, PT ;  /* 0x0000001d0f00780c */ /* 0x000fc60003fa4270 */
        /* <DEDUP_REMOVED lines=65> */
.L_x_2864:
[----:B------:R-:W-:Y:S05]  /*4ac0*/  BSYNC B0 ;  /* 0x0000000000007941 */ /* 0x000fea0003800000 */
.L_x_2863:
        /* <DEDUP_REMOVED lines=41> */
.L_x_2866:
[----:B------:R-:W-:Y:S05]  /*4d60*/  BSYNC B0 ;  /* 0x0000000000007941 */ /* 0x000fea0003800000 */
.L_x_2865:
[----:B------:R-:W0:Y:S01]  /*4d70*/  LDC.64 R42, c[0x0][0x268] ;  /* 0x00009a00ff2a7b82 */ /* 0x000e220000000a00 */
[----:B------:R-:W-:Y:S01]  /*4d80*/  LEA R41, R120, R81, 0x6 ;  /* 0x0000005178297211 */ /* 0x000fe200078e30ff */
[----:B------:R-:W-:Y:S04]  /*4d90*/  BSSY B0, `(.L_x_2867) ;  /* 0x000000e000007945 */ /* 0x000fe80003800000 */
[----:B0-----:R-:W-:Y:S01]  /*4da0*/  IMAD.WIDE R42, R41, 0x4, R42 ;  /* 0x00000004292a7825 */ /* 0x001fe200078e022a */
        /* <DEDUP_REMOVED lines=12> */
.L_x_2868:
[----:B------:R-:W-:Y:S05]  /*4e70*/  BSYNC B0 ;  /* 0x0000000000007941 */ /* 0x000fea0003800000 */
.L_x_2867:
        /* <DEDUP_REMOVED lines=33> */
.L_x_2871:
[----:B-1----:R-:W2:Y:S04]  /*5090*/  LDG.E.STRONG.GPU R38, desc[UR8][R36.64] ;  /* 0x0000000824267981 */ /* 0x002ea8000c1ef900 */
[----:B--2---:R-:W-:Y:S01]  /*50a0*/  CCTL.IVALL ;  /* 0x00000000ff00798f */ /* 0x004fe20002000000 */
[----:B------:R-:W-:Y:S05]  /*50b0*/  YIELD ;  /* 0x0000000000007946 */ /* 0x000fea0003800000 */
[----:B------:R-:W-:-:S13]  /*50c0*/  ISETP.NE.AND P6, PT, R38, R45, PT ;  /* 0x0000002d2600720c */ /* 0x000fda0003fc5270 */
[----:B------:R-:W-:Y:S05]  /*50d0*/  @P6 BRA `(.L_x_2871) ;  /* 0xfffffffc00ec6947 */ /* 0x000fea000383ffff */
.L_x_2870:
        /* <DEDUP_REMOVED lines=22> */
.L_x_2875:
        /* <DEDUP_REMOVED lines=115> */
.L_x_2874:
        /* <DEDUP_REMOVED lines=63> */
.L_x_2876:
[----:B------:R-:W-:-:S04]  /*5d60*/  LOP3.LUT P6, RZ, R0, 0x1, RZ, 0xc0, !PT ;  /* 0x0000000100ff7812 */ /* 0x000fc800078cc0ff */
[----:B------:R-:W-:-:S13]  /*5d70*/  ISETP.NE.OR P6, PT, R38, RZ, P6 ;  /* 0x000000ff2600720c */ /* 0x000fda00037c5670 */
[----:B------:R-:W-:Y:S05]  /*5d80*/  @!P6 BRA `(.L_x_2872) ;  /* 0x00000000007ce947 */ /* 0x000fea0003800000 */
.L_x_2873:
        /* <DEDUP_REMOVED lines=31> */
.L_x_2872:
        /* <DEDUP_REMOVED lines=10> */
.L_x_2878:
[----:B------:R-:W-:Y:S05]  /*6020*/  BSYNC B0 ;  /* 0x0000000000007941 */ /* 0x000fea0003800000 */
.L_x_2877:
        /* <DEDUP_REMOVED lines=17> */
.L_x_2869:
        /* <DEDUP_REMOVED lines=35> */
.L_x_2879:
        /* <DEDUP_REMOVED lines=12> */
[----:B------:R-:W-:-:S04]  /*6430*/  LEA R36, P5, R38, UR14, 0x2 ;  /* 0x0000000e26247c11 */ /* 0x000fc8000f8a10ff */
[----:B------:R-:W-:Y:S01]  /*6440*/  LEA.HI.X R37, R38, UR15, R37, 0x2, P5 ;  /* 0x0000000f26257c11 */ /* 0x000fe2000a8f1425 */
[----:B------:R-:W-:-:S04]  /*6450*/  FFMA.FTZ R38, R101, R43, R44 ;  /* 0x0000002b65267223 */ /* 0x000fc8000001002c */
[----:B------:R-:W-:Y:S01]  /*6460*/  FFMA.FTZ R26, R97, R26, -R38 ;  /* 0x0000001a611a7223 */ /* 0x000fe20000010826 */
[----:B------:R-:W-:-:S03]  /*6470*/  FFMA.FTZ R38, R96, R27, -R39 ;  /* 0x0000001b60267223 */ /* 0x000fc60000010827 */
[-C--:B------:R-:W-:Y:S01]  /*6480*/  FMUL.FTZ R26, R26, R85.reuse ;  /* 0x000000551a1a7220 */ /* 0x080fe20000410000 */
[----:B------:R-:W-:-:S05]  /*6490*/  FMUL.FTZ R27, R38, R85 ;  /* 0x00000055261b7220 */ /* 0x000fca0000410000 */
[----:B------:R0:W-:Y:S02]  /*64a0*/  STG.E.64 desc[UR8][R36.64], R26 ;  /* 0x0000001a24007986 */ /* 0x0001e4000c101b08 */
.L_x_2881:
[----:B------:R-:W-:Y:S05]  /*64b0*/  BSYNC B0 ;  /* 0x0000000000007941 */ /* 0x000fea0003800000 */
.L_x_2880:
[----:B------:R-:W-:-:S13]  /*64c0*/  ISETP.NE.AND P6, PT, RZ, UR7, PT ;  /* 0x00000007ff007c0c */ /* 0x000fda000bfc5270 */
        /* <DEDUP_REMOVED lines=19> */
.L_x_2882:
[----:B------:R-:W-:Y:S04]  /*6600*/  BSSY B0, `(.L_x_2883) ;  /* 0x0000013000007945 */ /* 0x000fe80003800000 */
[----:B------:R-:W-:Y:S05]  /*6610*/  @!P3 BRA `(.L_x_2884) ;  /* 0x000000000044b947 */ /* 0x000fea0003800000 */
[----:B------:R-:W-:Y:S01]  /*6620*/  ULDC.64 UR14, c[0x0][0x288] ;  /* 0x0000a200000e7ab9 */ /* 0x000fe20000000a00 */
[----:B0-----:R-:W-:Y:S01]  /*6630*/  MOV R26, R122 ;  /* 0x0000007a001a7202 */ /* 0x001fe20000000f00 */
        /* <DEDUP_REMOVED lines=15> */
.L_x_2884:
[----:B------:R-:W-:Y:S05]  /*6730*/  BSYNC B0 ;  /* 0x0000000000007941 */ /* 0x000fea0003800000 */
.L_x_2883:
        /* <DEDUP_REMOVED lines=19> */
.L_x_2885:
[----:B------:R-:W-:Y:S04]  /*6870*/  BSSY B0, `(.L_x_2886) ;  /* 0x0000013000007945 */ /* 0x000fe80003800000 */
[----:B------:R-:W-:Y:S05]  /*6880*/  @!P4 BRA `(.L_x_2887) ;  /* 0x000000000044c947 */ /* 0x000fea0003800000 */
[----:B------:R-:W-:Y:S01]  /*6890*/  ULDC.64 UR14, c[0x0][0x288] ;  /* 0x0000a200000e7ab9 */ /* 0x000fe20000000a00 */
[----:B01----:R-:W-:Y:S01]  /*68a0*/  MOV R26, R122 ;  /* 0x0000007a001a7202 */ /* 0x003fe20000000f00 */
        /* <DEDUP_REMOVED lines=15> */
.L_x_2887:
[----:B------:R-:W-:Y:S05]  /*69a0*/  BSYNC B0 ;  /* 0x0000000000007941 */ /* 0x000fea0003800000 */
.L_x_2886:
[----:B------:R-:W-:Y:S05]  /*69b0*/  @!P6 BRA `(.L_x_2888) ;  /* 0x000000000048e947 */ /* 0x000fea0003800000 */
[----:B012---:R-:W-:Y:S01]  /*69c0*/  FFMA.FTZ R26, R105, R97, R83 ;  /* 0x00000061691a7223 */ /* 0x007fe20000010053 */
        /* <DEDUP_REMOVED lines=17> */
.L_x_2888:
[----:B------:R-:W-:Y:S01]  /*6ae0*/  LOP3.LUT P5, RZ, R0, 0x100, RZ, 0xc0, !PT ;  /* 0x0000010000ff7812 */ /* 0x000fe200078ac0ff */
[----:B------:R-:W-:-:S12]  /*6af0*/  BSSY B0, `(.L_x_2889) ;  /* 0x0000015000007945 */ /* 0x000fd80003800000 */
[----:B------:R-:W-:Y:S05]  /*6b00*/  @!P5 BRA `(.L_x_2890) ;  /* 0x00000000004cd947 */ /* 0x000fea0003800000 */
[----:B--2---:R-:W-:Y:S01]  /*6b10*/  IADD3 R29, R80, 0x18, RZ ;  /* 0x00000018501d7810 */ /* 0x004fe20007ffe0ff */
[----:B------:R-:W-:Y:S01]  /*6b20*/  ULDC.64 UR14, c[0x0][0x288] ;  /* 0x0000a200000e7ab9 */ /* 0x000fe20000000a00 */
[----:B01----:R-:W-:Y:S02]  /*6b30*/  MOV R26, R122 ;  /* 0x0000007a001a7202 */ /* 0x003fe40000000f00 */
        /* <DEDUP_REMOVED lines=12> */
[----:B------:R-:W-:Y:S01]  /*6c00*/  FFMA.FTZ R26, R97, R32, -R26 ;  /* 0x00000020611a7223 */ /* 0x000fe2000001081a */
[----:B------:R-:W-:-:S03]  /*6c10*/  FMUL.FTZ R27, R30, R85 ;  /* 0x000000551e1b7220 */ /* 0x000fc60000410000 */
[----:B------:R-:W-:-:S05]  /*6c20*/  FMUL.FTZ R26, R26, R85 ;  /* 0x000000551a1a7220 */ /* 0x000fca0000410000 */
[----:B------:R3:W-:Y:S02]  /*6c30*/  STG.E.64 desc[UR8][R28.64], R26 ;  /* 0x0000001a1c007986 */ /* 0x0007e4000c101b08 */
.L_x_2890:
[----:B------:R-:W-:Y:S05]  /*6c40*/  BSYNC B0 ;  /* 0x0000000000007941 */ /* 0x000fea0003800000 */
.L_x_2889:
[----:B------:R-:W-:-:S13]  /*6c50*/  ISETP.NE.AND P5, PT, RZ, UR7, PT ;  /* 0x00000007ff007c0c */ /* 0x000fda000bfa5270 */
[----:B------:R-:W-:Y:S05]  /*6c60*/  @!P5 BRA `(.L_x_2891) ;  /* 0x000000000048d947 */ /* 0x000fea0003800000 */
[----:B0123--:R-:W-:Y:S01]  /*6c70*/  FFMA.FTZ R26, R107, R97, R83 ;  /* 0x000000616b1a7223 */ /* 0x00ffe20000010053 */
        /* <DEDUP_REMOVED lines=17> */
.L_x_2891:
[----:B------:R-:W-:Y:S01]  /*6d90*/  LOP3.LUT P5, RZ, R0, 0x80, RZ, 0xc0, !PT ;  /* 0x0000008000ff7812 */ /* 0x000fe200078ac0ff */
[----:B------:R-:W-:-:S12]  /*6da0*/  BSSY B0, `(.L_x_2892) ;  /* 0x0000014000007945 */ /* 0x000fd80003800000 */
[----:B------:R-:W-:Y:S05]  /*6db0*/  @!P5 BRA `(.L_x_2893) ;  /* 0x000000000048d947 */ /* 0x000fea0003800000 */
[----:B--23--:R-:W-:Y:S01]  /*6dc0*/  SHF.R.S32.HI R28, RZ, 0x1f, R79 ;  /* 0x0000001fff1c7819 */ /* 0x00cfe2000001144f */
[----:B------:R-:W-:Y:S01]  /*6dd0*/  ULDC.64 UR14, c[0x0][0x288] ;  /* 0x0000a200000e7ab9 */ /* 0x000fe20000000a00 */
[----:B01----:R-:W-:Y:S02]  /*6de0*/  MOV R26, R122 ;  /* 0x0000007a001a7202 */ /* 0x003fe40000000f00 */
[----:B------:R-:W-:Y:S01]  /*6df0*/  MOV R27, R125 ;  /* 0x0000007d001b7202 */ /* 0x000fe20000000f00 */
        /* <DEDUP_REMOVED lines=14> */
.L_x_2893:
[----:B------:R-:W-:Y:S05]  /*6ee0*/  BSYNC B0 ;  /* 0x0000000000007941 */ /* 0x000fea0003800000 */
.L_x_2892:
[----:B------:R-:W-:-:S13]  /*6ef0*/  ISETP.NE.AND P5, PT, RZ, UR7, PT ;  /* 0x00000007ff007c0c */ /* 0x000fda000bfa5270 */
[----:B------:R-:W-:Y:S05]  /*6f00*/  @!P5 BRA `(.L_x_2894) ;  /* 0x000000000048d947 */ /* 0x000fea0003800000 */
[----:B01234-:R-:W-:Y:S01]  /*6f10*/  FFMA.FTZ R26, R119, R97, R83 ;  /* 0x00000061771a7223 */ /* 0x01ffe20000010053 */
        /* <DEDUP_REMOVED lines=17> */
.L_x_2894:
[----:B------:R-:W-:Y:S01]  /*7030*/  LOP3.LUT P5, RZ, R0, 0x40, RZ, 0xc0, !PT ;  /* 0x0000004000ff7812 */ /* 0x000fe200078ac0ff */
[----:B------:R-:W-:-:S12]  /*7040*/  BSSY B0, `(.L_x_2895) ;  /* 0x0000015000007945 */ /* 0x000fd80003800000 */
[----:B------:R-:W-:Y:S05]  /*7050*/  @!P5 BRA `(.L_x_2896) ;  /* 0x00000000004cd947 */ /* 0x000fea0003800000 */
[----:B--234-:R-:W-:Y:S01]  /*7060*/  IADD3 R29, R80, 0x28, RZ ;  /* 0x00000028501d7810 */ /* 0x01cfe20007ffe0ff */
        /* <DEDUP_REMOVED lines=18> */
.L_x_2896:
[----:B------:R-:W-:Y:S05]  /*7190*/  BSYNC B0 ;  /* 0x0000000000007941 */ /* 0x000fea0003800000 */
.L_x_2895:
        /* <DEDUP_REMOVED lines=20> */
.L_x_2897:
[----:B------:R-:W-:Y:S01]  /*72e0*/  LOP3.LUT P5, RZ, R0, 0x20, RZ, 0xc0, !PT ;  /* 0x0000002000ff7812 */ /* 0x000fe200078ac0ff */
[----:B------:R-:W-:-:S12]  /*72f0*/  BSSY B0, `(.L_x_2898) ;  /* 0x0000015000007945 */ /* 0x000fd80003800000 */
[----:B------:R-:W-:Y:S05]  /*7300*/  @!P5 BRA `(.L_x_2899) ;  /* 0x00000000004cd947 */ /* 0x000fea0003800000 */
[----:B0-234-:R-:W-:Y:S01]  /*7310*/  IADD3 R29, R80, 0x30, RZ ;  /* 0x00000030501d7810 */ /* 0x01dfe20007ffe0ff */
[----:B------:R-:W-:Y:S01]  /*7320*/  ULDC.64 UR14, c[0x0][0x288] ;  /* 0x0000a200000e7ab9 */ /* 0x000fe20000000a00 */
[----:B-1----:R-:W-:Y:S02]  /*7330*/  MOV R26, R122 ;  /* 0x0000007a001a7202 */ /* 0x002fe40000000f00 */
        /* <DEDUP_REMOVED lines=16> */
.L_x_2899:
[----:B------:R-:W-:Y:S05]  /*7440*/  BSYNC B0 ;  /* 0x0000000000007941 */ /* 0x000fea0003800000 */
.L_x_2898:
        /* <DEDUP_REMOVED lines=20> */
.L_x_2900:
        /* <DEDUP_REMOVED lines=22> */
.L_x_2902:
[----:B------:R-:W-:Y:S05]  /*76f0*/  BSYNC B0 ;  /* 0x0000000000007941 */ /* 0x000fea0003800000 */
.L_x_2901:
        /* <DEDUP_REMOVED lines=20> */
.L_x_2903:
        /* <DEDUP_REMOVED lines=22> */
.L_x_2905:
[----:B------:R-:W-:Y:S05]  /*79a0*/  BSYNC B0 ;  /* 0x0000000000007941 */ /* 0x000fea0003800000 */
.L_x_2904:
        /* <DEDUP_REMOVED lines=20> */
.L_x_2906:
[----:B------:R-:W-:Y:S04]  /*7af0*/  BSSY B0, `(.L_x_2907) ;  /* 0x0000015000007945 */ /* 0x000fe80003800000 */
[----:B------:R-:W-:Y:S05]  /*7b00*/  @!P0 BRA `(.L_x_2908) ;  /* 0x00000000004c8947 */ /* 0x000fea0003800000 */
[----:B01234-:R-:W-:Y:S01]  /*7b10*/  IADD3 R27, R80, 0x48, RZ ;  /* 0x00000048501b7810 */ /* 0x01ffe20007ffe0ff */
        /* <DEDUP_REMOVED lines=18> */
.L_x_2908:
[----:B------:R-:W-:Y:S05]  /*7c40*/  BSYNC B0 ;  /* 0x0000000000007941 */ /* 0x000fea0003800000 */
.L_x_2907:
        /* <DEDUP_REMOVED lines=19> */
.L_x_2909:
[----:B------:R-:W-:Y:S04]  /*7d80*/  BSSY B0, `(.L_x_2910) ;  /* 0x0000015000007945 */ /* 0x000fe80003800000 */
[----:B------:R-:W-:Y:S05]  /*7d90*/  @!P1 BRA `(.L_x_2911) ;  /* 0x00000000004c9947 */ /* 0x000fea0003800000 */
[----:B------:R-:W-:Y:S01]  /*7da0*/  IADD3 R31, R80, 0x50, RZ ;  /* 0x00000050501f7810 */ /* 0x000fe20007ffe0ff */
[----:B------:R-:W-:Y:S01]  /*7db0*/  ULDC.64 UR14, c[0x0][0x288] ;  /* 0x0000a200000e7ab9 */ /* 0x000fe20000000a00 */
[----:B01234-:R-:W-:Y:S02]  /*7dc0*/  MOV R26, R122 ;  /* 0x0000007a001a7202 */ /* 0x01ffe40000000f00 */
        /* <DEDUP_REMOVED lines=16> */
.L_x_2911:
[----:B------:R-:W-:Y:S05]  /*7ed0*/  BSYNC B0 ;  /* 0x0000000000007941 */ /* 0x000fea0003800000 */
.L_x_2910:
        /* <DEDUP_REMOVED lines=19> */
.L_x_2912:
        /* <DEDUP_REMOVED lines=21> */
.L_x_2914:
[----:B------:R-:W-:Y:S05]  /*8160*/  BSYNC B0 ;  /* 0x0000000000007941 */ /* 0x000fea0003800000 */
.L_x_2913:
        /* <DEDUP_REMOVED lines=19> */
.L_x_2915:
        /* <DEDUP_REMOVED lines=20> */
[----:B------:R-:W-:-:S04]  /*83e0*/  FFMA.FTZ R28, R93, R43, R44 ;  /* 0x0000002b5d1c7223 */ /* 0x000fc8000001002c */
[----:B------:R-:W-:Y:S01]  /*83f0*/  FFMA.FTZ R28, R97, R18, -R28 ;  /* 0x00000012611c7223 */ /* 0x000fe2000001081c */
[----:B------:R-:W-:-:S03]  /*8400*/  FFMA.FTZ R18, R96, R19, -R29 ;  /* 0x0000001360127223 */ /* 0x000fc6000001081d */
[-C--:B------:R-:W-:Y:S01]  /*8410*/  FMUL.FTZ R28, R28, R85.reuse ;  /* 0x000000551c1c7220 */ /* 0x080fe20000410000 */
[----:B------:R-:W-:-:S05]  /*8420*/  FMUL.FTZ R29, R18, R85 ;  /* 0x00000055121d7220 */ /* 0x000fca0000410000 */
[----:B------:R0:W-:Y:S02]  /*8430*/  STG.E.64 desc[UR8][R26.64], R28 ;  /* 0x0000001c1a007986 */ /* 0x0001e4000c101b08 */
.L_x_2917:
[----:B------:R-:W-:Y:S05]  /*8440*/  BSYNC B0 ;  /* 0x0000000000007941 */ /* 0x000fea0003800000 */
.L_x_2916:
[----:B------:R-:W-:Y:S05]  /*8450*/  @!P6 BRA `(.L_x_2918) ;  /* 0x000000000048e947 */ /* 0x000fea0003800000 */
[----:B------:R-:W-:Y:S01]  /*8460*/  FFMA.FTZ R18, R91, R97, R83 ;  /* 0x000000615b127223 */ /* 0x000fe20000010053 */
[----:B------:R-:W-:-:S03]  /*8470*/  FFMA.FTZ R19, R90, R96, R84 ;  /* 0x000000605a137223 */ /* 0x000fc60000010054 */
[----:B01234-:R-:W-:Y:S01]  /*8480*/  FMUL.FTZ R26, R18, -1.4426950216293334961 ;  /* 0xbfb8aa3b121a7820 */ /* 0x01ffe20000410000 */
        /* <DEDUP_REMOVED lines=15> */
.L_x_2918:
        /* <DEDUP_REMOVED lines=9> */
[----:B------:R-:W-:Y:S02]  /*8610*/  MOV R18, R122 ;  /* 0x0000007a00127202 */ /* 0x000fe40000000f00 */
[----:B------:R-:W-:Y:S02]  /*8620*/  SHF.R.S32.HI R28, RZ, 0x1f, R29 ;  /* 0x0000001fff1c7819 */ /* 0x000fe4000001141d */
[----:B------:R-:W-:-:S03]  /*8630*/  MOV R19, R125 ;  /* 0x0000007d00137202 */ /* 0x000fc60000000f00 */
[----:B------:R-:W-:Y:S02]  /*8640*/  IMAD R28, R28, UR14, RZ ;  /* 0x0000000e1c1c7c24 */ /* 0x000fe4000f8e02ff */
[----:B-1----:R-:W-:-:S04]  /*8650*/  IMAD.WIDE.U32 R26, R29, UR14, R18 ;  /* 0x0000000e1d1a7c25 */ /* 0x002fc8000f8e0012 */
        /* <DEDUP_REMOVED lines=12> */
.L_x_2920:
[----:B------:R-:W-:Y:S05]  /*8720*/  BSYNC B0 ;  /* 0x0000000000007941 */ /* 0x000fea0003800000 */
.L_x_2919:
[----:B------:R-:W-:Y:S05]  /*8730*/  @!P6 BRA `(.L_x_2921) ;  /* 0x000000000048e947 */ /* 0x000fea0003800000 */
[----:B0-----:R-:W-:Y:S01]  /*8740*/  FFMA.FTZ R18, R89, R97, R83 ;  /* 0x0000006159127223 */ /* 0x001fe20000010053 */
[----:B------:R-:W-:-:S03]  /*8750*/  FFMA.FTZ R19, R88, R96, R84 ;  /* 0x0000006058137223 */ /* 0x000fc60000010054 */
        /* <DEDUP_REMOVED lines=16> */
.L_x_2921:
        /* <DEDUP_REMOVED lines=26> */
.L_x_2923:
[----:B------:R-:W-:Y:S05]  /*8a00*/  BSYNC B0 ;  /* 0x0000000000007941 */ /* 0x000fea0003800000 */
.L_x_2922:
[----:B------:R-:W-:Y:S05]  /*8a10*/  @!P6 BRA `(.L_x_2924) ;  /* 0x000000000048e947 */ /* 0x000fea0003800000 */
[----:B------:R-:W-:Y:S01]  /*8a20*/  FFMA.FTZ R83, R87, R97, R83 ;  /* 0x0000006157537223 */ /* 0x000fe20000010053 */
[----:B------:R-:W-:-:S03]  /*8a30*/  FFMA.FTZ R84, R86, R96, R84 ;  /* 0x0000006056547223 */ /* 0x000fc60000010054 */
[----:B0-----:R-:W-:Y:S01]  /*8a40*/  FMUL.FTZ R18, R83, -1.4426950216293334961 ;  /* 0xbfb8aa3b53127820 */ /* 0x001fe20000410000 */
[----:B------:R-:W-:-:S05]  /*8a50*/  FMUL.FTZ R20, R84, -1.4426950216293334961 ;  /* 0xbfb8aa3b54147820 */ /* 0x000fca0000410000 */
[----:B------:R-:W0:Y:S08]  /*8a60*/  MUFU.EX2 R18, R18 ;  /* 0x0000001200127308 */ /* 0x000e300000000800 */
[----:B------:R-:W2:Y:S01]  /*8a70*/  MUFU.EX2 R20, R20 ;  /* 0x0000001400147308 */ /* 0x000ea20000000800 */
[----:B0-----:R-:W-:-:S07]  /*8a80*/  FADD.FTZ R19, R18, 1 ;  /* 0x3f80000012137421 */ /* 0x001fce0000010000 */
[----:B------:R-:W1:Y:S01]  /*8a90*/  MUFU.RCP R19, R19 ;  /* 0x0000001300137308 */ /* 0x000e620000001000 */
[----:B--2---:R-:W-:-:S07]  /*8aa0*/  FADD.FTZ R21, R20, 1 ;  /* 0x3f80000014157421 */ /* 0x004fce0000010000 */
        /* <DEDUP_REMOVED lines=9> */
.L_x_2924:
        /* <DEDUP_REMOVED lines=22> */
.L_x_2926:
[----:B------:R-:W-:Y:S05]  /*8ca0*/  BSYNC B0 ;  /* 0x0000000000007941 */ /* 0x000fea0003800000 */
.L_x_2925:
[----:B------:R-:W-:Y:S02]  /*8cb0*/  IADD3 R13, R17, R13, RZ ;  /* 0x0000000d110d7210 */ /* 0x000fe40007ffe0ff */
[----:B------:R-:W-:Y:S02]  /*8cc0*/  IADD3 R14, R14, 0x1, RZ ;  /* 0x000000010e0e7810 */ /* 0x000fe40007ffe0ff */
[----:B------:R-:W-:-:S13]  /*8cd0*/  ISETP.GE.AND P5, PT, R13, UR4, PT ;  /* 0x000000040d007c0c */ /* 0x000fda000bfa6270 */
[----:B------:R-:W-:Y:S05]  /*8ce0*/  @!P5 BRA `(.L_x_2927) ;  /* 0xffffff780084d947 */ /* 0x000fea000383ffff */
.L_x_2844:
        /* <DEDUP_REMOVED lines=23> */
.L_x_2929:
[----:B------:R-:W-:Y:S05]  /*8e60*/  BSYNC B0 ;  /* 0x0000000000007941 */ /* 0x000fea0003800000 */
.L_x_2928:
[----:B------:R-:W-:Y:S05]  /*8e70*/  @P0 EXIT ;  /* 0x000000000000094d */ /* 0x000fea0003800000 */
[----:B------:R-:W-:Y:S05]  /*8e80*/  @P2 BRA `(.L_x_2930) ;  /* 0x0000000000202947 */ /* 0x000fea0003800000 */
[----:B------:R-:W-:-:S05]  /*8e90*/  IMAD R0, R4, R7, RZ ;  /* 0x0000000704007224 */ /* 0x000fca00078e02ff */
[----:B------:R-:W-:-:S13]  /*8ea0*/  ISETP.NE.AND P0, PT, R0, -0x1, PT ;  /* 0xffffffff0000780c */ /* 0x000fda0003f05270 */
[----:B------:R-:W-:Y:S05]  /*8eb0*/  @!P0 BRA `(.L_x_2930) ;  /* 0x0000000000148947 */ /* 0x000fea0003800000 */
.L_x_2931:
[----:B---3--:R-:W3:Y:S04]  /*8ec0*/  LDG.E.STRONG.GPU R5, desc[UR8][R2.64] ;  /* 0x0000000802057981 */ /* 0x008ee8000c1ef900 */
[----:B---3--:R-:W-:Y:S01]  /*8ed0*/  CCTL.IVALL ;  /* 0x00000000ff00798f */ /* 0x008fe20002000000 */
[----:B------:R-:W-:Y:S05]  /*8ee0*/  YIELD ;  /* 0x0000000000007946 */ /* 0x000fea0003800000 */
[----:B------:R-:W-:-:S13]  /*8ef0*/  ISETP.NE.AND P0, PT, R5, R0, PT ;  /* 0x000000000500720c */ /* 0x000fda0003f05270 */
[----:B------:R-:W-:Y:S05]  /*8f00*/  @P0 BRA `(.L_x_2931) ;  /* 0xfffffffc00ec0947 */ /* 0x000fea000383ffff */
.L_x_2930:
[----:B------:R-:W-:Y:S05]  /*8f10*/  WARPSYNC.ALL ;  /* 0x0000000000007948 */ /* 0x000fea0003800000 */
[----:B------:R-:W4:Y:S08]  /*8f20*/  LDC.64 R22, c[0x0][0x288] ;  /* 0x0000a200ff167b82 */ /* 0x000f300000000a00 */
[----:B------:R-:W-:Y:S01]  /*8f30*/  BAR.SYNC.DEFER_BLOCKING 0x0 ;  /* 0x0000000000007b1d */ /* 0x000fe20000010000 */
[----:B----4-:R-:W-:-:S04]  /*8f40*/  LEA.HI R0, P0, R23, R22, RZ, 0x1 ;  /* 0x0000001617007211 */ /* 0x010fc800078108ff */
[----:B---3--:R-:W-:-:S04]  /*8f50*/  IADD3.X R3, RZ, R23, RZ, P0, !PT ;  /* 0x00000017ff037210 */ /* 0x008fc800007fe4ff */
[----:B0-2---:R-:W-:Y:S02]  /*8f60*/  SHF.R.S64 R18, R0, 0x1, R3 ;  /* 0x0000000100127819 */ /* 0x005fe40000001003 */
        /* <DEDUP_REMOVED lines=13> */
[----:B------:R-:W2:Y:S03]  /*9040*/  LDC.64 R16, c[0x0][0x220] ;  /* 0x00008800ff107b82 */ /* 0x000ea60000000a00 */
[----:B------:R-:W-:-:S04]  /*9050*/  IADD3.X R5, RZ, R5, RZ, P0, !PT ;  /* 0x00000005ff057210 */ /* 0x000fc800007fe4ff */
[--C-:B-1----:R-:W-:Y:S02]  /*9060*/  SHF.R.S64 R27, R2, 0x1, R5.reuse ;  /* 0x00000001021b7819 */ /* 0x102fe40000001005 */
[----:B------:R-:W-:-:S04]  /*9070*/  SHF.R.S32.HI R2, RZ, 0x1, R5 ;  /* 0x00000001ff027819 */ /* 0x000fc80000011405 */
[----:B------:R-:W-:-:S07]  /*9080*/  SHF.L.U64.HI R29, R27, 0x2, R2 ;  /* 0x000000021b1d7819 */ /* 0x000fce0000010202 */
.L_x_2932:
        /* <DEDUP_REMOVED lines=25> */
.L_x_2933:
        /* <DEDUP_REMOVED lines=14> */
.L_x_5689:


//--------------------- .text._Z35group_norm_nhwc_bwd_one_pass_kernelI11Fp32IOBf16WLi256ELi128ELi512EEv26Group_norm_nhwc_bwd_params --------------------------
	.section	.text._Z35group_norm_nhwc_bwd_one_pass_kernelI11Fp32IOBf16WLi256ELi128ELi512EEv26Group_norm_nhwc_bwd_params,"ax",@progbits
	.align	128
        .global         _Z35group_norm_nhwc_bwd_one_pass_kernelI11Fp32IOBf16WLi256ELi128ELi512EEv26Group_norm_nhwc_bwd_params
        .type           _Z35group_norm_nhwc_bwd_one_pass_kernelI11Fp32IOBf16WLi256ELi128ELi512EEv26Group_norm_nhwc_bwd_params,@function
        .size           _Z35group_norm_nhwc_bwd_one_pass_kernelI11Fp32IOBf16WLi256ELi128ELi512EEv26Group_norm_nhwc_bwd_params,(.L_x_5690 - _Z35group_norm_nhwc_bwd_one_pass_kernelI11Fp32IOBf16WLi256ELi128ELi512EEv26Group_norm_nhwc_bwd_params)
        .other          _Z35group_norm_nhwc_bwd_one_pass_kernelI11Fp32IOBf16WLi256ELi128ELi512EEv26Group_norm_nhwc_bwd_params,@"STO_CUDA_ENTRY STV_DEFAULT"
_Z35group_norm_nhwc_bwd_one_pass_kernelI11Fp32IOBf16WLi256ELi128ELi512EEv26Group_norm_nhwc_bwd_params:
.text._Z35group_norm_nhwc_bwd_one_pass_kernelI11Fp32IOBf16WLi256ELi128ELi512EEv26Group_norm_nhwc_bwd_params:
        /* <DEDUP_REMOVED lines=35> */
.L_x_3082:
[----:B------:R-:W-:Y:S01]  /*0230*/  ULDC UR15, c[0x0][0x2a0] ;  /* 0x0000a800000f7ab9 */ /* 0x000fe20000000800 */
[----:B0-----:R-:W-:Y:S01]  /*0240*/  IABS R4, UR12 ;  /* 0x0000000c00047c13 */ /* 0x001fe20008000000 */
[----:B-1----:R-:W1:Y:S01]  /*0250*/  S2UR UR13, SR_CTAID.X ;  /* 0x00000000000d79c3 */ /* 0x002e620000002500 */
[----:B0-2-4-:R-:W-:Y:S01]  /*0260*/  MOV R2, UR15 ;  /* 0x0000000f00027c02 */ /* 0x015fe20008000f00 */
[----:B------:R-:W-:Y:S01]  /*0270*/  UMOV UR6, URZ ;  /* 0x0000003f00067c82 */ /* 0x000fe20008000000 */
[----:B------:R-:W-:Y:S01]  /*0280*/  R2UR UR14, R4 ;  /* 0x00000000040e72ca */ /* 0x000fe200000e0000 */
[----:B------:R-:W-:Y:S01]  /*0290*/  ULDC.64 UR18, c[0x0][0x290] ;  /* 0x0000a40000127ab9 */ /* 0x000fe20000000a00 */
[----:B------:R-:W-:Y:S01]  /*02a0*/  IABS R2, R2 ;  /* 0x0000000200027213 */ /* 0x000fe20000000000 */
[----:B------:R-:W-:Y:S01]  /*02b0*/  UISETP.GE.AND UP1, UPT, UR12, URZ, UPT ;  /* 0x0000003f0c00728c */ /* 0x000fe2000bf26270 */
[----:B------:R-:W-:Y:S01]  /*02c0*/  ISETP.GT.U32.AND P5, PT, R0, 0x1ff, PT ;  /* 0x000001ff0000780c */ /* 0x000fe20003fa4070 */
[----:B------:R-:W-:Y:S01]  /*02d0*/  UISETP.NE.AND UP0, UPT, UR15, URZ, UPT ;  /* 0x0000003f0f00728c */ /* 0x000fe2000bf05270 */
[----:B------:R-:W-:-:S02]  /*02e0*/  R2UR UR16, R2 ;  /* 0x00000000021072ca */ /* 0x000fc400000e0000 */
[----:B------:R-:W-:-:S11]  /*02f0*/  LOP3.LUT R7, R7, 0xfbffffff, RZ, 0xc0, !PT ;  /* 0xfbffffff07077812 */ /* 0x000fd600078ec0ff */
[----:B------:R-:W0:Y:S08]  /*0300*/  I2F.RP R2, UR16 ;  /* 0x0000001000027d06 */ /* 0x000e300008209400 */
[----:B0-----:R-:W0:Y:S02]  /*0310*/  MUFU.RCP R2, R2 ;  /* 0x0000000200027308 */ /* 0x001e240000001000 */
[----:B0-----:R-:W-:-:S02]  /*0320*/  IADD3 R3, R2, 0xffffffe, RZ ;  /* 0x0ffffffe02037810 */ /* 0x001fc40007ffe0ff */
[----:B------:R-:W-:-:S04]  /*0330*/  SHF.R.U32.HI R2, RZ, 0x6, R0 ;  /* 0x00000006ff027819 */ /* 0x000fc80000011600 */
[----:B------:R-:W0:Y:S02]  /*0340*/  F2I.FTZ.U32.TRUNC.NTZ R3, R3 ;  /* 0x0000000300037305 */ /* 0x000e24000021f000 */
[----:B0-----:R-:W-:Y:S02]  /*0350*/  R2UR UR7, R3 ;  /* 0x00000000030772ca */ /* 0x001fe400000e0000 */
[----:B------:R-:W1:Y:S11]  /*0360*/  LDC R3, c[0x0][0x2ac] ;  /* 0x0000ab00ff037b82 */ /* 0x000e760000000800 */
[----:B------:R-:W-:-:S04]  /*0370*/  UIADD3 UR5, URZ, -UR7, URZ ;  /* 0x800000073f057290 */ /* 0x000fc8000fffe03f */
[----:B------:R-:W-:-:S04]  /*0380*/  UIMAD UR5, UR5, UR16, URZ ;  /* 0x00000010050572a4 */ /* 0x000fc8000f8e023f */
[----:B------:R-:W-:-:S04]  /*0390*/  UIMAD.WIDE.U32 UR6, UR7, UR5, UR6 ;  /* 0x00000005070672a5 */ /* 0x000fc8000f8e0006 */
[----:B------:R-:W-:Y:S01]  /*03a0*/  UIMAD.WIDE.U32 UR6, UR7, UR14, URZ ;  /* 0x0000000e070672a5 */ /* 0x000fe2000f8e003f */
[----:B-1----:R-:W-:-:S03]  /*03b0*/  IMAD R2, R3, UR13, R2 ;  /* 0x0000000d03027c24 */ /* 0x002fc6000f8e0202 */
[----:B------:R-:W-:Y:S02]  /*03c0*/  UIADD3 UR5, -UR7, URZ, URZ ;  /* 0x0000003f07057290 */ /* 0x000fe4000fffe13f */
[C---:B------:R-:W-:Y:S02]  /*03d0*/  IADD3 R3, R2.reuse, 0xa8, RZ ;  /* 0x000000a802037810 */ /* 0x040fe40007ffe0ff */
[----:B------:R-:W-:Y:S01]  /*03e0*/  UIMAD UR5, UR16, UR5, UR14 ;  /* 0x00000005100572a4 */ /* 0x000fe2000f8e020e */
[----:B------:R-:W-:Y:S01]  /*03f0*/  IADD3 R23, R2, 0x48, RZ ;  /* 0x0000004802177810 */ /* 0x000fe20007ffe0ff */
[----:B------:R-:W-:Y:S01]  /*0400*/  ULOP3.LUT UR14, UR12, UR15, URZ, 0x3c, !UPT ;  /* 0x0000000f0c0e7292 */ /* 0x000fe2000f8e3c3f */
[----:B------:R-:W-:Y:S01]  /*0410*/  ISETP.GE.U32.AND P0, PT, R3, UR18, PT ;  /* 0x0000001203007c0c */ /* 0x000fe2000bf06070 */
[----:B------:R-:W-:Y:S01]  /*0420*/  UISETP.GT.U32.AND UP3, UPT, UR16, UR5, UPT ;  /* 0x000000051000728c */ /* 0x000fe2000bf64070 */
[----:B------:R-:W-:Y:S01]  /*0430*/  SHF.R.S32.HI R3, RZ, 0x1f, R3 ;  /* 0x0000001fff037819 */ /* 0x000fe20000011403 */
[----:B------:R-:W-:Y:S01]  /*0440*/  UISETP.GE.AND UP4, UPT, UR14, URZ, UPT ;  /* 0x0000003f0e00728c */ /* 0x000fe2000bf86270 */
[----:B------:R-:W-:-:S02]  /*0450*/  SHF.R.S32.HI R19, RZ, 0x1f, R23 ;  /* 0x0000001fff137819 */ /* 0x000fc40000011417 */
[----:B------:R-:W-:Y:S02]  /*0460*/  ISETP.GE.OR.EX P2, PT, R3, UR19, P5, P0 ;  /* 0x0000001303007c0c */ /* 0x000fe4000af46700 */
[----:B------:R-:W-:Y:S02]  /*0470*/  ISETP.GE.U32.AND P0, PT, R23, UR18, PT ;  /* 0x0000001217007c0c */ /* 0x000fe4000bf06070 */
[----:B------:R-:W-:Y:S02]  /*0480*/  SHF.L.U32 R3, R0, 0x1, RZ ;  /* 0x0000000100037819 */ /* 0x000fe400000006ff */
[----:B------:R-:W-:Y:S01]  /*0490*/  @!UP3 UIADD3 UR5, UR5, -UR16, URZ ;  /* 0x800000100505b290 */ /* 0x000fe2000fffe03f */
[----:B------:R-:W-:Y:S01]  /*04a0*/  ISETP.GE.OR.EX P6, PT, R19, UR19, P5, P0 ;  /* 0x0000001313007c0c */ /* 0x000fe2000afc6700 */
[----:B------:R-:W-:Y:S01]  /*04b0*/  @!UP3 UIADD3 UR7, UR7, 0x1, URZ ;  /* 0x000000010707b890 */ /* 0x000fe2000fffe03f */
[----:B------:R-:W-:Y:S01]  /*04c0*/  LOP3.LUT R3, R3, 0x7e, RZ, 0xc0, !PT ;  /* 0x0000007e03037812 */ /* 0x000fe200078ec0ff */
[----:B------:R-:W-:Y:S01]  /*04d0*/  UISETP.GE.U32.AND UP2, UPT, UR5, UR16, UPT ;  /* 0x000000100500728c */ /* 0x000fe2000bf46070 */
[----:B---3--:R-:W-:Y:S01]  /*04e0*/  IADD3 R10, R2, 0x50, RZ ;  /* 0x00000050020a7810 */ /* 0x008fe20007ffe0ff */
[----:B------:R-:W-:Y:S01]  /*04f0*/  UIADD3 UR6, UR5, -UR16, URZ ;  /* 0x8000001005067290 */ /* 0x000fe2000fffe03f */
[----:B-----5:R-:W0:Y:S01]  /*0500*/  @!P2 LDC.64 R16, c[0x0][0x288] ;  /* 0x0000a200ff10ab82 */ /* 0x020e220000000a00 */
[----:B------:R-:W-:Y:S01]  /*0510*/  UISETP.GT.U32.AND UP3, UPT, UR16, UR5, UPT ;  /* 0x000000051000728c */ /* 0x000fe2000bf64070 */
[----:B------:R-:W-:-:S02]  /*0520*/  ISETP.GE.U32.AND P0, PT, R10, UR18, PT ;  /* 0x000000120a007c0c */ /* 0x000fc4000bf06070 */
[----:B------:R-:W-:Y:S01]  /*0530*/  SHF.R.S32.HI R9, RZ, 0x1f, R10 ;  /* 0x0000001fff097819 */ /* 0x000fe2000001140a */
[----:B------:R-:W-:Y:S01]  /*0540*/  USEL UR5, UR6, UR5, !UP3 ;  /* 0x0000000506057287 */ /* 0x000fe2000d800000 */
[----:B------:R-:W-:Y:S01]  /*0550*/  @P2 LOP3.LUT R7, R7, 0x4000000, RZ, 0xfc, !PT ;  /* 0x0400000007072812 */ /* 0x000fe200078efcff */
[----:B------:R-:W-:Y:S01]  /*0560*/  ULOP3.LUT UR6, URZ, UR15, URZ, 0x33, !UPT ;  /* 0x0000000f3f067292 */ /* 0x000fe2000f8e333f */
[----:B------:R-:W1:Y:S01]  /*0570*/  @!P6 LDC.64 R4, c[0x0][0x288] ;  /* 0x0000a200ff04eb82 */ /* 0x000e620000000a00 */
[----:B------:R-:W-:Y:S01]  /*0580*/  @!UP1 UIADD3 UR5, -UR5, URZ, URZ ;  /* 0x0000003f05059290 */ /* 0x000fe2000fffe13f */
[----:B------:R-:W-:Y:S01]  /*0590*/  ISETP.GE.OR.EX P4, PT, R9, UR19, P5, P0 ;  /* 0x0000001309007c0c */ /* 0x000fe2000af86700 */
[----:B------:R-:W-:Y:S01]  /*05a0*/  @UP2 UIADD3 UR7, UR7, 0x1, URZ ;  /* 0x0000000107072890 */ /* 0x000fe2000fffe03f */
[----:B------:R-:W-:Y:S01]  /*05b0*/  IADD3 R6, R2, 0x58, RZ ;  /* 0x0000005802067810 */ /* 0x000fe20007ffe0ff */
[----:B------:R-:W-:Y:S01]  /*05c0*/  USEL UR16, UR6, UR5, !UP0 ;  /* 0x0000000506107287 */ /* 0x000fe2000c000000 */
[----:B------:R-:W-:Y:S01]  /*05d0*/  LOP3.LUT R7, R7, 0xfffdffff, RZ, 0xc0, !PT ;  /* 0xfffdffff07077812 */ /* 0x000fe200078ec0ff */
[----:B------:R-:W-:Y:S01]  /*05e0*/  @!UP4 UIADD3 UR7, -UR7, URZ, URZ ;  /* 0x0000003f0707c290 */ /* 0x000fe2000fffe13f */
[----:B------:R-:W2:Y:S01]  /*05f0*/  @!P2 LDC.64 R36, c[0x0][0x230] ;  /* 0x00008c00ff24ab82 */ /* 0x000ea20000000a00 */
[----:B------:R-:W-:Y:S01]  /*0600*/  ULDC.64 UR14, c[0x0][0x298] ;  /* 0x0000a600000e7ab9 */ /* 0x000fe20000000a00 */
[----:B------:R-:W-:Y:S01]  /*0610*/  ISETP.GE.U32.AND P0, PT, R6, UR18, PT ;  /* 0x0000001206007c0c */ /* 0x000fe2000bf06070 */
[----:B------:R-:W-:Y:S01]  /*0620*/  USEL UR6, UR6, UR7, !UP0 ;  /* 0x0000000706067287 */ /* 0x000fe2000c000000 */
[----:B------:R-:W-:-:S02]  /*0630*/  MOV R54, UR16 ;  /* 0x0000001000367c02 */ /* 0x000fc40008000f00 */
[----:B------:R-:W-:Y:S01]  /*0640*/  MOV R35, UR14 ;  /* 0x0000000e00237c02 */ /* 0x000fe20008000f00 */
[----:B------:R-:W-:Y:S01]  /*0650*/  USHF.R.S32.HI UR5, URZ, 0x1f, UR6 ;  /* 0x0000001f3f057899 */ /* 0x000fe20008011406 */
[----:B------:R-:W-:Y:S01]  /*0660*/  LEA R54, R54, R3, 0x7 ;  /* 0x0000000336367211 */ /* 0x000fe200078e38ff */
[----:B------:R-:W3:Y:S01]  /*0670*/  @!P2 LDC.64 R30, c[0x0][0x228] ;  /* 0x00008a00ff1eab82 */ /* 0x000ee20000000a00 */
[C---:B------:R-:W-:Y:S01]  /*0680*/  IADD3 R3, R2.reuse, 0xa8, RZ ;  /* 0x000000a802037810 */ /* 0x040fe20007ffe0ff */
[----:B------:R-:W-:Y:S01]  /*0690*/  UIMAD UR5, UR5, UR14, URZ ;  /* 0x0000000e050572a4 */ /* 0x000fe2000f8e023f */
[----:B------:R-:W-:Y:S02]  /*06a0*/  SHF.R.S32.HI R55, RZ, 0x1f, R54 ;  /* 0x0000001fff377819 */ /* 0x000fe40000011436 */
[----:B------:R-:W-:Y:S01]  /*06b0*/  SHF.R.S32.HI R11, RZ, 0x1f, R3 ;  /* 0x0000001fff0b7819 */ /* 0x000fe20000011403 */
[----:B------:R-:W-:Y:S01]  /*06c0*/  UIMAD UR5, UR6, UR15, UR5 ;  /* 0x0000000f060572a4 */ /* 0x000fe2000f8e0205 */
[----:B------:R-:W-:Y:S01]  /*06d0*/  SHF.R.S32.HI R15, RZ, 0x1f, R6 ;  /* 0x0000001fff0f7819 */ /* 0x000fe20000011406 */
[----:B------:R-:W-:Y:S01]  /*06e0*/  IMAD.WIDE.U32 R34, R35, UR6, R54 ;  /* 0x0000000623227c25 */ /* 0x000fe2000f8e0036 */
[----:B------:R-:W-:Y:S01]  /*06f0*/  @P6 LOP3.LUT R7, R7, 0x20000, RZ, 0xfc, !PT ;  /* 0x0002000007076812 */ /* 0x000fe200078efcff */
[----:B------:R-:W4:Y:S01]  /*0700*/  @!P6 LDC.64 R60, c[0x0][0x230] ;  /* 0x00008c00ff3ceb82 */ /* 0x000f220000000a00 */
[----:B------:R-:W-:Y:S01]  /*0710*/  ISETP.GE.OR.EX P3, PT, R15, UR19, P5, P0 ;  /* 0x000000130f007c0c */ /* 0x000fe2000af66700 */
[----:B0-----:R-:W-:Y:S01]  /*0720*/  @!P2 IMAD R8, R11, R16, RZ ;  /* 0x000000100b08a224 */ /* 0x001fe200078e02ff */
[----:B------:R-:W-:Y:S01]  /*0730*/  IADD3 R33, R35, UR5, RZ ;  /* 0x0000000523217c10 */ /* 0x000fe2000fffe0ff */
[----:B-1----:R-:W-:Y:S01]  /*0740*/  @!P6 IMAD R14, R19, R4, RZ ;  /* 0x00000004130ee224 */ /* 0x002fe200078e02ff */
[----:B------:R-:W-:Y:S01]  /*0750*/  @!P2 MOV R32, R34 ;  /* 0x000000220020a202 */ /* 0x000fe20000000f00 */
[----:B------:R-:W-:Y:S01]  /*0760*/  @!P2 IMAD R11, R3, R17, R8 ;  /* 0x00000011030ba224 */ /* 0x000fe200078e0208 */
[----:B------:R-:W-:Y:S01]  /*0770*/  LOP3.LUT R7, R7, 0xfffbffff, RZ, 0xc0, !PT ;  /* 0xfffbffff07077812 */ /* 0x000fe200078ec0ff */
[----:B------:R-:W0:Y:S01]  /*0780*/  @!P4 LDC.64 R12, c[0x0][0x288] ;  /* 0x0000a200ff0ccb82 */ /* 0x000e220000000a00 */
[----:B------:R-:W-:Y:S01]  /*0790*/  @!P6 IMAD R21, R23, R5, R14 ;  /* 0x000000051715e224 */ /* 0x000fe200078e020e */
[----:B------:R1:W-:Y:S01]  /*07a0*/  STL.64 [R1+0x290], R54 ;  /* 0x0002903601007387 */ /* 0x0003e20000100a00 */
[----:B------:R-:W-:Y:S01]  /*07b0*/  @!P2 IMAD.WIDE.U32 R16, R3, R16, R32 ;  /* 0x000000100310a225 */ /* 0x000fe200078e0020 */
[----:B------:R-:W-:Y:S01]  /*07c0*/  @P4 LOP3.LUT R7, R7, 0x40000, RZ, 0xfc, !PT ;  /* 0x0004000007074812 */ /* 0x000fe200078efcff */
[----:B------:R-:W-:Y:S01]  /*07d0*/  ULDC.64 UR6, c[0x0][0x248] ;  /* 0x0000920000067ab9 */ /* 0x000fe20000000a00 */
[----:B------:R-:W-:-:S02]  /*07e0*/  IADD3 R3, R2, 0x60, RZ ;  /* 0x0000006002037810 */ /* 0x000fc40007ffe0ff */
[----:B------:R-:W-:Y:S01]  /*07f0*/  @!P2 IADD3 R11, R17, R11, RZ ;  /* 0x0000000b110ba210 */ /* 0x000fe20007ffe0ff */
[----:B------:R-:W4:Y:S01]  /*0800*/  @!P6 LDC.64 R38, c[0x0][0x228] ;  /* 0x00008a00ff26eb82 */ /* 0x000f220000000a00 */
[----:B------:R-:W-:Y:S02]  /*0810*/  LOP3.LUT R7, R7, 0xfff7ffff, RZ, 0xc0, !PT ;  /* 0xfff7ffff07077812 */ /* 0x000fe400078ec0ff */
[C---:B------:R-:W-:Y:S02]  /*0820*/  @!P2 SHF.L.U32 R19, R16.reuse, 0x2, RZ ;  /* 0x000000021013a819 */ /* 0x040fe400000006ff */
[----:B------:R-:W-:Y:S02]  /*0830*/  @!P2 SHF.L.U64.HI R8, R16, 0x2, R11 ;  /* 0x000000021008a819 */ /* 0x000fe4000001020b */
[----:B------:R-:W-:Y:S01]  /*0840*/  ISETP.GE.U32.AND P1, PT, R3, UR18, PT ;  /* 0x0000001203007c0c */ /* 0x000fe2000bf26070 */
[----:B------:R-:W4:Y:S01]  /*0850*/  @!P4 LDC.64 R42, c[0x0][0x230] ;  /* 0x00008c00ff2acb82 */ /* 0x000f220000000a00 */
[----:B------:R-:W-:-:S02]  /*0860*/  SHF.R.S32.HI R11, RZ, 0x1f, R3 ;  /* 0x0000001fff0b7819 */ /* 0x000fc40000011403 */
[----:B------:R-:W-:Y:S02]  /*0870*/  @P3 LOP3.LUT R7, R7, 0x80000, RZ, 0xfc, !PT ;  /* 0x0008000007073812 */ /* 0x000fe400078efcff */
[----:B--2---:R-:W-:Y:S02]  /*0880*/  @!P2 IADD3 R36, P0, R19, R36, RZ ;  /* 0x000000241324a210 */ /* 0x004fe40007f1e0ff */
[----:B------:R-:W-:Y:S01]  /*0890*/  ISETP.GE.OR.EX P2, PT, R11, UR19, P5, P1 ;  /* 0x000000130b007c0c */ /* 0x000fe2000af46710 */
[----:B------:R-:W2:Y:S01]  /*08a0*/  @!P4 LDC.64 R40, c[0x0][0x228] ;  /* 0x00008a00ff28cb82 */ /* 0x000ea20000000a00 */
[----:B------:R-:W-:Y:S02]  /*08b0*/  LOP3.LUT P1, RZ, R7, 0x4000000, RZ, 0xc0, !PT ;  /* 0x0400000007ff7812 */ /* 0x000fe4000782c0ff */
[----:B------:R-:W-:Y:S02]  /*08c0*/  @!P6 MOV R16, R34 ;  /* 0x000000220010e202 */ /* 0x000fe40000000f00 */
[----:B------:R-:W-:-:S02]  /*08d0*/  @!P6 MOV R17, R33 ;  /* 0x000000210011e202 */ /* 0x000fc40000000f00 */
[----:B------:R-:W-:Y:S01]  /*08e0*/  LOP3.LUT R7, R7, 0xffefffff, RZ, 0xc0, !PT ;  /* 0xffefffff07077812 */ /* 0x000fe200078ec0ff */
[----:B------:R-:W2:Y:S01]  /*08f0*/  @!P3 LDC.64 R46, c[0x0][0x230] ;  /* 0x00008c00ff2ebb82 */ /* 0x000ea20000000a00 */
[----:B-1----:R-:W-:Y:S01]  /*0900*/  IADD3 R54, R2, 0xb8, RZ ;  /* 0x000000b802367810 */ /* 0x002fe20007ffe0ff */
[----:B------:R-:W-:Y:S02]  /*0910*/  @!P6 IMAD.WIDE.U32 R16, R23, R4, R16 ;  /* 0x000000041710e225 */ /* 0x000fe400078e0010 */
[----:B------:R-:W-:Y:S02]  /*0920*/  @P2 LOP3.LUT R7, R7, 0x100000, RZ, 0xfc, !PT ;  /* 0x0010000007072812 */ /* 0x000fe400078efcff */
[----:B------:R-:W-:Y:S02]  /*0930*/  @!P1 IADD3.X R37, R8, R37, RZ, P0, !PT ;  /* 0x0000002508259210 */ /* 0x000fe400007fe4ff */
[----:B---3--:R-:W-:Y:S01]  /*0940*/  @!P1 IADD3 R30, P0, R19, R30, RZ ;  /* 0x0000001e131e9210 */ /* 0x008fe20007f1e0ff */
[----:B------:R-:W1:Y:S01]  /*0950*/  @!P3 LDC.64 R4, c[0x0][0x288] ;  /* 0x0000a200ff04bb82 */ /* 0x000e620000000a00 */
[----:B------:R-:W-:Y:S01]  /*0960*/  @!P6 IADD3 R19, R17, R21, RZ ;  /* 0x000000151113e210 */ /* 0x000fe20007ffe0ff */
[----:B------:R-:W-:Y:S01]  /*0970*/  STL [R1+0x300], R37 ;  /* 0x0003002501007387 */ /* 0x000fe20000100800 */
[----:B------:R-:W-:-:S02]  /*0980*/  @!P6 SHF.L.U32 R17, R16, 0x2, RZ ;  /* 0x000000021011e819 */ /* 0x000fc400000006ff */
[----:B------:R-:W-:Y:S01]  /*0990*/  @!P1 IADD3.X R31, R8, R31, RZ, P0, !PT ;  /* 0x0000001f081f9210 */ /* 0x000fe200007fe4ff */
[----:B------:R-:W-:Y:S01]  /*09a0*/  STL [R1+0x310], R36 ;  /* 0x0003102401007387 */ /* 0x000fe20000100800 */
[----:B------:R-:W-:Y:S01]  /*09b0*/  @!P6 SHF.L.U64.HI R14, R16, 0x2, R19 ;  /* 0x00000002100ee819 */ /* 0x000fe20000010213 */
[----:B0-----:R-:W-:Y:S01]  /*09c0*/  @!P4 IMAD R16, R9, R12, RZ ;  /* 0x0000000c0910c224 */ /* 0x001fe200078e02ff */
[C---:B----4-:R-:W-:Y:S01]  /*09d0*/  @!P6 IADD3 R60, P0, R17.reuse, R60, RZ ;  /* 0x0000003c113ce210 */ /* 0x050fe20007f1e0ff */
[----:B------:R-:W0:Y:S01]  /*09e0*/  @!P2 LDC.64 R8, c[0x0][0x288] ;  /* 0x0000a200ff08ab82 */ /* 0x000e220000000a00 */
[----:B------:R-:W-:Y:S01]  /*09f0*/  STL.64 [R1+0x2f8], R30 ;  /* 0x0002f81e01007387 */ /* 0x000fe20000100a00 */
[----:B------:R-:W-:Y:S01]  /*0a00*/  @!P4 IMAD R19, R10, R13, R16 ;  /* 0x0000000d0a13c224 */ /* 0x000fe200078e0210 */
[----:B------:R-:W-:Y:S02]  /*0a10*/  @!P6 IADD3.X R61, R14, R61, RZ, P0, !PT ;  /* 0x0000003d0e3de210 */ /* 0x000fe400007fe4ff */
[----:B------:R-:W-:-:S02]  /*0a20*/  @!P6 IADD3 R38, P0, R17, R38, RZ ;  /* 0x000000261126e210 */ /* 0x000fc40007f1e0ff */
[----:B------:R-:W-:Y:S01]  /*0a30*/  @!P4 MOV R16, R34 ;  /* 0x000000220010c202 */ /* 0x000fe20000000f00 */
[----:B------:R-:W3:Y:S01]  /*0a40*/  @!P3 LDC.64 R44, c[0x0][0x228] ;  /* 0x00008a00ff2cbb82 */ /* 0x000ee20000000a00 */
[----:B------:R-:W-:Y:S01]  /*0a50*/  @!P4 MOV R17, R33 ;  /* 0x000000210011c202 */ /* 0x000fe20000000f00 */
[----:B------:R-:W-:Y:S01]  /*0a60*/  STL.64 [R1+0x308], R60 ;  /* 0x0003083c01007387 */ /* 0x000fe20000100a00 */
[----:B------:R-:W-:Y:S02]  /*0a70*/  @!P6 IADD3.X R39, R14, R39, RZ, P0, !PT ;  /* 0x000000270e27e210 */ /* 0x000fe400007fe4ff */
[----:B------:R-:W-:Y:S01]  /*0a80*/  LOP3.LUT R7, R7, 0xffdfffff, RZ, 0xc0, !PT ;  /* 0xffdfffff07077812 */ /* 0x000fe200078ec0ff */
[----:B------:R-:W-:Y:S01]  /*0a90*/  @!P4 IMAD.WIDE.U32 R12, R10, R12, R16 ;  /* 0x0000000c0a0cc225 */ /* 0x000fe200078e0010 */
[----:B------:R-:W-:Y:S01]  /*0aa0*/  IADD3 R16, R2, 0xd0, RZ ;  /* 0x000000d002107810 */ /* 0x000fe20007ffe0ff */
[----:B------:R-:W4:Y:S01]  /*0ab0*/  @!P2 LDC.64 R50, c[0x0][0x230] ;  /* 0x00008c00ff32ab82 */ /* 0x000f220000000a00 */
[----:B------:R-:W-:Y:S01]  /*0ac0*/  STL.64 [R1+0x2e0], R38 ;  /* 0x0002e02601007387 */ /* 0x000fe20000100a00 */
[----:B-1----:R-:W-:Y:S01]  /*0ad0*/  @!P3 IMAD R14, R15, R4, RZ ;  /* 0x000000040f0eb224 */ /* 0x002fe200078e02ff */
[----:B------:R-:W-:-:S02]  /*0ae0*/  @!P4 IADD3 R13, R13, R19, RZ ;  /* 0x000000130d0dc210 */ /* 0x000fc40007ffe0ff */
[----:B------:R-:W-:Y:S01]  /*0af0*/  @!P4 SHF.L.U32 R15, R12, 0x2, RZ ;  /* 0x000000020c0fc819 */ /* 0x000fe200000006ff */
[----:B------:R-:W-:Y:S01]  /*0b00*/  @!P3 IMAD R17, R6, R5, R14 ;  /* 0x000000050611b224 */ /* 0x000fe200078e020e */
[----:B------:R-:W-:Y:S01]  /*0b10*/  @!P4 SHF.L.U64.HI R10, R12, 0x2, R13 ;  /* 0x000000020c0ac819 */ /* 0x000fe2000001020d */
[----:B------:R-:W1:Y:S01]  /*0b20*/  @!P2 LDC.64 R48, c[0x0][0x228] ;  /* 0x00008a00ff30ab82 */ /* 0x000e620000000a00 */
[----:B------:R-:W-:Y:S02]  /*0b30*/  @!P3 MOV R12, R34 ;  /* 0x00000022000cb202 */ /* 0x000fe40000000f00 */
[----:B------:R-:W-:Y:S02]  /*0b40*/  @!P3 MOV R13, R33 ;  /* 0x00000021000db202 */ /* 0x000fe40000000f00 */
[----:B------:R-:W-:Y:S02]  /*0b50*/  @!P4 IADD3 R42, P0, R15, R42, RZ ;  /* 0x0000002a0f2ac210 */ /* 0x000fe40007f1e0ff */
[----:B------:R-:W-:Y:S01]  /*0b60*/  SHF.R.S32.HI R55, RZ, 0x1f, R54 ;  /* 0x0000001fff377819 */ /* 0x000fe20000011436 */
[----:B------:R-:W-:Y:S01]  /*0b70*/  @!P3 IMAD.WIDE.U32 R4, R6, R4, R12 ;  /* 0x000000040604b225 */ /* 0x000fe200078e000c */
[----:B------:R-:W-:-:S02]  /*0b80*/  @!P4 IADD3.X R43, R10, R43, RZ, P0, !PT ;  /* 0x0000002b0a2bc210 */ /* 0x000fc400007fe4ff */
[----:B--2---:R-:W-:Y:S01]  /*0b90*/  @!P4 IADD3 R40, P0, R15, R40, RZ ;  /* 0x000000280f28c210 */ /* 0x004fe20007f1e0ff */
[----:B0-----:R-:W-:Y:S01]  /*0ba0*/  @!P2 IMAD R12, R11, R8, RZ ;  /* 0x000000080b0ca224 */ /* 0x001fe200078e02ff */
[----:B------:R-:W-:Y:S01]  /*0bb0*/  @!P3 IADD3 R5, R5, R17, RZ ;  /* 0x000000110505b210 */ /* 0x000fe20007ffe0ff */
[----:B------:R-:W-:Y:S01]  /*0bc0*/  STL.64 [R1+0x2d8], R42 ;  /* 0x0002d82a01007387 */ /* 0x000fe20000100a00 */
[C---:B------:R-:W-:Y:S01]  /*0bd0*/  @!P3 SHF.L.U32 R11, R4.reuse, 0x2, RZ ;  /* 0x00000002040bb819 */ /* 0x040fe200000006ff */
[----:B------:R-:W-:Y:S01]  /*0be0*/  @!P2 IMAD R13, R3, R9, R12 ;  /* 0x00000009030da224 */ /* 0x000fe200078e020c */
[----:B------:R-:W-:Y:S02]  /*0bf0*/  @!P3 SHF.L.U64.HI R6, R4, 0x2, R5 ;  /* 0x000000020406b819 */ /* 0x000fe40000010205 */
[----:B------:R-:W-:Y:S02]  /*0c00*/  @!P2 MOV R4, R34 ;  /* 0x000000220004a202 */ /* 0x000fe40000000f00 */
[----:B------:R-:W-:-:S02]  /*0c10*/  @!P2 MOV R5, R33 ;  /* 0x000000210005a202 */ /* 0x000fc40000000f00 */
[----:B------:R-:W-:Y:S02]  /*0c20*/  @!P4 IADD3.X R41, R10, R41, RZ, P0, !PT ;  /* 0x000000290a29c210 */ /* 0x000fe400007fe4ff */
[----:B------:R-:W-:Y:S01]  /*0c30*/  @!P3 IADD3 R46, P0, R11, R46, RZ ;  /* 0x0000002e0b2eb210 */ /* 0x000fe20007f1e0ff */
[----:B------:R-:W-:Y:S02]  /*0c40*/  @!P2 IMAD.WIDE.U32 R8, R3, R8, R4 ;  /* 0x000000080308a225 */ /* 0x000fe400078e0004 */
[----:B------:R-:W-:Y:S01]  /*0c50*/  STL [R1+0x2c8], R41 ;  /* 0x0002c82901007387 */ /* 0x000fe20000100800 */
[----:B------:R-:W-:Y:S02]  /*0c60*/  @!P3 IADD3.X R47, R6, R47, RZ, P0, !PT ;  /* 0x0000002f062fb210 */ /* 0x000fe400007fe4ff */
[----:B---3--:R-:W-:Y:S01]  /*0c70*/  @!P3 IADD3 R44, P0, R11, R44, RZ ;  /* 0x0000002c0b2cb210 */ /* 0x008fe20007f1e0ff */
[----:B------:R-:W-:Y:S01]  /*0c80*/  STL [R1+0x2e8], R40 ;  /* 0x0002e82801007387 */ /* 0x000fe20000100800 */
[----:B------:R-:W-:-:S02]  /*0c90*/  @!P2 IADD3 R5, R9, R13, RZ ;  /* 0x0000000d0905a210 */ /* 0x000fc40007ffe0ff */
[----:B------:R-:W-:Y:S01]  /*0ca0*/  @!P2 SHF.L.U32 R3, R8, 0x2, RZ ;  /* 0x000000020803a819 */ /* 0x000fe200000006ff */
[----:B------:R-:W-:Y:S01]  /*0cb0*/  STL.64 [R1+0x2d0], R46 ;  /* 0x0002d02e01007387 */ /* 0x000fe20000100a00 */
[----:B------:R-:W-:Y:S02]  /*0cc0*/  @!P3 IADD3.X R45, R6, R45, RZ, P0, !PT ;  /* 0x0000002d062db210 */ /* 0x000fe400007fe4ff */
[----:B------:R-:W-:Y:S02]  /*0cd0*/  @!P2 SHF.L.U64.HI R8, R8, 0x2, R5 ;  /* 0x000000020808a819 */ /* 0x000fe40000010205 */
[----:B----4-:R-:W-:Y:S01]  /*0ce0*/  @!P2 IADD3 R50, P0, R3, R50, RZ ;  /* 0x000000320332a210 */ /* 0x010fe20007f1e0ff */
[----:B------:R0:W-:Y:S01]  /*0cf0*/  STL.64 [R1+0x2c0], R44 ;  /* 0x0002c02c01007387 */ /* 0x0001e20000100a00 */
[----:B------:R-:W-:Y:S02]  /*0d00*/  IADD3 R9, R2, 0x68, RZ ;  /* 0x0000006802097810 */ /* 0x000fe40007ffe0ff */
[----:B------:R-:W-:-:S02]  /*0d10*/  @!P2 IADD3.X R51, R8, R51, RZ, P0, !PT ;  /* 0x000000330833a210 */ /* 0x000fc400007fe4ff */
[----:B-1----:R-:W-:Y:S02]  /*0d20*/  @!P2 IADD3 R48, P0, R3, R48, RZ ;  /* 0x000000300330a210 */ /* 0x002fe40007f1e0ff */
[----:B------:R-:W-:Y:S01]  /*0d30*/  SHF.R.S32.HI R3, RZ, 0x1f, R9 ;  /* 0x0000001fff037819 */ /* 0x000fe20000011409 */
[----:B------:R-:W-:Y:S01]  /*0d40*/  STL.64 [R1+0x2f0], R50 ;  /* 0x0002f03201007387 */ /* 0x000fe20000100a00 */
[----:B------:R-:W-:Y:S02]  /*0d50*/  @!P2 IADD3.X R49, R8, R49, RZ, P0, !PT ;  /* 0x000000310831a210 */ /* 0x000fe400007fe4ff */
[----:B------:R-:W-:-:S03]  /*0d60*/  ISETP.GE.U32.AND P0, PT, R9, UR18, PT ;  /* 0x0000001209007c0c */ /* 0x000fc6000bf06070 */
[----:B------:R-:W-:Y:S01]  /*0d70*/  STL.64 [R1+0x318], R48 ;  /* 0x0003183001007387 */ /* 0x000fe20000100a00 */
        /* <DEDUP_REMOVED lines=8> */
[----:B------:R-:W-:Y:S02]  /*0e00*/  @!P1 MOV R4, R34 ;  /* 0x0000002200049202 */ /* 0x000fe40000000f00 */
[----:B------:R-:W-:-:S03]  /*0e10*/  IADD3 R11, R2, 0x70, RZ ;  /* 0x00000070020b7810 */ /* 0x000fc60007ffe0ff */
[----:B------:R-:W-:Y:S02]  /*0e20*/  @!P1 IMAD.WIDE.U32 R4, R9, R10, R4 ;  /* 0x0000000a09049225 */ /* 0x000fe400078e0004 */
[----:B------:R-:W1:Y:S03]  /*0e30*/  @!P1 LDC.64 R8, c[0x0][0x228] ;  /* 0x00008a00ff089b82 */ /* 0x000e660000000a00 */
[----:B------:R-:W-:Y:S02]  /*0e40*/  @!P1 IADD3 R5, R5, R3, RZ ;  /* 0x0000000305059210 */ /* 0x000fe40007ffe0ff */
[C---:B------:R-:W-:Y:S02]  /*0e50*/  @!P1 SHF.L.U32 R3, R4.reuse, 0x2, RZ ;  /* 0x0000000204039819 */ /* 0x040fe400000006ff */
[----:B------:R-:W-:Y:S02]  /*0e60*/  @!P1 SHF.L.U64.HI R4, R4, 0x2, R5 ;  /* 0x0000000204049819 */ /* 0x000fe40000010205 */
[----:B0-----:R-:W-:-:S04]  /*0e70*/  @!P1 IADD3 R44, P0, R3, R12, RZ ;  /* 0x0000000c032c9210 */ /* 0x001fc80007f1e0ff */
[----:B------:R-:W-:-:S05]  /*0e80*/  @!P1 IADD3.X R45, R4, R13, RZ, P0, !PT ;  /* 0x0000000d042d9210 */ /* 0x000fca00007fe4ff */
[----:B------:R-:W-:Y:S01]  /*0e90*/  STL.64 [R1+0x320], R44 ;  /* 0x0003202c01007387 */ /* 0x000fe20000100a00 */
[----:B-1----:R-:W-:Y:S02]  /*0ea0*/  @!P1 IADD3 R46, P0, R3, R8, RZ ;  /* 0x00000008032e9210 */ /* 0x002fe40007f1e0ff */
[----:B------:R-:W-:Y:S02]  /*0eb0*/  SHF.R.S32.HI R3, RZ, 0x1f, R11 ;  /* 0x0000001fff037819 */ /* 0x000fe4000001140b */
[----:B------:R-:W-:Y:S02]  /*0ec0*/  @!P1 IADD3.X R47, R4, R9, RZ, P0, !PT ;  /* 0x00000009042f9210 */ /* 0x000fe400007fe4ff */
[----:B------:R-:W-:-:S03]  /*0ed0*/  ISETP.GE.U32.AND P0, PT, R11, UR18, PT ;  /* 0x000000120b007c0c */ /* 0x000fc6000bf06070 */
[----:B------:R-:W-:Y:S01]  /*0ee0*/  STL [R1+0x328], R47 ;  /* 0x0003282f01007387 */ /* 0x000fe20000100800 */
[----:B------:R-:W-:-:S03]  /*0ef0*/  ISETP.GE.OR.EX P1, PT, R3, UR19, P5, P0 ;  /* 0x0000001303007c0c */ /* 0x000fc6000af26700 */
[----:B------:R-:W-:Y:S10]  /*0f00*/  STL [R1+0x338], R46 ;  /* 0x0003382e01007387 */ /* 0x000ff40000100800 */
[----:B------:R-:W0:Y:S01]  /*0f10*/  @!P1 LDC.64 R12, c[0x0][0x288] ;  /* 0x0000a200ff0c9b82 */ /* 0x000e220000000a00 */
[----:B------:R-:W-:-:S02]  /*0f20*/  @!P1 MOV R8, R34 ;  /* 0x0000002200089202 */ /* 0x000fc40000000f00 */
[----:B------:R-:W-:Y:S02]  /*0f30*/  @!P1 MOV R9, R33 ;  /* 0x0000002100099202 */ /* 0x000fe40000000f00 */
[----:B------:R-:W-:-:S03]  /*0f40*/  @P1 LOP3.LUT R7, R7, 0x2000000, RZ, 0xfc, !PT ;  /* 0x0200000007071812 */ /* 0x000fc600078efcff */
[----:B------:R-:W1:Y:S01]  /*0f50*/  @!P1 LDC.64 R4, c[0x0][0x230] ;  /* 0x00008c00ff049b82 */ /* 0x000e620000000a00 */
[----:B------:R-:W-:Y:S01]  /*0f60*/  LOP3.LUT R7, R7, 0xfeffffff, RZ, 0xc0, !PT ;  /* 0xfeffffff07077812 */ /* 0x000fe200078ec0ff */
[-C--:B0-----:R-:W-:Y:S02]  /*0f70*/  @!P1 IMAD R6, R3, R12.reuse, RZ ;  /* 0x0000000c03069224 */ /* 0x081fe400078e02ff */
[----:B------:R-:W-:-:S04]  /*0f80*/  @!P1 IMAD.WIDE.U32 R8, R11, R12, R8 ;  /* 0x0000000c0b089225 */ /* 0x000fc800078e0008 */
[----:B------:R-:W-:-:S05]  /*0f90*/  @!P1 IMAD R3, R11, R13, R6 ;  /* 0x0000000d0b039224 */ /* 0x000fca00078e0206 */
[----:B------:R-:W-:Y:S02]  /*0fa0*/  @!P1 IADD3 R9, R9, R3, RZ ;  /* 0x0000000309099210 */ /* 0x000fe40007ffe0ff */
[C---:B------:R-:W-:Y:S02]  /*0fb0*/  @!P1 SHF.L.U32 R3, R8.reuse, 0x2, RZ ;  /* 0x0000000208039819 */ /* 0x040fe400000006ff */
[----:B------:R-:W-:Y:S02]  /*0fc0*/  @!P1 SHF.L.U64.HI R8, R8, 0x2, R9 ;  /* 0x0000000208089819 */ /* 0x000fe40000010209 */
[----:B-1----:R-:W-:-:S04]  /*0fd0*/  @!P1 IADD3 R24, P0, R3, R4, RZ ;  /* 0x0000000403189210 */ /* 0x002fc80007f1e0ff */
[----:B------:R-:W-:Y:S02]  /*0fe0*/  @!P1 IADD3.X R25, R8, R5, RZ, P0, !PT ;  /* 0x0000000508199210 */ /* 0x000fe400007fe4ff */
[----:B------:R-:W0:Y:S03]  /*0ff0*/  @!P1 LDC.64 R4, c[0x0][0x228] ;  /* 0x00008a00ff049b82 */ /* 0x000e260000000a00 */
[----:B------:R-:W-:Y:S01]  /*1000*/  @!P1 STL.64 [R1+0xc8], R24 ;  /* 0x0000c81801009387 */ /* 0x000fe20000100a00 */
[----:B0-----:R-:W-:-:S04]  /*1010*/  @!P1 IADD3 R10, P0, R3, R4, RZ ;  /* 0x00000004030a9210 */ /* 0x001fc80007f1e0ff */
[----:B------:R-:W-:-:S05]  /*1020*/  @!P1 IADD3.X R11, R8, R5, RZ, P0, !PT ;  /* 0x00000005080b9210 */ /* 0x000fca00007fe4ff */
[----:B------:R0:W-:Y:S02]  /*1030*/  @!P1 STL.64 [R1+0xc0], R10 ;  /* 0x0000c00a01009387 */ /* 0x0001e40000100a00 */
[----:B0-----:R-:W-:-:S04]  /*1040*/  IADD3 R11, R2, 0x78, RZ ;  /* 0x00000078020b7810 */ /* 0x001fc80007ffe0ff */
        /* <DEDUP_REMOVED lines=12> */
[----:B------:R-:W-:-:S04]  /*1110*/  IADD3 R13, R2, 0x80, RZ ;  /* 0x00000080020d7810 */ /* 0x000fc80007ffe0ff */
[----:B------:R-:W-:Y:S02]  /*1120*/  @!P1 IADD3 R9, R9, R3, RZ ;  /* 0x0000000309099210 */ /* 0x000fe40007ffe0ff */
[C---:B------:R-:W-:Y:S02]  /*1130*/  @!P1 SHF.L.U32 R3, R8.reuse, 0x2, RZ ;  /* 0x0000000208039819 */ /* 0x040fe400000006ff */
[----:B------:R-:W-:Y:S02]  /*1140*/  @!P1 SHF.L.U64.HI R8, R8, 0x2, R9 ;  /* 0x0000000208089819 */ /* 0x000fe40000010209 */
[----:B-1----:R-:W-:-:S04]  /*1150*/  @!P1 IADD3 R48, P0, R3, R4, RZ ;  /* 0x0000000403309210 */ /* 0x002fc80007f1e0ff */
[C---:B------:R-:W-:Y:S02]  /*1160*/  @!P1 IADD3.X R49, R8.reuse, R5, RZ, P0, !PT ;  /* 0x0000000508319210 */ /* 0x040fe400007fe4ff */
[----:B------:R-:W0:Y:S03]  /*1170*/  @!P1 LDC.64 R4, c[0x0][0x228] ;  /* 0x00008a00ff049b82 */ /* 0x000e260000000a00 */
[----:B------:R-:W-:Y:S01]  /*1180*/  STL.64 [R1+0x330], R48 ;  /* 0x0003303001007387 */ /* 0x000fe20000100a00 */
[----:B0-----:R-:W-:Y:S02]  /*1190*/  @!P1 IADD3 R14, P0, R3, R4, RZ ;  /* 0x00000004030e9210 */ /* 0x001fe40007f1e0ff */
[----:B------:R-:W-:Y:S02]  /*11a0*/  SHF.R.S32.HI R3, RZ, 0x1f, R13 ;  /* 0x0000001fff037819 */ /* 0x000fe4000001140d */
[----:B------:R-:W-:-:S02]  /*11b0*/  @!P1 IADD3.X R15, R8, R5, RZ, P0, !PT ;  /* 0x00000005080f9210 */ /* 0x000fc400007fe4ff */
[----:B------:R-:W-:-:S03]  /*11c0*/  ISETP.GE.U32.AND P0, PT, R13, UR18, PT ;  /* 0x000000120d007c0c */ /* 0x000fc6000bf06070 */
[----:B------:R0:W-:Y:S01]  /*11d0*/  @!P1 STL.64 [R1+0xd0], R14 ;  /* 0x0000d00e01009387 */ /* 0x0001e20000100a00 */
[----:B------:R-:W-:-:S13]  /*11e0*/  ISETP.GE.OR.EX P1, PT, R3, UR19, P5, P0 ;  /* 0x0000001303007c0c */ /* 0x000fda000af26700 */
[----:B------:R-:W1:Y:S01]  /*11f0*/  @!P1 LDC.64 R8, c[0x0][0x288] ;  /* 0x0000a200ff089b82 */ /* 0x000e620000000a00 */
[----:B------:R-:W-:Y:S02]  /*1200*/  @!P1 MOV R10, R34 ;  /* 0x00000022000a9202 */ /* 0x000fe40000000f00 */
[----:B------:R-:W-:Y:S02]  /*1210*/  @!P1 MOV R11, R33 ;  /* 0x00000021000b9202 */ /* 0x000fe40000000f00 */
[----:B------:R-:W-:-:S03]  /*1220*/  @P1 LOP3.LUT R7, R7, 0x800000, RZ, 0xfc, !PT ;  /* 0x0080000007071812 */ /* 0x000fc600078efcff */
[----:B------:R-:W2:Y:S01]  /*1230*/  @!P1 LDC.64 R4, c[0x0][0x230] ;  /* 0x00008c00ff049b82 */ /* 0x000ea20000000a00 */
[----:B------:R-:W-:Y:S01]  /*1240*/  LOP3.LUT R7, R7, 0xffbfffff, RZ, 0xc0, !PT ;  /* 0xffbfffff07077812 */ /* 0x000fe200078ec0ff */
[----:B-1----:R-:W-:-:S04]  /*1250*/  @!P1 IMAD R6, R3, R8, RZ ;  /* 0x0000000803069224 */ /* 0x002fc800078e02ff */
[C---:B------:R-:W-:Y:S02]  /*1260*/  @!P1 IMAD R3, R13.reuse, R9, R6 ;  /* 0x000000090d039224 */ /* 0x040fe400078e0206 */
[----:B------:R-:W-:Y:S01]  /*1270*/  @!P1 IMAD.WIDE.U32 R8, R13, R8, R10 ;  /* 0x000000080d089225 */ /* 0x000fe200078e000a */
[----:B------:R-:W-:-:S04]  /*1280*/  IADD3 R13, R2, 0x88, RZ ;  /* 0x00000088020d7810 */ /* 0x000fc80007ffe0ff */
[----:B------:R-:W-:Y:S02]  /*1290*/  @!P1 IADD3 R9, R9, R3, RZ ;  /* 0x0000000309099210 */ /* 0x000fe40007ffe0ff */
[C---:B------:R-:W-:Y:S02]  /*12a0*/  @!P1 SHF.L.U32 R3, R8.reuse, 0x2, RZ ;  /* 0x0000000208039819 */ /* 0x040fe400000006ff */
[----:B------:R-:W-:Y:S02]  /*12b0*/  @!P1 SHF.L.U64.HI R8, R8, 0x2, R9 ;  /* 0x0000000208089819 */ /* 0x000fe40000010209 */
[----:B--2---:R-:W-:-:S04]  /*12c0*/  @!P1 IADD3 R44, P0, R3, R4, RZ ;  /* 0x00000004032c9210 */ /* 0x004fc80007f1e0ff */
        /* <DEDUP_REMOVED lines=17> */
[----:B------:R-:W-:-:S05]  /*13e0*/  @!P1 IMAD.WIDE.U32 R8, R13, R8, R10 ;  /* 0x000000080d089225 */ /* 0x000fca00078e000a */
[----:B------:R-:W-:Y:S02]  /*13f0*/  @!P1 IADD3 R9, R9, R3, RZ ;  /* 0x0000000309099210 */ /* 0x000fe40007ffe0ff */
[C---:B------:R-:W-:Y:S02]  /*1400*/  @!P1 SHF.L.U32 R3, R8.reuse, 0x2, RZ ;  /* 0x0000000208039819 */ /* 0x040fe400000006ff */
[----:B------:R-:W-:Y:S02]  /*1410*/  @!P1 SHF.L.U64.HI R8, R8, 0x2, R9 ;  /* 0x0000000208089819 */ /* 0x000fe40000010209 */
[----:B--2---:R-:W-:-:S04]  /*1420*/  @!P1 IADD3 R40, P0, R3, R4, RZ ;  /* 0x0000000403289210 */ /* 0x004fc80007f1e0ff */
[----:B------:R-:W-:Y:S02]  /*1430*/  @!P1 IADD3.X R41, R8, R5, RZ, P0, !PT ;  /* 0x0000000508299210 */ /* 0x000fe400007fe4ff */
[----:B------:R-:W0:Y:S03]  /*1440*/  @!P1 LDC.64 R4, c[0x0][0x228] ;  /* 0x00008a00ff049b82 */ /* 0x000e260000000a00 */
[----:B------:R-:W-:Y:S01]  /*1450*/  STL.64 [R1+0x348], R40 ;  /* 0x0003482801007387 */ /* 0x000fe20000100a00 */
[----:B0-----:R-:W-:Y:S02]  /*1460*/  @!P1 IADD3 R14, P0, R3, R4, RZ ;  /* 0x00000004030e9210 */ /* 0x001fe40007f1e0ff */
[----:B------:R-:W-:Y:S02]  /*1470*/  IADD3 R3, R2, 0x90, RZ ;  /* 0x0000009002037810 */ /* 0x000fe40007ffe0ff */
[----:B------:R-:W-:-:S02]  /*1480*/  @!P1 IADD3.X R15, R8, R5, RZ, P0, !PT ;  /* 0x00000005080f9210 */ /* 0x000fc400007fe4ff */
[----:B------:R-:W-:Y:S02]  /*1490*/  SHF.R.S32.HI R11, RZ, 0x1f, R3 ;  /* 0x0000001fff0b7819 */ /* 0x000fe40000011403 */
[----:B------:R-:W-:Y:S01]  /*14a0*/  ISETP.GE.U32.AND P0, PT, R3, UR18, PT ;  /* 0x0000001203007c0c */ /* 0x000fe2000bf06070 */
[----:B------:R0:W-:Y:S03]  /*14b0*/  @!P1 STL.64 [R1+0xf8], R14 ;  /* 0x0000f80e01009387 */ /* 0x0001e60000100a00 */
[----:B------:R-:W-:Y:S02]  /*14c0*/  ISETP.GE.OR.EX P1, PT, R11, UR19, P5, P0 ;  /* 0x000000130b007c0c */ /* 0x000fe4000af26700 */
[----:B0-----:R-:W-:-:S11]  /*14d0*/  SHF.R.S32.HI R14, RZ, 0x1f, R16 ;  /* 0x0000001fff0e7819 */ /* 0x001fd60000011410 */
        /* <DEDUP_REMOVED lines=38> */
[----:B------:R1:W-:Y:S01]  /*1740*/  STL.64 [R1+0x358], R38 ;  /* 0x0003582601007387 */ /* 0x0003e20000100a00 */
[----:B0-----:R-:W-:-:S04]  /*1750*/  @!P1 IADD3 R12, P0, R6, R4, RZ ;  /* 0x00000004060c9210 */ /* 0x001fc80007f1e0ff */
[----:B------:R-:W-:Y:S02]  /*1760*/  @!P1 IADD3.X R13, R3, R5, RZ, P0, !PT ;  /* 0x00000005030d9210 */ /* 0x000fe400007fe4ff */
[----:B------:R-:W-:-:S03]  /*1770*/  IADD3 R3, R2, 0xa0, RZ ;  /* 0x000000a002037810 */ /* 0x000fc60007ffe0ff */
[----:B------:R0:W-:Y:S01]  /*1780*/  @!P1 STL.64 [R1+0x138], R12 ;  /* 0x0001380c01009387 */ /* 0x0001e20000100a00 */
[----:B------:R-:W-:Y:S02]  /*1790*/  SHF.R.S32.HI R6, RZ, 0x1f, R3 ;  /* 0x0000001fff067819 */ /* 0x000fe40000011403 */
[----:B------:R-:W-:-:S04]  /*17a0*/  ISETP.GE.U32.AND P0, PT, R3, UR18, PT ;  /* 0x0000001203007c0c */ /* 0x000fc8000bf06070 */
[----:B------:R-:W-:-:S13]  /*17b0*/  ISETP.GE.OR.EX P1, PT, R6, UR19, P5, P0 ;  /* 0x0000001306007c0c */ /* 0x000fda000af26700 */
[----:B------:R-:W2:Y:S01]  /*17c0*/  @!P1 LDC.64 R8, c[0x0][0x288] ;  /* 0x0000a200ff089b82 */ /* 0x000ea20000000a00 */
[----:B------:R-:W-:Y:S02]  /*17d0*/  @!P1 MOV R10, R34 ;  /* 0x00000022000a9202 */ /* 0x000fe40000000f00 */
        /* <DEDUP_REMOVED lines=18> */
[----:B------:R-:W-:-:S03]  /*1900*/  ISETP.GE.U32.AND P0, PT, R3, UR18, PT ;  /* 0x0000001203007c0c */ /* 0x000fc6000bf06070 */
[----:B------:R1:W-:Y:S01]  /*1910*/  STL [R1+0x274], R6 ;  /* 0x0002740601007387 */ /* 0x0003e20000100800 */
[----:B------:R-:W-:Y:S02]  /*1920*/  ISETP.GE.OR.EX P1, PT, R6, UR19, P5, P0 ;  /* 0x0000001306007c0c */ /* 0x000fe4000af26700 */
[----:B0-----:R-:W-:-:S04]  /*1930*/  IADD3 R12, R2, 0xc8, RZ ;  /* 0x000000c8020c7810 */ /* 0x001fc80007ffe0ff */
[----:B------:R-:W-:-:S07]  /*1940*/  SHF.R.S32.HI R13, RZ, 0x1f, R12 ;  /* 0x0000001fff0d7819 */ /* 0x000fce000001140c */
        /* <DEDUP_REMOVED lines=15> */
[----:B------:R-:W-:Y:S04]  /*1a40*/  STL [R1+0x360], R51 ;  /* 0x0003603301007387 */ /* 0x000fe80000100800 */
[----:B------:R-:W-:Y:S01]  /*1a50*/  STL [R1+0x370], R50 ;  /* 0x0003703201007387 */ /* 0x000fe20000100800 */
[----:B0-----:R-:W-:-:S04]  /*1a60*/  @!P1 IADD3 R60, P0, R6, R4, RZ ;  /* 0x00000004063c9210 */ /* 0x001fc80007f1e0ff */
[----:B------:R-:W-:Y:S02]  /*1a70*/  @!P1 IADD3.X R61, R3, R5, RZ, P0, !PT ;  /* 0x00000005033d9210 */ /* 0x000fe400007fe4ff */
[----:B------:R-:W-:-:S03]  /*1a80*/  ISETP.GE.U32.AND P0, PT, R12, UR18, PT ;  /* 0x000000120c007c0c */ /* 0x000fc6000bf06070 */
[----:B------:R0:W-:Y:S01]  /*1a90*/  STL.64 [R1+0x368], R60 ;  /* 0x0003683c01007387 */ /* 0x0001e20000100a00 */
[----:B------:R-:W-:-:S03]  /*1aa0*/  ISETP.GE.AND.EX P0, PT, R13, UR19, PT, P0 ;  /* 0x000000130d007c0c */ /* 0x000fc6000bf06300 */
[----:B------:R-:W-:Y:S01]  /*1ab0*/  STL [R1+0x238], R12 ;  /* 0x0002380c01007387 */ /* 0x000fe20000100800 */
[----:B------:R-:W-:-:S03]  /*1ac0*/  ISETP.GT.U32.OR P1, PT, R0, 0x1ff, P0 ;  /* 0x000001ff0000780c */ /* 0x000fc60000724470 */
[----:B------:R-:W-:Y:S01]  /*1ad0*/  STL [R1+0x284], R13 ;  /* 0x0002840d01007387 */ /* 0x000fe20000100800 */
[----:B0-----:R-:W-:Y:S02]  /*1ae0*/  MOV R60, R38 ;  /* 0x00000026003c7202 */ /* 0x001fe40000000f00 */
[----:B------:R-:W-:-:S07]  /*1af0*/  MOV R61, R39 ;  /* 0x00000027003d7202 */ /* 0x000fce0000000f00 */
        /* <DEDUP_REMOVED lines=14> */
[----:B------:R-:W-:-:S05]  /*1be0*/  @!P1 IADD3.X R9, R3, R9, RZ, P0, !PT ;  /* 0x0000000903099210 */ /* 0x000fca00007fe4ff */
[----:B------:R-:W-:Y:S01]  /*1bf0*/  STL.64 [R1+0x388], R8 ;  /* 0x0003880801007387 */ /* 0x000fe20000100a00 */
[----:B0-----:R-:W-:-:S04]  /*1c00*/  @!P1 IADD3 R4, P0, R6, R4, RZ ;  /* 0x0000000406049210 */ /* 0x001fc80007f1e0ff */
[----:B------:R-:W-:Y:S02]  /*1c10*/  @!P1 IADD3.X R5, R3, R5, RZ, P0, !PT ;  /* 0x0000000503059210 */ /* 0x000fe400007fe4ff */
[----:B------:R-:W-:-:S03]  /*1c20*/  ISETP.GE.U32.AND P0, PT, R16, UR18, PT ;  /* 0x0000001210007c0c */ /* 0x000fc6000bf06070 */
[----:B------:R0:W-:Y:S01]  /*1c30*/  STL.64 [R1+0x380], R4 ;  /* 0x0003800401007387 */ /* 0x0001e20000100a00 */
[----:B------:R-:W-:-:S03]  /*1c40*/  ISETP.GE.AND.EX P0, PT, R14, UR19, PT, P0 ;  /* 0x000000130e007c0c */ /* 0x000fc6000bf06300 */
[----:B------:R-:W-:Y:S01]  /*1c50*/  STL [R1+0x234], R16 ;  /* 0x0002341001007387 */ /* 0x000fe20000100800 */
[----:B------:R-:W-:-:S03]  /*1c60*/  ISETP.GT.U32.OR P1, PT, R0, 0x1ff, P0 ;  /* 0x000001ff0000780c */ /* 0x000fc60000724470 */
[----:B------:R1:W-:Y:S01]  /*1c70*/  STL [R1+0x280], R14 ;  /* 0x0002800e01007387 */ /* 0x0003e20000100800 */
[----:B0-----:R-:W-:-:S04]  /*1c80*/  IADD3 R4, R2, 0xd8, RZ ;  /* 0x000000d802047810 */ /* 0x001fc80007ffe0ff */
[----:B------:R-:W-:-:S05]  /*1c90*/  SHF.R.S32.HI R5, RZ, 0x1f, R4 ;  /* 0x0000001fff057819 */ /* 0x000fca0000011404 */
[----:B------:R-:W0:Y:S01]  /*1ca0*/  @!P1 LDC.64 R10, c[0x0][0x288] ;  /* 0x0000a200ff0a9b82 */ /* 0x000e220000000a00 */
[----:B------:R-:W-:Y:S02]  /*1cb0*/  @!P1 MOV R15, R33 ;  /* 0x00000021000f9202 */ /* 0x000fe40000000f00 */
[----:B------:R-:W-:-:S04]  /*1cc0*/  @P1 LOP3.LUT R7, R7, 0x10, RZ, 0xfc, !PT ;  /* 0x0000001007071812 */ /* 0x000fc800078efcff */
[----:B------:R-:W-:Y:S01]  /*1cd0*/  LOP3.LUT R7, R7, 0xfffffff7, RZ, 0xc0, !PT ;  /* 0xfffffff707077812 */ /* 0x000fe200078ec0ff */
[----:B------:R-:W2:Y:S01]  /*1ce0*/  @!P1 LDC.64 R12, c[0x0][0x230] ;  /* 0x00008c00ff0c9b82 */ /* 0x000ea20000000a00 */
[----:B0-----:R-:W-:Y:S01]  /*1cf0*/  @!P1 IMAD R3, R14, R10, RZ ;  /* 0x0000000a0e039224 */ /* 0x001fe200078e02ff */
[----:B-1----:R-:W-:-:S03]  /*1d00*/  @!P1 MOV R14, R34 ;  /* 0x00000022000e9202 */ /* 0x002fc60000000f00 */
[C---:B------:R-:W-:Y:S02]  /*1d10*/  @!P1 IMAD R11, R16.reuse, R11, R3 ;  /* 0x0000000b100b9224 */ /* 0x040fe400078e0203 */
[----:B------:R-:W-:-:S05]  /*1d20*/  @!P1 IMAD.WIDE.U32 R14, R16, R10, R14 ;  /* 0x0000000a100e9225 */ /* 0x000fca00078e000e */
[----:B------:R-:W-:Y:S02]  /*1d30*/  @!P1 IADD3 R3, R15, R11, RZ ;  /* 0x0000000b0f039210 */ /* 0x000fe40007ffe0ff */
[----:B------:R-:W0:Y:S01]  /*1d40*/  @!P1 LDC.64 R10, c[0x0][0x228] ;  /* 0x00008a00ff0a9b82 */ /* 0x000e220000000a00 */
[C---:B------:R-:W-:Y:S02]  /*1d50*/  @!P1 SHF.L.U32 R6, R14.reuse, 0x2, RZ ;  /* 0x000000020e069819 */ /* 0x040fe400000006ff */
[----:B------:R-:W-:Y:S02]  /*1d60*/  @!P1 SHF.L.U64.HI R3, R14, 0x2, R3 ;  /* 0x000000020e039819 */ /* 0x000fe40000010203 */
[----:B--2---:R-:W-:-:S04]  /*1d70*/  @!P1 IADD3 R12, P0, R6, R12, RZ ;  /* 0x0000000c060c9210 */ /* 0x004fc80007f1e0ff */
[----:B------:R-:W-:-:S05]  /*1d80*/  @!P1 IADD3.X R13, R3, R13, RZ, P0, !PT ;  /* 0x0000000d030d9210 */ /* 0x000fca00007fe4ff */
[----:B------:R-:W-:Y:S01]  /*1d90*/  STL.64 [R1+0x390], R12 ;  /* 0x0003900c01007387 */ /* 0x000fe20000100a00 */
[----:B0-----:R-:W-:-:S04]  /*1da0*/  @!P1 IADD3 R10, P0, R6, R10, RZ ;  /* 0x0000000a060a9210 */ /* 0x001fc80007f1e0ff */
[----:B------:R-:W-:Y:S02]  /*1db0*/  @!P1 IADD3.X R11, R3, R11, RZ, P0, !PT ;  /* 0x0000000b030b9210 */ /* 0x000fe400007fe4ff */
[----:B------:R-:W-:-:S03]  /*1dc0*/  ISETP.GE.U32.AND P0, PT, R4, UR18, PT ;  /* 0x0000001204007c0c */ /* 0x000fc6000bf06070 */
[----:B------:R-:W-:Y:S01]  /*1dd0*/  STL.64 [R1+0x378], R10 ;  /* 0x0003780a01007387 */ /* 0x000fe20000100a00 */
[----:B------:R-:W-:-:S03]  /*1de0*/  ISETP.GE.AND.EX P0, PT, R5, UR19, PT, P0 ;  /* 0x0000001305007c0c */ /* 0x000fc6000bf06300 */
[----:B------:R0:W-:Y:S01]  /*1df0*/  STL [R1+0x230], R4 ;  /* 0x0002300401007387 */ /* 0x0001e20000100800 */
[----:B------:R-:W-:-:S03]  /*1e00*/  ISETP.GT.U32.OR P1, PT, R0, 0x1ff, P0 ;  /* 0x000001ff0000780c */ /* 0x000fc60000724470 */
[----:B------:R1:W-:Y:S10]  /*1e10*/  STL [R1+0x27c], R5 ;  /* 0x00027c0501007387 */ /* 0x0003f40000100800 */
[----:B------:R-:W2:Y:S01]  /*1e20*/  @!P1 LDC.64 R14, c[0x0][0x288] ;  /* 0x0000a200ff0e9b82 */ /* 0x000ea20000000a00 */
[----:B------:R-:W-:-:S02]  /*1e30*/  @!P1 MOV R18, R34 ;  /* 0x0000002200129202 */ /* 0x000fc40000000f00 */
[----:B------:R-:W-:Y:S02]  /*1e40*/  @!P1 MOV R19, R33 ;  /* 0x0000002100139202 */ /* 0x000fe40000000f00 */
[----:B------:R-:W-:-:S03]  /*1e50*/  @P1 LOP3.LUT R7, R7, 0x8, RZ, 0xfc, !PT ;  /* 0x0000000807071812 */ /* 0x000fc600078efcff */
[----:B------:R-:W3:Y:S01]  /*1e60*/  @!P1 LDC.64 R16, c[0x0][0x230] ;  /* 0x00008c00ff109b82 */ /* 0x000ee20000000a00 */
[----:B------:R-:W-:Y:S01]  /*1e70*/  LOP3.LUT R7, R7, 0xfffffffb, RZ, 0xc0, !PT ;  /* 0xfffffffb07077812 */ /* 0x000fe200078ec0ff */
[-C--:B--2---:R-:W-:Y:S02]  /*1e80*/  @!P1 IMAD R3, R5, R14.reuse, RZ ;  /* 0x0000000e05039224 */ /* 0x084fe400078e02ff */
[----:B------:R-:W-:-:S04]  /*1e90*/  @!P1 IMAD.WIDE.U32 R18, R4, R14, R18 ;  /* 0x0000000e04129225 */ /* 0x000fc800078e0012 */
[----:B------:R-:W-:Y:S01]  /*1ea0*/  @!P1 IMAD R15, R4, R15, R3 ;  /* 0x0000000f040f9224 */ /* 0x000fe200078e0203 */
[----:B------:R-:W-:Y:S02]  /*1eb0*/  @!P1 SHF.L.U32 R6, R18, 0x2, RZ ;  /* 0x0000000212069819 */ /* 0x000fe400000006ff */
[----:B0-----:R-:W-:Y:S02]  /*1ec0*/  IADD3 R4, R2, 0xe0, RZ ;  /* 0x000000e002047810 */ /* 0x001fe40007ffe0ff */
[----:B------:R-:W-:Y:S02]  /*1ed0*/  @!P1 IADD3 R3, R19, R15, RZ ;  /* 0x0000000f13039210 */ /* 0x000fe40007ffe0ff */
[----:B------:R-:W0:Y:S01]  /*1ee0*/  @!P1 LDC.64 R14, c[0x0][0x228] ;  /* 0x00008a00ff0e9b82 */ /* 0x000e220000000a00 */
[----:B---3--:R-:W-:Y:S01]  /*1ef0*/  @!P1 IADD3 R16, P0, R6, R16, RZ ;  /* 0x0000001006109210 */ /* 0x008fe20007f1e0ff */
[----:B------:R2:W-:Y:S01]  /*1f00*/  STL [R1+0x22c], R4 ;  /* 0x00022c0401007387 */ /* 0x0005e20000100800 */
[----:B------:R-:W-:-:S02]  /*1f10*/  @!P1 SHF.L.U64.HI R3, R18, 0x2, R3 ;  /* 0x0000000212039819 */ /* 0x000fc40000010203 */
[----:B-1----:R-:W-:Y:S02]  /*1f20*/  SHF.R.S32.HI R5, RZ, 0x1f, R4 ;  /* 0x0000001fff057819 */ /* 0x002fe40000011404 */
        /* <DEDUP_REMOVED lines=9> */
[----:B------:R-:W-:Y:S02]  /*1fc0*/  @!P1 MOV R23, R33 ;  /* 0x0000002100179202 */ /* 0x000fe40000000f00 */
[----:B------:R-:W-:-:S03]  /*1fd0*/  @P1 LOP3.LUT R7, R7, 0x4, RZ, 0xfc, !PT ;  /* 0x0000000407071812 */ /* 0x000fc600078efcff */
[----:B------:R-:W3:Y:S01]  /*1fe0*/  @!P1 LDC.64 R20, c[0x0][0x230] ;  /* 0x00008c00ff149b82 */ /* 0x000ee20000000a00 */
[----:B------:R-:W-:Y:S01]  /*1ff0*/  LOP3.LUT R7, R7, 0xfffffffd, RZ, 0xc0, !PT ;  /* 0xfffffffd07077812 */ /* 0x000fe200078ec0ff */
[-C--:B0-----:R-:W-:Y:S02]  /*2000*/  @!P1 IMAD R3, R5, R18.reuse, RZ ;  /* 0x0000001205039224 */ /* 0x081fe400078e02ff */
[----:B------:R-:W-:-:S04]  /*2010*/  @!P1 IMAD.WIDE.U32 R22, R4, R18, R22 ;  /* 0x0000001204169225 */ /* 0x000fc800078e0016 */
[----:B------:R-:W-:Y:S01]  /*2020*/  @!P1 IMAD R19, R4, R19, R3 ;  /* 0x0000001304139224 */ /* 0x000fe200078e0203 */
[----:B------:R-:W-:Y:S02]  /*2030*/  @!P1 SHF.L.U32 R6, R22, 0x2, RZ ;  /* 0x0000000216069819 */ /* 0x000fe400000006ff */
[----:B--2---:R-:W-:Y:S02]  /*2040*/  IADD3 R4, R2, 0xe8, RZ ;  /* 0x000000e802047810 */ /* 0x004fe40007ffe0ff */
        /* <DEDUP_REMOVED lines=31> */
[----:B------:R-:W-:Y:S01]  /*2240*/  STL [R1+0x26c], R5 ;  /* 0x00026c0501007387 */ /* 0x000fe20000100800 */
        /* <DEDUP_REMOVED lines=14> */
[----:B------:R-:W-:Y:S02]  /*2330*/  @!P1 SHF.L.U32 R6, R52, 0x2, RZ ;  /* 0x0000000234069819 */ /* 0x000fe400000006ff */
[----:B--2---:R-:W-:Y:S02]  /*2340*/  SHF.R.S32.HI R4, RZ, 0x1f, R2 ;  /* 0x0000001fff047819 */ /* 0x004fe40000011402 */
[----:B------:R-:W-:Y:S02]  /*2350*/  @!P1 IADD3 R3, R53, R27, RZ ;  /* 0x0000001b35039210 */ /* 0x000fe40007ffe0ff */
[----:B------:R-:W0:Y:S01]  /*2360*/  @!P1 LDC.64 R26, c[0x0][0x228] ;  /* 0x00008a00ff1a9b82 */ /* 0x000e220000000a00 */
[----:B-1----:R-:W-:Y:S01]  /*2370*/  @!P1 IADD3 R28, P0, R6, R28, RZ ;  /* 0x0000001c061c9210 */ /* 0x002fe20007f1e0ff */
[----:B------:R1:W-:Y:S01]  /*2380*/  STL [R1+0x23c], R4 ;  /* 0x00023c0401007387 */ /* 0x0003e20000100800 */
[----:B------:R-:W-:-:S04]  /*2390*/  @!P1 SHF.L.U64.HI R3, R52, 0x2, R3 ;  /* 0x0000000234039819 */ /* 0x000fc80000010203 */
[C---:B------:R-:W-:Y:S02]  /*23a0*/  @!P1 IADD3.X R29, R3.reuse, R29, RZ, P0, !PT ;  /* 0x0000001d031d9210 */ /* 0x040fe400007fe4ff */
[----:B0-----:R-:W-:Y:S02]  /*23b0*/  @!P1 IADD3 R26, P0, R6, R26, RZ ;  /* 0x0000001a061a9210 */ /* 0x001fe40007f1e0ff */
[C---:B------:R-:W-:Y:S02]  /*23c0*/  IADD3 R6, R2.reuse, 0x20, RZ ;  /* 0x0000002002067810 */ /* 0x040fe40007ffe0ff */
[----:B------:R-:W-:Y:S02]  /*23d0*/  @!P1 IADD3.X R27, R3, R27, RZ, P0, !PT ;  /* 0x0000001b031b9210 */ /* 0x000fe400007fe4ff */
[----:B------:R-:W-:Y:S02]  /*23e0*/  ISETP.GE.U32.AND P0, PT, R2, UR18, PT ;  /* 0x0000001202007c0c */ /* 0x000fe4000bf06070 */
[----:B------:R-:W-:-:S02]  /*23f0*/  SHF.R.S32.HI R8, RZ, 0x1f, R6 ;  /* 0x0000001fff087819 */ /* 0x000fc40000011406 */
        /* <DEDUP_REMOVED lines=12> */
[C---:B--2---:R-:W-:Y:S02]  /*24c0*/  @!P1 IADD3 R10, P0, R3.reuse, R56, RZ ;  /* 0x00000038030a9210 */ /* 0x044fe40007f1e0ff */
[----:B------:R-:W-:Y:S02]  /*24d0*/  @!P1 SHF.L.U64.HI R58, R58, 0x2, R53 ;  /* 0x000000023a3a9819 */ /* 0x000fe40000010235 */
[----:B------:R-:W1:Y:S02]  /*24e0*/  @!P1 LDC.64 R52, c[0x0][0x228] ;  /* 0x00008a00ff349b82 */ /* 0x000e640000000a00 */
[----:B------:R-:W-:Y:S02]  /*24f0*/  @!P1 IADD3.X R11, R58, R57, RZ, P0, !PT ;  /* 0x000000393a0b9210 */ /* 0x000fe400007fe4ff */
[----:B-1----:R-:W-:-:S04]  /*2500*/  @!P1 IADD3 R4, P0, R3, R52, RZ ;  /* 0x0000003403049210 */ /* 0x002fc80007f1e0ff */
[----:B------:R-:W-:-:S05]  /*2510*/  @!P1 IADD3.X R5, R58, R53, RZ, P0, !PT ;  /* 0x000000353a059210 */ /* 0x000fca00007fe4ff */
[----:B------:R0:W-:Y:S02]  /*2520*/  @!P1 STL.64 [R1+0xb0], R4 ;  /* 0x0000b00401009387 */ /* 0x0001e40000100a00 */
[----:B0-----:R-:W-:-:S04]  /*2530*/  IADD3 R4, R2, 0x8, RZ ;  /* 0x0000000802047810 */ /* 0x001fc80007ffe0ff */
[----:B------:R-:W-:Y:S01]  /*2540*/  SHF.R.S32.HI R3, RZ, 0x1f, R4 ;  /* 0x0000001fff037819 */ /* 0x000fe20000011404 */
[----:B------:R-:W-:Y:S01]  /*2550*/  STL [R1+0x1f8], R4 ;  /* 0x0001f80401007387 */ /* 0x000fe20000100800 */
[----:B------:R-:W-:-:S03]  /*2560*/  ISETP.GE.U32.AND P0, PT, R4, UR18, PT ;  /* 0x0000001204007c0c */ /* 0x000fc6000bf06070 */
[----:B------:R0:W-:Y:S01]  /*2570*/  STL [R1+0x240], R3 ;  /* 0x0002400301007387 */ /* 0x0001e20000100800 */
        /* <DEDUP_REMOVED lines=12> */
[C---:B-1----:R-:W-:Y:S02]  /*2640*/  @!P1 IADD3 R12, P0, R3.reuse, R56, RZ ;  /* 0x00000038030c9210 */ /* 0x042fe40007f1e0ff */
[----:B------:R-:W-:Y:S02]  /*2650*/  @!P1 SHF.L.U64.HI R58, R58, 0x2, R53 ;  /* 0x000000023a3a9819 */ /* 0x000fe40000010235 */
[----:B------:R-:W0:Y:S02]  /*2660*/  @!P1 LDC.64 R52, c[0x0][0x228] ;  /* 0x00008a00ff349b82 */ /* 0x000e240000000a00 */
[----:B------:R-:W-:Y:S02]  /*2670*/  @!P1 IADD3.X R13, R58, R57, RZ, P0, !PT ;  /* 0x000000393a0d9210 */ /* 0x000fe400007fe4ff */
[----:B0-----:R-:W-:-:S04]  /*2680*/  @!P1 IADD3 R4, P0, R3, R52, RZ ;  /* 0x0000003403049210 */ /* 0x001fc80007f1e0ff */
        /* <DEDUP_REMOVED lines=18> */
[----:B------:R-:W-:Y:S02]  /*27b0*/  IADD3 R4, R2, 0x18, RZ ;  /* 0x0000001802047810 */ /* 0x000fe40007ffe0ff */
[----:B------:R-:W-:Y:S02]  /*27c0*/  @!P1 IADD3 R53, R59, R53, RZ ;  /* 0x000000353b359210 */ /* 0x000fe40007ffe0ff */
[----:B-1----:R-:W-:Y:S01]  /*27d0*/  @!P1 IADD3 R48, P0, R3, R56, RZ ;  /* 0x0000003803309210 */ /* 0x002fe20007f1e0ff */
[----:B------:R0:W-:Y:S01]  /*27e0*/  STL [R1+0x200], R4 ;  /* 0x0002000401007387 */ /* 0x0001e20000100800 */
[----:B------:R-:W-:Y:S02]  /*27f0*/  @!P1 SHF.L.U64.HI R58, R58, 0x2, R53 ;  /* 0x000000023a3a9819 */ /* 0x000fe40000010235 */
[----:B------:R-:W1:Y:S01]  /*2800*/  @!P1 LDC.64 R52, c[0x0][0x228] ;  /* 0x00008a00ff349b82 */ /* 0x000e620000000a00 */
[----:B------:R-:W-:-:S02]  /*2810*/  SHF.R.S32.HI R5, RZ, 0x1f, R4 ;  /* 0x0000001fff057819 */ /* 0x000fc40000011404 */
[----:B------:R-:W-:-:S03]  /*2820*/  @!P1 IADD3.X R49, R58, R57, RZ, P0, !PT ;  /* 0x000000393a319210 */ /* 0x000fc600007fe4ff */
[----:B------:R2:W-:Y:S04]  /*2830*/  STL [R1+0x248], R5 ;  /* 0x0002480501007387 */ /* 0x0005e80000100800 */
[----:B------:R3:W-:Y:S04]  /*2840*/  STL [R1+0x204], R6 ;  /* 0x0002040601007387 */ /* 0x0007e80000100800 */
[----:B------:R4:W-:Y:S01]  /*2850*/  STL [R1+0x24c], R8 ;  /* 0x00024c0801007387 */ /* 0x0009e20000100800 */
[----:B-1----:R-:W-:-:S04]  /*2860*/  @!P1 IADD3 R46, P0, R3, R52, RZ ;  /* 0x00000034032e9210 */ /* 0x002fc80007f1e0ff */
[----:B------:R-:W-:Y:S02]  /*2870*/  @!P1 IADD3.X R47, R58, R53, RZ, P0, !PT ;  /* 0x000000353a2f9210 */ /* 0x000fe400007fe4ff */
        /* <DEDUP_REMOVED lines=13> */
[C---:B0-----:R-:W-:Y:S02]  /*2950*/  @!P1 IADD3 R42, P0, R3.reuse, R56, RZ ;  /* 0x00000038032a9210 */ /* 0x041fe40007f1e0ff */
[----:B------:R-:W-:Y:S02]  /*2960*/  @!P1 SHF.L.U64.HI R58, R58, 0x2, R53 ;  /* 0x000000023a3a9819 */ /* 0x000fe40000010235 */
[----:B------:R-:W0:Y:S02]  /*2970*/  @!P1 LDC.64 R52, c[0x0][0x228] ;  /* 0x00008a00ff349b82 */ /* 0x000e240000000a00 */
[----:B------:R-:W-:Y:S02]  /*2980*/  @!P1 IADD3.X R43, R58, R57, RZ, P0, !PT ;  /* 0x000000393a2b9210 */ /* 0x000fe400007fe4ff */
[----:B0-----:R-:W-:-:S04]  /*2990*/  @!P1 IADD3 R4, P0, R3, R52, RZ ;  /* 0x0000003403049210 */ /* 0x001fc80007f1e0ff */
[----:B--2---:R-:W-:Y:S02]  /*29a0*/  @!P1 IADD3.X R5, R58, R53, RZ, P0, !PT ;  /* 0x000000353a059210 */ /* 0x004fe400007fe4ff */
        /* <DEDUP_REMOVED lines=12> */
[----:B---3--:R-:W-:Y:S02]  /*2a70*/  IADD3 R6, R2, 0x28, RZ ;  /* 0x0000002802067810 */ /* 0x008fe40007ffe0ff */
[----:B------:R-:W-:Y:S02]  /*2a80*/  @!P1 IADD3 R53, R59, R53, RZ ;  /* 0x000000353b359210 */ /* 0x000fe40007ffe0ff */
[----:B-1----:R-:W-:Y:S01]  /*2a90*/  @!P1 IADD3 R36, P0, R3, R56, RZ ;  /* 0x0000003803249210 */ /* 0x002fe20007f1e0ff */
[----:B------:R0:W-:Y:S01]  /*2aa0*/  STL [R1+0x208], R6 ;  /* 0x0002080601007387 */ /* 0x0001e20000100800 */
[----:B------:R-:W-:Y:S02]  /*2ab0*/  @!P1 SHF.L.U64.HI R58, R58, 0x2, R53 ;  /* 0x000000023a3a9819 */ /* 0x000fe40000010235 */
[----:B------:R-:W4:Y:S01]  /*2ac0*/  @!P1 LDC.64 R52, c[0x0][0x228] ;  /* 0x00008a00ff349b82 */ /* 0x000f220000000a00 */
[----:B------:R-:W-:-:S02]  /*2ad0*/  SHF.R.S32.HI R30, RZ, 0x1f, R6 ;  /* 0x0000001fff1e7819 */ /* 0x000fc40000011406 */
[----:B------:R-:W-:-:S03]  /*2ae0*/  @!P1 IADD3.X R37, R58, R57, RZ, P0, !PT ;  /* 0x000000393a259210 */ /* 0x000fc600007fe4ff */
[----:B------:R1:W-:Y:S01]  /*2af0*/  STL [R1+0x250], R30 ;  /* 0x0002501e01007387 */ /* 0x0003e20000100800 */
[----:B----4-:R-:W-:-:S04]  /*2b00*/  @!P1 IADD3 R8, P0, R3, R52, RZ ;  /* 0x0000003403089210 */ /* 0x010fc80007f1e0ff */
[----:B------:R-:W-:Y:S02]  /*2b10*/  @!P1 IADD3.X R9, R58, R53, RZ, P0, !PT ;  /* 0x000000353a099210 */ /* 0x000fe400007fe4ff */
[----:B------:R-:W-:-:S04]  /*2b20*/  ISETP.GE.U32.AND P0, PT, R6, UR18, PT ;  /* 0x0000001206007c0c */ /* 0x000fc8000bf06070 */
[----:B------:R-:W-:-:S13]  /*2b30*/  ISETP.GE.OR.EX P1, PT, R30, UR19, P5, P0 ;  /* 0x000000131e007c0c */ /* 0x000fda000af26700 */
[----:B------:R-:W2:Y:S01]  /*2b40*/  @!P1 LDC.64 R52, c[0x0][0x288] ;  /* 0x0000a200ff349b82 */ /* 0x000ea20000000a00 */
[----:B------:R-:W-:Y:S02]  /*2b50*/  @!P1 MOV R58, R34 ;  /* 0x00000022003a9202 */ /* 0x000fe40000000f00 */
[----:B------:R-:W-:Y:S02]  /*2b60*/  @!P1 MOV R59, R33 ;  /* 0x00000021003b9202 */ /* 0x000fe40000000f00 */
[----:B------:R-:W-:-:S03]  /*2b70*/  @P1 LOP3.LUT R7, R7, 0x80, RZ, 0xfc, !PT ;  /* 0x0000008007071812 */ /* 0x000fc600078efcff */
[----:B------:R-:W3:Y:S01]  /*2b80*/  @!P1 LDC.64 R56, c[0x0][0x230] ;  /* 0x00008c00ff389b82 */ /* 0x000ee20000000a00 */
[----:B------:R-:W-:Y:S01]  /*2b90*/  UIMAD.WIDE UR6, UR12, 0x8, UR6 ;  /* 0x000000080c0678a5 */ /* 0x000fe2000f8e0206 */
[----:B------:R-:W-:Y:S01]  /*2ba0*/  LOP3.LUT R7, R7, 0xf7ffffff, RZ, 0xc0, !PT ;  /* 0xf7ffffff07077812 */ /* 0x000fe200078ec0ff */
[-C--:B--2---:R-:W-:Y:S02]  /*2bb0*/  @!P1 IMAD R3, R30, R52.reuse, RZ ;  /* 0x000000341e039224 */ /* 0x084fe400078e02ff */
[----:B------:R-:W-:-:S04]  /*2bc0*/  @!P1 IMAD.WIDE.U32 R58, R6, R52, R58 ;  /* 0x00000034063a9225 */ /* 0x000fc800078e003a */
[----:B------:R-:W-:Y:S01]  /*2bd0*/  @!P1 IMAD R53, R6, R53, R3 ;  /* 0x0000003506359224 */ /* 0x000fe200078e0203 */
[----:B------:R-:W-:Y:S02]  /*2be0*/  @!P1 SHF.L.U32 R3, R58, 0x2, RZ ;  /* 0x000000023a039819 */ /* 0x000fe400000006ff */
[----:B0-----:R-:W-:Y:S02]  /*2bf0*/  IADD3 R6, R2, 0x30, RZ ;  /* 0x0000003002067810 */ /* 0x001fe40007ffe0ff */
[----:B------:R-:W-:Y:S02]  /*2c00*/  @!P1 IADD3 R53, R59, R53, RZ ;  /* 0x000000353b359210 */ /* 0x000fe40007ffe0ff */
[----:B---3--:R-:W-:Y:S01]  /*2c10*/  @!P1 IADD3 R44, P0, R3, R56, RZ ;  /* 0x00000038032c9210 */ /* 0x008fe20007f1e0ff */
[----:B------:R-:W-:Y:S01]  /*2c20*/  STL [R1+0x20c], R6 ;  /* 0x00020c0601007387 */ /* 0x000fe20000100800 */
[----:B------:R-:W-:Y:S02]  /*2c30*/  @!P1 SHF.L.U64.HI R58, R58, 0x2, R53 ;  /* 0x000000023a3a9819 */ /* 0x000fe40000010235 */
[----:B------:R-:W1:Y:S01]  /*2c40*/  @!P1 LDC.64 R52, c[0x0][0x228] ;  /* 0x00008a00ff349b82 */ /* 0x000e620000000a00 */
[----:B------:R-:W-:-:S02]  /*2c50*/  ISETP.GE.U32.AND P4, PT, R6, UR18, PT ;  /* 0x0000001206007c0c */ /* 0x000fc4000bf86070 */
[C---:B------:R-:W-:Y:S02]  /*2c60*/  @!P1 IADD3.X R45, R58.reuse, R57, RZ, P0, !PT ;  /* 0x000000393a2d9210 */ /* 0x040fe400007fe4ff */
[----:B-1----:R-:W-:Y:S02]  /*2c70*/  @!P1 IADD3 R30, P0, R3, R52, RZ ;  /* 0x00000034031e9210 */ /* 0x002fe40007f1e0ff */
[----:B------:R-:W-:Y:S02]  /*2c80*/  SHF.R.S32.HI R3, RZ, 0x1f, R6 ;  /* 0x0000001fff037819 */ /* 0x000fe40000011406 */
[----:B------:R-:W-:Y:S02]  /*2c90*/  @!P1 IADD3.X R31, R58, R53, RZ, P0, !PT ;  /* 0x000000353a1f9210 */ /* 0x000fe400007fe4ff */
[----:B------:R-:W-:-:S03]  /*2ca0*/  ISETP.GE.OR.EX P4, PT, R3, UR19, P5, P4 ;  /* 0x0000001303007c0c */ /* 0x000fc6000af86740 */
[----:B------:R-:W-:Y:S01]  /*2cb0*/  @!P1 STL.64 [R1+0x60], R30 ;  /* 0x0000601e01009387 */ /* 0x000fe20000100a00 */
[----:B------:R-:W-:-:S03]  /*2cc0*/  ISETP.GE.U32.AND P1, PT, R54, UR18, PT ;  /* 0x0000001236007c0c */ /* 0x000fc6000bf26070 */
[----:B------:R0:W-:Y:S01]  /*2cd0*/  STL [R1+0x254], R3 ;  /* 0x0002540301007387 */ /* 0x0001e20000100800 */
[----:B------:R-:W-:-:S05]  /*2ce0*/  ISETP.GE.OR.EX P1, PT, R55, UR19, P5, P1 ;  /* 0x0000001337007c0c */ /* 0x000fca000af26710 */
        /* <DEDUP_REMOVED lines=12> */
[----:B-1----:R-:W-:Y:S02]  /*2db0*/  @!P4 IADD3 R30, P0, R3, R56, RZ ;  /* 0x00000038031ec210 */ /* 0x002fe40007f1e0ff */
[----:B------:R-:W-:Y:S02]  /*2dc0*/  @!P4 SHF.L.U64.HI R58, R58, 0x2, R53 ;  /* 0x000000023a3ac819 */ /* 0x000fe40000010235 */
[----:B------:R-:W-:Y:S01]  /*2dd0*/  ISETP.GE.U32.AND P3, PT, R6, UR18, PT ;  /* 0x0000001206007c0c */ /* 0x000fe2000bf66070 */
[----:B------:R-:W0:Y:S01]  /*2de0*/  @!P4 LDC.64 R52, c[0x0][0x228] ;  /* 0x00008a00ff34cb82 */ /* 0x000e220000000a00 */
[----:B------:R-:W-:-:S05]  /*2df0*/  @!P4 IADD3.X R31, R58, R57, RZ, P0, !PT ;  /* 0x000000393a1fc210 */ /* 0x000fca00007fe4ff */
[----:B------:R1:W-:Y:S04]  /*2e00*/  @!P4 STL.64 [R1+0x58], R30 ;  /* 0x0000581e0100c387 */ /* 0x0003e80000100a00 */
[----:B------:R2:W-:Y:S01]  /*2e10*/  STL [R1+0x210], R6 ;  /* 0x0002100601007387 */ /* 0x0005e20000100800 */
[----:B-1----:R-:W-:-:S04]  /*2e20*/  SHF.R.S32.HI R30, RZ, 0x1f, R6 ;  /* 0x0000001fff1e7819 */ /* 0x002fc80000011406 */
[----:B------:R-:W-:Y:S01]  /*2e30*/  ISETP.GE.OR.EX P3, PT, R30, UR19, P5, P3 ;  /* 0x000000131e007c0c */ /* 0x000fe2000af66730 */
[----:B------:R1:W-:Y:S01]  /*2e40*/  STL [R1+0x258], R30 ;  /* 0x0002581e01007387 */ /* 0x0003e20000100800 */
[----:B0-----:R-:W-:-:S04]  /*2e50*/  @!P4 IADD3 R40, P0, R3, R52, RZ ;  /* 0x000000340328c210 */ /* 0x001fc80007f1e0ff */
[----:B------:R-:W-:-:S07]  /*2e60*/  @!P4 IADD3.X R41, R58, R53, RZ, P0, !PT ;  /* 0x000000353a29c210 */ /* 0x000fce00007fe4ff */
        /* <DEDUP_REMOVED lines=9> */
[----:B--2---:R-:W-:-:S04]  /*2f00*/  @!P3 SHF.L.U32 R6, R58, 0x2, RZ ;  /* 0x000000023a06b819 */ /* 0x004fc800000006ff */
[----:B------:R-:W-:Y:S02]  /*2f10*/  @!P3 IADD3 R3, R59, R57, RZ ;  /* 0x000000393b03b210 */ /* 0x000fe40007ffe0ff */
[----:B-1----:R-:W-:Y:S02]  /*2f20*/  @!P3 IADD3 R30, P0, R6, R52, RZ ;  /* 0x00000034061eb210 */ /* 0x002fe40007f1e0ff */
[----:B------:R-:W-:-:S04]  /*2f30*/  @!P3 SHF.L.U64.HI R3, R58, 0x2, R3 ;  /* 0x000000023a03b819 */ /* 0x000fc80000010203 */
[----:B------:R-:W-:Y:S02]  /*2f40*/  @!P3 IADD3.X R31, R3, R53, RZ, P0, !PT ;  /* 0x00000035031fb210 */ /* 0x000fe400007fe4ff */
[----:B------:R-:W0:Y:S03]  /*2f50*/  @!P3 LDC.64 R52, c[0x0][0x228] ;  /* 0x00008a00ff34bb82 */ /* 0x000e260000000a00 */
[----:B------:R1:W-:Y:S02]  /*2f60*/  @!P3 STL.64 [R1+0x48], R30 ;  /* 0x0000481e0100b387 */ /* 0x0003e40000100a00 */
[----:B-1----:R-:W-:-:S04]  /*2f70*/  IADD3 R30, R2, 0x40, RZ ;  /* 0x00000040021e7810 */ /* 0x002fc80007ffe0ff */
[----:B------:R-:W-:Y:S01]  /*2f80*/  SHF.R.S32.HI R31, RZ, 0x1f, R30 ;  /* 0x0000001fff1f7819 */ /* 0x000fe2000001141e */
[----:B------:R1:W-:Y:S01]  /*2f90*/  STL [R1+0x214], R30 ;  /* 0x0002141e01007387 */ /* 0x0003e20000100800 */
[----:B------:R-:W-:Y:S02]  /*2fa0*/  ISETP.GE.U32.AND P2, PT, R30, UR18, PT ;  /* 0x000000121e007c0c */ /* 0x000fe4000bf46070 */
[----:B0-----:R-:W-:Y:S01]  /*2fb0*/  @!P3 IADD3 R50, P0, R6, R52, RZ ;  /* 0x000000340632b210 */ /* 0x001fe20007f1e0ff */
[----:B------:R0:W-:Y:S01]  /*2fc0*/  STL [R1+0x25c], R31 ;  /* 0x00025c1f01007387 */ /* 0x0001e20000100800 */
[----:B------:R-:W-:Y:S02]  /*2fd0*/  ISETP.GE.OR.EX P2, PT, R31, UR19, P5, P2 ;  /* 0x000000131f007c0c */ /* 0x000fe4000af46720 */
[----:B------:R-:W-:-:S11]  /*2fe0*/  @!P3 IADD3.X R51, R3, R53, RZ, P0, !PT ;  /* 0x000000350333b210 */ /* 0x000fd600007fe4ff */
[----:B------:R-:W2:Y:S01]  /*2ff0*/  @!P2 LDC.64 R56, c[0x0][0x288] ;  /* 0x0000a200ff38ab82 */ /* 0x000ea20000000a00 */
[----:B------:R-:W-:Y:S02]  /*3000*/  @!P2 MOV R58, R34 ;  /* 0x00000022003aa202 */ /* 0x000fe40000000f00 */
[----:B------:R-:W-:Y:S02]  /*3010*/  @!P2 MOV R59, R33 ;  /* 0x00000021003ba202 */ /* 0x000fe40000000f00 */
[----:B------:R-:W-:-:S03]  /*3020*/  @P2 LOP3.LUT R7, R7, 0x20000000, RZ, 0xfc, !PT ;  /* 0x2000000007072812 */ /* 0x000fc600078efcff */
[----:B------:R-:W1:Y:S01]  /*3030*/  @!P2 LDC.64 R52, c[0x0][0x230] ;  /* 0x00008c00ff34ab82 */ /* 0x000e620000000a00 */
[----:B------:R-:W-:-:S04]  /*3040*/  LOP3.LUT R7, R7, 0xbfffffff, RZ, 0xc0, !PT ;  /* 0xbfffffff07077812 */ /* 0x000fc800078ec0ff */
[----:B------:R-:W-:Y:S01]  /*3050*/  @P1 LOP3.LUT R7, R7, 0x40000000, RZ, 0xfc, !PT ;  /* 0x4000000007071812 */ /* 0x000fe200078efcff */
[-C--:B--2---:R-:W-:Y:S02]  /*3060*/  @!P2 IMAD R3, R31, R56.reuse, RZ ;  /* 0x000000381f03a224 */ /* 0x084fe400078e02ff */
[----:B------:R-:W-:-:S04]  /*3070*/  @!P2 IMAD.WIDE.U32 R58, R30, R56, R58 ;  /* 0x000000381e3aa225 */ /* 0x000fc800078e003a */
[----:B------:R-:W-:Y:S01]  /*3080*/  @!P2 IMAD R57, R30, R57, R3 ;  /* 0x000000391e39a224 */ /* 0x000fe200078e0203 */
[----:B------:R-:W-:-:S04]  /*3090*/  @!P2 SHF.L.U32 R6, R58, 0x2, RZ ;  /* 0x000000023a06a819 */ /* 0x000fc800000006ff */
[----:B------:R-:W-:Y:S02]  /*30a0*/  @!P2 IADD3 R3, R59, R57, RZ ;  /* 0x000000393b03a210 */ /* 0x000fe40007ffe0ff */
[----:B-1----:R-:W-:Y:S01]  /*30b0*/  @!P2 IADD3 R30, P0, R6, R52, RZ ;  /* 0x00000034061ea210 */ /* 0x002fe20007f1e0ff */
[----:B------:R-:W1:Y:S01]  /*30c0*/  @!P1 LDC.64 R56, c[0x0][0x288] ;  /* 0x0000a200ff389b82 */ /* 0x000e620000000a00 */
[----:B------:R-:W-:Y:S02]  /*30d0*/  @!P2 SHF.L.U64.HI R3, R58, 0x2, R3 ;  /* 0x000000023a03a819 */ /* 0x000fe40000010203 */
[----:B------:R-:W-:Y:S02]  /*30e0*/  @!P1 MOV R58, R34 ;  /* 0x00000022003a9202 */ /* 0x000fe40000000f00 */
[----:B0-----:R-:W-:Y:S02]  /*30f0*/  @!P2 IADD3.X R31, R3, R53, RZ, P0, !PT ;  /* 0x00000035031fa210 */ /* 0x001fe400007fe4ff */
[----:B------:R-:W-:Y:S01]  /*3100*/  @!P1 MOV R59, R33 ;  /* 0x00000021003b9202 */ /* 0x000fe20000000f00 */
[----:B------:R-:W0:Y:S02]  /*3110*/  @!P2 LDC.64 R52, c[0x0][0x228] ;  /* 0x00008a00ff34ab82 */ /* 0x000e240000000a00 */
[----:B------:R0:W-:Y:S04]  /*3120*/  @!P2 STL.64 [R1+0x38], R30 ;  /* 0x0000381e0100a387 */ /* 0x0001e80000100a00 */
[----:B------:R2:W-:Y:S04]  /*3130*/  STL [R1+0x21c], R54 ;  /* 0x00021c3601007387 */ /* 0x0005e80000100800 */
[----:B------:R3:W-:Y:S01]  /*3140*/  STL [R1+0x264], R55 ;  /* 0x0002643701007387 */ /* 0x0007e20000100800 */
[----:B-1----:R-:W-:Y:S01]  /*3150*/  @!P1 IMAD.WIDE.U32 R58, R54, R56, R58 ;  /* 0x00000038363a9225 */ /* 0x002fe200078e003a */
[----:B0-----:R-:W-:-:S02]  /*3160*/  @!P2 IADD3 R30, P0, R6, R52, RZ ;  /* 0x00000034061ea210 */ /* 0x001fc40007f1e0ff */
[----:B------:R-:W-:Y:S02]  /*3170*/  @!P1 SHF.L.U32 R6, R58, 0x2, RZ ;  /* 0x000000023a069819 */ /* 0x000fe400000006ff */
[----:B------:R-:W-:Y:S01]  /*3180*/  @!P2 IADD3.X R31, R3, R53, RZ, P0, !PT ;  /* 0x00000035031fa210 */ /* 0x000fe200007fe4ff */
[----:B------:R-:W-:Y:S01]  /*3190*/  @!P1 IMAD R3, R55, R56, RZ ;  /* 0x0000003837039224 */ /* 0x000fe200078e02ff */
[----:B------:R-:W2:Y:S03]  /*31a0*/  @!P1 LDC.64 R52, c[0x0][0x230] ;  /* 0x00008c00ff349b82 */ /* 0x000ea60000000a00 */
[----:B------:R-:W-:-:S05]  /*31b0*/  @!P1 IMAD R3, R54, R57, R3 ;  /* 0x0000003936039224 */ /* 0x000fca00078e0203 */
[----:B------:R-:W-:-:S04]  /*31c0*/  @!P1 IADD3 R3, R59, R3, RZ ;  /* 0x000000033b039210 */ /* 0x000fc80007ffe0ff */
[----:B------:R-:W-:Y:S02]  /*31d0*/  @!P1 SHF.L.U64.HI R3, R58, 0x2, R3 ;  /* 0x000000023a039819 */ /* 0x000fe40000010203 */
[----:B--2---:R-:W-:-:S04]  /*31e0*/  @!P1 IADD3 R54, P0, R6, R52, RZ ;  /* 0x0000003406369210 */ /* 0x004fc80007f1e0ff */
[----:B---3--:R-:W-:Y:S02]  /*31f0*/  @!P1 IADD3.X R55, R3, R53, RZ, P0, !PT ;  /* 0x0000003503379210 */ /* 0x008fe400007fe4ff */
[----:B------:R-:W0:Y:S03]  /*3200*/  @!P1 LDC.64 R52, c[0x0][0x228] ;  /* 0x00008a00ff349b82 */ /* 0x000e260000000a00 */
[----:B------:R1:W-:Y:S02]  /*3210*/  @!P1 STL.64 [R1+0x28], R54 ;  /* 0x0000283601009387 */ /* 0x0003e40000100a00 */
[----:B-1----:R-:W-:-:S04]  /*3220*/  IADD3 R54, R2, 0xc0, RZ ;  /* 0x000000c002367810 */ /* 0x002fc80007ffe0ff */
[----:B------:R-:W-:Y:S01]  /*3230*/  SHF.R.S32.HI R55, RZ, 0x1f, R54 ;  /* 0x0000001fff377819 */ /* 0x000fe20000011436 */
[----:B------:R1:W-:Y:S01]  /*3240*/  STL [R1+0x218], R54 ;  /* 0x0002183601007387 */ /* 0x0003e20000100800 */
[----:B0-----:R-:W-:-:S03]  /*3250*/  @!P1 IADD3 R38, P0, R6, R52, RZ ;  /* 0x0000003406269210 */ /* 0x001fc60007f1e0ff */
[----:B------:R0:W-:Y:S01]  /*3260*/  STL [R1+0x260], R55 ;  /* 0x0002603701007387 */ /* 0x0001e20000100800 */
[----:B------:R-:W-:Y:S02]  /*3270*/  @!P1 IADD3.X R39, R3, R53, RZ, P0, !PT ;  /* 0x0000003503279210 */ /* 0x000fe400007fe4ff */
[----:B------:R-:W-:Y:S02]  /*3280*/  ISETP.GE.U32.AND P0, PT, R54, UR18, PT ;  /* 0x0000001236007c0c */ /* 0x000fe4000bf06070 */
[----:B------:R-:W-:Y:S02]  /*3290*/  LOP3.LUT P1, RZ, R7, 0x20, RZ, 0xc0, !PT ;  /* 0x0000002007ff7812 */ /* 0x000fe4000782c0ff */
[----:B------:R-:W-:Y:S02]  /*32a0*/  ISETP.GE.OR.EX P0, PT, R55, UR19, P5, P0 ;  /* 0x0000001337007c0c */ /* 0x000fe4000af06700 */
[----:B------:R-:W-:-:S04]  /*32b0*/  LOP3.LUT R7, R7, 0x7fffffff, RZ, 0xc0, !PT ;  /* 0x7fffffff07077812 */ /* 0x000fc800078ec0ff */
[----:B------:R-:W-:-:S07]  /*32c0*/  @P5 LOP3.LUT R7, R7, 0x80000000, RZ, 0xfc, !PT ;  /* 0x8000000007075812 */ /* 0x000fce00078efcff */
[----:B------:R-:W2:Y:S01]  /*32d0*/  @!P0 LDC.64 R56, c[0x0][0x288] ;  /* 0x0000a200ff388b82 */ /* 0x000ea20000000a00 */
[----:B------:R-:W-:Y:S02]  /*32e0*/  @!P0 MOV R58, R34 ;  /* 0x00000022003a8202 */ /* 0x000fe40000000f00 */
[----:B------:R-:W-:-:S05]  /*32f0*/  @!P0 MOV R59, R33 ;  /* 0x00000021003b8202 */ /* 0x000fca0000000f00 */
[----:B------:R-:W3:Y:S01]  /*3300*/  @!P0 LDC.64 R52, c[0x0][0x230] ;  /* 0x00008c00ff348b82 */ /* 0x000ee20000000a00 */
[-C--:B--2---:R-:W-:Y:S02]  /*3310*/  @!P0 IMAD R3, R55, R56.reuse, RZ ;  /* 0x0000003837038224 */ /* 0x084fe400078e02ff */
[----:B------:R-:W-:-:S04]  /*3320*/  @!P0 IMAD.WIDE.U32 R58, R54, R56, R58 ;  /* 0x00000038363a8225 */ /* 0x000fc800078e003a */
[----:B------:R-:W-:Y:S01]  /*3330*/  @!P0 IMAD R3, R54, R57, R3 ;  /* 0x0000003936038224 */ /* 0x000fe200078e0203 */
[----:B------:R-:W-:-:S04]  /*3340*/  @!P0 SHF.L.U32 R6, R58, 0x2, RZ ;  /* 0x000000023a068819 */ /* 0x000fc800000006ff */
[----:B------:R-:W-:Y:S02]  /*3350*/  @!P0 IADD3 R3, R59, R3, RZ ;  /* 0x000000033b038210 */ /* 0x000fe40007ffe0ff */
[----:B---3--:R-:W-:Y:S02]  /*3360*/  @!P0 IADD3 R56, P6, R6, R52, RZ ;  /* 0x0000003406388210 */ /* 0x008fe40007fde0ff */
[----:B------:R-:W-:-:S04]  /*3370*/  @!P0 SHF.L.U64.HI R3, R58, 0x2, R3 ;  /* 0x000000023a038819 */ /* 0x000fc80000010203 */
[C---:B------:R-:W-:Y:S02]  /*3380*/  @!P0 IADD3.X R57, R3.reuse, R53, RZ, P6, !PT ;  /* 0x0000003503398210 */ /* 0x040fe400037fe4ff */
[----:B------:R-:W1:Y:S02]  /*3390*/  @!P0 LDC.64 R52, c[0x0][0x228] ;  /* 0x00008a00ff348b82 */ /* 0x000e640000000a00 */
[----:B-1----:R-:W-:Y:S02]  /*33a0*/  @!P0 IADD3 R54, P6, R6, R52, RZ ;  /* 0x0000003406368210 */ /* 0x002fe40007fde0ff */
[----:B------:R-:W-:Y:S02]  /*33b0*/  IADD3 R6, R2, 0xf8, RZ ;  /* 0x000000f802067810 */ /* 0x000fe40007ffe0ff */
[----:B0-----:R-:W-:Y:S02]  /*33c0*/  @!P0 IADD3.X R55, R3, R53, RZ, P6, !PT ;  /* 0x0000003503378210 */ /* 0x001fe400037fe4ff */
[----:B------:R-:W-:-:S02]  /*33d0*/  SHF.R.S32.HI R3, RZ, 0x1f, R6 ;  /* 0x0000001fff037819 */ /* 0x000fc40000011406 */
[----:B------:R-:W-:Y:S01]  /*33e0*/  ISETP.GE.U32.AND P6, PT, R6, UR18, PT ;  /* 0x0000001206007c0c */ /* 0x000fe2000bfc6070 */
[----:B------:R0:W-:Y:S03]  /*33f0*/  STL.64 [R1+0x298], R54 ;  /* 0x0002983601007387 */ /* 0x0001e60000100a00 */
[----:B------:R-:W-:Y:S01]  /*3400*/  ISETP.GE.AND.EX P6, PT, R3, UR19, PT, P6 ;  /* 0x0000001303007c0c */ /* 0x000fe2000bfc6360 */
[----:B------:R-:W-:Y:S03]  /*3410*/  STL [R1+0x220], R6 ;  /* 0x0002200601007387 */ /* 0x000fe60000100800 */
[----:B------:R-:W-:Y:S01]  /*3420*/  ISETP.GT.U32.OR P6, PT, R0, 0x1ff, P6 ;  /* 0x000001ff0000780c */ /* 0x000fe200037c4470 */
[----:B------:R-:W-:Y:S01]  /*3430*/  STL [R1+0x268], R3 ;  /* 0x0002680301007387 */ /* 0x000fe20000100800 */
[----:B0-----:R-:W-:-:S03]  /*3440*/  MOV R54, R56 ;  /* 0x0000003800367202 */ /* 0x001fc60000000f00 */
[----:B------:R0:W-:Y:S01]  /*3450*/  STL.64 [R1+0x2a8], R34 ;  /* 0x0002a82201007387 */ /* 0x0001e20000100a00 */
[----:B------:R-:W-:-:S07]  /*3460*/  MOV R55, R57 ;  /* 0x0000003900377202 */ /* 0x000fce0000000f00 */
[----:B------:R-:W1:Y:S01]  /*3470*/  @!P6 LDC.64 R56, c[0x0][0x288] ;  /* 0x0000a200ff38eb82 */ /* 0x000e620000000a00 */
[----:B------:R-:W-:Y:S02]  /*3480*/  @!P6 MOV R58, R34 ;  /* 0x00000022003ae202 */ /* 0x000fe40000000f00 */
[----:B------:R-:W-:Y:S02]  /*3490*/  @!P6 MOV R59, R33 ;  /* 0x00000021003be202 */ /* 0x000fe40000000f00 */
[----:B0-----:R-:W-:Y:S02]  /*34a0*/  MOV R34, R12 ;  /* 0x0000000c00227202 */ /* 0x001fe40000000f00 */
[----:B------:R-:W-:Y:S01]  /*34b0*/  MOV R35, R13 ;  /* 0x0000000d00237202 */ /* 0x000fe20000000f00 */
[----:B------:R-:W0:Y:S01]  /*34c0*/  @!P6 LDC.64 R52, c[0x0][0x230] ;  /* 0x00008c00ff34eb82 */ /* 0x000e220000000a00 */
[----:B------:R-:W2:Y:S01]  /*34d0*/  LDL.LU.64 R12, [R1+0x390] ;  /* 0x00039000010c7983 */ /* 0x000ea20000300a00 */
[----:B-1----:R-:W-:-:S02]  /*34e0*/  @!P6 IMAD R3, R3, R56, RZ ;  /* 0x000000380303e224 */ /* 0x002fc400078e02ff */
[----:B------:R-:W-:Y:S01]  /*34f0*/  @!P6 IMAD.WIDE.U32 R58, R6, R56, R58 ;  /* 0x00000038063ae225 */ /* 0x000fe200078e003a */
[----:B------:R-:W-:-:S03]  /*3500*/  MOV R56, UR6 ;  /* 0x0000000600387c02 */ /* 0x000fc60008000f00 */
[----:B------:R-:W-:Y:S01]  /*3510*/  @!P6 IMAD R3, R6, R57, R3 ;  /* 0x000000390603e224 */ /* 0x000fe200078e0203 */
[----:B------:R-:W-:-:S06]  /*3520*/  MOV R57, UR7 ;  /* 0x0000000700397c02 */ /* 0x000fcc0008000f00 */
[----:B------:R-:W3:Y:S04]  /*3530*/  LDG.E.64 R56, desc[UR22][R56.64] ;  /* 0x0000001638387981 */ /* 0x000ee8000c1e1b00 */
[----:B------:R1:W-:Y:S02]  /*3540*/  STL.64 [R1+0x2a0], R32 ;  /* 0x0002a02001007387 */ /* 0x0003e40000100a00 */
[----:B-1----:R-:W-:Y:S02]  /*3550*/  MOV R32, R8 ;  /* 0x0000000800207202 */ /* 0x002fe40000000f00 */
[----:B------:R-:W-:Y:S02]  /*3560*/  MOV R33, R9 ;  /* 0x0000000900217202 */ /* 0x000fe40000000f00 */
[----:B------:R-:W4:Y:S01]  /*3570*/  LDL.LU.64 R8, [R1+0x388] ;  /* 0x0003880001087983 */ /* 0x000f220000300a00 */
[----:B------:R-:W-:-:S02]  /*3580*/  @!P6 IADD3 R3, R59, R3, RZ ;  /* 0x000000033b03e210 */ /* 0x000fc40007ffe0ff */
[C---:B------:R-:W-:Y:S02]  /*3590*/  @!P6 SHF.L.U32 R6, R58.reuse, 0x2, RZ ;  /* 0x000000023a06e819 */ /* 0x040fe400000006ff */
[----:B------:R-:W-:Y:S02]  /*35a0*/  @!P6 SHF.L.U64.HI R58, R58, 0x2, R3 ;  /* 0x000000023a3ae819 */ /* 0x000fe40000010203 */
[----:B0-----:R-:W-:-:S04]  /*35b0*/  @!P6 IADD3 R52, P4, R6, R52, RZ ;  /* 0x000000340634e210 */ /* 0x001fc80007f9e0ff */
[----:B------:R-:W-:Y:S01]  /*35c0*/  @!P6 IADD3.X R53, R58, R53, RZ, P4, !PT ;  /* 0x000000353a35e210 */ /* 0x000fe200027fe4ff */
[----:B------:R0:W-:Y:S02]  /*35d0*/  STL [R1+0x2b0], R2 ;  /* 0x0002b00201007387 */ /* 0x0001e40000100800 */
[----:B0-----:R-:W-:Y:S02]  /*35e0*/  MOV R2, R4 ;  /* 0x0000000400027202 */ /* 0x001fe40000000f00 */
[----:B---3--:R-:W-:-:S13]  /*35f0*/  R2UR UR14, R56 ;  /* 0x00000000380e72ca */ /* 0x008fda00000e0000 */
[----:B------:R-:W-:-:S05]  /*3600*/  MOV R3, UR14 ;  /* 0x0000000e00037c02 */ /* 0x000fca0008000f00 */
[----:B------:R-:W-:Y:S02]  /*3610*/  FFMA.FTZ R3, -R3, UR14, R57 ;  /* 0x0000000e03037c23 */ /* 0x000fe40008010139 */
[----:B------:R-:W0:Y:S03]  /*3620*/  @!P6 LDC.64 R56, c[0x0][0x228] ;  /* 0x00008a00ff38eb82 */ /* 0x000e260000000a00 */
[----:B------:R-:W-:-:S13]  /*3630*/  FSETP.GTU.FTZ.AND P3, PT, R3, RZ, PT ;  /* 0x000000ff0300720b */ /* 0x000fda0003f7c000 */
[----:B------:R-:W-:Y:S01]  /*3640*/  VOTEU.ANY UP0, P3 ;  /* 0x00000000003f7886 */ /* 0x000fe20001800100 */
[----:B------:R-:W-:-:S04]  /*3650*/  PLOP3.LUT P4, PT, PT, PT, UP0, 0x80, 0x0 ;  /* 0x000000000000781c */ /* 0x000fc80003f8f008 */
[----:B------:R-:W-:-:S09]  /*3660*/  @UP0 ULDC UR5, c[0x0][0x250] ;  /* 0x0000940000050ab9 */ /* 0x000fd20000000800 */
[----:B------:R-:W-:-:S06]  /*3670*/  @P4 FADD.FTZ R3, R3, UR5 ;  /* 0x0000000503034e21 */ /* 0x000fcc0008010000 */
[----:B------:R-:W1:Y:S02]  /*3680*/  @P4 MUFU.RSQ R3, R3 ;  /* 0x0000000300034308 */ /* 0x000e640000001400 */
[----:B-1----:R-:W-:Y:S02]  /*3690*/  @P4 R2UR UR5, R3 ;  /* 0x00000000030542ca */ /* 0x002fe400000e0000 */
[----:B------:R-:W-:Y:S02]  /*36a0*/  MOV R3, R5 ;  /* 0x0000000500037202 */ /* 0x000fe40000000f00 */
[----:B------:R-:W-:-:S06]  /*36b0*/  CS2R R4, SRZ ;  /* 0x0000000000047805 */ /* 0x000fcc000001ff00 */
[----:B----4-:R-:W3:Y:S01]  /*36c0*/  @!P1 LDG.E.64 R4, desc[UR22][R8.64] ;  /* 0x0000001608049981 */ /* 0x010ee2000c1e1b00 */
[----:B0-----:R-:W-:Y:S02]  /*36d0*/  @!P6 IADD3 R56, P3, R6, R56, RZ ;  /* 0x000000380638e210 */ /* 0x001fe40007f7e0ff */
[----:B------:R-:W-:Y:S02]  /*36e0*/  MOV R59, R51 ;  /* 0x00000033003b7202 */ /* 0x000fe40000000f00 */
[----:B------:R-:W-:Y:S01]  /*36f0*/  @!P6 IADD3.X R57, R58, R57, RZ, P3, !PT ;  /* 0x000000393a39e210 */ /* 0x000fe20001ffe4ff */
[----:B---3--:R0:W-:Y:S04]  /*3700*/  STL.64 [R1+0x1c0], R4 ;  /* 0x0001c00401007387 */ /* 0x0081e80000100a00 */
[----:B0-----:R-:W3:Y:S01]  /*3710*/  LDL.LU.64 R4, [R1+0x380] ;  /* 0x0003800001047983 */ /* 0x001ee20000300a00 */
[----:B------:R-:W-:-:S02]  /*3720*/  MOV R58, R50 ;  /* 0x00000032003a7202 */ /* 0x000fc40000000f00 */
[----:B------:R-:W-:Y:S02]  /*3730*/  CS2R R50, SRZ ;  /* 0x0000000000327805 */ /* 0x000fe4000001ff00 */
[----:B------:R-:W-:Y:S02]  /*3740*/  MOV R8, R10 ;  /* 0x0000000a00087202 */ /* 0x000fe40000000f00 */
[----:B------:R-:W-:Y:S02]  /*3750*/  MOV R9, R11 ;  /* 0x0000000b00097202 */ /* 0x000fe40000000f00 */
[----:B------:R-:W4:Y:S01]  /*3760*/  LDL.LU.64 R10, [R1+0x378] ;  /* 0x00037800010a7983 */ /* 0x000f220000300a00 */
[----:B------:R-:W-:-:S03]  /*3770*/  LOP3.LUT P5, RZ, R7, 0x10, RZ, 0xc0, !PT ;  /* 0x0000001007ff7812 */ /* 0x000fc600078ac0ff */
[----:B---3--:R0:W3:Y:S01]  /*3780*/  @!P1 LDG.E.64 R50, desc[UR22][R4.64] ;  /* 0x0000001604329981 */ /* 0x0080e2000c1e1b00 */
[----:B------:R-:W-:Y:S01]  /*3790*/  HFMA2.MMA R6, -RZ, RZ, 0, 0 ;  /* 0x00000000ff067435 */ /* 0x000fe200000001ff */
[----:B0-----:R-:W-:Y:S02]  /*37a0*/  MOV R4, R60 ;  /* 0x0000003c00047202 */ /* 0x001fe40000000f00 */
[----:B------:R-:W-:Y:S02]  /*37b0*/  MOV R5, R61 ;  /* 0x0000003d00057202 */ /* 0x000fe40000000f00 */
[----:B------:R-:W-:-:S06]  /*37c0*/  CS2R R60, SRZ ;  /* 0x00000000003c7805 */ /* 0x000fcc000001ff00 */
[----:B--2---:R0:W2:Y:S02]  /*37d0*/  @!P5 LDG.E.64 R60, desc[UR22][R12.64] ;  /* 0x000000160c3cd981 */ /* 0x0040a4000c1e1b00 */
[----:B0-----:R-:W-:Y:S02]  /*37e0*/  MOV R13, R6 ;  /* 0x00000006000d7202 */ /* 0x001fe40000000f00 */
[----:B---3--:R0:W-:Y:S02]  /*37f0*/  STL.64 [R1+0x1b0], R50 ;  /* 0x0001b03201007387 */ /* 0x0081e40000100a00 */
[----:B0-----:R-:W-:Y:S02]  /*3800*/  MOV R51, RZ ;  /* 0x000000ff00337202 */ /* 0x001fe40000000f00 */
[----:B------:R-:W3:Y:S02]  /*3810*/  LDL.LU R50, [R1+0x370] ;  /* 0x0003700001327983 */ /* 0x000ee40000300800 */
[----:B------:R-:W-:-:S06]  /*3820*/  MOV R12, R51 ;  /* 0x00000033000c7202 */ /* 0x000fcc0000000f00 */
[----:B----4-:R0:W4:Y:S01]  /*3830*/  @!P5 LDG.E.64 R12, desc[UR22][R10.64] ;  /* 0x000000160a0cd981 */ /* 0x010122000c1e1b00 */
[----:B------:R-:W-:-:S03]  /*3840*/  LOP3.LUT P2, RZ, R7, 0x8, RZ, 0xc0, !PT ;  /* 0x0000000807ff7812 */ /* 0x000fc6000784c0ff */
[----:B--2---:R1:W-:Y:S04]  /*3850*/  STL.64 [R1+0x1c8], R60 ;  /* 0x0001c83c01007387 */ /* 0x0043e80000100a00 */
[----:B-1----:R-:W2:Y:S04]  /*3860*/  LDL.LU.64 R60, [R1+0x368] ;  /* 0x00036800013c7983 */ /* 0x002ea80000300a00 */
[----:B------:R1:W-:Y:S01]  /*3870*/  STL [R1+0x1a8], R51 ;  /* 0x0001a83301007387 */ /* 0x0003e20000100800 */
[----:B0-----:R-:W-:Y:S02]  /*3880*/  MOV R10, R46 ;  /* 0x0000002e000a7202 */ /* 0x001fe40000000f00 */
[----:B------:R-:W-:Y:S01]  /*3890*/  MOV R11, R47 ;  /* 0x0000002f000b7202 */ /* 0x000fe20000000f00 */
[----:B-1----:R-:W3:Y:S04]  /*38a0*/  LDL.LU R51, [R1+0x360] ;  /* 0x0003600001337983 */ /* 0x002ee80000300800 */
[----:B------:R-:W-:Y:S01]  /*38b0*/  STL [R1+0x1ac], R6 ;  /* 0x0001ac0601007387 */ /* 0x000fe20000100800 */
[----:B------:R-:W-:-:S06]  /*38c0*/  CS2R R46, SRZ ;  /* 0x00000000002e7805 */ /* 0x000fcc000001ff00 */
[----:B------:R0:W2:Y:S04]  /*38d0*/  @!P2 LDG.E.64 R46, desc[UR22][R14.64] ;  /* 0x000000160e2ea981 */ /* 0x0000a8000c1e1b00 */
[----:B----4-:R1:W-:Y:S02]  /*38e0*/  @!P5 STL.64 [R1+0x1a8], R12 ;  /* 0x0001a80c0100d387 */ /* 0x0103e40000100a00 */
[----:B-1----:R-:W-:Y:S02]  /*38f0*/  MOV R12, R8 ;  /* 0x00000008000c7202 */ /* 0x002fe40000000f00 */
[----:B------:R-:W-:Y:S02]  /*3900*/  MOV R13, R9 ;  /* 0x00000009000d7202 */ /* 0x000fe40000000f00 */
[----:B------:R-:W-:-:S02]  /*3910*/  MOV R8, R38 ;  /* 0x0000002600087202 */ /* 0x000fc40000000f00 */
[----:B------:R-:W-:Y:S02]  /*3920*/  MOV R9, R39 ;  /* 0x0000002700097202 */ /* 0x000fe40000000f00 */
[----:B------:R-:W-:-:S06]  /*3930*/  CS2R R38, SRZ ;  /* 0x0000000000267805 */ /* 0x000fcc000001ff00 */
[----:B------:R1:W4:Y:S01]  /*3940*/  @!P2 LDG.E.64 R38, desc[UR22][R16.64] ;  /* 0x000000161026a981 */ /* 0x000322000c1e1b00 */
[----:B------:R-:W-:Y:S02]  /*3950*/  LOP3.LUT P3, RZ, R7, 0x4, RZ, 0xc0, !PT ;  /* 0x0000000407ff7812 */ /* 0x000fe4000786c0ff */
[----:B0-----:R-:W-:Y:S02]  /*3960*/  MOV R14, R40 ;  /* 0x00000028000e7202 */ /* 0x001fe40000000f00 */
[----:B------:R-:W-:Y:S02]  /*3970*/  MOV R15, R41 ;  /* 0x00000029000f7202 */ /* 0x000fe40000000f00 */
[----:B------:R-:W-:Y:S02]  /*3980*/  CS2R R40, SRZ ;  /* 0x0000000000287805 */ /* 0x000fe4000001ff00 */
[----:B-1----:R-:W-:Y:S02]  /*3990*/  MOV R16, R42 ;  /* 0x0000002a00107202 */ /* 0x002fe40000000f00 */
[----:B------:R-:W-:-:S03]  /*39a0*/  MOV R17, R43 ;  /* 0x0000002b00117202 */ /* 0x000fc60000000f00 */
[----:B------:R0:W3:Y:S04]  /*39b0*/  @!P3 LDG.E.64 R40, desc[UR22][R20.64] ;  /* 0x000000161428b981 */ /* 0x0000e8000c1e1b00 */
[----:B----4-:R1:W-:Y:S04]  /*39c0*/  STL.64 [R1+0x1d0], R38 ;  /* 0x0001d02601007387 */ /* 0x0103e80000100a00 */
[----:B-1----:R-:W4:Y:S04]  /*39d0*/  LDL.LU.64 R38, [R1+0x358] ;  /* 0x0003580001267983 */ /* 0x002f280000300a00 */
[----:B------:R-:W4:Y:S04]  /*39e0*/  LDL.LU.64 R42, [R1+0x350] ;  /* 0x00035000012a7983 */ /* 0x000f280000300a00 */
[----:B--2---:R1:W-:Y:S02]  /*39f0*/  STL.64 [R1+0x1a0], R46 ;  /* 0x0001a02e01007387 */ /* 0x0043e40000100a00 */
[----:B-1----:R-:W-:-:S06]  /*3a00*/  CS2R R46, SRZ ;  /* 0x00000000002e7805 */ /* 0x002fcc000001ff00 */
[----:B------:R1:W2:Y:S01]  /*3a10*/  @!P3 LDG.E.64 R46, desc[UR22][R18.64] ;  /* 0x00000016122eb981 */ /* 0x0002a2000c1e1b00 */
[----:B------:R-:W-:Y:S02]  /*3a20*/  LOP3.LUT P4, RZ, R7, 0x2, RZ, 0xc0, !PT ;  /* 0x0000000207ff7812 */ /* 0x000fe4000788c0ff */
[----:B0-----:R-:W-:Y:S01]  /*3a30*/  MOV R20, R44 ;  /* 0x0000002c00147202 */ /* 0x001fe20000000f00 */
[----:B---3--:R0:W-:Y:S01]  /*3a40*/  STL.64 [R1+0x1d8], R40 ;  /* 0x0001d82801007387 */ /* 0x0081e20000100a00 */
[----:B------:R-:W-:Y:S02]  /*3a50*/  MOV R21, R45 ;  /* 0x0000002d00157202 */ /* 0x000fe40000000f00 */
[----:B-1----:R-:W-:Y:S01]  /*3a60*/  MOV R18, R48 ;  /* 0x0000003000127202 */ /* 0x002fe20000000f00 */
[----:B0-----:R-:W3:Y:S04]  /*3a70*/  LDL.LU.64 R40, [R1+0x348] ;  /* 0x0003480001287983 */ /* 0x001ee80000300a00 */
[----:B------:R-:W4:Y:S01]  /*3a80*/  LDL.LU.64 R44, [R1+0x340] ;  /* 0x00034000012c7983 */ /* 0x000f220000300a00 */
[----:B------:R-:W-:-:S02]  /*3a90*/  MOV R19, R49 ;  /* 0x0000003100137202 */ /* 0x000fc40000000f00 */
[----:B------:R-:W-:-:S06]  /*3aa0*/  CS2R R48, SRZ ;  /* 0x0000000000307805 */ /* 0x000fcc000001ff00 */
[----:B------:R0:W3:Y:S02]  /*3ab0*/  @!P4 LDG.E.64 R48, desc[UR22][R24.64] ;  /* 0x000000161830c981 */ /* 0x0000e4000c1e1b00 */
[----:B0-----:R-:W-:Y:S02]  /*3ac0*/  MOV R25, R6 ;  /* 0x0000000600197202 */ /* 0x001fe40000000f00 */
[----:B--2---:R0:W-:Y:S02]  /*3ad0*/  STL.64 [R1+0x198], R46 ;  /* 0x0001982e01007387 */ /* 0x0041e40000100a00 */
[----:B0-----:R-:W-:Y:S02]  /*3ae0*/  HFMA2.MMA R47, -RZ, RZ, 0, 0 ;  /* 0x00000000ff2f7435 */ /* 0x001fe400000001ff */
[----:B------:R-:W2:Y:S08]  /*3af0*/  LDL.LU R46, [R1+0x338] ;  /* 0x00033800012e7983 */ /* 0x000eb00000300800 */
[----:B------:R-:W-:-:S06]  /*3b00*/  MOV R24, R47 ;  /* 0x0000002f00187202 */ /* 0x000fcc0000000f00 */
[----:B------:R0:W4:Y:S01]  /*3b10*/  @!P4 LDG.E.64 R24, desc[UR22][R22.64] ;  /* 0x000000161618c981 */ /* 0x000122000c1e1b00 */
[----:B------:R-:W-:-:S03]  /*3b20*/  LOP3.LUT P1, RZ, R7, 0x1, RZ, 0xc0, !PT ;  /* 0x0000000107ff7812 */ /* 0x000fc6000782c0ff */
[----:B---3--:R1:W-:Y:S04]  /*3b30*/  STL.64 [R1+0x1e0], R48 ;  /* 0x0001e03001007387 */ /* 0x0083e80000100a00 */
[----:B-1----:R-:W3:Y:S04]  /*3b40*/  LDL.LU.64 R48, [R1+0x330] ;  /* 0x0003300001307983 */ /* 0x002ee80000300a00 */
[----:B------:R1:W-:Y:S01]  /*3b50*/  STL [R1+0x190], R47 ;  /* 0x0001902f01007387 */ /* 0x0003e20000100800 */
[----:B0-----:R-:W-:Y:S02]  /*3b60*/  MOV R22, R18 ;  /* 0x0000001200167202 */ /* 0x001fe40000000f00 */
[----:B------:R-:W-:Y:S01]  /*3b70*/  MOV R23, R19 ;  /* 0x0000001300177202 */ /* 0x000fe20000000f00 */
[----:B-1----:R-:W2:Y:S04]  /*3b80*/  LDL.LU R47, [R1+0x328] ;  /* 0x00032800012f7983 */ /* 0x002ea80000300800 */
[----:B------:R-:W-:Y:S01]  /*3b90*/  STL [R1+0x194], R6 ;  /* 0x0001940601007387 */ /* 0x000fe20000100800 */
[----:B------:R-:W-:-:S02]  /*3ba0*/  MOV R18, R14 ;  /* 0x0000000e00127202 */ /* 0x000fc40000000f00 */
[----:B------:R-:W-:Y:S02]  /*3bb0*/  MOV R19, R15 ;  /* 0x0000000f00137202 */ /* 0x000fe40000000f00 */
[----:B------:R-:W-:Y:S02]  /*3bc0*/  MOV R14, R4 ;  /* 0x00000004000e7202 */ /* 0x000fe40000000f00 */
[----:B------:R-:W-:Y:S02]  /*3bd0*/  MOV R15, R5 ;  /* 0x00000005000f7202 */ /* 0x000fe40000000f00 */
[----:B------:R-:W-:Y:S02]  /*3be0*/  MOV R4, R36 ;  /* 0x0000002400047202 */ /* 0x000fe40000000f00 */
[----:B------:R-:W-:Y:S02]  /*3bf0*/  MOV R5, R37 ;  /* 0x0000002500057202 */ /* 0x000fe40000000f00 */
[----:B------:R-:W-:-:S06]  /*3c00*/  CS2R R36, SRZ ;  /* 0x0000000000247805 */ /* 0x000fcc000001ff00 */
[----:B------:R0:W2:Y:S02]  /*3c10*/  @!P1 LDG.E.64 R36, desc[UR22][R26.64] ;  /* 0x000000161a249981 */ /* 0x0000a4000c1e1b00 */
[----:B0-----:R-:W-:Y:S02]  /*3c20*/  MOV R26, R60 ;  /* 0x0000003c001a7202 */ /* 0x001fe40000000f00 */
[----:B------:R-:W-:Y:S02]  /*3c30*/  MOV R27, R61 ;  /* 0x0000003d001b7202 */ /* 0x000fe40000000f00 */
[----:B------:R-:W-:-:S06]  /*3c40*/  CS2R R60, SRZ ;  /* 0x00000000003c7805 */ /* 0x000fcc000001ff00 */
[----:B------:R-:W2:Y:S04]  /*3c50*/  @!P6 LDG.E.64 R60, desc[UR22][R52.64] ;  /* 0x00000016343ce981 */ /* 0x000ea8000c1e1b00 */
[----:B----4-:R0:W-:Y:S02]  /*3c60*/  @!P4 STL.64 [R1+0x190], R24 ;  /* 0x000190180100c387 */ /* 0x0101e40000100a00 */
[----:B0-----:R-:W-:Y:S02]  /*3c70*/  MOV R24, R20 ;  /* 0x0000001400187202 */ /* 0x001fe40000000f00 */
[----:B------:R-:W-:Y:S02]  /*3c80*/  MOV R25, R21 ;  /* 0x0000001500197202 */ /* 0x000fe40000000f00 */
[----:B------:R-:W-:-:S02]  /*3c90*/  MOV R20, R10 ;  /* 0x0000000a00147202 */ /* 0x000fc40000000f00 */
[----:B------:R-:W-:Y:S02]  /*3ca0*/  MOV R21, R11 ;  /* 0x0000000b00157202 */ /* 0x000fe40000000f00 */
[----:B------:R-:W-:Y:S02]  /*3cb0*/  MOV R10, R44 ;  /* 0x0000002c000a7202 */ /* 0x000fe40000000f00 */
[----:B------:R-:W-:Y:S02]  /*3cc0*/  MOV R11, R45 ;  /* 0x0000002d000b7202 */ /* 0x000fe40000000f00 */
[----:B------:R-:W-:-:S06]  /*3cd0*/  CS2R R44, SRZ ;  /* 0x00000000002c7805 */ /* 0x000fcc000001ff00 */
[----:B------:R3:W4:Y:S02]  /*3ce0*/  @!P1 LDG.E.64 R44, desc[UR22][R28.64] ;  /* 0x000000161c2c9981 */ /* 0x000724000c1e1b00 */
[----:B---3--:R-:W-:Y:S02]  /*3cf0*/  MOV R28, R48 ;  /* 0x00000030001c7202 */ /* 0x008fe40000000f00 */
[----:B------:R-:W-:Y:S02]  /*3d00*/  MOV R29, R49 ;  /* 0x00000031001d7202 */ /* 0x000fe40000000f00 */
[----:B------:R-:W-:Y:S01]  /*3d10*/  MOV R53, R6 ;  /* 0x0000000600357202 */ /* 0x000fe20000000f00 */
[----:B----4-:R0:W-:Y:S04]  /*3d20*/  STL.64 [R1+0x1e8], R44 ;  /* 0x0001e82c01007387 */ /* 0x0101e80000100a00 */
[----:B0-----:R-:W3:Y:S04]  /*3d30*/  LDL.LU.64 R44, [R1+0x320] ;  /* 0x00032000012c7983 */ /* 0x001ee80000300a00 */
[----:B------:R-:W4:Y:S04]  /*3d40*/  LDL.LU.64 R48, [R1+0x318] ;  /* 0x0003180001307983 */ /* 0x000f280000300a00 */
[----:B--2---:R0:W-:Y:S02]  /*3d50*/  STL.64 [R1+0x188], R36 ;  /* 0x0001882401007387 */ /* 0x0041e40000100a00 */
[----:B0-----:R-:W-:-:S02]  /*3d60*/  HFMA2.MMA R37, -RZ, RZ, 0, 0 ;  /* 0x00000000ff257435 */ /* 0x001fc400000001ff */
[----:B------:R-:W2:Y:S08]  /*3d70*/  LDL.LU R36, [R1+0x310] ;  /* 0x0003100001247983 */ /* 0x000eb00000300800 */
[----:B------:R-:W-:-:S06]  /*3d80*/  MOV R52, R37 ;  /* 0x0000002500347202 */ /* 0x000fcc0000000f00 */
[----:B------:R-:W3:Y:S04]  /*3d90*/  @!P6 LDG.E.64 R52, desc[UR22][R56.64] ;  /* 0x000000163834e981 */ /* 0x000ee8000c1e1b00 */
[----:B------:R0:W-:Y:S04]  /*3da0*/  STL.64 [R1+0x1f0], R60 ;  /* 0x0001f03c01007387 */ /* 0x0001e80000100a00 */
[----:B0-----:R-:W4:Y:S04]  /*3db0*/  LDL.LU.64 R60, [R1+0x308] ;  /* 0x00030800013c7983 */ /* 0x001f280000300a00 */
[----:B------:R0:W-:Y:S04]  /*3dc0*/  STL [R1+0x180], R37 ;  /* 0x0001802501007387 */ /* 0x0001e80000100800 */
[----:B0-----:R-:W2:Y:S01]  /*3dd0*/  LDL.LU R37, [R1+0x300] ;  /* 0x0003000001257983 */ /* 0x001ea20000300800 */
[----:B------:R-:W-:-:S03]  /*3de0*/  LOP3.LUT P2, RZ, R7, 0x4000000, RZ, 0xc0, !PT ;  /* 0x0400000007ff7812 */ /* 0x000fc6000784c0ff */
[----:B------:R-:W-:Y:S04]  /*3df0*/  STL [R1+0x184], R6 ;  /* 0x0001840601007387 */ /* 0x000fe80000100800 */
[----:B---3--:R0:W-:Y:S02]  /*3e00*/  @!P6 STL.64 [R1+0x180], R52 ;  /* 0x000180340100e387 */ /* 0x0081e40000100a00 */
        /* <DEDUP_REMOVED lines=8> */
[----:B------:R-:W-:-:S06]  /*3e90*/  CS2R R30, SRZ ;  /* 0x00000000001e7805 */ /* 0x000fcc000001ff00 */
[----:B--2---:R-:W2:Y:S01]  /*3ea0*/  @!P2 LDG.E.64 R30, desc[UR22][R36.64] ;  /* 0x00000016241ea981 */ /* 0x004ea2000c1e1b00 */
[----:B------:R-:W-:Y:S02]  /*3eb0*/  MOV R56, R26 ;  /* 0x0000001a00387202 */ /* 0x000fe40000000f00 */
[----:B------:R-:W-:Y:S02]  /*3ec0*/  MOV R57, R27 ;  /* 0x0000001b00397202 */ /* 0x000fe40000000f00 */
[----:B------:R-:W-:Y:S02]  /*3ed0*/  MOV R26, R24 ;  /* 0x00000018001a7202 */ /* 0x000fe40000000f00 */
[----:B------:R-:W-:Y:S01]  /*3ee0*/  MOV R27, R25 ;  /* 0x00000019001b7202 */ /* 0x000fe20000000f00 */
[----:B--2---:R0:W-:Y:S04]  /*3ef0*/  STL.64 [R1+0x1b8], R30 ;  /* 0x0001b81e01007387 */ /* 0x0041e80000100a00 */
[----:B0-----:R-:W2:Y:S01]  /*3f00*/  LDL.LU.64 R30, [R1+0x2f8] ;  /* 0x0002f800011e7983 */ /* 0x001ea20000300a00 */
[----:B------:R-:W-:-:S02]  /*3f10*/  MOV R24, R18 ;  /* 0x0000001200187202 */ /* 0x000fc40000000f00 */
[----:B------:R-:W-:Y:S02]  /*3f20*/  MOV R25, R19 ;  /* 0x0000001300197202 */ /* 0x000fe40000000f00 */
[----:B------:R-:W-:Y:S02]  /*3f30*/  MOV R18, R42 ;  /* 0x0000002a00127202 */ /* 0x000fe40000000f00 */
[----:B------:R-:W-:Y:S02]  /*3f40*/  MOV R19, R43 ;  /* 0x0000002b00137202 */ /* 0x000fe40000000f00 */
[----:B------:R-:W-:Y:S02]  /*3f50*/  CS2R R42, SRZ ;  /* 0x00000000002a7805 */ /* 0x000fe4000001ff00 */
[----:B------:R-:W-:-:S04]  /*3f60*/  LOP3.LUT P3, RZ, R7, 0x20000, RZ, 0xc0, !PT ;  /* 0x0002000007ff7812 */ /* 0x000fc8000786c0ff */
[----:B--2---:R0:W2:Y:S02]  /*3f70*/  @!P2 LDG.E.64 R42, desc[UR22][R30.64] ;  /* 0x000000161e2aa981 */ /* 0x0040a4000c1e1b00 */
[----:B0-----:R-:W-:Y:S02]  /*3f80*/  MOV R30, R40 ;  /* 0x00000028001e7202 */ /* 0x001fe40000000f00 */
[----:B------:R-:W-:Y:S02]  /*3f90*/  MOV R31, R41 ;  /* 0x00000029001f7202 */ /* 0x000fe40000000f00 */
[----:B------:R-:W-:-:S06]  /*3fa0*/  CS2R R40, SRZ ;  /* 0x0000000000287805 */ /* 0x000fcc000001ff00 */
[----:B----4-:R0:W3:Y:S01]  /*3fb0*/  @!P3 LDG.E.64 R40, desc[UR22][R60.64] ;  /* 0x000000163c28b981 */ /* 0x0100e2000c1e1b00 */
[----:B------:R-:W-:Y:S02]  /*3fc0*/  MOV R36, R50 ;  /* 0x0000003200247202 */ /* 0x000fe40000000f00 */
[----:B------:R-:W-:Y:S02]  /*3fd0*/  MOV R37, R51 ;  /* 0x0000003300257202 */ /* 0x000fe40000000f00 */
[----:B------:R-:W4:Y:S01]  /*3fe0*/  LDL.LU.64 R50, [R1+0x2f0] ;  /* 0x0002f00001327983 */ /* 0x000f220000300a00 */
[----:B0-----:R-:W-:Y:S02]  /*3ff0*/  MOV R60, R38 ;  /* 0x00000026003c7202 */ /* 0x001fe40000000f00 */
[----:B------:R-:W-:Y:S01]  /*4000*/  MOV R61, R39 ;  /* 0x00000027003d7202 */ /* 0x000fe20000000f00 */
[----:B--2---:R-:W-:Y:S04]  /*4010*/  STL.64 [R1+0x178], R42 ;  /* 0x0001782a01007387 */ /* 0x004fe80000100a00 */
[----:B---3--:R0:W-:Y:S04]  /*4020*/  STL.64 [R1+0xf0], R40 ;  /* 0x0000f02801007387 */ /* 0x0081e80000100a00 */
[----:B0-----:R-:W2:Y:S04]  /*4030*/  LDL.LU R40, [R1+0x2e8] ;  /* 0x0002e80001287983 */ /* 0x001ea80000300800 */
[----:B------:R-:W3:Y:S01]  /*4040*/  LDL.LU.64 R38, [R1+0x2e0] ;  /* 0x0002e00001267983 */ /* 0x000ee20000300a00 */
[----:B------:R-:W-:-:S06]  /*4050*/  CS2R R42, SRZ ;  /* 0x00000000002a7805 */ /* 0x000fcc000001ff00 */
[----:B---3--:R-:W3:Y:S01]  /*4060*/  @!P3 LDG.E.64 R42, desc[UR22][R38.64] ;  /* 0x00000016262ab981 */ /* 0x008ee2000c1e1b00 */
[----:B------:R-:W-:-:S03]  /*4070*/  LOP3.LUT P4, RZ, R7, 0x40000, RZ, 0xc0, !PT ;  /* 0x0004000007ff7812 */ /* 0x000fc6000788c0ff */
[----:B---3--:R0:W-:Y:S04]  /*4080*/  STL.64 [R1+0x158], R42 ;  /* 0x0001582a01007387 */ /* 0x0081e80000100a00 */
[----:B0-----:R-:W3:Y:S01]  /*4090*/  LDL.LU.64 R42, [R1+0x2d8] ;  /* 0x0002d800012a7983 */ /* 0x001ee20000300a00 */
[----:B------:R-:W-:Y:S02]  /*40a0*/  MOV R38, R46 ;  /* 0x0000002e00267202 */ /* 0x000fe40000000f00 */
[----:B------:R-:W-:Y:S02]  /*40b0*/  MOV R39, R47 ;  /* 0x0000002f00277202 */ /* 0x000fe40000000f00 */
[----:B------:R-:W-:Y:S01]  /*40c0*/  CS2R R46, SRZ ;  /* 0x00000000002e7805 */ /* 0x000fe2000001ff00 */
[----:B------:R-:W-:-:S05]  /*40d0*/  HFMA2.MMA R41, -RZ, RZ, 0, 0 ;  /* 0x00000000ff297435 */ /* 0x000fca00000001ff */
[----:B---3--:R0:W3:Y:S05]  /*40e0*/  @!P4 LDG.E.64 R46, desc[UR22][R42.64] ;  /* 0x000000162a2ec981 */ /* 0x0080ea000c1e1b00 */
[----:B0-----:R-:W-:Y:S01]  /*40f0*/  MOV R42, R41 ;  /* 0x00000029002a7202 */ /* 0x001fe20000000f00 */
[----:B---3--:R0:W-:Y:S04]  /*4100*/  STL.64 [R1+0x110], R46 ;  /* 0x0001102e01007387 */ /* 0x0081e80000100a00 */
[----:B0-----:R-:W3:Y:S04]  /*4110*/  LDL.LU.64 R46, [R1+0x2d0] ;  /* 0x0002d000012e7983 */ /* 0x001ee80000300a00 */
[----:B------:R0:W-:Y:S04]  /*4120*/  STL [R1+0x160], R41 ;  /* 0x0001602901007387 */ /* 0x0001e80000100800 */
[----:B0-----:R-:W2:Y:S01]  /*4130*/  LDL.LU R41, [R1+0x2c8] ;  /* 0x0002c80001297983 */ /* 0x001ea20000300800 */
[----:B------:R-:W-:-:S02]  /*4140*/  MOV R43, R6 ;  /* 0x00000006002b7202 */ /* 0x000fc40000000f00 */
[----:B------:R-:W-:-:S04]  /*4150*/  LOP3.LUT P5, RZ, R7, 0x80000, RZ, 0xc0, !PT ;  /* 0x0008000007ff7812 */ /* 0x000fc800078ac0ff */
[----:B--2---:R-:W2:Y:S04]  /*4160*/  @!P4 LDG.E.64 R42, desc[UR22][R40.64] ;  /* 0x00000016282ac981 */ /* 0x004ea8000c1e1b00 */
[----:B------:R-:W-:Y:S04]  /*4170*/  STL [R1+0x164], R6 ;  /* 0x0001640601007387 */ /* 0x000fe80000100800 */
[----:B--2---:R0:W-:Y:S02]  /*4180*/  @!P4 STL.64 [R1+0x160], R42 ;  /* 0x0001602a0100c387 */ /* 0x0041e40000100a00 */
[----:B0-----:R-:W-:-:S02]  /*4190*/  MOV R42, R44 ;  /* 0x0000002c002a7202 */ /* 0x001fc40000000f00 */
[----:B------:R-:W-:Y:S02]  /*41a0*/  MOV R43, R45 ;  /* 0x0000002d002b7202 */ /* 0x000fe40000000f00 */
[----:B------:R-:W-:-:S06]  /*41b0*/  CS2R R44, SRZ ;  /* 0x00000000002c7805 */ /* 0x000fcc000001ff00 */
[----:B---3--:R-:W2:Y:S01]  /*41c0*/  @!P5 LDG.E.64 R44, desc[UR22][R46.64] ;  /* 0x000000162e2cd981 */ /* 0x008ea2000c1e1b00 */
[----:B------:R-:W-:-:S03]  /*41d0*/  CS2R R40, SRZ ;  /* 0x0000000000287805 */ /* 0x000fc6000001ff00 */
[----:B--2---:R0:W-:Y:S04]  /*41e0*/  STL.64 [R1+0x130], R44 ;  /* 0x0001302c01007387 */ /* 0x0041e80000100a00 */
[----:B0-----:R-:W2:Y:S01]  /*41f0*/  LDL.LU.64 R44, [R1+0x2c0] ;  /* 0x0002c000012c7983 */ /* 0x001ea20000300a00 */
[----:B------:R-:W-:-:S03]  /*4200*/  LOP3.LUT P1, RZ, R7, 0x100000, RZ, 0xc0, !PT ;  /* 0x0010000007ff7812 */ /* 0x000fc6000782c0ff */
[----:B--2---:R-:W2:Y:S01]  /*4210*/  @!P5 LDG.E.64 R40, desc[UR22][R44.64] ;  /* 0x000000162c28d981 */ /* 0x004ea2000c1e1b00 */
[----:B------:R-:W-:Y:S02]  /*4220*/  MOV R46, R42 ;  /* 0x0000002a002e7202 */ /* 0x000fe40000000f00 */
[----:B------:R-:W-:Y:S02]  /*4230*/  MOV R47, R43 ;  /* 0x0000002b002f7202 */ /* 0x000fe40000000f00 */
[----:B------:R-:W-:-:S06]  /*4240*/  CS2R R42, SRZ ;  /* 0x00000000002a7805 */ /* 0x000fcc000001ff00 */
[----:B----4-:R-:W3:Y:S04]  /*4250*/  @!P1 LDG.E.64 R42, desc[UR22][R50.64] ;  /* 0x00000016322a9981 */ /* 0x010ee8000c1e1b00 */
[----:B--2---:R0:W-:Y:S02]  /*4260*/  STL.64 [R1+0x168], R40 ;  /* 0x0001682801007387 */ /* 0x0041e40000100a00 */
[----:B0-----:R-:W-:-:S06]  /*4270*/  CS2R R40, SRZ ;  /* 0x0000000000287805 */ /* 0x001fcc000001ff00 */
[----:B------:R-:W2:Y:S01]  /*4280*/  @!P1 LDG.E.64 R40, desc[UR22][R48.64] ;  /* 0x0000001630289981 */ /* 0x000ea2000c1e1b00 */
[----:B------:R-:W-:-:S03]  /*4290*/  LOP3.LUT P2, RZ, R7, 0x200000, RZ, 0xc0, !PT ;  /* 0x0020000007ff7812 */ /* 0x000fc6000784c0ff */
[----:B---3--:R0:W-:Y:S02]  /*42a0*/  STL.64 [R1+0x140], R42 ;  /* 0x0001402a01007387 */ /* 0x0081e40000100a00 */
[----:B0-----:R-:W-:Y:S02]  /*42b0*/  MOV R42, R30 ;  /* 0x0000001e002a7202 */ /* 0x001fe40000000f00 */
[----:B------:R-:W-:Y:S02]  /*42c0*/  MOV R43, R31 ;  /* 0x0000001f002b7202 */ /* 0x000fe40000000f00 */
[----:B------:R-:W-:-:S06]  /*42d0*/  CS2R R30, SRZ ;  /* 0x00000000001e7805 */ /* 0x000fcc000001ff00 */
[----:B------:R0:W3:Y:S04]  /*42e0*/  @!P2 LDG.E.64 R30, desc[UR22][R38.64] ;  /* 0x00000016261ea981 */ /* 0x0000e8000c1e1b00 */
[----:B--2---:R1:W-:Y:S04]  /*42f0*/  STL.64 [R1+0x170], R40 ;  /* 0x0001702801007387 */ /* 0x0043e80000100a00 */
[----:B------:R-:W2:Y:S01]  /*4300*/  LDL.LU.64 R50, [R1+0xc8] ;  /* 0x0000c80001327983 */ /* 0x000ea20000300a00 */
[----:B-1----:R-:W-:-:S06]  /*4310*/  CS2R R40, SRZ ;  /* 0x0000000000287805 */ /* 0x002fcc000001ff00 */
[----:B------:R1:W4:Y:S01]  /*4320*/  @!P2 LDG.E.64 R40, desc[UR22][R46.64] ;  /* 0x000000162e28a981 */ /* 0x000322000c1e1b00 */
[C---:B------:R-:W-:Y:S02]  /*4330*/  LOP3.LUT P3, RZ, R7.reuse, 0x2000000, RZ, 0xc0, !PT ;  /* 0x0200000007ff7812 */ /* 0x040fe4000786c0ff */
[----:B------:R-:W-:Y:S02]  /*4340*/  LOP3.LUT P4, RZ, R7, 0x1000000, RZ, 0xc0, !PT ;  /* 0x0100000007ff7812 */ /* 0x000fe4000788c0ff */
[----:B0-----:R-:W-:Y:S02]  /*4350*/  MOV R38, R60 ;  /* 0x0000003c00267202 */ /* 0x001fe40000000f00 */
[----:B------:R-:W-:Y:S02]  /*4360*/  MOV R39, R61 ;  /* 0x0000003d00277202 */ /* 0x000fe40000000f00 */
[----:B-1----:R-:W-:Y:S02]  /*4370*/  CS2R R46, SRZ ;  /* 0x00000000002e7805 */ /* 0x002fe4000001ff00 */
[----:B------:R-:W-:-:S02]  /*4380*/  MOV R60, R36 ;  /* 0x00000024003c7202 */ /* 0x000fc40000000f00 */
[----:B------:R-:W-:Y:S02]  /*4390*/  MOV R61, R37 ;  /* 0x00000025003d7202 */ /* 0x000fe40000000f00 */
[----:B------:R-:W-:Y:S02]  /*43a0*/  MOV R36, R56 ;  /* 0x0000003800247202 */ /* 0x000fe40000000f00 */
[----:B------:R-:W-:Y:S02]  /*43b0*/  MOV R37, R57 ;  /* 0x0000003900257202 */ /* 0x000fe40000000f00 */
[----:B------:R-:W3:Y:S01]  /*43c0*/  LDL.LU.64 R56, [R1+0xc0] ;  /* 0x0000c00001387983 */ /* 0x000ee20000300a00 */
[----:B------:R-:W-:Y:S02]  /*43d0*/  MOV R44, R28 ;  /* 0x0000001c002c7202 */ /* 0x000fe40000000f00 */
[----:B------:R-:W-:Y:S01]  /*43e0*/  MOV R45, R29 ;  /* 0x0000001d002d7202 */ /* 0x000fe20000000f00 */
[----:B--2---:R-:W2:Y:S04]  /*43f0*/  @!P3 LDG.E.64 R46, desc[UR22][R50.64] ;  /* 0x00000016322eb981 */ /* 0x004ea8000c1e1b00 */
[----:B----4-:R0:W-:Y:S04]  /*4400*/  STL.64 [R1+0x148], R40 ;  /* 0x0001482801007387 */ /* 0x0101e80000100a00 */
[----:B0-----:R-:W4:Y:S04]  /*4410*/  LDL.LU.64 R40, [R1+0xd0] ;  /* 0x0000d00001287983 */ /* 0x001f280000300a00 */
[----:B---3--:R0:W-:Y:S02]  /*4420*/  STL.64 [R1+0x2b8], R30 ;  /* 0x0002b81e01007387 */ /* 0x0081e40000100a00 */
[----:B0-----:R-:W-:-:S06]  /*4430*/  CS2R R30, SRZ ;  /* 0x00000000001e7805 */ /* 0x001fcc000001ff00 */
[----:B------:R-:W3:Y:S01]  /*4440*/  @!P4 LDG.E.64 R30, desc[UR22][R44.64] ;  /* 0x000000162c1ec981 */ /* 0x000ee2000c1e1b00 */
[----:B------:R-:W-:Y:S02]  /*4450*/  CS2R R28, SRZ ;  /* 0x00000000001c7805 */ /* 0x000fe4000001ff00 */
[----:B------:R-:W-:-:S04]  /*4460*/  LOP3.LUT P5, RZ, R7, 0x800000, RZ, 0xc0, !PT ;  /* 0x0080000007ff7812 */ /* 0x000fc800078ac0ff */
[----:B------:R-:W5:Y:S04]  /*4470*/  @!P3 LDG.E.64 R28, desc[UR22][R56.64] ;  /* 0x00000016381cb981 */ /* 0x000f68000c1e1b00 */
[----:B--2---:R0:W-:Y:S04]  /*4480*/  STL.64 [R1+0x150], R46 ;  /* 0x0001502e01007387 */ /* 0x0041e80000100a00 */
[----:B------:R-:W2:Y:S01]  /*4490*/  LDL.LU.64 R56, [R1+0xe0] ;  /* 0x0000e00001387983 */ /* 0x000ea20000300a00 */
[----:B0-----:R-:W-:Y:S02]  /*44a0*/  MOV R46, R22 ;  /* 0x00000016002e7202 */ /* 0x001fe40000000f00 */
[----:B------:R-:W-:-:S02]  /*44b0*/  MOV R47, R23 ;  /* 0x00000017002f7202 */ /* 0x000fc40000000f00 */
[----:B------:R-:W-:-:S06]  /*44c0*/  CS2R R22, SRZ ;  /* 0x0000000000167805 */ /* 0x000fcc000001ff00 */
[----:B----4-:R-:W5:Y:S04]  /*44d0*/  @!P4 LDG.E.64 R22, desc[UR22][R40.64] ;  /* 0x000000162816c981 */ /* 0x010f68000c1e1b00 */
[----:B------:R-:W4:Y:S04]  /*44e0*/  LDL.LU.64 R40, [R1+0xf8] ;  /* 0x0000f80001287983 */ /* 0x000f280000300a00 */
[----:B---3--:R0:W-:Y:S02]  /*44f0*/  STL.64 [R1+0xc0], R30 ;  /* 0x0000c01e01007387 */ /* 0x0081e40000100a00 */
[----:B0-----:R-:W-:-:S06]  /*4500*/  CS2R R30, SRZ ;  /* 0x00000000001e7805 */ /* 0x001fcc000001ff00 */
[----:B------:R-:W3:Y:S01]  /*4510*/  @!P5 LDG.E.64 R30, desc[UR22][R46.64] ;  /* 0x000000162e1ed981 */ /* 0x000ee2000c1e1b00 */
[----:B------:R-:W-:Y:S02]  /*4520*/  MOV R44, R42 ;  /* 0x0000002a002c7202 */ /* 0x000fe40000000f00 */
[----:B------:R-:W-:Y:S02]  /*4530*/  MOV R45, R43 ;  /* 0x0000002b002d7202 */ /* 0x000fe40000000f00 */
[----:B------:R-:W-:Y:S02]  /*4540*/  MOV R42, R38 ;  /* 0x00000026002a7202 */ /* 0x000fe40000000f00 */
        /* <DEDUP_REMOVED lines=13> */
[----:B------:R-:W-:Y:S02]  /*4620*/  CS2R R20, SRZ ;  /* 0x0000000000147805 */ /* 0x000fe4000001ff00 */
[----:B------:R-:W-:-:S04]  /*4630*/  LOP3.LUT P1, RZ, R7, 0x400000, RZ, 0xc0, !PT ;  /* 0x0040000007ff7812 */ /* 0x000fc8000782c0ff */
[----:B--2---:R-:W5:Y:S04]  /*4640*/  @!P5 LDG.E.64 R20, desc[UR22][R56.64] ;  /* 0x000000163814d981 */ /* 0x004f68000c1e1b00 */
[----:B------:R-:W2:Y:S04]  /*4650*/  LDL.LU.64 R56, [R1+0x108] ;  /* 0x0001080001387983 */ /* 0x000ea80000300a00 */
[----:B---3--:R0:W-:Y:S02]  /*4660*/  STL.64 [R1+0xc8], R30 ;  /* 0x0000c81e01007387 */ /* 0x0081e40000100a00 */
[----:B0-----:R-:W-:-:S06]  /*4670*/  CS2R R30, SRZ ;  /* 0x00000000001e7805 */ /* 0x001fcc000001ff00 */
[----:B------:R-:W3:Y:S01]  /*4680*/  @!P1 LDG.E.64 R30, desc[UR22][R44.64] ;  /* 0x000000162c1e9981 */ /* 0x000ee2000c1e1b00 */
[----:B------:R-:W-:Y:S02]  /*4690*/  MOV R46, R18 ;  /* 0x00000012002e7202 */ /* 0x000fe40000000f00 */
[----:B------:R-:W-:Y:S02]  /*46a0*/  MOV R47, R19 ;  /* 0x00000013002f7202 */ /* 0x000fe40000000f00 */
[----:B------:R-:W-:Y:S02]  /*46b0*/  CS2R R18, SRZ ;  /* 0x0000000000127805 */ /* 0x000fe4000001ff00 */
[----:B------:R-:W-:-:S04]  /*46c0*/  LOP3.LUT P2, RZ, R7, 0x10000, RZ, 0xc0, !PT ;  /* 0x0001000007ff7812 */ /* 0x000fc8000784c0ff */
        /* <DEDUP_REMOVED lines=27> */
[----:B------:R0:W3:Y:S01]  /*4880*/  @!P3 LDG.E.64 R30, desc[UR22][R44.64] ;  /* 0x000000162c1eb981 */ /* 0x0000e2000c1e1b00 */
[----:B------:R-:W-:Y:S02]  /*4890*/  MOV R46, R14 ;  /* 0x0000000e002e7202 */ /* 0x000fe40000000f00 */
[----:B------:R-:W-:Y:S02]  /*48a0*/  MOV R47, R15 ;  /* 0x0000000f002f7202 */ /* 0x000fe40000000f00 */
[----:B------:R-:W-:Y:S02]  /*48b0*/  CS2R R14, SRZ ;  /* 0x00000000000e7805 */ /* 0x000fe4000001ff00 */
[----:B------:R-:W-:-:S04]  /*48c0*/  LOP3.LUT P4, RZ, R7, 0x4000, RZ, 0xc0, !PT ;  /* 0x0000400007ff7812 */ /* 0x000fc8000788c0ff */
[----:B----4-:R1:W5:Y:S01]  /*48d0*/  @!P3 LDG.E.64 R14, desc[UR22][R40.64] ;  /* 0x00000016280eb981 */ /* 0x010362000c1e1b00 */
[----:B0-----:R-:W-:Y:S02]  /*48e0*/  MOV R44, R12 ;  /* 0x0000000c002c7202 */ /* 0x001fe40000000f00 */
[----:B-1----:R-:W-:Y:S02]  /*48f0*/  MOV R40, R42 ;  /* 0x0000002a00287202 */ /* 0x002fe40000000f00 */
[----:B------:R-:W-:Y:S02]  /*4900*/  MOV R41, R43 ;  /* 0x0000002b00297202 */ /* 0x000fe40000000f00 */
[----:B------:R-:W-:Y:S02]  /*4910*/  MOV R42, R38 ;  /* 0x00000026002a7202 */ /* 0x000fe40000000f00 */
[----:B------:R-:W-:Y:S02]  /*4920*/  MOV R43, R39 ;  /* 0x00000027002b7202 */ /* 0x000fe40000000f00 */
[----:B------:R-:W4:Y:S01]  /*4930*/  LDL.LU.64 R38, [R1+0xb0] ;  /* 0x0000b00001267983 */ /* 0x000f220000300a00 */
[----:B------:R-:W-:-:S02]  /*4940*/  MOV R45, R13 ;  /* 0x0000000d002d7202 */ /* 0x000fc40000000f00 */
[----:B------:R-:W-:-:S06]  /*4950*/  CS2R R12, SRZ ;  /* 0x00000000000c7805 */ /* 0x000fcc000001ff00 */
[----:B--2---:R-:W5:Y:S04]  /*4960*/  @!P4 LDG.E.64 R12, desc[UR22][R56.64] ;  /* 0x00000016380cc981 */ /* 0x004f68000c1e1b00 */
[----:B---3--:R0:W-:Y:S04]  /*4970*/  STL.64 [R1+0xe0], R30 ;  /* 0x0000e01e01007387 */ /* 0x0081e80000100a00 */
[----:B------:R-:W2:Y:S01]  /*4980*/  LDL.LU.64 R56, [R1+0xa0] ;  /* 0x0000a00001387983 */ /* 0x000ea20000300a00 */
[----:B0-----:R-:W-:-:S06]  /*4990*/  CS2R R30, SRZ ;  /* 0x00000000001e7805 */ /* 0x001fcc000001ff00 */
[----:B------:R0:W3:Y:S01]  /*49a0*/  @!P4 LDG.E.64 R30, desc[UR22][R46.64] ;  /* 0x000000162e1ec981 */ /* 0x0000e2000c1e1b00 */
[C---:B------:R-:W-:Y:S02]  /*49b0*/  LOP3.LUT P6, RZ, R7.reuse, 0x2000, RZ, 0xc0, !PT ;  /* 0x0000200007ff7812 */ /* 0x040fe400078cc0ff */
[C---:B------:R-:W-:Y:S02]  /*49c0*/  LOP3.LUT P5, RZ, R7.reuse, 0x1000, RZ, 0xc0, !PT ;  /* 0x0000100007ff7812 */ /* 0x040fe400078ac0ff */
[----:B0-----:R-:W-:Y:S02]  /*49d0*/  MOV R46, R10 ;  /* 0x0000000a002e7202 */ /* 0x001fe40000000f00 */
[----:B------:R-:W-:Y:S02]  /*49e0*/  MOV R47, R11 ;  /* 0x0000000b002f7202 */ /* 0x000fe40000000f00 */
[----:B------:R-:W-:Y:S02]  /*49f0*/  CS2R R10, SRZ ;  /* 0x00000000000a7805 */ /* 0x000fe4000001ff00 */
[----:B------:R-:W-:-:S04]  /*4a00*/  LOP3.LUT P1, RZ, R7, 0x800, RZ, 0xc0, !PT ;  /* 0x0000080007ff7812 */ /* 0x000fc8000782c0ff */
[----:B------:R0:W5:Y:S02]  /*4a10*/  @!P6 LDG.E.64 R10, desc[UR22][R42.64] ;  /* 0x000000162a0ae981 */ /* 0x000164000c1e1b00 */
[----:B0-----:R-:W-:Y:S02]  /*4a20*/  MOV R42, R36 ;  /* 0x00000024002a7202 */ /* 0x001fe40000000f00 */
[----:B------:R-:W-:Y:S02]  /*4a30*/  MOV R43, R37 ;  /* 0x00000025002b7202 */ /* 0x000fe40000000f00 */
[----:B------:R-:W-:Y:S02]  /*4a40*/  MOV R36, R26 ;  /* 0x0000001a00247202 */ /* 0x000fe40000000f00 */
[----:B------:R-:W-:Y:S02]  /*4a50*/  MOV R37, R27 ;  /* 0x0000001b00257202 */ /* 0x000fe40000000f00 */
[----:B------:R-:W-:-:S06]  /*4a60*/  CS2R R26, SRZ ;  /* 0x00000000001a7805 */ /* 0x000fcc000001ff00 */
[----:B----4-:R0:W4:Y:S02]  /*4a70*/  @!P5 LDG.E.64 R26, desc[UR22][R38.64] ;  /* 0x00000016261ad981 */ /* 0x010124000c1e1b00 */
[----:B0-----:R-:W-:Y:S02]  /*4a80*/  MOV R38, R24 ;  /* 0x0000001800267202 */ /* 0x001fe40000000f00 */
[----:B------:R-:W-:Y:S02]  /*4a90*/  MOV R39, R25 ;  /* 0x0000001900277202 */ /* 0x000fe40000000f00 */
[----:B------:R-:W-:-:S06]  /*4aa0*/  CS2R R24, SRZ ;  /* 0x0000000000187805 */ /* 0x000fcc000001ff00 */
[----:B--2---:R-:W2:Y:S04]  /*4ab0*/  @!P1 LDG.E.64 R24, desc[UR22][R56.64] ;  /* 0x0000001638189981 */ /* 0x004ea8000c1e1b00 */
[----:B---3--:R0:W-:Y:S02]  /*4ac0*/  STL.64 [R1+0xe8], R30 ;  /* 0x0000e81e01007387 */ /* 0x0081e40000100a00 */
[----:B0-----:R-:W-:-:S06]  /*4ad0*/  CS2R R30, SRZ ;  /* 0x00000000001e7805 */ /* 0x001fcc000001ff00 */
[----:B------:R-:W3:Y:S01]  /*4ae0*/  @!P6 LDG.E.64 R30, desc[UR22][R40.64] ;  /* 0x00000016281ee981 */ /* 0x000ee2000c1e1b00 */
[----:B------:R-:W-:Y:S02]  /*4af0*/  MOV R48, R42 ;  /* 0x0000002a00307202 */ /* 0x000fe40000000f00 */
[----:B------:R-:W-:Y:S01]  /*4b00*/  MOV R49, R43 ;  /* 0x0000002b00317202 */ /* 0x000fe20000000f00 */
[----:B----4-:R-:W-:Y:S04]  /*4b10*/  STL.64 [R1+0x10], R26 ;  /* 0x0000101a01007387 */ /* 0x010fe80000100a00 */
[----:B--2---:R-:W-:Y:S04]  /*4b20*/  STL.64 [R1+0x8], R24 ;  /* 0x0000081801007387 */ /* 0x004fe80000100a00 */
[----:B---3--:R0:W-:Y:S04]  /*4b30*/  STL.64 [R1+0xf8], R30 ;  /* 0x0000f81e01007387 */ /* 0x0081e80000100a00 */
[----:B------:R-:W2:Y:S04]  /*4b40*/  LDL.LU.64 R42, [R1+0x60] ;  /* 0x00006000012a7983 */ /* 0x000ea80000300a00 */
[----:B0-----:R-:W3:Y:S01]  /*4b50*/  LDL.LU.64 R30, [R1+0x58] ;  /* 0x00005800011e7983 */ /* 0x001ee20000300a00 */
[----:B------:R-:W-:-:S02]  /*4b60*/  MOV R40, R60 ;  /* 0x0000003c00287202 */ /* 0x000fc40000000f00 */
[----:B------:R-:W-:Y:S02]  /*4b70*/  MOV R41, R61 ;  /* 0x0000003d00297202 */ /* 0x000fe40000000f00 */
[----:B------:R-:W-:Y:S02]  /*4b80*/  CS2R R60, SRZ ;  /* 0x00000000003c7805 */ /* 0x000fe4000001ff00 */
[----:B------:R-:W-:Y:S02]  /*4b90*/  LOP3.LUT P3, RZ, R7, 0x200, RZ, 0xc0, !PT ;  /* 0x0000020007ff7812 */ /* 0x000fe4000786c0ff */
[----:B------:R-:W-:Y:S02]  /*4ba0*/  MOV R26, R58 ;  /* 0x0000003a001a7202 */ /* 0x000fe40000000f00 */
[----:B------:R-:W-:Y:S01]  /*4bb0*/  MOV R27, R59 ;  /* 0x0000003b001b7202 */ /* 0x000fe20000000f00 */
[----:B------:R0:W5:Y:S01]  /*4bc0*/  @!P5 LDG.E.64 R60, desc[UR22][R44.64] ;  /* 0x000000162c3cd981 */ /* 0x000162000c1e1b00 */
[----:B------:R-:W-:-:S02]  /*4bd0*/  CS2R R58, SRZ ;  /* 0x00000000003a7805 */ /* 0x000fc4000001ff00 */
[C---:B------:R-:W-:Y:S02]  /*4be0*/  LOP3.LUT P4, RZ, R7.reuse, 0x100, RZ, 0xc0, !PT ;  /* 0x0000010007ff7812 */ /* 0x040fe4000788c0ff */
[----:B------:R-:W-:Y:S02]  /*4bf0*/  LOP3.LUT P6, RZ, R7, 0x80, RZ, 0xc0, !PT ;  /* 0x0000008007ff7812 */ /* 0x000fe400078cc0ff */
[----:B------:R1:W5:Y:S01]  /*4c00*/  @!P1 LDG.E.64 R58, desc[UR22][R46.64] ;  /* 0x000000162e3a9981 */ /* 0x000362000c1e1b00 */
[----:B0-----:R-:W-:Y:S02]  /*4c10*/  MOV R44, R52 ;  /* 0x00000034002c7202 */ /* 0x001fe40000000f00 */
[----:B------:R-:W-:Y:S02]  /*4c20*/  MOV R45, R53 ;  /* 0x00000035002d7202 */ /* 0x000fe40000000f00 */
[----:B------:R-:W-:Y:S02]  /*4c30*/  CS2R R52, SRZ ;  /* 0x0000000000347805 */ /* 0x000fe4000001ff00 */
[----:B------:R-:W-:-:S02]  /*4c40*/  MOV R24, R4 ;  /* 0x0000000400187202 */ /* 0x000fc40000000f00 */
[----:B-1----:R-:W-:Y:S02]  /*4c50*/  MOV R46, R26 ;  /* 0x0000001a002e7202 */ /* 0x002fe40000000f00 */
[----:B------:R0:W5:Y:S01]  /*4c60*/  @!P3 LDG.E.64 R52, desc[UR22][R38.64] ;  /* 0x000000162634b981 */ /* 0x000162000c1e1b00 */
[----:B------:R-:W-:Y:S02]  /*4c70*/  MOV R47, R27 ;  /* 0x0000001b002f7202 */ /* 0x000fe40000000f00 */
[----:B------:R-:W-:Y:S02]  /*4c80*/  CS2R R26, SRZ ;  /* 0x00000000001a7805 */ /* 0x000fe4000001ff00 */
[----:B------:R-:W-:Y:S02]  /*4c90*/  MOV R25, R5 ;  /* 0x0000000500197202 */ /* 0x000fe40000000f00 */
[----:B------:R-:W-:-:S03]  /*4ca0*/  LOP3.LUT P2, RZ, R7, 0x400, RZ, 0xc0, !PT ;  /* 0x0000040007ff7812 */ /* 0x000fc6000784c0ff */
[----:B------:R1:W5:Y:S01]  /*4cb0*/  @!P4 LDG.E.64 R26, desc[UR22][R24.64] ;  /* 0x00000016181ac981 */ /* 0x000362000c1e1b00 */
[----:B0-----:R-:W-:-:S06]  /*4cc0*/  CS2R R38, SRZ ;  /* 0x0000000000267805 */ /* 0x001fcc000001ff00 */
[----:B------:R-:W5:Y:S01]  /*4cd0*/  @!P4 LDG.E.64 R38, desc[UR22][R32.64] ;  /* 0x000000162026c981 */ /* 0x000f62000c1e1b00 */
[----:B------:R-:W-:Y:S02]  /*4ce0*/  LOP3.LUT P4, RZ, R7, 0x8000000, RZ, 0xc0, !PT ;  /* 0x0800000007ff7812 */ /* 0x000fe4000788c0ff */
[----:B-1----:R-:W-:Y:S02]  /*4cf0*/  CS2R R24, SRZ ;  /* 0x0000000000187805 */ /* 0x002fe4000001ff00 */
[----:B------:R-:W-:Y:S02]  /*4d00*/  MOV R4, R8 ;  /* 0x0000000800047202 */ /* 0x000fe40000000f00 */
[----:B------:R-:W-:Y:S02]  /*4d10*/  MOV R5, R9 ;  /* 0x0000000900057202 */ /* 0x000fe40000000f00 */
[----:B------:R-:W-:Y:S01]  /*4d20*/  CS2R R8, SRZ ;  /* 0x0000000000087805 */ /* 0x000fe2000001ff00 */
[----:B------:R0:W5:Y:S05]  /*4d30*/  @!P6 LDG.E.64 R24, desc[UR22][R48.64] ;  /* 0x000000163018e981 */ /* 0x00016a000c1e1b00 */
[----:B------:R1:W5:Y:S01]  /*4d40*/  @!P2 LDG.E.64 R8, desc[UR22][R36.64] ;  /* 0x000000162408a981 */ /* 0x000362000c1e1b00 */
[----:B0-----:R-:W-:-:S02]  /*4d50*/  CS2R R48, SRZ ;  /* 0x0000000000307805 */ /* 0x001fc4000001ff00 */
[----:B-1----:R-:W-:-:S06]  /*4d60*/  CS2R R36, SRZ ;  /* 0x0000000000247805 */ /* 0x002fcc000001ff00 */
[----:B------:R-:W5:Y:S04]  /*4d70*/  @!P3 LDG.E.64 R36, desc[UR22][R2.64] ;  /* 0x000000160224b981 */ /* 0x000f68000c1e1b00 */
[----:B------:R-:W4:Y:S04]  /*4d80*/  LDL.LU.64 R2, [R1+0x48] ;  /* 0x0000480001027983 */ /* 0x000f280000300a00 */
[----:B---3--:R-:W3:Y:S01]  /*4d90*/  @!P4 LDG.E.64 R48, desc[UR22][R30.64] ;  /* 0x000000161e30c981 */ /* 0x008ee2000c1e1b00 */
[----:B------:R-:W-:Y:S02]  /*4da0*/  LOP3.LUT P3, RZ, R7, 0x10000000, RZ, 0xc0, !PT ;  /* 0x1000000007ff7812 */ /* 0x000fe4000786c0ff */
[----:B------:R-:W-:-:S02]  /*4db0*/  MOV R50, R34 ;  /* 0x0000002200327202 */ /* 0x000fc40000000f00 */
[----:B------:R-:W-:Y:S02]  /*4dc0*/  MOV R51, R35 ;  /* 0x0000002300337202 */ /* 0x000fe40000000f00 */
[----:B------:R-:W2:Y:S04]  /*4dd0*/  LDL.LU.64 R34, [R1+0x38] ;  /* 0x0000380001227983 */ /* 0x000ea80000300a00 */
[----:B------:R-:W2:Y:S04]  /*4de0*/  LDL.LU.64 R32, [R1+0x28] ;  /* 0x0000280001207983 */ /* 0x000ea80000300a00 */
[----:B------:R-:W5:Y:S04]  /*4df0*/  LDL.LU.64 R30, [R1+0x2b8] ;  /* 0x0002b800011e7983 */ /* 0x000f680000300a00 */
[----:B---3--:R0:W-:Y:S02]  /*4e00*/  STL.64 [R1+0x60], R48 ;  /* 0x0000603001007387 */ /* 0x0081e40000100a00 */
[----:B0-----:R-:W-:-:S06]  /*4e10*/  CS2R R48, SRZ ;  /* 0x0000000000307805 */ /* 0x001fcc000001ff00 */
[----:B----4-:R-:W3:Y:S01]  /*4e20*/  @!P3 LDG.E.64 R48, desc[UR22][R2.64] ;  /* 0x000000160230b981 */ /* 0x010ee2000c1e1b00 */
[----:B------:R-:W-:-:S06]  /*4e30*/  CS2R R56, SRZ ;  /* 0x0000000000387805 */ /* 0x000fcc000001ff00 */
[----:B------:R0:W5:Y:S01]  /*4e40*/  @!P2 LDG.E.64 R56, desc[UR22][R40.64] ;  /* 0x000000162838a981 */ /* 0x000162000c1e1b00 */
[----:B------:R-:W-:-:S03]  /*4e50*/  LOP3.LUT P2, RZ, R7, 0x20000000, RZ, 0xc0, !PT ;  /* 0x2000000007ff7812 */ /* 0x000fc6000784c0ff */
[----:B------:R-:W5:Y:S01]  /*4e60*/  LDL.LU R2, [R1+0x2b0] ;  /* 0x0002b00001027983 */ /* 0x000f620000300800 */
[----:B0-----:R-:W-:-:S06]  /*4e70*/  CS2R R40, SRZ ;  /* 0x0000000000287805 */ /* 0x001fcc000001ff00 */
[----:B--2---:R0:W5:Y:S02]  /*4e80*/  @!P6 LDG.E.64 R40, desc[UR22][R42.64] ;  /* 0x000000162a28e981 */ /* 0x004164000c1e1b00 */
[----:B0-----:R-:W-:-:S06]  /*4e90*/  CS2R R42, SRZ ;  /* 0x00000000002a7805 */ /* 0x001fcc000001ff00 */
[----:B------:R0:W5:Y:S01]  /*4ea0*/  @!P4 LDG.E.64 R42, desc[UR22][R44.64] ;  /* 0x000000162c2ac981 */ /* 0x000162000c1e1b00 */
[----:B------:R-:W-:Y:S02]  /*4eb0*/  LOP3.LUT P1, RZ, R7, 0x40000000, RZ, 0xc0, !PT ;  /* 0x4000000007ff7812 */ /* 0x000fe4000782c0ff */
[----:B0-----:R-:W-:-:S06]  /*4ec0*/  CS2R R44, SRZ ;  /* 0x00000000002c7805 */ /* 0x001fcc000001ff00 */
[----:B------:R0:W5:Y:S02]  /*4ed0*/  @!P3 LDG.E.64 R44, desc[UR22][R46.64] ;  /* 0x000000162e2cb981 */ /* 0x000164000c1e1b00 */
[----:B0-----:R-:W-:-:S06]  /*4ee0*/  CS2R R46, SRZ ;  /* 0x00000000002e7805 */ /* 0x001fcc000001ff00 */
[----:B------:R0:W5:Y:S02]  /*4ef0*/  @!P2 LDG.E.64 R46, desc[UR22][R50.64] ;  /* 0x00000016322ea981 */ /* 0x000164000c1e1b00 */
[----:B0-----:R-:W-:-:S06]  /*4f00*/  CS2R R50, SRZ ;  /* 0x0000000000327805 */ /* 0x001fcc000001ff00 */
[----:B------:R-:W2:Y:S04]  /*4f10*/  @!P1 LDG.E.64 R50, desc[UR22][R32.64] ;  /* 0x0000001620329981 */ /* 0x000ea8000c1e1b00 */
[----:B---3--:R0:W-:Y:S02]  /*4f20*/  STL.64 [R1+0x50], R48 ;  /* 0x0000503001007387 */ /* 0x0081e40000100a00 */
[----:B0-----:R-:W-:-:S06]  /*4f30*/  CS2R R48, SRZ ;  /* 0x0000000000307805 */ /* 0x001fcc000001ff00 */
[----:B------:R-:W3:Y:S04]  /*4f40*/  @!P2 LDG.E.64 R48, desc[UR22][R34.64] ;  /* 0x000000162230a981 */ /* 0x000ee8000c1e1b00 */
[----:B------:R-:W5:Y:S04]  /*4f50*/  LDL.LU.64 R34, [R1+0x2a8] ;  /* 0x0002a80001227983 */ /* 0x000f680000300a00 */
[----:B---3--:R0:W-:Y:S04]  /*4f60*/  STL.64 [R1+0x40], R48 ;  /* 0x0000403001007387 */ /* 0x0081e80000100a00 */
[----:B------:R-:W5:Y:S01]  /*4f70*/  LDL.LU.64 R32, [R1+0x2a0] ;  /* 0x0002a00001207983 */ /* 0x000f620000300a00 */
[----:B0-----:R-:W-:-:S06]  /*4f80*/  CS2R R48, SRZ ;  /* 0x0000000000307805 */ /* 0x001fcc000001ff00 */
[----:B------:R0:W5:Y:S04]  /*4f90*/  @!P1 LDG.E.64 R48, desc[UR22][R4.64] ;  /* 0x0000001604309981 */ /* 0x000168000c1e1b00 */
[----:B--2---:R1:W-:Y:S01]  /*4fa0*/  STL.64 [R1+0x30], R50 ;  /* 0x0000303201007387 */ /* 0x0043e20000100a00 */
[----:B0-----:R-:W-:-:S06]  /*4fb0*/  CS2R R4, SRZ ;  /* 0x0000000000047805 */ /* 0x001fcc000001ff00 */
[----:B------:R-:W2:Y:S04]  /*4fc0*/  @!P0 LDG.E.64 R4, desc[UR22][R54.64] ;  /* 0x0000001636048981 */ /* 0x000ea8000c1e1b00 */
[----:B------:R-:W3:Y:S01]  /*4fd0*/  LDL.LU.64 R54, [R1+0x298] ;  /* 0x0002980001367983 */ /* 0x000ee20000300a00 */
[----:B------:R-:W-:Y:S02]  /*4fe0*/  LOP3.LUT P5, RZ, R7, 0x80000000, RZ, 0xc0, !PT ;  /* 0x8000000007ff7812 */ /* 0x000fe400078ac0ff */
[----:B-1----:R-:W-:Y:S01]  /*4ff0*/  CS2R R50, SRZ ;  /* 0x0000000000327805 */ /* 0x002fe2000001ff00 */
[----:B------:R-:W-:Y:S01]  /*5000*/  UMOV UR25, 0x3f800000 ;  /* 0x3f80000000197882 */ /* 0x000fe20000000000 */
[----:B------:R-:W-:Y:S01]  /*5010*/  @UP0 UMOV UR25, UR5 ;  /* 0x0000000500190c82 */ /* 0x000fe20008000000 */
[----:B------:R-:W-:Y:S01]  /*5020*/  BSSY B0, `(.L_x_2935) ;  /* 0x000001e000007945 */ /* 0x000fe20003800000 */
[----:B------:R-:W-:-:S02]  /*5030*/  HFMA2.MMA R3, -RZ, RZ, 0, 0 ;  /* 0x00000000ff037435 */ /* 0x000fc400000001ff */
[----:B---3--:R0:W5:Y:S04]  /*5040*/  @!P0 LDG.E.64 R50, desc[UR22][R54.64] ;  /* 0x0000001636328981 */ /* 0x008168000c1e1b00 */
[----:B------:R0:W5:Y:S04]  /*5050*/  LDL.LU.64 R54, [R1+0x290] ;  /* 0x0002900001367983 */ /* 0x0001680000300a00 */
[----:B--2---:R1:W-:Y:S02]  /*5060*/  STL.64 [R1+0x20], R4 ;  /* 0x0000200401007387 */ /* 0x0043e40000100a00 */
[----:B-1----:R-:W-:Y:S01]  /*5070*/  CS2R R4, SRZ ;  /* 0x0000000000047805 */ /* 0x002fe2000001ff00 */
[----:B0-----:R-:W-:Y:S06]  /*5080*/  @P5 BRA `(.L_x_2936) ;  /* 0x00000000005c5947 */ /* 0x001fec0003800000 */
[----:B------:R-:W-:Y:S01]  /*5090*/  ISETP.NE.AND P5, PT, RZ, UR24, PT ;  /* 0x00000018ff007c0c */ /* 0x000fe2000bfa5270 */
[----:B-----5:R0:W-:Y:S01]  /*50a0*/  STL.64 [R1+0x298], R10 ;  /* 0x0002980a01007387 */ /* 0x0201e20000100a00 */
[C---:B------:R-:W-:Y:S01]  /*50b0*/  SHF.L.U32 R3, R54.reuse, 0x1, RZ ;  /* 0x0000000136037819 */ /* 0x040fe200000006ff */
[----:B------:R-:W-:Y:S02]  /*50c0*/  ULDC.64 UR6, c[0x0][0x238] ;  /* 0x00008e0000067ab9 */ /* 0x000fe40000000a00 */
[----:B------:R1:W-:Y:S08]  /*50d0*/  STL.64 [R1+0x290], R8 ;  /* 0x0002900801007387 */ /* 0x0003f00000100a00 */
[----:B0-----:R-:W1:Y:S01]  /*50e0*/  @P5 LDC.64 R10, c[0x0][0x240] ;  /* 0x00009000ff0a5b82 */ /* 0x001e620000000a00 */
[----:B------:R-:W-:-:S02]  /*50f0*/  SHF.L.U64.HI R6, R54, 0x1, R55 ;  /* 0x0000000136067819 */ /* 0x000fc40000010237 */
[----:B-1----:R-:W-:Y:S02]  /*5100*/  MOV R9, R10 ;  /* 0x0000000a00097202 */ /* 0x002fe40000000f00 */
[----:B------:R-:W-:Y:S02]  /*5110*/  MOV R8, R11 ;  /* 0x0000000b00087202 */ /* 0x000fe40000000f00 */
[C---:B------:R-:W-:Y:S01]  /*5120*/  @P5 IADD3 R54, P6, R3.reuse, R9, RZ ;  /* 0x0000000903365210 */ /* 0x040fe20007fde0ff */
[----:B------:R0:W5:Y:S03]  /*5130*/  LDL.LU.64 R10, [R1+0x298] ;  /* 0x00029800010a7983 */ /* 0x0001660000300a00 */
[----:B------:R-:W-:Y:S02]  /*5140*/  @P5 IADD3.X R55, R6, R8, RZ, P6, !PT ;  /* 0x0000000806375210 */ /* 0x000fe400037fe4ff */
[----:B------:R-:W-:-:S03]  /*5150*/  IADD3 R8, P6, R3, UR6, RZ ;  /* 0x0000000603087c10 */ /* 0x000fc6000ffde0ff */
[----:B------:R-:W2:Y:S01]  /*5160*/  @P5 LDG.E.U16 R3, desc[UR22][R54.64] ;  /* 0x0000001636035981 */ /* 0x000ea2000c1e1500 */
[----:B------:R-:W-:-:S05]  /*5170*/  IADD3.X R9, R6, UR7, RZ, P6, !PT ;  /* 0x0000000706097c10 */ /* 0x000fca000b7fe4ff */
[----:B------:R-:W3:Y:S04]  /*5180*/  LDG.E.U16 R6, desc[UR22][R8.64+0x2] ;  /* 0x0000021608067981 */ /* 0x000ee8000c1e1500 */
[----:B------:R-:W4:Y:S01]  /*5190*/  @P5 LDG.E.U16 R54, desc[UR22][R54.64+0x2] ;  /* 0x0000021636365981 */ /* 0x000f22000c1e1500 */
[----:B--2---:R-:W-:-:S03]  /*51a0*/  @P5 SHF.L.U32 R4, R3, 0x10, RZ ;  /* 0x0000001003045819 */ /* 0x004fc600000006ff */
[----:B------:R-:W2:Y:S04]  /*51b0*/  LDG.E.U16 R3, desc[UR22][R8.64] ;  /* 0x0000001608037981 */ /* 0x000ea8000c1e1500 */
[----:B------:R0:W5:Y:S01]  /*51c0*/  LDL.LU.64 R8, [R1+0x290] ;  /* 0x0002900001087983 */ /* 0x0001620000300a00 */
[----:B----4-:R-:W-:Y:S02]  /*51d0*/  @P5 SHF.L.U32 R5, R54, 0x10, RZ ;  /* 0x0000001036055819 */ /* 0x010fe400000006ff */
[----:B---3--:R-:W-:Y:S02]  /*51e0*/  SHF.L.U32 R6, R6, 0x10, RZ ;  /* 0x0000001006067819 */ /* 0x008fe400000006ff */
[----:B0-2---:R-:W-:-:S07]  /*51f0*/  SHF.L.U32 R3, R3, 0x10, RZ ;  /* 0x0000001003037819 */ /* 0x005fce00000006ff */
.L_x_2936:
[----:B------:R-:W-:Y:S05]  /*5200*/  BSYNC B0 ;  /* 0x0000000000007941 */ /* 0x000fea0003800000 */
.L_x_2935:
[----:B-----5:R-:W-:Y:S01]  /*5210*/  FADD.FTZ R60, R60, -UR14 ;  /* 0x8000000e3c3c7e21 */ /* 0x020fe20008010000 */
[----:B------:R-:W-:Y:S01]  /*5220*/  FADD.FTZ R61, R61, -UR14 ;  /* 0x8000000e3d3d7e21 */ /* 0x000fe20008010000 */
[----:B------:R0:W5:Y:S02]  /*5230*/  LDL R55, [R1+0x10] ;  /* 0x0000100001377983 */ /* 0x0001640000100800 */
[----:B------:R-:W-:Y:S01]  /*5240*/  FMUL.FTZ R60, R60, UR25 ;  /* 0x000000193c3c7c20 */ /* 0x000fe20008410000 */
[----:B------:R-:W-:Y:S01]  /*5250*/  FMUL.FTZ R61, R61, UR25 ;  /* 0x000000193d3d7c20 */ /* 0x000fe20008410000 */
[----:B------:R0:W5:Y:S01]  /*5260*/  LDL R54, [R1+0x14] ;  /* 0x0000140001367983 */ /* 0x0001620000100800 */
[----:B------:R-:W-:Y:S02]  /*5270*/  ISETP.NE.AND P5, PT, RZ, UR24, PT ;  /* 0x00000018ff007c0c */ /* 0x000fe4000bfa5270 */
[----:B------:R-:W-:Y:S01]  /*5280*/  LOP3.LUT R7, R7, 0xfffffffd, RZ, 0xc0, !PT ;  /* 0xfffffffd07077812 */ /* 0x000fe200078ec0ff */
[----:B------:R0:W-:Y:S04]  /*5290*/  STL [R1+0x68], R60 ;  /* 0x0000683c01007387 */ /* 0x0001e80000100800 */
[----:B------:R0:W-:Y:S06]  /*52a0*/  STL [R1+0x6c], R61 ;  /* 0x00006c3d01007387 */ /* 0x0001ec0000100800 */
[----:B------:R-:W-:Y:S01]  /*52b0*/  @P5 LOP3.LUT R7, R7, 0x2, RZ, 0xfc, !PT ;  /* 0x0000000207075812 */ /* 0x000fe200078efcff */
[----:B------:R-:W-:Y:S06]  /*52c0*/  @!P5 BRA `(.L_x_2937) ;  /* 0x000000000050d947 */ /* 0x000fec0003800000 */
[----:B-----5:R-:W-:-:S04]  /*52d0*/  FFMA.FTZ R55, R60, R3, R4 ;  /* 0x000000033c377223 */ /* 0x020fc80000010004 */
[----:B------:R-:W-:-:S06]  /*52e0*/  FMUL.FTZ R54, R55, -1.4426950216293334961 ;  /* 0xbfb8aa3b37367820 */ /* 0x000fcc0000410000 */
[----:B------:R-:W1:Y:S02]  /*52f0*/  MUFU.EX2 R54, R54 ;  /* 0x0000003600367308 */ /* 0x000e640000000800 */
[----:B-1----:R-:W-:-:S06]  /*5300*/  FADD.FTZ R54, R54, 1 ;  /* 0x3f80000036367421 */ /* 0x002fcc0000010000 */
[----:B------:R-:W0:Y:S02]  /*5310*/  MUFU.RCP R54, R54 ;  /* 0x0000003600367308 */ /* 0x000e240000001000 */
[----:B0-----:R-:W-:-:S04]  /*5320*/  FADD.FTZ R60, -R54, 1 ;  /* 0x3f800000363c7421 */ /* 0x001fc80000010100 */
[----:B------:R-:W-:Y:S02]  /*5330*/  FFMA.FTZ R55, R55, R60, 1 ;  /* 0x3f80000037377423 */ /* 0x000fe4000001003c */
[----:B------:R-:W2:Y:S02]  /*5340*/  LDL R60, [R1+0x10] ;  /* 0x00001000013c7983 */ /* 0x000ea40000100800 */
[----:B--2---:R-:W-:Y:S01]  /*5350*/  FMUL.FTZ R54, R60, R54 ;  /* 0x000000363c367220 */ /* 0x004fe20000410000 */
[----:B------:R-:W-:-:S03]  /*5360*/  FFMA.FTZ R60, R61, R6, R5 ;  /* 0x000000063d3c7223 */ /* 0x000fc60000010005 */
[----:B------:R-:W-:Y:S01]  /*5370*/  FMUL.FTZ R55, R54, R55 ;  /* 0x0000003736377220 */ /* 0x000fe20000410000 */
[----:B------:R-:W-:-:S06]  /*5380*/  FMUL.FTZ R54, R60, -1.4426950216293334961 ;  /* 0xbfb8aa3b3c367820 */ /* 0x000fcc0000410000 */
[----:B------:R-:W0:Y:S02]  /*5390*/  MUFU.EX2 R54, R54 ;  /* 0x0000003600367308 */ /* 0x000e240000000800 */
[----:B0-----:R-:W-:-:S06]  /*53a0*/  FADD.FTZ R54, R54, 1 ;  /* 0x3f80000036367421 */ /* 0x001fcc0000010000 */
[----:B------:R-:W0:Y:S02]  /*53b0*/  MUFU.RCP R54, R54 ;  /* 0x0000003600367308 */ /* 0x000e240000001000 */
[----:B0-----:R-:W-:-:S04]  /*53c0*/  FADD.FTZ R61, -R54, 1 ;  /* 0x3f800000363d7421 */ /* 0x001fc80000010100 */
[----:B------:R-:W-:Y:S02]  /*53d0*/  FFMA.FTZ R60, R60, R61, 1 ;  /* 0x3f8000003c3c7423 */ /* 0x000fe4000001003d */
[----:B------:R-:W2:Y:S02]  /*53e0*/  LDL R61, [R1+0x14] ;  /* 0x00001400013d7983 */ /* 0x000ea40000100800 */
[----:B--2---:R-:W-:-:S04]  /*53f0*/  FMUL.FTZ R54, R61, R54 ;  /* 0x000000363d367220 */ /* 0x004fc80000410000 */
[----:B------:R-:W-:-:S07]  /*5400*/  FMUL.FTZ R54, R54, R60 ;  /* 0x0000003c36367220 */ /* 0x000fce0000410000 */
.L_x_2937:
[----:B0-----:R-:W2:Y:S04]  /*5410*/  LDL R61, [R1+0x68] ;  /* 0x00006800013d7983 */ /* 0x001ea80000100800 */
[----:B------:R-:W-:Y:S04]  /*5420*/  STL [R1+0x290], R2 ;  /* 0x0002900201007387 */ /* 0x000fe80000100800 */
[----:B------:R0:W-:Y:S04]  /*5430*/  STL [R1+0x28c], R0 ;  /* 0x00028c0001007387 */ /* 0x0001e80000100800 */
[----:B0-----:R-:W3:Y:S01]  /*5440*/  LDL R0, [R1+0x6c] ;  /* 0x00006c0001007983 */ /* 0x001ee20000100800 */
[----:B-----5:R-:W-:Y:S01]  /*5450*/  FMUL.FTZ R60, R55, R3 ;  /* 0x00000003373c7220 */ /* 0x020fe20000410000 */
[----:B------:R-:W-:Y:S01]  /*5460*/  FADD.FTZ R58, R58, -UR14 ;  /* 0x8000000e3a3a7e21 */ /* 0x000fe20008010000 */
[----:B------:R-:W-:-:S02]  /*5470*/  FADD.FTZ R59, R59, -UR14 ;  /* 0x8000000e3b3b7e21 */ /* 0x000fc40008010000 */
[----:B--2---:R-:W-:Y:S01]  /*5480*/  FFMA.FTZ R2, R61, R60, RZ ;  /* 0x0000003c3d027223 */ /* 0x004fe200000100ff */
[----:B------:R-:W-:Y:S01]  /*5490*/  FADD.FTZ R61, RZ, R60 ;  /* 0x0000003cff3d7221 */ /* 0x000fe20000010000 */
[----:B------:R-:W-:-:S04]  /*54a0*/  FMUL.FTZ R60, R54, R6 ;  /* 0x00000006363c7220 */ /* 0x000fc80000410000 */
[----:B---3--:R-:W-:Y:S01]  /*54b0*/  FFMA.FTZ R0, R0, R60, R2 ;  /* 0x0000003c00007223 */ /* 0x008fe20000010002 */
[----:B------:R-:W-:Y:S01]  /*54c0*/  FADD.FTZ R60, R60, R61 ;  /* 0x0000003d3c3c7221 */ /* 0x000fe20000010000 */
[----:B------:R0:W5:Y:S04]  /*54d0*/  LDL.LU R2, [R1+0x290] ;  /* 0x0002900001027983 */ /* 0x0001680000300800 */
[----:B------:R1:W-:Y:S01]  /*54e0*/  STL [R1+0x4], R0 ;  /* 0x0000040001007387 */ /* 0x0003e20000100800 */
[----:B------:R-:W-:-:S03]  /*54f0*/  FMUL.FTZ R61, R59, UR25 ;  /* 0x000000193b3d7c20 */ /* 0x000fc60008410000 */
[----:B-1----:R0:W5:Y:S04]  /*5500*/  LDL.LU R0, [R1+0x28c] ;  /* 0x00028c0001007983 */ /* 0x0021680000300800 */
[----:B------:R1:W-:Y:S04]  /*5510*/  STL [R1], R60 ;  /* 0x0000003c01007387 */ /* 0x0003e80000100800 */
[----:B------:R0:W5:Y:S01]  /*5520*/  LDL R59, [R1+0xc] ;  /* 0x00000c00013b7983 */ /* 0x0001620000100800 */
[----:B-1----:R-:W-:-:S03]  /*5530*/  FMUL.FTZ R60, R58, UR25 ;  /* 0x000000193a3c7c20 */ /* 0x002fc60008410000 */
[----:B------:R0:W5:Y:S04]  /*5540*/  LDL R58, [R1+0x8] ;  /* 0x00000800013a7983 */ /* 0x0001680000100800 */
[----:B------:R0:W-:Y:S04]  /*5550*/  STL [R1+0x78], R60 ;  /* 0x0000783c01007387 */ /* 0x0001e80000100800 */
[----:B------:R0:W-:Y:S01]  /*5560*/  STL [R1+0x84], R61 ;  /* 0x0000843d01007387 */ /* 0x0001e20000100800 */
[----:B------:R-:W-:Y:S05]  /*5570*/  @!P5 BRA `(.L_x_2938) ;  /* 0x000000000050d947 */ /* 0x000fea0003800000 */
        /* <DEDUP_REMOVED lines=20> */
.L_x_2938:
[----:B0-----:R-:W2:Y:S04]  /*56c0*/  LDL.LU R61, [R1+0x4] ;  /* 0x00000400013d7983 */ /* 0x001ea80000300800 */
[----:B------:R-:W3:Y:S04]  /*56d0*/  LDL R60, [R1+0x68] ;  /* 0x00006800013c7983 */ /* 0x000ee80000100800 */
[----:B------:R0:W-:Y:S04]  /*56e0*/  STL [R1+0x294], R4 ;  /* 0x0002940401007387 */ /* 0x0001e80000100800 */
[----:B0-----:R-:W4:Y:S04]  /*56f0*/  LDL R4, [R1+0x78] ;  /* 0x0000780001047983 */ /* 0x001f280000100800 */
[----:B-----5:R-:W-:Y:S04]  /*5700*/  STL [R1+0x290], R2 ;  /* 0x0002900201007387 */ /* 0x020fe80000100800 */
[----:B------:R0:W-:Y:S04]  /*5710*/  STL [R1+0x28c], R0 ;  /* 0x00028c0001007387 */ /* 0x0001e80000100800 */
[----:B0-----:R-:W4:Y:S01]  /*5720*/  LDL R0, [R1+0x84] ;  /* 0x0000840001007983 */ /* 0x001f220000100800 */
[----:B--2---:R-:W-:Y:S01]  /*5730*/  MOV R2, R61 ;  /* 0x0000003d00027202 */ /* 0x004fe20000000f00 */
[----:B---3--:R-:W-:Y:S01]  /*5740*/  FFMA.FTZ R61, R60, R55, RZ ;  /* 0x000000373c3d7223 */ /* 0x008fe200000100ff */
[----:B------:R-:W-:Y:S01]  /*5750*/  FADD.FTZ R60, RZ, R55 ;  /* 0x00000037ff3c7221 */ /* 0x000fe20000010000 */
[----:B------:R-:W-:-:S02]  /*5760*/  FMUL.FTZ R55, R58, R3 ;  /* 0x000000033a377220 */ /* 0x000fc40000410000 */
[----:B----4-:R-:W-:Y:S01]  /*5770*/  FFMA.FTZ R61, R4, R58, R61 ;  /* 0x0000003a043d7223 */ /* 0x010fe2000001003d */
[----:B------:R-:W-:-:S04]  /*5780*/  FADD.FTZ R58, R60, R58 ;  /* 0x0000003a3c3a7221 */ /* 0x000fc80000010000 */
[----:B------:R0:W-:Y:S02]  /*5790*/  STL [R1+0x1c], R61 ;  /* 0x00001c3d01007387 */ /* 0x0001e40000100800 */
[----:B0-----:R-:W-:Y:S02]  /*57a0*/  MOV R61, R4 ;  /* 0x00000004003d7202 */ /* 0x001fe40000000f00 */
[----:B------:R0:W5:Y:S04]  /*57b0*/  LDL.LU R4, [R1+0x294] ;  /* 0x0002940001047983 */ /* 0x0001680000300800 */
[----:B------:R-:W2:Y:S04]  /*57c0*/  LDL.LU R60, [R1] ;  /* 0x00000000013c7983 */ /* 0x000ea80000300800 */
[----:B------:R1:W-:Y:S04]  /*57d0*/  STL [R1+0x18], R58 ;  /* 0x0000183a01007387 */ /* 0x0003e80000100800 */
[----:B-1----:R-:W3:Y:S01]  /*57e0*/  LDL R58, [R1+0x6c] ;  /* 0x00006c00013a7983 */ /* 0x002ee20000100800 */
[----:B------:R-:W-:-:S03]  /*57f0*/  FFMA.FTZ R61, R61, R55, R2 ;  /* 0x000000373d3d7223 */ /* 0x000fc60000010002 */
[----:B------:R0:W5:Y:S01]  /*5800*/  LDL.LU R2, [R1+0x290] ;  /* 0x0002900001027983 */ /* 0x0001620000300800 */
[----:B------:R-:W-:Y:S01]  /*5810*/  FADD.FTZ R56, R56, -UR14 ;  /* 0x8000000e38387e21 */ /* 0x000fe20008010000 */
[----:B------:R-:W-:-:S03]  /*5820*/  FADD.FTZ R57, R57, -UR14 ;  /* 0x8000000e39397e21 */ /* 0x000fc60008010000 */
[----:B------:R-:W-:Y:S01]  /*5830*/  FMUL.FTZ R56, R56, UR25 ;  /* 0x0000001938387c20 */ /* 0x000fe20008410000 */
[----:B--2---:R-:W-:Y:S01]  /*5840*/  FADD.FTZ R60, R60, R55 ;  /* 0x000000373c3c7221 */ /* 0x004fe20000010000 */
[----:B------:R-:W-:Y:S01]  /*5850*/  FADD.FTZ R55, RZ, R54 ;  /* 0x00000036ff377221 */ /* 0x000fe20000010000 */
[----:B---3--:R-:W-:-:S04]  /*5860*/  FFMA.FTZ R58, R58, R54, RZ ;  /* 0x000000363a3a7223 */ /* 0x008fc800000100ff */
[----:B------:R-:W-:Y:S01]  /*5870*/  FFMA.FTZ R58, R0, R59, R58 ;  /* 0x0000003b003a7223 */ /* 0x000fe2000001003a */
[----:B------:R-:W-:-:S04]  /*5880*/  FMUL.FTZ R54, R59, R6 ;  /* 0x000000063b367220 */ /* 0x000fc80000410000 */
[----:B------:R1:W-:Y:S02]  /*5890*/  STL [R1], R58 ;  /* 0x0000003a01007387 */ /* 0x0003e40000100800 */
[----:B-1----:R-:W-:Y:S02]  /*58a0*/  MOV R58, R0 ;  /* 0x00000000003a7202 */ /* 0x002fe40000000f00 */
[----:B------:R0:W5:Y:S03]  /*58b0*/  LDL.LU R0, [R1+0x28c] ;  /* 0x00028c0001007983 */ /* 0x0001660000300800 */
[----:B------:R-:W-:Y:S01]  /*58c0*/  FFMA.FTZ R61, R58, R54, R61 ;  /* 0x000000363a3d7223 */ /* 0x000fe2000001003d */
[----:B------:R-:W-:Y:S01]  /*58d0*/  FADD.FTZ R58, R54, R60 ;  /* 0x0000003c363a7221 */ /* 0x000fe20000010000 */
[----:B------:R-:W-:Y:S01]  /*58e0*/  FMUL.FTZ R60, R57, UR25 ;  /* 0x00000019393c7c20 */ /* 0x000fe20008410000 */
[----:B------:R0:W-:Y:S04]  /*58f0*/  STL [R1+0x74], R56 ;  /* 0x0000743801007387 */ /* 0x0001e80000100800 */
[----:B------:R0:W-:Y:S01]  /*5900*/  STL [R1+0x7c], R60 ;  /* 0x00007c3c01007387 */ /* 0x0001e20000100800 */
[----:B------:R-:W-:Y:S01]  /*5910*/  FADD.FTZ R59, R55, R59 ;  /* 0x0000003b373b7221 */ /* 0x000fe20000010000 */
[----:B------:R-:W-:-:S02]  /*5920*/  MOV R54, R8 ;  /* 0x0000000800367202 */ /* 0x000fc40000000f00 */
[----:B------:R-:W-:Y:S01]  /*5930*/  MOV R55, R9 ;  /* 0x0000000900377202 */ /* 0x000fe20000000f00 */
[----:B------:R-:W-:Y:S06]  /*5940*/  @!P5 BRA `(.L_x_2939) ;  /* 0x000000000048d947 */ /* 0x000fec0003800000 */
[----:B-----5:R-:W-:-:S04]  /*5950*/  FFMA.FTZ R54, R56, R3, R4 ;  /* 0x0000000338367223 */ /* 0x020fc80000010004 */
[----:B------:R-:W-:-:S06]  /*5960*/  FMUL.FTZ R55, R54, -1.4426950216293334961 ;  /* 0xbfb8aa3b36377820 */ /* 0x000fcc0000410000 */
[----:B------:R-:W1:Y:S02]  /*5970*/  MUFU.EX2 R55, R55 ;  /* 0x0000003700377308 */ /* 0x000e640000000800 */
[----:B-1----:R-:W-:-:S06]  /*5980*/  FADD.FTZ R55, R55, 1 ;  /* 0x3f80000037377421 */ /* 0x002fcc0000010000 */
        /* <DEDUP_REMOVED lines=14> */
.L_x_2939:
[----:B0-----:R-:W2:Y:S04]  /*5a70*/  LDL.LU R60, [R1+0x18] ;  /* 0x00001800013c7983 */ /* 0x001ea80000300800 */
[----:B------:R-:W3:Y:S04]  /*5a80*/  LDL.LU R57, [R1+0x1c] ;  /* 0x00001c0001397983 */ /* 0x000ee80000300800 */
[----:B-----5:R0:W-:Y:S04]  /*5a90*/  STL [R1+0x290], R2 ;  /* 0x0002900201007387 */ /* 0x0201e80000100800 */
[----:B0-----:R-:W3:Y:S01]  /*5aa0*/  LDL R2, [R1+0x74] ;  /* 0x0000740001027983 */ /* 0x001ee20000100800 */
[----:B------:R-:W-:-:S03]  /*5ab0*/  FMUL.FTZ R56, R54, R3 ;  /* 0x0000000336387220 */ /* 0x000fc60000410000 */
[----:B------:R0:W-:Y:S04]  /*5ac0*/  STL [R1+0x28c], R0 ;  /* 0x00028c0001007387 */ /* 0x0001e80000100800 */
[----:B0-----:R-:W4:Y:S01]  /*5ad0*/  LDL R0, [R1+0x7c] ;  /* 0x00007c0001007983 */ /* 0x001f220000100800 */
[----:B--2---:R-:W-:Y:S01]  /*5ae0*/  FADD.FTZ R60, R60, R54 ;  /* 0x000000363c3c7221 */ /* 0x004fe20000010000 */
[C---:B---3--:R-:W-:Y:S01]  /*5af0*/  FFMA.FTZ R57, R2.reuse, R54, R57 ;  /* 0x0000003602397223 */ /* 0x048fe20000010039 */
[----:B------:R-:W-:Y:S01]  /*5b00*/  FFMA.FTZ R54, R2, R56, R61 ;  /* 0x0000003802367223 */ /* 0x000fe2000001003d */
[----:B------:R-:W-:Y:S01]  /*5b10*/  FADD.FTZ R61, R59, R55 ;  /* 0x000000373b3d7221 */ /* 0x000fe20000010000 */
[----:B------:R0:W5:Y:S01]  /*5b20*/  LDL.LU R2, [R1+0x290] ;  /* 0x0002900001027983 */ /* 0x0001620000300800 */
[----:B------:R-:W-:Y:S01]  /*5b30*/  FADD.FTZ R58, R58, R56 ;  /* 0x000000383a3a7221 */ /* 0x000fe20000010000 */
[----:B------:R-:W-:-:S02]  /*5b40*/  FMUL.FTZ R56, R55, R6 ;  /* 0x0000000637387220 */ /* 0x000fc40000410000 */
[----:B------:R-:W2:Y:S01]  /*5b50*/  LDL.LU R59, [R1] ;  /* 0x00000000013b7983 */ /* 0x000ea20000300800 */
[----:B------:R-:W-:Y:S01]  /*5b60*/  FADD.FTZ R52, R52, -UR14 ;  /* 0x8000000e34347e21 */ /* 0x000fe20008010000 */
[----:B------:R-:W-:Y:S01]  /*5b70*/  FADD.FTZ R53, R53, -UR14 ;  /* 0x8000000e35357e21 */ /* 0x000fe20008010000 */
[----:B------:R-:W-:Y:S01]  /*5b80*/  FADD.FTZ R58, R56, R58 ;  /* 0x0000003a383a7221 */ /* 0x000fe20000010000 */
[C---:B----4-:R-:W-:Y:S02]  /*5b90*/  FFMA.FTZ R54, R0.reuse, R56, R54 ;  /* 0x0000003800367223 */ /* 0x050fe40000010036 */
[----:B------:R-:W-:Y:S01]  /*5ba0*/  FMUL.FTZ R56, R53, UR25 ;  /* 0x0000001935387c20 */ /* 0x000fe20008410000 */
[----:B------:R-:W-:Y:S01]  /*5bb0*/  MOV R53, R37 ;  /* 0x0000002500357202 */ /* 0x000fe20000000f00 */
[----:B--2---:R-:W-:Y:S01]  /*5bc0*/  FFMA.FTZ R59, R0, R55, R59 ;  /* 0x00000037003b7223 */ /* 0x004fe2000001003b */
[----:B------:R-:W-:Y:S01]  /*5bd0*/  FMUL.FTZ R55, R52, UR25 ;  /* 0x0000001934377c20 */ /* 0x000fe20008410000 */
[----:B------:R0:W5:Y:S01]  /*5be0*/  LDL.LU R0, [R1+0x28c] ;  /* 0x00028c0001007983 */ /* 0x0001620000300800 */
[----:B------:R-:W-:-:S03]  /*5bf0*/  MOV R52, R36 ;  /* 0x0000002400347202 */ /* 0x000fc60000000f00 */
        /* <DEDUP_REMOVED lines=21> */
.L_x_2940:
[----:B-----5:R1:W-:Y:S01]  /*5d50*/  STL [R1+0x28c], R0 ;  /* 0x00028c0001007387 */ /* 0x0203e20000100800 */
[----:B0-----:R-:W-:Y:S01]  /*5d60*/  FMUL.FTZ R55, R52, R3 ;  /* 0x0000000334377220 */ /* 0x001fe20000410000 */
[----:B------:R-:W-:Y:S02]  /*5d70*/  FADD.FTZ R60, R60, R52 ;  /* 0x000000343c3c7221 */ /* 0x000fe40000010000 */
[----:B------:R-:W2:Y:S04]  /*5d80*/  LDL R56, [R1+0x90] ;  /* 0x0000900001387983 */ /* 0x000ea80000100800 */
[----:B-1----:R-:W3:Y:S02]  /*5d90*/  LDL R0, [R1+0x80] ;  /* 0x0000800001007983 */ /* 0x002ee40000100800 */
[----:B---3--:R-:W-:-:S02]  /*5da0*/  FFMA.FTZ R57, R0, R52, R57 ;  /* 0x0000003400397223 */ /* 0x008fc40000010039 */
[----:B------:R0:W5:Y:S04]  /*5db0*/  LDL.LU R0, [R1+0x28c] ;  /* 0x00028c0001007983 */ /* 0x0001680000300800 */
[----:B------:R-:W3:Y:S01]  /*5dc0*/  LDL R52, [R1+0x80] ;  /* 0x0000800001347983 */ /* 0x000ee20000100800 */
[----:B------:R-:W-:Y:S01]  /*5dd0*/  FADD.FTZ R26, R26, -UR14 ;  /* 0x8000000e1a1a7e21 */ /* 0x000fe20008010000 */
[----:B------:R-:W-:Y:S01]  /*5de0*/  FADD.FTZ R27, R27, -UR14 ;  /* 0x8000000e1b1b7e21 */ /* 0x000fe20008010000 */
[----:B------:R-:W-:Y:S01]  /*5df0*/  FADD.FTZ R58, R58, R55 ;  /* 0x000000373a3a7221 */ /* 0x000fe20000010000 */
[----:B---3--:R-:W-:Y:S01]  /*5e00*/  FFMA.FTZ R54, R52, R55, R54 ;  /* 0x0000003734367223 */ /* 0x008fe20000010036 */
[----:B------:R-:W-:Y:S01]  /*5e10*/  FMUL.FTZ R55, R53, R6 ;  /* 0x0000000635377220 */ /* 0x000fe20000410000 */
[----:B------:R-:W-:Y:S01]  /*5e20*/  FADD.FTZ R52, R61, R53 ;  /* 0x000000353d347221 */ /* 0x000fe20000010000 */
[----:B--2---:R-:W-:Y:S01]  /*5e30*/  FFMA.FTZ R53, R56, R53, R59 ;  /* 0x0000003538357223 */ /* 0x004fe2000001003b */
[----:B------:R-:W-:Y:S01]  /*5e40*/  FMUL.FTZ R61, R26, UR25 ;  /* 0x000000191a3d7c20 */ /* 0x000fe20008410000 */
[----:B------:R-:W-:-:S04]  /*5e50*/  FMUL.FTZ R59, R27, UR25 ;  /* 0x000000191b3b7c20 */ /* 0x000fc80008410000 */
[----:B------:R0:W-:Y:S04]  /*5e60*/  STL [R1+0x88], R61 ;  /* 0x0000883d01007387 */ /* 0x0001e80000100800 */
[----:B------:R0:W-:Y:S01]  /*5e70*/  STL [R1+0x98], R59 ;  /* 0x0000983b01007387 */ /* 0x0001e20000100800 */
[----:B------:R-:W-:Y:S01]  /*5e80*/  FFMA.FTZ R54, R56, R55, R54 ;  /* 0x0000003738367223 */ /* 0x000fe20000010036 */
[----:B------:R-:W-:Y:S01]  /*5e90*/  FADD.FTZ R58, R55, R58 ;  /* 0x0000003a373a7221 */ /* 0x000fe20000010000 */
[----:B------:R-:W-:Y:S02]  /*5ea0*/  MOV R26, R38 ;  /* 0x00000026001a7202 */ /* 0x000fe40000000f00 */
[----:B------:R-:W-:Y:S01]  /*5eb0*/  MOV R27, R39 ;  /* 0x00000027001b7202 */ /* 0x000fe20000000f00 */
[----:B------:R-:W-:Y:S06]  /*5ec0*/  @!P5 BRA `(.L_x_2941) ;  /* 0x000000000048d947 */ /* 0x000fec0003800000 */
[----:B------:R-:W-:-:S04]  /*5ed0*/  FFMA.FTZ R26, R61, R3, R4 ;  /* 0x000000033d1a7223 */ /* 0x000fc80000010004 */
[----:B------:R-:W-:-:S06]  /*5ee0*/  FMUL.FTZ R27, R26, -1.4426950216293334961 ;  /* 0xbfb8aa3b1a1b7820 */ /* 0x000fcc0000410000 */
[----:B------:R-:W1:Y:S02]  /*5ef0*/  MUFU.EX2 R27, R27 ;  /* 0x0000001b001b7308 */ /* 0x000e640000000800 */
[----:B-1----:R-:W-:-:S06]  /*5f00*/  FADD.FTZ R27, R27, 1 ;  /* 0x3f8000001b1b7421 */ /* 0x002fcc0000010000 */
[----:B------:R-:W1:Y:S02]  /*5f10*/  MUFU.RCP R27, R27 ;  /* 0x0000001b001b7308 */ /* 0x000e640000001000 */
[----:B-1----:R-:W-:Y:S01]  /*5f20*/  FADD.FTZ R55, -R27, 1 ;  /* 0x3f8000001b377421 */ /* 0x002fe20000010100 */
[----:B------:R-:W-:-:S03]  /*5f30*/  FMUL.FTZ R27, R38, R27 ;  /* 0x0000001b261b7220 */ /* 0x000fc60000410000 */
[----:B------:R-:W-:-:S04]  /*5f40*/  FFMA.FTZ R26, R26, R55, 1 ;  /* 0x3f8000001a1a7423 */ /* 0x000fc80000010037 */
[----:B------:R-:W-:Y:S01]  /*5f50*/  FMUL.FTZ R26, R27, R26 ;  /* 0x0000001a1b1a7220 */ /* 0x000fe20000410000 */
        /* <DEDUP_REMOVED lines=8> */
[----:B------:R-:W-:-:S07]  /*5fe0*/  FMUL.FTZ R27, R55, R27 ;  /* 0x0000001b371b7220 */ /* 0x000fce0000410000 */
.L_x_2941:
[----:B------:R-:W-:Y:S01]  /*5ff0*/  FMUL.FTZ R56, R26, R3 ;  /* 0x000000031a387220 */ /* 0x000fe20000410000 */
[----:B------:R-:W-:Y:S01]  /*6000*/  FADD.FTZ R55, R60, R26 ;  /* 0x0000001a3c377221 */ /* 0x000fe20000010000 */
[----:B------:R-:W-:Y:S01]  /*6010*/  FFMA.FTZ R57, R61, R26, R57 ;  /* 0x0000001a3d397223 */ /* 0x000fe20000010039 */
[----:B------:R-:W-:Y:S01]  /*6020*/  FMUL.FTZ R26, R27, R6 ;  /* 0x000000061b1a7220 */ /* 0x000fe20000410000 */
[----:B------:R-:W-:Y:S01]  /*6030*/  FFMA.FTZ R54, R61, R56, R54 ;  /* 0x000000383d367223 */ /* 0x000fe20000010036 */
[----:B------:R-:W-:Y:S01]  /*6040*/  FADD.FTZ R24, R24, -UR14 ;  /* 0x8000000e18187e21 */ /* 0x000fe20008010000 */
[----:B------:R-:W-:Y:S01]  /*6050*/  FADD.FTZ R25, R25, -UR14 ;  /* 0x8000000e19197e21 */ /* 0x000fe20008010000 */
[C---:B------:R-:W-:Y:S01]  /*6060*/  FFMA.FTZ R53, R59.reuse, R27, R53 ;  /* 0x0000001b3b357223 */ /* 0x040fe20000010035 */
[----:B------:R-:W-:Y:S01]  /*6070*/  FFMA.FTZ R54, R59, R26, R54 ;  /* 0x0000001a3b367223 */ /* 0x000fe20000010036 */
[----:B------:R-:W-:Y:S01]  /*6080*/  FMUL.FTZ R60, R24, UR25 ;  /* 0x00000019183c7c20 */ /* 0x000fe20008410000 */
[----:B0-----:R-:W-:Y:S01]  /*6090*/  FMUL.FTZ R59, R25, UR25 ;  /* 0x00000019193b7c20 */ /* 0x001fe20008410000 */
[----:B------:R-:W-:Y:S01]  /*60a0*/  FADD.FTZ R58, R58, R56 ;  /* 0x000000383a3a7221 */ /* 0x000fe20000010000 */
[----:B------:R-:W-:Y:S01]  /*60b0*/  FADD.FTZ R52, R52, R27 ;  /* 0x0000001b34347221 */ /* 0x000fe20000010000 */
[----:B------:R-:W-:Y:S01]  /*60c0*/  MOV R24, R40 ;  /* 0x0000002800187202 */ /* 0x000fe20000000f00 */
[----:B------:R0:W-:Y:S01]  /*60d0*/  STL [R1+0x8c], R60 ;  /* 0x00008c3c01007387 */ /* 0x0001e20000100800 */
[----:B------:R-:W-:Y:S01]  /*60e0*/  FADD.FTZ R58, R26, R58 ;  /* 0x0000003a1a3a7221 */ /* 0x000fe20000010000 */
[----:B------:R-:W-:-:S02]  /*60f0*/  MOV R27, R41 ;  /* 0x00000029001b7202 */ /* 0x000fc40000000f00 */
[----:B------:R0:W-:Y:S01]  /*6100*/  STL [R1+0xa0], R59 ;  /* 0x0000a03b01007387 */ /* 0x0001e20000100800 */
[----:B------:R-:W-:Y:S05]  /*6110*/  @!P5 BRA `(.L_x_2942) ;  /* 0x000000000048d947 */ /* 0x000fea0003800000 */
[----:B------:R-:W-:-:S04]  /*6120*/  FFMA.FTZ R24, R60, R3, R4 ;  /* 0x000000033c187223 */ /* 0x000fc80000010004 */
[----:B------:R-:W-:-:S06]  /*6130*/  FMUL.FTZ R25, R24, -1.4426950216293334961 ;  /* 0xbfb8aa3b18197820 */ /* 0x000fcc0000410000 */
[----:B------:R-:W1:Y:S02]  /*6140*/  MUFU.EX2 R25, R25 ;  /* 0x0000001900197308 */ /* 0x000e640000000800 */
[----:B-1----:R-:W-:-:S06]  /*6150*/  FADD.FTZ R25, R25, 1 ;  /* 0x3f80000019197421 */ /* 0x002fcc0000010000 */
        /* <DEDUP_REMOVED lines=14> */
.L_x_2942:
[----:B------:R-:W2:Y:S04]  /*6240*/  LDL.LU R56, [R1+0x60] ;  /* 0x0000600001387983 */ /* 0x000ea80000300800 */
[----:B------:R-:W3:Y:S01]  /*6250*/  LDL.LU R26, [R1+0x64] ;  /* 0x00006400011a7983 */ /* 0x000ee20000300800 */
[----:B------:R-:W-:Y:S01]  /*6260*/  FMUL.FTZ R25, R24, R3 ;  /* 0x0000000318197220 */ /* 0x000fe20000410000 */
[----:B------:R-:W-:Y:S01]  /*6270*/  FADD.FTZ R55, R55, R24 ;  /* 0x0000001837377221 */ /* 0x000fe20000010000 */
[C---:B------:R-:W-:Y:S01]  /*6280*/  FFMA.FTZ R57, R60.reuse, R24, R57 ;  /* 0x000000183c397223 */ /* 0x040fe20000010039 */
[----:B------:R-:W-:Y:S01]  /*6290*/  FMUL.FTZ R24, R27, R6 ;  /* 0x000000061b187220 */ /* 0x000fe20000410000 */
[----:B------:R-:W-:Y:S01]  /*62a0*/  FFMA.FTZ R54, R60, R25, R54 ;  /* 0x000000193c367223 */ /* 0x000fe20000010036 */
[----:B------:R-:W-:Y:S01]  /*62b0*/  FADD.FTZ R58, R58, R25 ;  /* 0x000000193a3a7221 */ /* 0x000fe20000010000 */
[C---:B------:R-:W-:Y:S01]  /*62c0*/  FFMA.FTZ R53, R59.reuse, R27, R53 ;  /* 0x0000001b3b357223 */ /* 0x040fe20000010035 */
[----:B------:R-:W-:Y:S01]  /*62d0*/  FADD.FTZ R52, R52, R27 ;  /* 0x0000001b34347221 */ /* 0x000fe20000010000 */
[----:B------:R-:W-:Y:S01]  /*62e0*/  FFMA.FTZ R54, R59, R24, R54 ;  /* 0x000000183b367223 */ /* 0x000fe20000010036 */
[----:B------:R-:W-:Y:S01]  /*62f0*/  FADD.FTZ R58, R24, R58 ;  /* 0x0000003a183a7221 */ /* 0x000fe20000010000 */
[----:B------:R-:W-:Y:S01]  /*6300*/  MOV R27, R43 ;  /* 0x0000002b001b7202 */ /* 0x000fe20000000f00 */
[----:B--2---:R-:W-:Y:S01]  /*6310*/  FADD.FTZ R24, R56, -UR14 ;  /* 0x8000000e38187e21 */ /* 0x004fe20008010000 */
[----:B---3--:R-:W-:-:S03]  /*6320*/  FADD.FTZ R25, R26, -UR14 ;  /* 0x8000000e1a197e21 */ /* 0x008fc60008010000 */
[----:B0-----:R-:W-:Y:S01]  /*6330*/  FMUL.FTZ R60, R24, UR25 ;  /* 0x00000019183c7c20 */ /* 0x001fe20008410000 */
[----:B------:R-:W-:Y:S01]  /*6340*/  MOV R24, R42 ;  /* 0x0000002a00187202 */ /* 0x000fe20000000f00 */
        /* <DEDUP_REMOVED lines=22> */
.L_x_2943:
        /* <DEDUP_REMOVED lines=39> */
.L_x_2944:
        /* <DEDUP_REMOVED lines=8> */
[----:B------:R-:W-:Y:S01]  /*67a0*/  FADD.FTZ R52, R52, R27 ;  /* 0x0000001b34347221 */ /* 0x000fe20000010000 */
[C---:B------:R-:W-:Y:S01]  /*67b0*/  FFMA.FTZ R53, R59.reuse, R27, R53 ;  /* 0x0000001b3b357223 */ /* 0x040fe20000010035 */
[----:B------:R-:W-:Y:S01]  /*67c0*/  FFMA.FTZ R54, R59, R24, R54 ;  /* 0x000000183b367223 */ /* 0x000fe20000010036 */
[----:B------:R-:W-:Y:S01]  /*67d0*/  FADD.FTZ R58, R24, R58 ;  /* 0x0000003a183a7221 */ /* 0x000fe20000010000 */
[----:B------:R-:W-:Y:S01]  /*67e0*/  MOV R27, R47 ;  /* 0x0000002f001b7202 */ /* 0x000fe20000000f00 */
[----:B--2---:R-:W-:Y:S01]  /*67f0*/  FADD.FTZ R24, R56, -UR14 ;  /* 0x8000000e38187e21 */ /* 0x004fe20008010000 */
[----:B---3--:R-:W-:-:S03]  /*6800*/  FADD.FTZ R25, R26, -UR14 ;  /* 0x8000000e1a197e21 */ /* 0x008fc60008010000 */
[----:B------:R-:W-:Y:S01]  /*6810*/  FMUL.FTZ R26, R24, UR25 ;  /* 0x00000019181a7c20 */ /* 0x000fe20008410000 */
[----:B------:R-:W-:Y:S01]  /*6820*/  MOV R24, R46 ;  /* 0x0000002e00187202 */ /* 0x000fe20000000f00 */
        /* <DEDUP_REMOVED lines=22> */
.L_x_2945:
[----:B-----5:R2:W-:Y:S04]  /*6990*/  STL [R1+0x28c], R0 ;  /* 0x00028c0001007387 */ /* 0x0205e80000100800 */
[----:B--2---:R-:W2:Y:S01]  /*69a0*/  LDL R0, [R1+0xa4] ;  /* 0x0000a40001007983 */ /* 0x004ea20000100800 */
[----:B------:R-:W-:-:S03]  /*69b0*/  FMUL.FTZ R25, R24, R3 ;  /* 0x0000000318197220 */ /* 0x000fc60000410000 */
[----:B0-----:R-:W3:Y:S01]  /*69c0*/  LDL.LU R60, [R1+0xf0] ;  /* 0x0000f000013c7983 */ /* 0x001ee20000300800 */
[----:B------:R-:W-:-:S03]  /*69d0*/  FADD.FTZ R55, R55, R24 ;  /* 0x0000001837377221 */ /* 0x000fc60000010000 */
[----:B-1----:R-:W4:Y:S04]  /*69e0*/  LDL.LU R26, [R1+0xf4] ;  /* 0x0000f400011a7983 */ /* 0x002f280000300800 */
[----:B------:R-:W3:Y:S04]  /*69f0*/  LDL R59, [R1+0x158] ;  /* 0x00015800013b7983 */ /* 0x000ee80000100800 */
[----:B------:R-:W3:Y:S01]  /*6a00*/  LDL R56, [R1+0x15c] ;  /* 0x00015c0001387983 */ /* 0x000ee20000100800 */
[----:B--2---:R-:W-:-:S03]  /*6a10*/  FFMA.FTZ R57, R0, R24, R57 ;  /* 0x0000001800397223 */ /* 0x004fc60000010039 */
[----:B------:R0:W5:Y:S04]  /*6a20*/  LDL.LU R0, [R1+0x28c] ;  /* 0x00028c0001007983 */ /* 0x0001680000300800 */
[----:B------:R-:W2:Y:S01]  /*6a30*/  LDL R24, [R1+0xa4] ;  /* 0x0000a40001187983 */ /* 0x000ea20000100800 */
[----:B------:R-:W-:Y:S01]  /*6a40*/  FADD.FTZ R58, R58, R25 ;  /* 0x000000193a3a7221 */ /* 0x000fe20000010000 */
[----:B------:R-:W-:Y:S01]  /*6a50*/  FFMA.FTZ R53, R61, R27, R53 ;  /* 0x0000001b3d357223 */ /* 0x000fe20000010035 */
[----:B------:R-:W-:Y:S01]  /*6a60*/  FADD.FTZ R52, R52, R27 ;  /* 0x0000001b34347221 */ /* 0x000fe20000010000 */
[----:B--2---:R-:W-:Y:S01]  /*6a70*/  FFMA.FTZ R54, R24, R25, R54 ;  /* 0x0000001918367223 */ /* 0x004fe20000010036 */
[----:B------:R-:W-:Y:S01]  /*6a80*/  FMUL.FTZ R24, R27, R6 ;  /* 0x000000061b187220 */ /* 0x000fe20000410000 */
[----:B----4-:R-:W-:Y:S01]  /*6a90*/  FADD.FTZ R25, R26, -UR14 ;  /* 0x8000000e1a197e21 */ /* 0x010fe20008010000 */
[----:B---3--:R-:W-:-:S02]  /*6aa0*/  MOV R27, R56 ;  /* 0x00000038001b7202 */ /* 0x008fc40000000f00 */
[----:B------:R-:W-:Y:S01]  /*6ab0*/  FFMA.FTZ R54, R61, R24, R54 ;  /* 0x000000183d367223 */ /* 0x000fe20000010036 */
[----:B------:R-:W-:Y:S01]  /*6ac0*/  FADD.FTZ R58, R24, R58 ;  /* 0x0000003a183a7221 */ /* 0x000fe20000010000 */
[----:B------:R-:W-:Y:S01]  /*6ad0*/  FADD.FTZ R24, R60, -UR14 ;  /* 0x8000000e3c187e21 */ /* 0x000fe20008010000 */
[----:B------:R-:W-:-:S03]  /*6ae0*/  FMUL.FTZ R61, R25, UR25 ;  /* 0x00000019193d7c20 */ /* 0x000fc60008410000 */
[----:B------:R-:W-:Y:S01]  /*6af0*/  FMUL.FTZ R26, R24, UR25 ;  /* 0x00000019181a7c20 */ /* 0x000fe20008410000 */
[----:B------:R-:W-:-:S04]  /*6b00*/  MOV R24, R59 ;  /* 0x0000003b00187202 */ /* 0x000fc80000000f00 */
        /* <DEDUP_REMOVED lines=21> */
.L_x_2946:
[----:B-----5:R1:W-:Y:S04]  /*6c60*/  STL [R1+0x28c], R0 ;  /* 0x00028c0001007387 */ /* 0x0203e80000100800 */
[----:B-1----:R-:W2:Y:S01]  /*6c70*/  LDL R0, [R1+0xac] ;  /* 0x0000ac0001007983 */ /* 0x002ea20000100800 */
[----:B------:R-:W-:-:S03]  /*6c80*/  FMUL.FTZ R25, R24, R3 ;  /* 0x0000000318197220 */ /* 0x000fc60000410000 */
[----:B------:R-:W3:Y:S01]  /*6c90*/  LDL.LU R60, [R1+0x110] ;  /* 0x00011000013c7983 */ /* 0x000ee20000300800 */
[----:B------:R-:W-:-:S03]  /*6ca0*/  FADD.FTZ R55, R55, R24 ;  /* 0x0000001837377221 */ /* 0x000fc60000010000 */
[----:B0-----:R-:W4:Y:S04]  /*6cb0*/  LDL.LU R26, [R1+0x114] ;  /* 0x00011400011a7983 */ /* 0x001f280000300800 */
[----:B------:R-:W3:Y:S04]  /*6cc0*/  LDL R59, [R1+0x160] ;  /* 0x00016000013b7983 */ /* 0x000ee80000100800 */
[----:B------:R-:W3:Y:S01]  /*6cd0*/  LDL R56, [R1+0x164] ;  /* 0x0001640001387983 */ /* 0x000ee20000100800 */
[----:B--2---:R-:W-:-:S03]  /*6ce0*/  FFMA.FTZ R57, R0, R24, R57 ;  /* 0x0000001800397223 */ /* 0x004fc60000010039 */
[----:B------:R0:W5:Y:S04]  /*6cf0*/  LDL.LU R0, [R1+0x28c] ;  /* 0x00028c0001007983 */ /* 0x0001680000300800 */
[----:B------:R-:W2:Y:S01]  /*6d00*/  LDL R24, [R1+0xac] ;  /* 0x0000ac0001187983 */ /* 0x000ea20000100800 */
[----:B------:R-:W-:Y:S01]  /*6d10*/  FADD.FTZ R58, R58, R25 ;  /* 0x000000193a3a7221 */ /* 0x000fe20000010000 */
[----:B------:R-:W-:Y:S01]  /*6d20*/  FADD.FTZ R52, R52, R27 ;  /* 0x0000001b34347221 */ /* 0x000fe20000010000 */
[----:B------:R-:W-:Y:S01]  /*6d30*/  FFMA.FTZ R53, R61, R27, R53 ;  /* 0x0000001b3d357223 */ /* 0x000fe20000010035 */
        /* <DEDUP_REMOVED lines=30> */
[----:B------:R-:W-:-:S07]  /*6f20*/  FMUL.FTZ R24, R24, R27 ;  /* 0x0000001b18187220 */ /* 0x000fce0000410000 */
.L_x_2947:
[----:B-----5:R1:W-:Y:S04]  /*6f30*/  STL [R1+0x28c], R0 ;  /* 0x00028c0001007387 */ /* 0x0203e80000100800 */
[----:B-1----:R-:W2:Y:S01]  /*6f40*/  LDL R0, [R1+0xbc] ;  /* 0x0000bc0001007983 */ /* 0x002ea20000100800 */
[----:B------:R-:W-:-:S03]  /*6f50*/  FMUL.FTZ R25, R26, R3 ;  /* 0x000000031a197220 */ /* 0x000fc60000410000 */
[----:B------:R-:W3:Y:S01]  /*6f60*/  LDL.LU R60, [R1+0x130] ;  /* 0x00013000013c7983 */ /* 0x000ee20000300800 */
[----:B------:R-:W-:-:S03]  /*6f70*/  FADD.FTZ R55, R55, R26 ;  /* 0x0000001a37377221 */ /* 0x000fc60000010000 */
[----:B------:R-:W4:Y:S04]  /*6f80*/  LDL.LU R59, [R1+0x134] ;  /* 0x00013400013b7983 */ /* 0x000f280000300800 */
[----:B0-----:R-:W4:Y:S04]  /*6f90*/  LDL R27, [R1+0x168] ;  /* 0x00016800011b7983 */ /* 0x001f280000100800 */
[----:B------:R-:W4:Y:S01]  /*6fa0*/  LDL R56, [R1+0x16c] ;  /* 0x00016c0001387983 */ /* 0x000f220000100800 */
        /* <DEDUP_REMOVED lines=8> */
[----:B---3--:R-:W-:Y:S01]  /*7030*/  FADD.FTZ R24, R60, -UR14 ;  /* 0x8000000e3c187e21 */ /* 0x008fe20008010000 */
[----:B----4-:R-:W-:-:S02]  /*7040*/  MOV R26, R27 ;  /* 0x0000001b001a7202 */ /* 0x010fc40000000f00 */
[----:B------:R-:W-:Y:S01]  /*7050*/  FFMA.FTZ R54, R61, R25, R54 ;  /* 0x000000193d367223 */ /* 0x000fe20000010036 */
[----:B------:R-:W-:Y:S01]  /*7060*/  FADD.FTZ R58, R25, R58 ;  /* 0x0000003a193a7221 */ /* 0x000fe20000010000 */
[----:B------:R-:W-:Y:S01]  /*7070*/  FADD.FTZ R25, R59, -UR14 ;  /* 0x8000000e3b197e21 */ /* 0x000fe20008010000 */
[----:B------:R-:W-:Y:S01]  /*7080*/  FMUL.FTZ R59, R24, UR25 ;  /* 0x00000019183b7c20 */ /* 0x000fe20008410000 */
[----:B------:R-:W-:Y:S02]  /*7090*/  MOV R24, R56 ;  /* 0x0000003800187202 */ /* 0x000fe40000000f00 */
        /* <DEDUP_REMOVED lines=22> */
.L_x_2948:
[----:B-----5:R1:W-:Y:S04]  /*7200*/  STL [R1+0x28c], R0 ;  /* 0x00028c0001007387 */ /* 0x0203e80000100800 */
[----:B-1----:R-:W2:Y:S01]  /*7210*/  LDL R0, [R1+0x100] ;  /* 0x0001000001007983 */ /* 0x002ea20000100800 */
[----:B------:R-:W-:-:S03]  /*7220*/  FMUL.FTZ R25, R26, R3 ;  /* 0x000000031a197220 */ /* 0x000fc60000410000 */
[----:B------:R-:W3:Y:S01]  /*7230*/  LDL.LU R60, [R1+0x140] ;  /* 0x00014000013c7983 */ /* 0x000ee20000300800 */
[----:B------:R-:W-:-:S03]  /*7240*/  FADD.FTZ R55, R55, R26 ;  /* 0x0000001a37377221 */ /* 0x000fc60000010000 */
[----:B0-----:R-:W4:Y:S04]  /*7250*/  LDL.LU R59, [R1+0x144] ;  /* 0x00014400013b7983 */ /* 0x001f280000300800 */
[----:B------:R-:W4:Y:S04]  /*7260*/  LDL R27, [R1+0x170] ;  /* 0x00017000011b7983 */ /* 0x000f280000100800 */
        /* <DEDUP_REMOVED lines=38> */
.L_x_2949:
[----:B------:R-:W2:Y:S04]  /*74d0*/  LDL.LU R56, [R1+0x148] ;  /* 0x0001480001387983 */ /* 0x000ea80000300800 */
[----:B------:R-:W3:Y:S01]  /*74e0*/  LDL.LU R27, [R1+0x14c] ;  /* 0x00014c00011b7983 */ /* 0x000ee20000300800 */
[----:B------:R-:W-:Y:S01]  /*74f0*/  FMUL.FTZ R25, R26, R3 ;  /* 0x000000031a197220 */ /* 0x000fe20000410000 */
[----:B------:R-:W-:Y:S01]  /*7500*/  FADD.FTZ R52, R52, R24 ;  /* 0x0000001834347221 */ /* 0x000fe20000010000 */
[----:B------:R-:W-:Y:S01]  /*7510*/  FFMA.FTZ R53, R59, R24, R53 ;  /* 0x000000183b357223 */ /* 0x000fe20000010035 */
[C---:B------:R-:W-:Y:S01]  /*7520*/  FFMA.FTZ R57, R60.reuse, R26, R57 ;  /* 0x0000001a3c397223 */ /* 0x040fe20000010039 */
[----:B------:R-:W-:Y:S01]  /*7530*/  FFMA.FTZ R54, R60, R25, R54 ;  /* 0x000000193c367223 */ /* 0x000fe20000010036 */
[----:B------:R-:W-:Y:S01]  /*7540*/  FADD.FTZ R58, R58, R25 ;  /* 0x000000193a3a7221 */ /* 0x000fe20000010000 */
[----:B------:R-:W-:Y:S01]  /*7550*/  FMUL.FTZ R25, R24, R6 ;  /* 0x0000000618197220 */ /* 0x000fe20000410000 */
[----:B------:R-:W-:Y:S01]  /*7560*/  FADD.FTZ R55, R55, R26 ;  /* 0x0000001a37377221 */ /* 0x000fe20000010000 */
[----:B------:R-:W-:-:S02]  /*7570*/  MOV R26, R30 ;  /* 0x0000001e001a7202 */ /* 0x000fc40000000f00 */
[----:B------:R-:W-:Y:S01]  /*7580*/  FFMA.FTZ R54, R59, R25, R54 ;  /* 0x000000193b367223 */ /* 0x000fe20000010036 */
[----:B------:R-:W-:Y:S01]  /*7590*/  FADD.FTZ R58, R25, R58 ;  /* 0x0000003a193a7221 */ /* 0x000fe20000010000 */
        /* <DEDUP_REMOVED lines=26> */
.L_x_2950:
        /* <DEDUP_REMOVED lines=39> */
.L_x_2951:
        /* <DEDUP_REMOVED lines=39> */
.L_x_2952:
        /* <DEDUP_REMOVED lines=39> */
.L_x_2953:
        /* <DEDUP_REMOVED lines=39> */
.L_x_2954:
        /* <DEDUP_REMOVED lines=39> */
.L_x_2955:
        /* <DEDUP_REMOVED lines=39> */
.L_x_2956:
        /* <DEDUP_REMOVED lines=10> */
[----:B------:R-:W-:-:S02]  /*8680*/  MOV R26, R12 ;  /* 0x0000000c001a7202 */ /* 0x000fc40000000f00 */
[----:B------:R-:W-:Y:S01]  /*8690*/  FFMA.FTZ R54, R59, R25, R54 ;  /* 0x000000193b367223 */ /* 0x000fe20000010036 */
[----:B------:R-:W-:Y:S01]  /*86a0*/  FADD.FTZ R58, R25, R58 ;  /* 0x0000003a193a7221 */ /* 0x000fe20000010000 */
        /* <DEDUP_REMOVED lines=21> */
[----:B------:R-:W1:Y:S02]  /*8800*/  MUFU.RCP R24, R24 ;  /* 0x0000001800187308 */ /* 0x000e640000001000 */
[----:B-1----:R-:W-:Y:S01]  /*8810*/  FADD.FTZ R27, -R24, 1 ;  /* 0x3f800000181b7421 */ /* 0x002fe20000010100 */
[----:B------:R-:W-:-:S03]  /*8820*/  FMUL.FTZ R24, R13, R24 ;  /* 0x000000180d187220 */ /* 0x000fc60000410000 */
[----:B------:R-:W-:-:S04]  /*8830*/  FFMA.FTZ R27, R25, R27, 1 ;  /* 0x3f800000191b7423 */ /* 0x000fc8000001001b */
[----:B------:R-:W-:-:S07]  /*8840*/  FMUL.FTZ R24, R24, R27 ;  /* 0x0000001b18187220 */ /* 0x000fce0000410000 */
.L_x_2957:
[----:B-----5:R2:W-:Y:S04]  /*8850*/  STL [R1+0x28c], R0 ;  /* 0x00028c0001007387 */ /* 0x0205e80000100800 */
[----:B--2---:R-:W2:Y:S01]  /*8860*/  LDL R0, [R1+0xd8] ;  /* 0x0000d80001007983 */ /* 0x004ea20000100800 */
[----:B------:R-:W-:-:S03]  /*8870*/  FMUL.FTZ R25, R26, R3 ;  /* 0x000000031a197220 */ /* 0x000fc60000410000 */
[----:B0-----:R-:W3:Y:S01]  /*8880*/  LDL.LU R60, [R1+0x1b8] ;  /* 0x0001b800013c7983 */ /* 0x001ee20000300800 */
[----:B------:R-:W-:-:S03]  /*8890*/  FADD.FTZ R55, R55, R26 ;  /* 0x0000001a37377221 */ /* 0x000fc60000010000 */
[----:B------:R-:W4:Y:S04]  /*88a0*/  LDL.LU R59, [R1+0x1bc] ;  /* 0x0001bc00013b7983 */ /* 0x000f280000300800 */
[----:B-1----:R-:W4:Y:S04]  /*88b0*/  LDL R27, [R1+0x178] ;  /* 0x00017800011b7983 */ /* 0x002f280000100800 */
        /* <DEDUP_REMOVED lines=38> */
.L_x_2958:
        /* <DEDUP_REMOVED lines=39> */
.L_x_2959:
        /* <DEDUP_REMOVED lines=39> */
.L_x_2960:
        /* <DEDUP_REMOVED lines=39> */
.L_x_2961:
        /* <DEDUP_REMOVED lines=45> */
.L_x_2962:
        /* <DEDUP_REMOVED lines=45> */
.L_x_2963:
        /* <DEDUP_REMOVED lines=45> */
.L_x_2964:
[----:B-----5:R1:W-:Y:S01]  /*9ae0*/  STL [R1+0x28c], R0 ;  /* 0x00028c0001007387 */ /* 0x0203e20000100800 */
[----:B------:R-:W-:-:S03]  /*9af0*/  FADD.FTZ R61, R55, R26 ;  /* 0x0000001a373d7221 */ /* 0x000fc60000010000 */
[----:B-1----:R-:W2:Y:S04]  /*9b00*/  LDL R0, [R1+0x40] ;  /* 0x0000400001007983 */ /* 0x002ea80000100800 */
[----:B0-----:R-:W3:Y:S04]  /*9b10*/  LDL.LU R60, [R1+0x1d8] ;  /* 0x0001d800013c7983 */ /* 0x001ee80000300800 */
[----:B------:R-:W4:Y:S04]  /*9b20*/  LDL.LU R56, [R1+0x1dc] ;  /* 0x0001dc0001387983 */ /* 0x000f280000300800 */
[----:B------:R-:W3:Y:S04]  /*9b30*/  LDL R55, [R1+0x3c] ;  /* 0x00003c0001377983 */ /* 0x000ee80000100800 */
[----:B------:R-:W4:Y:S04]  /*9b40*/  LDL R59, [R1+0x198] ;  /* 0x00019800013b7983 */ /* 0x000f280000100800 */
[----:B------:R-:W4:Y:S01]  /*9b50*/  LDL R27, [R1+0x19c] ;  /* 0x00019c00011b7983 */ /* 0x000f220000100800 */
[----:B------:R-:W-:-:S03]  /*9b60*/  FMUL.FTZ R25, R26, R3 ;  /* 0x000000031a197220 */ /* 0x000fc60000410000 */
[----:B------:R2:W-:Y:S01]  /*9b70*/  STL [R1+0x34], R61 ;  /* 0x0000343d01007387 */ /* 0x0005e20000100800 */
[----:B------:R-:W-:Y:S01]  /*9b80*/  FADD.FTZ R58, R58, R25 ;  /* 0x000000193a3a7221 */ /* 0x000fe20000010000 */
[C---:B--2---:R-:W-:Y:S01]  /*9b90*/  FFMA.FTZ R61, R0.reuse, R26, R57 ;  /* 0x0000001a003d7223 */ /* 0x044fe20000010039 */
[----:B------:R-:W-:Y:S01]  /*9ba0*/  FFMA.FTZ R54, R0, R25, R54 ;  /* 0x0000001900367223 */ /* 0x000fe20000010036 */
[----:B------:R-:W-:Y:S01]  /*9bb0*/  FMUL.FTZ R25, R24, R6 ;  /* 0x0000000618197220 */ /* 0x000fe20000410000 */
[----:B------:R-:W-:Y:S01]  /*9bc0*/  FADD.FTZ R26, R52, R24 ;  /* 0x00000018341a7221 */ /* 0x000fe20000010000 */
[----:B------:R0:W5:Y:S02]  /*9bd0*/  LDL.LU R0, [R1+0x28c] ;  /* 0x00028c0001007983 */ /* 0x0001640000300800 */
[----:B------:R-:W-:Y:S02]  /*9be0*/  FADD.FTZ R58, R25, R58 ;  /* 0x0000003a193a7221 */ /* 0x000fe40000010000 */
[----:B------:R-:W-:Y:S01]  /*9bf0*/  STL [R1], R26 ;  /* 0x0000001a01007387 */ /* 0x000fe20000100800 */
[C---:B---3--:R-:W-:Y:S01]  /*9c00*/  FFMA.FTZ R24, R55.reuse, R24, R53 ;  /* 0x0000001837187223 */ /* 0x048fe20000010035 */
[----:B------:R-:W-:Y:S01]  /*9c10*/  FFMA.FTZ R54, R55, R25, R54 ;  /* 0x0000001937367223 */ /* 0x000fe20000010036 */
[----:B----4-:R-:W-:-:S03]  /*9c20*/  FADD.FTZ R25, R56, -UR14 ;  /* 0x8000000e38197e21 */ /* 0x010fc60008010000 */
[----:B------:R1:W-:Y:S01]  /*9c30*/  STL [R1+0x20], R24 ;  /* 0x0000201801007387 */ /* 0x0003e20000100800 */
[----:B------:R-:W-:Y:S01]  /*9c40*/  FMUL.FTZ R53, R25, UR25 ;  /* 0x0000001919357c20 */ /* 0x000fe20008410000 */
[----:B-1----:R-:W-:-:S04]  /*9c50*/  FADD.FTZ R24, R60, -UR14 ;  /* 0x8000000e3c187e21 */ /* 0x002fc80008010000 */
[----:B------:R-:W-:-:S05]  /*9c60*/  FMUL.FTZ R55, R24, UR25 ;  /* 0x0000001918377c20 */ /* 0x000fca0008410000 */
[----:B------:R0:W-:Y:S04]  /*9c70*/  STL [R1+0x38], R55 ;  /* 0x0000383701007387 */ /* 0x0001e80000100800 */
[----:B------:R0:W-:Y:S01]  /*9c80*/  STL [R1+0x30], R53 ;  /* 0x0000303501007387 */ /* 0x0001e20000100800 */
        /* <DEDUP_REMOVED lines=21> */
.L_x_2965:
[----:B------:R-:W2:Y:S04]  /*9de0*/  LDL.LU R27, [R1+0x1e0] ;  /* 0x0001e000011b7983 */ /* 0x000ea80000300800 */
[----:B------:R-:W3:Y:S01]  /*9df0*/  LDL.LU R52, [R1+0x1e4] ;  /* 0x0001e40001347983 */ /* 0x000ee20000300800 */
[----:B------:R-:W-:-:S03]  /*9e00*/  FMUL.FTZ R24, R57, R3 ;  /* 0x0000000339187220 */ /* 0x000fc60000410000 */
[----:B------:R-:W4:Y:S01]  /*9e10*/  LDL R59, [R1+0x194] ;  /* 0x00019400013b7983 */ /* 0x000f220000100800 */
[----:B------:R-:W-:Y:S01]  /*9e20*/  FADD.FTZ R25, R58, R24 ;  /* 0x000000183a197221 */ /* 0x000fe20000010000 */
[----:B------:R-:W-:Y:S02]  /*9e30*/  FFMA.FTZ R54, R55, R24, R54 ;  /* 0x0000001837367223 */ /* 0x000fe40000010036 */
[----:B------:R-:W4:Y:S01]  /*9e40*/  LDL R58, [R1+0x190] ;  /* 0x00019000013a7983 */ /* 0x000f220000100800 */
[----:B------:R-:W-:-:S04]  /*9e50*/  FMUL.FTZ R26, R56, R6 ;  /* 0x00000006381a7220 */ /* 0x000fc80000410000 */
[----:B------:R-:W-:Y:S01]  /*9e60*/  FFMA.FTZ R24, R53, R26, R54 ;  /* 0x0000001a35187223 */ /* 0x000fe20000010036 */
[----:B------:R-:W-:Y:S01]  /*9e70*/  FADD.FTZ R25, R26, R25 ;  /* 0x000000191a197221 */ /* 0x000fe20000010000 */
[----:B--2---:R-:W-:Y:S01]  /*9e80*/  FADD.FTZ R27, R27, -UR14 ;  /* 0x8000000e1b1b7e21 */ /* 0x004fe20008010000 */
[----:B---3--:R-:W-:-:S03]  /*9e90*/  FADD.FTZ R26, R52, -UR14 ;  /* 0x8000000e341a7e21 */ /* 0x008fc60008010000 */
[----:B0-----:R-:W-:Y:S01]  /*9ea0*/  FMUL.FTZ R53, R27, UR25 ;  /* 0x000000191b357c20 */ /* 0x001fe20008410000 */
[----:B------:R-:W-:Y:S01]  /*9eb0*/  FMUL.FTZ R60, R26, UR25 ;  /* 0x000000191a3c7c20 */ /* 0x000fe20008410000 */
[----:B----4-:R-:W-:-:S03]  /*9ec0*/  MOV R54, R59 ;  /* 0x0000003b00367202 */ /* 0x010fc60000000f00 */
[----:B------:R0:W-:Y:S01]  /*9ed0*/  STL [R1+0x2c], R53 ;  /* 0x00002c3501007387 */ /* 0x0001e20000100800 */
[----:B------:R-:W-:-:S03]  /*9ee0*/  MOV R55, R58 ;  /* 0x0000003a00377202 */ /* 0x000fc60000000f00 */
        /* <DEDUP_REMOVED lines=20> */
.L_x_2966:
[----:B------:R-:W2:Y:S01]  /*a030*/  LDL.LU R59, [R1+0x1e8] ;  /* 0x0001e800013b7983 */ /* 0x000ea20000300800 */
[----:B------:R-:W-:-:S03]  /*a040*/  MOV R27, R53 ;  /* 0x00000035001b7202 */ /* 0x000fc60000000f00 */
[----:B------:R-:W3:Y:S04]  /*a050*/  LDL.LU R52, [R1+0x1ec] ;  /* 0x0001ec0001347983 */ /* 0x000ee80000300800 */
[----:B0-----:R-:W4:Y:S04]  /*a060*/  LDL R53, [R1+0x188] ;  /* 0x0001880001357983 */ /* 0x001f280000100800 */
[----:B------:R-:W4:Y:S01]  /*a070*/  LDL R58, [R1+0x18c] ;  /* 0x00018c00013a7983 */ /* 0x000f220000100800 */
[----:B------:R-:W-:-:S04]  /*a080*/  FMUL.FTZ R26, R55, R3 ;  /* 0x00000003371a7220 */ /* 0x000fc80000410000 */
        /* <DEDUP_REMOVED lines=8> */
[----:B------:R-:W-:-:S04]  /*a110*/  FMUL.FTZ R59, R26, UR25 ;  /* 0x000000191a3b7c20 */ /* 0x000fc80008410000 */
[----:B------:R0:W-:Y:S04]  /*a120*/  STL [R1+0x24], R60 ;  /* 0x0000243c01007387 */ /* 0x0001e80000100800 */
[----:B------:R0:W-:Y:S01]  /*a130*/  STL [R1+0x1c], R59 ;  /* 0x00001c3b01007387 */ /* 0x0001e20000100800 */
[----:B----4-:R-:W-:Y:S02]  /*a140*/  MOV R26, R53 ;  /* 0x00000035001a7202 */ /* 0x010fe40000000f00 */
        /* <DEDUP_REMOVED lines=20> */
.L_x_2967:
[----:B------:R-:W-:Y:S01]  /*a290*/  FMUL.FTZ R52, R26, R3 ;  /* 0x000000031a347220 */ /* 0x000fe20000410000 */
[----:B------:R-:W2:Y:S03]  /*a2a0*/  LDL.LU R53, [R1+0x1f4] ;  /* 0x0001f40001357983 */ /* 0x000ea60000300800 */
[----:B------:R-:W-:Y:S01]  /*a2b0*/  FFMA.FTZ R25, R60, R52, R25 ;  /* 0x000000343c197223 */ /* 0x000fe20000010019 */
[----:B------:R-:W3:Y:S01]  /*a2c0*/  LDL R58, [R1+0x184] ;  /* 0x00018400013a7983 */ /* 0x000ee20000100800 */
[----:B------:R-:W-:-:S03]  /*a2d0*/  FADD.FTZ R27, R27, R52 ;  /* 0x000000341b1b7221 */ /* 0x000fc60000010000 */
[----:B------:R-:W4:Y:S01]  /*a2e0*/  LDL.LU R52, [R1+0x1f0] ;  /* 0x0001f00001347983 */ /* 0x000f220000300800 */
[----:B0-----:R-:W-:-:S04]  /*a2f0*/  FMUL.FTZ R60, R24, R6 ;  /* 0x00000006183c7220 */ /* 0x001fc80000410000 */
[----:B------:R-:W-:Y:S01]  /*a300*/  FFMA.FTZ R59, R59, R60, R25 ;  /* 0x0000003c3b3b7223 */ /* 0x000fe20000010019 */
[----:B------:R-:W-:Y:S01]  /*a310*/  FADD.FTZ R60, R60, R27 ;  /* 0x0000001b3c3c7221 */ /* 0x000fe20000010000 */
[----:B--2---:R-:W-:-:S04]  /*a320*/  FADD.FTZ R27, R53, -UR14 ;  /* 0x8000000e351b7e21 */ /* 0x004fc80008010000 */
[----:B------:R-:W-:Y:S01]  /*a330*/  FMUL.FTZ R53, R27, UR25 ;  /* 0x000000191b357c20 */ /* 0x000fe20008410000 */
[----:B----4-:R-:W-:-:S04]  /*a340*/  FADD.FTZ R25, R52, -UR14 ;  /* 0x8000000e34197e21 */ /* 0x010fc80008010000 */
[----:B------:R-:W-:Y:S02]  /*a350*/  FMUL.FTZ R52, R25, UR25 ;  /* 0x0000001919347c20 */ /* 0x000fe40008410000 */
[----:B------:R0:W5:Y:S01]  /*a360*/  LDL R25, [R1+0x180] ;  /* 0x0001800001197983 */ /* 0x0001620000100800 */
[----:B---3--:R-:W-:-:S03]  /*a370*/  MOV R27, R58 ;  /* 0x0000003a001b7202 */ /* 0x008fc60000000f00 */
        /* <DEDUP_REMOVED lines=11> */
[----:B--2---:R-:W-:-:S04]  /*a430*/  FMUL.FTZ R27, R52, R27 ;  /* 0x0000001b341b7220 */ /* 0x004fc80000410000 */
        /* <DEDUP_REMOVED lines=10> */
.L_x_2968:
[----:B0-----:R-:W2:Y:S04]  /*a4e0*/  LDL R52, [R1+0x18] ;  /* 0x0000180001347983 */ /* 0x001ea80000100800 */
[----:B------:R0:W-:Y:S04]  /*a4f0*/  STL [R1+0x298], R7 ;  /* 0x0002980701007387 */ /* 0x0001e80000100800 */
[----:B------:R1:W-:Y:S04]  /*a500*/  STL [R1+0x294], R5 ;  /* 0x0002940501007387 */ /* 0x0003e80000100800 */
[----:B------:R-:W-:Y:S04]  /*a510*/  STL [R1+0x290], R4 ;  /* 0x0002900401007387 */ /* 0x000fe80000100800 */
[----:B------:R3:W-:Y:S01]  /*a520*/  STL [R1+0x28c], R2 ;  /* 0x00028c0201007387 */ /* 0x0007e20000100800 */
[----:B0-----:R-:W0:Y:S01]  /*a530*/  S2R R7, SR_LANEID ;  /* 0x0000000000077919 */ /* 0x001e220000000000 */
[----:B-----5:R-:W-:Y:S01]  /*a540*/  FMUL.FTZ R58, R25, R3 ;  /* 0x00000003193a7220 */ /* 0x020fe20000410000 */
[----:B------:R-:W-:Y:S01]  /*a550*/  FMUL.FTZ R53, R27, R6 ;  /* 0x000000061b357220 */ /* 0x000fe20000410000 */
[----:B-1----:R-:W4:Y:S04]  /*a560*/  LDL R5, [R1+0x38] ;  /* 0x0000380001057983 */ /* 0x002f280000100800 */
[----:B---3--:R-:W3:Y:S04]  /*a570*/  LDL R2, [R1+0x4] ;  /* 0x0000040001027983 */ /* 0x008ee80000100800 */
[----:B------:R-:W4:Y:S01]  /*a580*/  LDL.LU R4, [R1+0x20] ;  /* 0x0000200001047983 */ /* 0x000f220000300800 */
[----:B0-----:R-:W-:Y:S01]  /*a590*/  ISETP.GT.AND P5, PT, R7, 0x1e, PT ;  /* 0x0000001e0700780c */ /* 0x001fe20003fa4270 */
[----:B--2---:R-:W-:Y:S01]  /*a5a0*/  FFMA.FTZ R52, R52, R58, R59 ;  /* 0x0000003a34347223 */ /* 0x004fe2000001003b */
[----:B------:R-:W-:-:S02]  /*a5b0*/  FADD.FTZ R58, R60, R58 ;  /* 0x0000003a3c3a7221 */ /* 0x000fc40000010000 */
[----:B------:R-:W2:Y:S01]  /*a5c0*/  LDL.LU R60, [R1] ;  /* 0x00000000013c7983 */ /* 0x000ea20000300800 */
[----:B---3--:R-:W-:Y:S01]  /*a5d0*/  FFMA.FTZ R52, R2, R53, R52 ;  /* 0x0000003502347223 */ /* 0x008fe20000010034 */
[----:B------:R-:W-:-:S04]  /*a5e0*/  FADD.FTZ R53, R53, R58 ;  /* 0x0000003a35357221 */ /* 0x000fc80000010000 */
[----:B------:R-:W0:Y:S04]  /*a5f0*/  SHFL.DOWN PT, R59, R52, 0x1, 0x1f ;  /* 0x08201f00343b7f89 */ /* 0x000e2800000e0000 */
[----:B------:R-:W1:Y:S01]  /*a600*/  SHFL.DOWN PT, R58, R53, 0x1, 0x1f ;  /* 0x08201f00353a7f89 */ /* 0x000e6200000e0000 */
        /* <DEDUP_REMOVED lines=19> */
[----:B------:R-:W-:-:S03]  /*a740*/  ISETP.GT.AND P5, PT, R7, 0xf, PT ;  /* 0x0000000f0700780c */ /* 0x000fc60003fa4270 */
[----:B------:R3:W5:Y:S10]  /*a750*/  LDL.LU R7, [R1+0x298] ;  /* 0x0002980001077983 */ /* 0x0007740000300800 */
[----:B0-----:R-:W-:-:S02]  /*a760*/  @!P5 FADD.FTZ R52, R52, R59 ;  /* 0x0000003b3434d221 */ /* 0x001fc40000010000 */
[----:B------:R-:W4:Y:S01]  /*a770*/  LDL R59, [R1+0x30] ;  /* 0x00003000013b7983 */ /* 0x000f220000100800 */
[----:B-1----:R-:W-:-:S03]  /*a780*/  @!P5 FADD.FTZ R53, R53, R58 ;  /* 0x0000003a3535d221 */ /* 0x002fc60000010000 */
[----:B------:R-:W3:Y:S01]  /*a790*/  LDL.LU R58, [R1+0x34] ;  /* 0x00003400013a7983 */ /* 0x000ee20000300800 */
[----:B--2---:R-:W-:Y:S01]  /*a7a0*/  FADD.FTZ R60, R60, R56 ;  /* 0x000000383c3c7221 */ /* 0x004fe20000010000 */
[----:B----4-:R-:W-:Y:S01]  /*a7b0*/  FFMA.FTZ R59, R59, R56, R4 ;  /* 0x000000383b3b7223 */ /* 0x010fe20000010004 */
[----:B---3--:R-:W-:Y:S01]  /*a7c0*/  FADD.FTZ R58, R58, R57 ;  /* 0x000000393a3a7221 */ /* 0x008fe20000010000 */
[----:B------:R-:W-:Y:S02]  /*a7d0*/  FFMA.FTZ R57, R5, R57, R61 ;  /* 0x0000003905397223 */ /* 0x000fe4000001003d */
[----:B------:R0:W5:Y:S04]  /*a7e0*/  LDL.LU R5, [R1+0x294] ;  /* 0x0002940001057983 */ /* 0x0001680000300800 */
[----:B------:R-:W2:Y:S04]  /*a7f0*/  LDL R61, [R1+0x28] ;  /* 0x00002800013d7983 */ /* 0x000ea80000100800 */
[----:B------:R0:W5:Y:S04]  /*a800*/  LDL.LU R4, [R1+0x290] ;  /* 0x0002900001047983 */ /* 0x0001680000300800 */
[----:B------:R-:W3:Y:S01]  /*a810*/  LDL R56, [R1+0x2c] ;  /* 0x00002c0001387983 */ /* 0x000ee20000100800 */
[----:B------:R-:W-:Y:S01]  /*a820*/  FADD.FTZ R58, R58, R55 ;  /* 0x000000373a3a7221 */ /* 0x000fe20000010000 */
[----:B---3--:R-:W-:Y:S01]  /*a830*/  FFMA.FTZ R56, R56, R55, R57 ;  /* 0x0000003738387223 */ /* 0x008fe20000010039 */
[----:B------:R-:W-:-:S02]  /*a840*/  FADD.FTZ R55, R60, R54 ;  /* 0x000000363c377221 */ /* 0x000fc40000010000 */
[----:B------:R-:W-:Y:S01]  /*a850*/  FADD.FTZ R57, R58, R26 ;  /* 0x0000001a3a397221 */ /* 0x000fe20000010000 */
[----:B--2---:R-:W-:Y:S01]  /*a860*/  FFMA.FTZ R54, R61, R54, R59 ;  /* 0x000000363d367223 */ /* 0x004fe2000001003b */
[----:B------:R-:W2:Y:S04]  /*a870*/  LDL R58, [R1+0x24] ;  /* 0x00002400013a7983 */ /* 0x000ea80000100800 */
[----:B------:R-:W3:Y:S04]  /*a880*/  LDL R59, [R1+0x1c] ;  /* 0x00001c00013b7983 */ /* 0x000ee80000100800 */
[----:B------:R-:W4:Y:S04]  /*a890*/  LDL R60, [R1+0x18] ;  /* 0x00001800013c7983 */ /* 0x000f280000100800 */
[----:B------:R-:W4:Y:S01]  /*a8a0*/  LDL R61, [R1+0x288] ;  /* 0x00028800013d7983 */ /* 0x000f220000100800 */
[----:B------:R-:W-:Y:S01]  /*a8b0*/  FADD.FTZ R55, R55, R24 ;  /* 0x0000001837377221 */ /* 0x000fe20000010000 */
[----:B------:R-:W1:Y:S01]  /*a8c0*/  S2UR UR7, SR_CgaCtaId ;  /* 0x00000000000779c3 */ /* 0x000e620000008800 */
[----:B------:R-:W-:-:S02]  /*a8d0*/  UMOV UR6, 0x400 ;  /* 0x0000040000067882 */ /* 0x000fc40000000000 */
[----:B------:R-:W-:Y:S01]  /*a8e0*/  UIADD3 UR5, UR6, 0xa0, URZ ;  /* 0x000000a006057890 */ /* 0x000fe2000fffe03f */
[----:B--2---:R-:W-:Y:S01]  /*a8f0*/  FFMA.FTZ R56, R58, R26, R56 ;  /* 0x0000001a3a387223 */ /* 0x004fe20000010038 */
[----:B------:R-:W-:Y:S01]  /*a900*/  FADD.FTZ R26, R57, R25 ;  /* 0x00000019391a7221 */ /* 0x000fe20000010000 */
[----:B---3--:R-:W-:Y:S02]  /*a910*/  FFMA.FTZ R54, R59, R24, R54 ;  /* 0x000000183b367223 */ /* 0x008fe40000010036 */
[----:B----4-:R-:W-:Y:S02]  /*a920*/  FFMA.FTZ R24, R60, R25, R56 ;  /* 0x000000193c187223 */ /* 0x010fe40000010038 */
[----:B------:R-:W-:Y:S02]  /*a930*/  FFMA.FTZ R25, R2, R27, R54 ;  /* 0x0000001b02197223 */ /* 0x000fe40000010036 */
[----:B------:R0:W5:Y:S01]  /*a940*/  LDL.LU R2, [R1+0x28c] ;  /* 0x00028c0001027983 */ /* 0x0001620000300800 */
[----:B------:R-:W2:Y:S01]  /*a950*/  S2R R59, SR_LANEID ;  /* 0x00000000003b7919 */ /* 0x000ea20000000000 */
[----:B-1----:R-:W-:Y:S01]  /*a960*/  ULEA UR5, UR7, UR5, 0x18 ;  /* 0x0000000507057291 */ /* 0x002fe2000f8ec03f */
[----:B------:R-:W-:-:S05]  /*a970*/  FADD.FTZ R27, R55, R27 ;  /* 0x0000001b371b7221 */ /* 0x000fca0000010000 */
[----:B------:R-:W-:-:S05]  /*a980*/  LEA R60, R0, UR5, 0x4 ;  /* 0x00000005003c7c11 */ /* 0x000fca000f8e20ff */
[----:B------:R0:W-:Y:S01]  /*a990*/  STS.128 [R60], R24 ;  /* 0x000000183c007388 */ /* 0x0001e20000000c00 */
[----:B--2---:R-:W-:-:S13]  /*a9a0*/  ISETP.NE.AND P5, PT, R59, RZ, PT ;  /* 0x000000ff3b00720c */ /* 0x004fda0003fa5270 */
[----:B------:R0:W-:Y:S01]  /*a9b0*/  @!P5 STS.64 [R61+0x10], R52 ;  /* 0x000010343d00d388 */ /* 0x0001e20000000a00 */
[----:B------:R-:W-:Y:S01]  /*a9c0*/  BAR.SYNC.DEFER_BLOCKING 0x0 ;  /* 0x0000000000007b1d */ /* 0x000fe20000010000 */
[----:B------:R-:W-:-:S05]  /*a9d0*/  ISETP.NE.AND P5, PT, R0, RZ, PT ;  /* 0x000000ff0000720c */ /* 0x000fca0003fa5270 */
[----:B------:R-:W-:Y:S08]  /*a9e0*/  BSSY B0, `(.L_x_2969) ;  /* 0x0000029000007945 */ /* 0x000ff00003800000 */
        /* <DEDUP_REMOVED lines=40> */
.L_x_2970:
[----:B------:R-:W-:Y:S05]  /*ac70*/  BSYNC B0 ;  /* 0x0000000000007941 */ /* 0x000fea0003800000 */
.L_x_2969:
[----:B------:R-:W-:Y:S01]  /*ac80*/  BAR.SYNC.DEFER_BLOCKING 0x0 ;  /* 0x0000000000007b1d */ /* 0x000fe20000010000 */
[----:B------:R-:W-:Y:S02]  /*ac90*/  ISETP.GT.U32.AND P6, PT, R0, 0x3f, PT ;  /* 0x0000003f0000780c */ /* 0x000fe40003fc4070 */
[----:B-----5:R-:W-:-:S03]  /*aca0*/  LOP3.LUT R7, R7, 0xfffffffe, RZ, 0xc0, !PT ;  /* 0xfffffffe07077812 */ /* 0x020fc600078ec0ff */
        /* <DEDUP_REMOVED lines=38> */
.L_x_2972:
[----:B------:R-:W-:Y:S05]  /*af10*/  BSYNC B0 ;  /* 0x0000000000007941 */ /* 0x000fea0003800000 */
.L_x_2971:
        /* <DEDUP_REMOVED lines=19> */
.L_x_2974:
[----:B------:R-:W-:Y:S05]  /*b050*/  BSYNC B0 ;  /* 0x0000000000007941 */ /* 0x000fea0003800000 */
.L_x_2973:
[----:B------:R-:W-:Y:S02]  /*b060*/  ULDC UR16, c[0x0][0xc] ;  /* 0x0000030000107ab9 */ /* 0x000fe40000000800 */
[----:B------:R-:W-:-:S06]  /*b070*/  UISETP.GE.U32.AND UP0, UPT, UR16, 0x2, UPT ;  /* 0x000000021000788c */ /* 0x000fcc000bf06070 */
[----:B------:R-:W-:-:S13]  /*b080*/  PLOP3.LUT P6, PT, PT, PT, UP0, 0x40, 0x0 ;  /* 0x000000000000781c */ /* 0x000fda0003fce808 */
[----:B------:R-:W-:Y:S05]  /*b090*/  @P6 BRA `(.L_x_2975) ;  /* 0x0000001800906947 */ /* 0x000fea0003800000 */
[----:B------:R-:W1:Y:S01]  /*b0a0*/  S2UR UR14, SR_CTAID.Y ;  /* 0x00000000000e79c3 */ /* 0x000e620000002600 */
[----:B------:R-:W-:Y:S01]  /*b0b0*/  ULOP3.LUT UR5, UR4, 0x1, URZ, 0xc0, !UPT ;  /* 0x0000000104057892 */ /* 0x000fe2000f8ec03f */
[----:B------:R-:W-:Y:S01]  /*b0c0*/  ULDC UR15, c[0x0][0x10] ;  /* 0x00000400000f7ab9 */ /* 0x000fe20000000800 */
[----:B------:R-:W-:Y:S02]  /*b0d0*/  ULDC.64 UR18, c[0x0][0x260] ;  /* 0x0000980000127ab9 */ /* 0x000fe40000000a00 */
[----:B------:R-:W-:-:S04]  /*b0e0*/  UIMAD UR5, UR5, UR15, URZ ;  /* 0x0000000f050572a4 */ /* 0x000fc8000f8e023f */
[----:B------:R-:W-:Y:S02]  /*b0f0*/  UIMAD UR6, UR5, UR16, URZ ;  /* 0x00000010050672a4 */ /* 0x000fe4000f8e023f */
[----:B-1----:R-:W-:Y:S02]  /*b100*/  UIADD3 UR20, UR5, UR14, URZ ;  /* 0x0000000e05147290 */ /* 0x002fe4000fffe03f */
        /* <DEDUP_REMOVED lines=20> */
[----:B-1----:R-:W-:Y:S02]  /*b250*/  MOV R24, UR20 ;  /* 0x0000001400187c02 */ /* 0x002fe40008000f00 */
        /* <DEDUP_REMOVED lines=9> */
.L_x_2977:
[----:B------:R-:W-:Y:S02]  /*b2f0*/  MOV R24, UR20 ;  /* 0x0000001400187c02 */ /* 0x000fe40008000f00 */
[----:B------:R-:W-:-:S05]  /*b300*/  MOV R25, UR21 ;  /* 0x0000001500197c02 */ /* 0x000fca0008000f00 */
[----:B------:R-:W2:Y:S04]  /*b310*/  LDG.E.STRONG.GPU R24, desc[UR22][R24.64] ;  /* 0x0000001618187981 */ /* 0x000ea8000c1ef900 */
[----:B--2---:R-:W-:Y:S01]  /*b320*/  CCTL.IVALL ;  /* 0x00000000ff00798f */ /* 0x004fe20002000000 */
[----:B------:R-:W-:Y:S05]  /*b330*/  YIELD ;  /* 0x0000000000007946 */ /* 0x000fea0003800000 */
[----:B------:R-:W-:-:S13]  /*b340*/  ISETP.NE.AND P6, PT, R24, R26, PT ;  /* 0x0000001a1800720c */ /* 0x000fda0003fc5270 */
[----:B------:R-:W-:Y:S05]  /*b350*/  @P6 BRA `(.L_x_2977) ;  /* 0xfffffffc00e46947 */ /* 0x000fea000383ffff */
.L_x_2976:
        /* <DEDUP_REMOVED lines=23> */
[----:B------:R-:W1:Y:S01]  /*b4d0*/  S2UR UR18, SR_CTAID.X ;  /* 0x00000000001279c3 */ /* 0x000e620000002500 */
[----:B------:R-:W-:Y:S02]  /*b4e0*/  PLOP3.LUT P6, PT, PT, PT, PT, 0x8, 0x0 ;  /* 0x000000000000781c */ /* 0x000fe40003fce170 */
[----:B------:R-:W-:-:S11]  /*b4f0*/  LOP3.LUT R7, R7, 0xfffffffe, RZ, 0xc0, !PT ;  /* 0xfffffffe07077812 */ /* 0x000fd600078ec0ff */
[----:B------:R-:W-:-:S07]  /*b500*/  @P6 LOP3.LUT R7, R7, 0x1, RZ, 0xfc, !PT ;  /* 0x0000000107076812 */ /* 0x000fce00078efcff */
.L_x_2981:
        /* <DEDUP_REMOVED lines=9> */
[----:B-1----:R-:W-:Y:S01]  /*b5a0*/  UMOV UR13, UR18 ;  /* 0x00000012000d7c82 */ /* 0x002fe20008000000 */
[----:B--2---:R-:W-:Y:S01]  /*b5b0*/  @!P6 FADD.FTZ R52, R52, R24 ;  /* 0x000000183434e221 */ /* 0x004fe20000010000 */
        /* <DEDUP_REMOVED lines=156> */
.L_x_2980:
        /* <DEDUP_REMOVED lines=89> */
.L_x_2982:
[----:B------:R-:W-:-:S04]  /*c510*/  LOP3.LUT P6, RZ, R7, 0x1, RZ, 0xc0, !PT ;  /* 0x0000000107ff7812 */ /* 0x000fc800078cc0ff */
[----:B------:R-:W-:-:S13]  /*c520*/  ISETP.NE.OR P6, PT, RZ, UR17, P6 ;  /* 0x00000011ff007c0c */ /* 0x000fda000b7c5670 */
[----:B------:R-:W-:Y:S05]  /*c530*/  @!P6 BRA `(.L_x_2978) ;  /* 0x0000000000c4e947 */ /* 0x000fea0003800000 */
.L_x_2979:
[----:B------:R-:W1:Y:S01]  /*c540*/  S2UR UR20, SR_CTAID.X ;  /* 0x00000000001479c3 */ /* 0x000e620000002500 */
[----:B------:R-:W-:Y:S01]  /*c550*/  NOP ;  /* 0x0000000000007918 */ /* 0x000fe20000000000 */
.L_x_2983:
        /* <DEDUP_REMOVED lines=9> */
[----:B-1----:R-:W-:Y:S02]  /*c5f0*/  UMOV UR13, UR20 ;  /* 0x00000014000d7c82 */ /* 0x002fe40008000000 */
[----:B------:R-:W-:Y:S01]  /*c600*/  MOV R26, UR13 ;  /* 0x0000000d001a7c02 */ /* 0x000fe20008000f00 */
[----:B--2---:R-:W-:Y:S01]  /*c610*/  @!P6 FADD.FTZ R52, R52, R24 ;  /* 0x000000183434e221 */ /* 0x004fe20000010000 */
        /* <DEDUP_REMOVED lines=35> */
.L_x_2978:
        /* <DEDUP_REMOVED lines=14> */
.L_x_2985:
[----:B------:R-:W-:Y:S05]  /*c930*/  BSYNC B0 ;  /* 0x0000000000007941 */ /* 0x000fea0003800000 */
.L_x_2984:
        /* <DEDUP_REMOVED lines=26> */
.L_x_2975:
[----:B------:R1:W5:Y:S04]  /*cae0*/  LDL R56, [R1+0x68] ;  /* 0x0000680001387983 */ /* 0x0003680000100800 */
[----:B0-----:R1:W5:Y:S04]  /*caf0*/  LDL R55, [R1+0x10] ;  /* 0x0000100001377983 */ /* 0x0013680000100800 */
[----:B------:R1:W5:Y:S04]  /*cb00*/  LDL R54, [R1+0x6c] ;  /* 0x00006c0001367983 */ /* 0x0003680000100800 */
[----:B------:R1:W5:Y:S01]  /*cb10*/  LDL R27, [R1+0x14] ;  /* 0x00001400011b7983 */ /* 0x0003620000100800 */
[----:B------:R-:W0:Y:S01]  /*cb20*/  S2UR UR6, SR_CgaCtaId ;  /* 0x00000000000679c3 */ /* 0x000e220000008800 */
[----:B------:R-:W-:Y:S01]  /*cb30*/  UMOV UR5, 0x400 ;  /* 0x0000040000057882 */ /* 0x000fe20000000000 */
[----:B------:R-:W-:Y:S01]  /*cb40*/  ISETP.NE.AND P6, PT, RZ, UR24, PT ;  /* 0x00000018ff007c0c */ /* 0x000fe2000bfc5270 */
        /* <DEDUP_REMOVED lines=8> */
[----:B------:R-:W-:Y:S01]  /*cbd0*/  R2UR UR6, R25 ;  /* 0x00000000190672ca */ /* 0x000fe200000e0000 */
[----:B-1----:R-:W-:-:S14]  /*cbe0*/  @!P6 BRA `(.L_x_2986) ;  /* 0x000000000050e947 */ /* 0x002fdc0003800000 */
        /* <DEDUP_REMOVED lines=20> */
.L_x_2986:
[----:B------:R-:W-:Y:S01]  /*cd30*/  LOP3.LUT P5, RZ, R7, 0x1000, RZ, 0xc0, !PT ;  /* 0x0000100007ff7812 */ /* 0x000fe200078ac0ff */
[----:B------:R-:W-:-:S12]  /*cd40*/  BSSY B0, `(.L_x_2987) ;  /* 0x0000016000007945 */ /* 0x000fd80003800000 */
[----:B------:R-:W-:Y:S05]  /*cd50*/  @P5 BRA `(.L_x_2988) ;  /* 0x0000000000505947 */ /* 0x000fea0003800000 */
[----:B------:R-:W2:Y:S01]  /*cd60*/  LDL.LU R25, [R1+0x23c] ;  /* 0x00023c0001197983 */ /* 0x000ea20000300800 */
[----:B------:R-:W-:Y:S01]  /*cd70*/  MOV R24, UR5 ;  /* 0x0000000500187c02 */ /* 0x000fe20008000f00 */
[----:B------:R-:W-:Y:S01]  /*cd80*/  ULDC.64 UR14, c[0x0][0x288] ;  /* 0x0000a200000e7ab9 */ /* 0x000fe20000000a00 */
[----:B------:R-:W-:-:S03]  /*cd90*/  MOV R26, R34 ;  /* 0x00000022001a7202 */ /* 0x000fc60000000f00 */
[----:B-----5:R-:W-:-:S04]  /*cda0*/  FFMA.FTZ R24, R56, R24, UR6 ;  /* 0x0000000638187e23 */ /* 0x020fc80008010018 */
[----:B------:R-:W-:Y:S01]  /*cdb0*/  FFMA.FTZ R52, R3, R55, -R24 ;  /* 0x0000003703347223 */ /* 0x000fe20000010818 */
[----:B------:R-:W-:-:S05]  /*cdc0*/  MOV R24, UR5 ;  /* 0x0000000500187c02 */ /* 0x000fca0008000f00 */
[----:B------:R-:W-:-:S04]  /*cdd0*/  FFMA.FTZ R24, R54, R24, UR6 ;  /* 0x0000000636187e23 */ /* 0x000fc80008010018 */
[----:B------:R-:W-:Y:S01]  /*cde0*/  FFMA.FTZ R53, R6, R27, -R24 ;  /* 0x0000001b06357223 */ /* 0x000fe20000010818 */
[----:B0-----:R-:W-:-:S03]  /*cdf0*/  MOV R27, R33 ;  /* 0x00000021001b7202 */ /* 0x001fc60000000f00 */
[----:B------:R-:W-:-:S04]  /*ce00*/  IMAD.WIDE.U32 R26, R2, UR14, R26 ;  /* 0x0000000e021a7c25 */ /* 0x000fc8000f8e001a */
[----:B--2---:R-:W-:-:S04]  /*ce10*/  IMAD R24, R25, UR14, RZ ;  /* 0x0000000e19187c24 */ /* 0x004fc8000f8e02ff */
        /* <DEDUP_REMOVED lines=8> */
.L_x_2988:
[----:B------:R-:W-:Y:S05]  /*cea0*/  BSYNC B0 ;  /* 0x0000000000007941 */ /* 0x000fea0003800000 */
.L_x_2987:
[----:B0----5:R0:W5:Y:S01]  /*ceb0*/  LDL R55, [R1+0x78] ;  /* 0x0000780001377983 */ /* 0x0211620000100800 */
[----:B------:R-:W2:Y:S03]  /*cec0*/  LDC R54, c[0x0][0x2ac] ;  /* 0x0000ab00ff367b82 */ /* 0x000ea60000000800 */
[----:B------:R0:W5:Y:S04]  /*ced0*/  LDL R52, [R1+0x8] ;  /* 0x0000080001347983 */ /* 0x0001680000100800 */
[----:B------:R0:W5:Y:S04]  /*cee0*/  LDL R53, [R1+0x84] ;  /* 0x0000840001357983 */ /* 0x0001680000100800 */
[----:B-1----:R0:W5:Y:S01]  /*cef0*/  LDL R27, [R1+0xc] ;  /* 0x00000c00011b7983 */ /* 0x0021620000100800 */
        /* <DEDUP_REMOVED lines=22> */
.L_x_2989:
        /* <DEDUP_REMOVED lines=8> */
[----:B0-----:R-:W-:Y:S01]  /*d0e0*/  FFMA.FTZ R52, R3, R52, -R24 ;  /* 0x0000003403347223 */ /* 0x001fe20000010818 */
[----:B------:R-:W-:-:S05]  /*d0f0*/  MOV R24, UR5 ;  /* 0x0000000500187c02 */ /* 0x000fca0008000f00 */
[----:B------:R-:W-:-:S04]  /*d100*/  FFMA.FTZ R24, R53, R24, UR6 ;  /* 0x0000000635187e23 */ /* 0x000fc80008010018 */
[----:B------:R-:W-:Y:S01]  /*d110*/  FFMA.FTZ R53, R6, R27, -R24 ;  /* 0x0000001b06357223 */ /* 0x000fe20000010818 */
[----:B------:R-:W-:Y:S01]  /*d120*/  MOV R27, R33 ;  /* 0x00000021001b7202 */ /* 0x000fe20000000f00 */
        /* <DEDUP_REMOVED lines=11> */
.L_x_2991:
[----:B------:R-:W-:Y:S05]  /*d1e0*/  BSYNC B0 ;  /* 0x0000000000007941 */ /* 0x000fea0003800000 */
.L_x_2990:
[----:B-1----:R1:W5:Y:S04]  /*d1f0*/  LDL R26, [R1+0x74] ;  /* 0x00007400011a7983 */ /* 0x0023680000100800 */
[----:B0----5:R1:W5:Y:S01]  /*d200*/  LDL R27, [R1+0x7c] ;  /* 0x00007c00011b7983 */ /* 0x0213620000100800 */
[----:B------:R-:W-:-:S13]  /*d210*/  ISETP.NE.AND P5, PT, RZ, UR24, PT ;  /* 0x00000018ff007c0c */ /* 0x000fda000bfa5270 */
[----:B-1----:R-:W-:Y:S05]  /*d220*/  @!P5 BRA `(.L_x_2992) ;  /* 0x000000000048d947 */ /* 0x002fea0003800000 */
        /* <DEDUP_REMOVED lines=18> */
.L_x_2992:
        /* <DEDUP_REMOVED lines=24> */
.L_x_2994:
[----:B------:R-:W-:Y:S05]  /*d4d0*/  BSYNC B0 ;  /* 0x0000000000007941 */ /* 0x000fea0003800000 */
.L_x_2993:
[----:B-----5:R1:W5:Y:S04]  /*d4e0*/  LDL R27, [R1+0x80] ;  /* 0x00008000011b7983 */ /* 0x0203680000100800 */
[----:B0-----:R1:W5:Y:S01]  /*d4f0*/  LDL R25, [R1+0x90] ;  /* 0x0000900001197983 */ /* 0x0013620000100800 */
[----:B------:R-:W-:Y:S01]  /*d500*/  ISETP.NE.AND P5, PT, RZ, UR24, PT ;  /* 0x00000018ff007c0c */ /* 0x000fe2000bfa5270 */
[----:B------:R-:W-:Y:S01]  /*d510*/  ULDC.64 UR14, c[0x0][0x290] ;  /* 0x0000a400000e7ab9 */ /* 0x000fe20000000a00 */
[----:B------:R-:W-:-:S05]  /*d520*/  SHF.R.U32.HI R26, RZ, 0x6, R0 ;  /* 0x00000006ff1a7819 */ /* 0x000fca0000011600 */
[----:B--2---:R-:W-:-:S05]  /*d530*/  IMAD R26, R54, UR13, R26 ;  /* 0x0000000d361a7c24 */ /* 0x004fca000f8e021a */
[----:B------:R-:W-:Y:S01]  /*d540*/  IADD3 R52, R26, 0xc8, RZ ;  /* 0x000000c81a347810 */ /* 0x000fe20007ffe0ff */
        /* <DEDUP_REMOVED lines=19> */
.L_x_2995:
        /* <DEDUP_REMOVED lines=9> */
[----:B------:R-:W-:-:S05]  /*d710*/  MOV R8, UR5 ;  /* 0x0000000500087c02 */ /* 0x000fca0008000f00 */
[----:B------:R-:W-:Y:S01]  /*d720*/  FFMA.FTZ R8, R25, R8, UR6 ;  /* 0x0000000619087e23 */ /* 0x000fe20008010008 */
[----:B------:R-:W-:-:S03]  /*d730*/  MOV R25, R33 ;  /* 0x0000002100197202 */ /* 0x000fc60000000f00 */
        /* <DEDUP_REMOVED lines=12> */
.L_x_2997:
[----:B------:R-:W-:Y:S05]  /*d800*/  BSYNC B0 ;  /* 0x0000000000007941 */ /* 0x000fea0003800000 */
.L_x_2996:
[----:B-----5:R1:W5:Y:S04]  /*d810*/  LDL R27, [R1+0x88] ;  /* 0x00008800011b7983 */ /* 0x0203680000100800 */
[----:B0-----:R1:W5:Y:S01]  /*d820*/  LDL R25, [R1+0x98] ;  /* 0x0000980001197983 */ /* 0x0013620000100800 */
[----:B------:R-:W-:-:S13]  /*d830*/  ISETP.NE.AND P5, PT, RZ, UR24, PT ;  /* 0x00000018ff007c0c */ /* 0x000fda000bfa5270 */
[----:B-1----:R-:W-:Y:S05]  /*d840*/  @!P5 BRA `(.L_x_2998) ;  /* 0x000000000048d947 */ /* 0x002fea0003800000 */
        /* <DEDUP_REMOVED lines=18> */
.L_x_2998:
        /* <DEDUP_REMOVED lines=24> */
.L_x_3000:
[----:B------:R-:W-:Y:S05]  /*daf0*/  BSYNC B0 ;  /* 0x0000000000007941 */ /* 0x000fea0003800000 */
.L_x_2999:
        /* <DEDUP_REMOVED lines=22> */
.L_x_3001:
        /* <DEDUP_REMOVED lines=24> */
.L_x_3003:
[----:B------:R-:W-:Y:S05]  /*dde0*/  BSYNC B0 ;  /* 0x0000000000007941 */ /* 0x000fea0003800000 */
.L_x_3002:
        /* <DEDUP_REMOVED lines=22> */
.L_x_3004:
[----:B------:R-:W-:Y:S04]  /*df50*/  BSSY B0, `(.L_x_3005) ;  /* 0x0000017000007945 */ /* 0x000fe80003800000 */
        /* <DEDUP_REMOVED lines=22> */
.L_x_3006:
[----:B------:R-:W-:Y:S05]  /*e0c0*/  BSYNC B0 ;  /* 0x0000000000007941 */ /* 0x000fea0003800000 */
.L_x_3005:
[----:B------:R-:W-:Y:S05]  /*e0d0*/  @!P5 BRA `(.L_x_3007) ;  /* 0x000000000050d947 */ /* 0x000fea0003800000 */
[----:B0-----:R-:W2:Y:S04]  /*e0e0*/  LDL R8, [R1+0x9c] ;  /* 0x00009c0001087983 */ /* 0x001ea80000100800 */
[----:B------:R-:W3:Y:S01]  /*e0f0*/  LDL R24, [R1+0xb0] ;  /* 0x0000b00001187983 */ /* 0x000ee20000100800 */
        /* <DEDUP_REMOVED lines=18> */
.L_x_3007:
[----:B------:R-:W-:Y:S04]  /*e220*/  BSSY B0, `(.L_x_3008) ;  /* 0x0000019000007945 */ /* 0x000fe80003800000 */
[----:B------:R-:W-:Y:S05]  /*e230*/  @P3 BRA `(.L_x_3009) ;  /* 0x00000000005c3947 */ /* 0x000fea0003800000 */
[----:B-----5:R-:W2:Y:S01]  /*e240*/  LDL.LU R27, [R1+0x9c] ;  /* 0x00009c00011b7983 */ /* 0x020ea20000300800 */
[----:B0-----:R-:W-:Y:S01]  /*e250*/  MOV R8, UR5 ;  /* 0x0000000500087c02 */ /* 0x001fe20008000f00 */
[----:B------:R-:W-:Y:S02]  /*e260*/  ULDC.64 UR16, c[0x0][0x288] ;  /* 0x0000a20000107ab9 */ /* 0x000fe40000000a00 */
[----:B------:R-:W3:Y:S04]  /*e270*/  LDL.LU R25, [R1+0xb0] ;  /* 0x0000b00001197983 */ /* 0x000ee80000300800 */
[----:B------:R-:W4:Y:S04]  /*e280*/  LDL.LU R24, [R1+0x258] ;  /* 0x0002580001187983 */ /* 0x000f280000300800 */
[----:B------:R-:W4:Y:S01]  /*e290*/  LDL.LU R9, [R1+0x210] ;  /* 0x0002100001097983 */ /* 0x000f220000300800 */
[----:B--2---:R-:W-:-:S04]  /*e2a0*/  FFMA.FTZ R8, R27, R8, UR6 ;  /* 0x000000061b087e23 */ /* 0x004fc80008010008 */
[----:B------:R-:W-:Y:S01]  /*e2b0*/  FFMA.FTZ R44, R3, R44, -R8 ;  /* 0x0000002c032c7223 */ /* 0x000fe20000010808 */
[----:B------:R-:W-:-:S05]  /*e2c0*/  MOV R8, UR5 ;  /* 0x0000000500087c02 */ /* 0x000fca0008000f00 */
[----:B---3--:R-:W-:Y:S01]  /*e2d0*/  FFMA.FTZ R8, R25, R8, UR6 ;  /* 0x0000000619087e23 */ /* 0x008fe20008010008 */
[----:B------:R-:W-:-:S03]  /*e2e0*/  MOV R25, R33 ;  /* 0x0000002100197202 */ /* 0x000fc60000000f00 */
        /* <DEDUP_REMOVED lines=12> */
.L_x_3009:
[----:B------:R-:W-:Y:S05]  /*e3b0*/  BSYNC B0 ;  /* 0x0000000000007941 */ /* 0x000fea0003800000 */
.L_x_3008:
[----:B------:R-:W-:Y:S05]  /*e3c0*/  @!P5 BRA `(.L_x_3010) ;  /* 0x000000000050d947 */ /* 0x000fea0003800000 */
[----:B01----:R-:W2:Y:S04]  /*e3d0*/  LDL R8, [R1+0xa4] ;  /* 0x0000a40001087983 */ /* 0x003ea80000100800 */
        /* <DEDUP_REMOVED lines=19> */
.L_x_3010:
[----:B------:R-:W-:Y:S04]  /*e510*/  BSSY B0, `(.L_x_3011) ;  /* 0x0000019000007945 */ /* 0x000fe80003800000 */
[----:B------:R-:W-:Y:S05]  /*e520*/  @P2 BRA `(.L_x_3012) ;  /* 0x00000000005c2947 */ /* 0x000fea0003800000 */
[----:B-----5:R-:W2:Y:S01]  /*e530*/  LDL.LU R27, [R1+0xa4] ;  /* 0x0000a400011b7983 */ /* 0x020ea20000300800 */
[----:B01----:R-:W-:Y:S01]  /*e540*/  MOV R8, UR5 ;  /* 0x0000000500087c02 */ /* 0x003fe20008000f00 */
        /* <DEDUP_REMOVED lines=21> */
.L_x_3012:
[----:B------:R-:W-:Y:S05]  /*e6a0*/  BSYNC B0 ;  /* 0x0000000000007941 */ /* 0x000fea0003800000 */
.L_x_3011:
[----:B------:R-:W-:Y:S05]  /*e6b0*/  @!P5 BRA `(.L_x_3013) ;  /* 0x000000000060d947 */ /* 0x000fea0003800000 */
[----:B012---:R-:W2:Y:S04]  /*e6c0*/  LDL R8, [R1+0xac] ;  /* 0x0000ac0001087983 */ /* 0x007ea80000100800 */
[----:B------:R-:W3:Y:S04]  /*e6d0*/  LDL.LU R24, [R1+0x158] ;  /* 0x0001580001187983 */ /* 0x000ee80000300800 */
[----:B-----5:R-:W4:Y:S04]  /*e6e0*/  LDL R27, [R1+0xb8] ;  /* 0x0000b800011b7983 */ /* 0x020f280000100800 */
[----:B------:R-:W4:Y:S01]  /*e6f0*/  LDL.LU R25, [R1+0x15c] ;  /* 0x00015c0001197983 */ /* 0x000f220000300800 */
[----:B--2---:R-:W-:-:S04]  /*e700*/  FFMA.FTZ R8, R8, R3, R4 ;  /* 0x0000000308087223 */ /* 0x004fc80000010004 */
[----:B------:R-:W-:-:S06]  /*e710*/  FMUL.FTZ R9, R8, -1.4426950216293334961 ;  /* 0xbfb8aa3b08097820 */ /* 0x000fcc0000410000 */
[----:B------:R-:W0:Y:S02]  /*e720*/  MUFU.EX2 R9, R9 ;  /* 0x0000000900097308 */ /* 0x000e240000000800 */
[----:B0-----:R-:W-:-:S06]  /*e730*/  FADD.FTZ R9, R9, 1 ;  /* 0x3f80000009097421 */ /* 0x001fcc0000010000 */
[----:B------:R-:W3:Y:S02]  /*e740*/  MUFU.RCP R9, R9 ;  /* 0x0000000900097308 */ /* 0x000ee40000001000 */
[----:B---3--:R-:W-:Y:S01]  /*e750*/  FMUL.FTZ R24, R24, R9 ;  /* 0x0000000918187220 */ /* 0x008fe20000410000 */
[----:B------:R-:W-:-:S04]  /*e760*/  FADD.FTZ R9, -R9, 1 ;  /* 0x3f80000009097421 */ /* 0x000fc80000010100 */
[----:B------:R-:W-:Y:S01]  /*e770*/  FFMA.FTZ R9, R8, R9, 1 ;  /* 0x3f80000008097423 */ /* 0x000fe20000010009 */
[----:B----4-:R-:W-:-:S03]  /*e780*/  FFMA.FTZ R8, R27, R6, R5 ;  /* 0x000000061b087223 */ /* 0x010fc60000010005 */
[----:B------:R-:W-:Y:S01]  /*e790*/  FMUL.FTZ R24, R24, R9 ;  /* 0x0000000918187220 */ /* 0x000fe20000410000 */
[----:B------:R-:W-:-:S04]  /*e7a0*/  FMUL.FTZ R9, R8, -1.4426950216293334961 ;  /* 0xbfb8aa3b08097820 */ /* 0x000fc80000410000 */
[----:B------:R0:W-:Y:S02]  /*e7b0*/  STL [R1+0x158], R24 ;  /* 0x0001581801007387 */ /* 0x0001e40000100800 */
        /* <DEDUP_REMOVED lines=8> */
.L_x_3013:
[----:B------:R-:W-:Y:S01]  /*e840*/  LOP3.LUT P2, RZ, R7, 0x20000, RZ, 0xc0, !PT ;  /* 0x0002000007ff7812 */ /* 0x000fe2000784c0ff */
[----:B------:R-:W-:-:S12]  /*e850*/  BSSY B0, `(.L_x_3014) ;  /* 0x000001b000007945 */ /* 0x000fd80003800000 */
[----:B------:R-:W-:Y:S05]  /*e860*/  @P2 BRA `(.L_x_3015) ;  /* 0x0000000000642947 */ /* 0x000fea0003800000 */
[----:B-----5:R-:W4:Y:S01]  /*e870*/  LDL.LU R27, [R1+0xac] ;  /* 0x0000ac00011b7983 */ /* 0x020f220000300800 */
[----:B0123--:R-:W-:Y:S01]  /*e880*/  MOV R8, UR5 ;  /* 0x0000000500087c02 */ /* 0x00ffe20008000f00 */
[----:B------:R-:W-:Y:S02]  /*e890*/  ULDC.64 UR16, c[0x0][0x288] ;  /* 0x0000a20000107ab9 */ /* 0x000fe40000000a00 */
[----:B------:R-:W2:Y:S04]  /*e8a0*/  LDL.LU R25, [R1+0x158] ;  /* 0x0001580001197983 */ /* 0x000ea80000300800 */
[----:B------:R-:W3:Y:S04]  /*e8b0*/  LDL.LU R24, [R1+0xb8] ;  /* 0x0000b80001187983 */ /* 0x000ee80000300800 */
[----:B------:R-:W3:Y:S01]  /*e8c0*/  LDL.LU R9, [R1+0x15c] ;  /* 0x00015c0001097983 */ /* 0x000ee20000300800 */
[----:B----4-:R-:W-:-:S04]  /*e8d0*/  FFMA.FTZ R8, R27, R8, UR6 ;  /* 0x000000061b087e23 */ /* 0x010fc80008010008 */
[----:B--2---:R-:W-:Y:S01]  /*e8e0*/  FFMA.FTZ R27, R3, R25, -R8 ;  /* 0x00000019031b7223 */ /* 0x004fe20000010808 */
[----:B------:R-:W-:Y:S02]  /*e8f0*/  MOV R8, UR5 ;  /* 0x0000000500087c02 */ /* 0x000fe40008000f00 */
[----:B------:R-:W-:-:S03]  /*e900*/  MOV R25, R33 ;  /* 0x0000002100197202 */ /* 0x000fc60000000f00 */
[----:B---3--:R-:W-:Y:S01]  /*e910*/  FFMA.FTZ R8, R24, R8, UR6 ;  /* 0x0000000618087e23 */ /* 0x008fe20008010008 */
[----:B------:R-:W-:-:S03]  /*e920*/  MOV R24, R34 ;  /* 0x0000002200187202 */ /* 0x000fc60000000f00 */
[----:B------:R-:W-:Y:S01]  /*e930*/  FFMA.FTZ R36, R6, R9, -R8 ;  /* 0x0000000906247223 */ /* 0x000fe20000010808 */
[----:B------:R-:W-:-:S04]  /*e940*/  IADD3 R9, R2, 0x48, RZ ;  /* 0x0000004802097810 */ /* 0x000fc80007ffe0ff */
        /* <DEDUP_REMOVED lines=11> */
.L_x_3015:
[----:B------:R-:W-:Y:S05]  /*ea00*/  BSYNC B0 ;  /* 0x0000000000007941 */ /* 0x000fea0003800000 */
.L_x_3014:
[----:B------:R-:W-:Y:S05]  /*ea10*/  @!P5 BRA `(.L_x_3016) ;  /* 0x000000000060d947 */ /* 0x000fea0003800000 */
[----:B01234-:R-:W2:Y:S04]  /*ea20*/  LDL R8, [R1+0xbc] ;  /* 0x0000bc0001087983 */ /* 0x01fea80000100800 */
        /* <DEDUP_REMOVED lines=23> */
.L_x_3016:
[----:B------:R-:W-:Y:S01]  /*eba0*/  LOP3.LUT P2, RZ, R7, 0x40000, RZ, 0xc0, !PT ;  /* 0x0004000007ff7812 */ /* 0x000fe2000784c0ff */
[----:B------:R-:W-:-:S12]  /*ebb0*/  BSSY B0, `(.L_x_3017) ;  /* 0x000001b000007945 */ /* 0x000fd80003800000 */
[----:B------:R-:W-:Y:S05]  /*ebc0*/  @P2 BRA `(.L_x_3018) ;  /* 0x0000000000642947 */ /* 0x000fea0003800000 */
[----:B01234-:R-:W2:Y:S01]  /*ebd0*/  LDL.LU R8, [R1+0xbc] ;  /* 0x0000bc0001087983 */ /* 0x01fea20000300800 */
[----:B-----5:R-:W-:Y:S01]  /*ebe0*/  MOV R27, UR5 ;  /* 0x00000005001b7c02 */ /* 0x020fe20008000f00 */
[----:B------:R-:W-:Y:S02]  /*ebf0*/  ULDC.64 UR16, c[0x0][0x288] ;  /* 0x0000a20000107ab9 */ /* 0x000fe40000000a00 */
[----:B------:R-:W3:Y:S04]  /*ec00*/  LDL.LU R38, [R1+0x160] ;  /* 0x0001600001267983 */ /* 0x000ee80000300800 */
[----:B------:R-:W4:Y:S04]  /*ec10*/  LDL.LU R37, [R1+0xf0] ;  /* 0x0000f00001257983 */ /* 0x000f280000300800 */
[----:B------:R-:W4:Y:S01]  /*ec20*/  LDL.LU R36, [R1+0x164] ;  /* 0x0001640001247983 */ /* 0x000f220000300800 */
[----:B------:R-:W-:-:S02]  /*ec30*/  IADD3 R25, R2, 0x50, RZ ;  /* 0x0000005002197810 */ /* 0x000fc40007ffe0ff */
[----:B------:R-:W-:Y:S01]  /*ec40*/  MOV R9, R33 ;  /* 0x0000002100097202 */ /* 0x000fe20000000f00 */
[----:B--2---:R-:W-:Y:S01]  /*ec50*/  FFMA.FTZ R27, R8, R27, UR6 ;  /* 0x00000006081b7e23 */ /* 0x004fe2000801001b */
[----:B------:R-:W-:-:S05]  /*ec60*/  SHF.R.S32.HI R8, RZ, 0x1f, R25 ;  /* 0x0000001fff087819 */ /* 0x000fca0000011419 */
[----:B------:R-:W-:-:S04]  /*ec70*/  IMAD R8, R8, UR16, RZ ;  /* 0x0000001008087c24 */ /* 0x000fc8000f8e02ff */
[----:B------:R-:W-:Y:S01]  /*ec80*/  IMAD R24, R25, UR17, R8 ;  /* 0x0000001119187c24 */ /* 0x000fe2000f8e0208 */
[----:B------:R-:W-:-:S05]  /*ec90*/  MOV R8, R34 ;  /* 0x0000002200087202 */ /* 0x000fca0000000f00 */
[----:B------:R-:W-:Y:S01]  /*eca0*/  IMAD.WIDE.U32 R8, R25, UR16, R8 ;  /* 0x0000001019087c25 */ /* 0x000fe2000f8e0008 */
[----:B------:R-:W-:-:S04]  /*ecb0*/  ULDC.64 UR16, c[0x0][0x210] ;  /* 0x0000840000107ab9 */ /* 0x000fc80000000a00 */
[----:B------:R-:W-:Y:S02]  /*ecc0*/  IADD3 R9, R9, R24, RZ ;  /* 0x0000001809097210 */ /* 0x000fe40007ffe0ff */
[----:B------:R-:W-:-:S04]  /*ecd0*/  LEA R24, P2, R8, UR16, 0x2 ;  /* 0x0000001008187c11 */ /* 0x000fc8000f8410ff */
[----:B------:R-:W-:Y:S01]  /*ece0*/  LEA.HI.X R25, R8, UR17, R9, 0x2, P2 ;  /* 0x0000001108197c11 */ /* 0x000fe200090f1409 */
[----:B---3--:R-:W-:Y:S01]  /*ecf0*/  FFMA.FTZ R8, R3, R38, -R27 ;  /* 0x0000002603087223 */ /* 0x008fe2000001081b */
[----:B------:R-:W-:-:S03]  /*ed00*/  MOV R9, UR5 ;  /* 0x0000000500097c02 */ /* 0x000fc60008000f00 */
[----:B------:R-:W-:Y:S02]  /*ed10*/  FMUL.FTZ R8, R8, UR25 ;  /* 0x0000001908087c20 */ /* 0x000fe40008410000 */
[----:B----4-:R-:W-:-:S04]  /*ed20*/  FFMA.FTZ R9, R37, R9, UR6 ;  /* 0x0000000625097e23 */ /* 0x010fc80008010009 */
[----:B------:R-:W-:-:S04]  /*ed30*/  FFMA.FTZ R9, R6, R36, -R9 ;  /* 0x0000002406097223 */ /* 0x000fc80000010809 */
[----:B------:R-:W-:-:S05]  /*ed40*/  FMUL.FTZ R9, R9, UR25 ;  /* 0x0000001909097c20 */ /* 0x000fca0008410000 */
[----:B------:R0:W-:Y:S02]  /*ed50*/  STG.E.64 desc[UR22][R24.64], R8 ;  /* 0x0000000818007986 */ /* 0x0001e4000c101b16 */
.L_x_3018:
[----:B------:R-:W-:Y:S05]  /*ed60*/  BSYNC B0 ;  /* 0x0000000000007941 */ /* 0x000fea0003800000 */
.L_x_3017:
[----:B------:R-:W-:Y:S05]  /*ed70*/  @!P5 BRA `(.L_x_3019) ;  /* 0x000000000060d947 */ /* 0x000fea0003800000 */
[----:B012-4-:R-:W2:Y:S04]  /*ed80*/  LDL R9, [R1+0xf4] ;  /* 0x0000f40001097983 */ /* 0x017ea80000100800 */
[----:B---3--:R-:W3:Y:S04]  /*ed90*/  LDL R8, [R1+0x100] ;  /* 0x0001000001087983 */ /* 0x008ee80000100800 */
[----:B-----5:R-:W4:Y:S04]  /*eda0*/  LDL.LU R27, [R1+0x168] ;  /* 0x00016800011b7983 */ /* 0x020f280000300800 */
[----:B------:R-:W4:Y:S01]  /*edb0*/  LDL.LU R36, [R1+0x16c] ;  /* 0x00016c0001247983 */ /* 0x000f220000300800 */
[----:B--2---:R-:W-:Y:S01]  /*edc0*/  FFMA.FTZ R9, R9, R6, R5 ;  /* 0x0000000609097223 */ /* 0x004fe20000010005 */
[----:B---3--:R-:W-:-:S03]  /*edd0*/  FFMA.FTZ R8, R8, R3, R4 ;  /* 0x0000000308087223 */ /* 0x008fc60000010004 */
[----:B------:R-:W-:Y:S01]  /*ede0*/  FMUL.FTZ R25, R9, -1.4426950216293334961 ;  /* 0xbfb8aa3b09197820 */ /* 0x000fe20000410000 */
[----:B------:R-:W-:-:S05]  /*edf0*/  FMUL.FTZ R24, R8, -1.4426950216293334961 ;  /* 0xbfb8aa3b08187820 */ /* 0x000fca0000410000 */
[----:B------:R-:W0:Y:S08]  /*ee00*/  MUFU.EX2 R25, R25 ;  /* 0x0000001900197308 */ /* 0x000e300000000800 */
[----:B------:R-:W1:Y:S01]  /*ee10*/  MUFU.EX2 R24, R24 ;  /* 0x0000001800187308 */ /* 0x000e620000000800 */
[----:B0-----:R-:W-:Y:S01]  /*ee20*/  FADD.FTZ R25, R25, 1 ;  /* 0x3f80000019197421 */ /* 0x001fe20000010000 */
[----:B-1----:R-:W-:-:S06]  /*ee30*/  FADD.FTZ R24, R24, 1 ;  /* 0x3f80000018187421 */ /* 0x002fcc0000010000 */
[----:B------:R-:W4:Y:S08]  /*ee40*/  MUFU.RCP R25, R25 ;  /* 0x0000001900197308 */ /* 0x000f300000001000 */
[----:B------:R-:W0:Y:S01]  /*ee50*/  MUFU.RCP R24, R24 ;  /* 0x0000001800187308 */ /* 0x000e220000001000 */
[----:B----4-:R-:W-:Y:S01]  /*ee60*/  FMUL.FTZ R36, R36, R25 ;  /* 0x0000001924247220 */ /* 0x010fe20000410000 */
[----:B------:R-:W-:Y:S01]  /*ee70*/  FADD.FTZ R25, -R25, 1 ;  /* 0x3f80000019197421 */ /* 0x000fe20000010100 */
[----:B0-----:R-:W-:Y:S01]  /*ee80*/  FMUL.FTZ R27, R27, R24 ;  /* 0x000000181b1b7220 */ /* 0x001fe20000410000 */
[----:B------:R-:W-:-:S02]  /*ee90*/  FADD.FTZ R24, -R24, 1 ;  /* 0x3f80000018187421 */ /* 0x000fc40000010100 */
[----:B------:R-:W-:Y:S02]  /*eea0*/  FFMA.FTZ R25, R9, R25, 1 ;  /* 0x3f80000009197423 */ /* 0x000fe40000010019 */
[----:B------:R-:W-:Y:S02]  /*eeb0*/  FFMA.FTZ R24, R8, R24, 1 ;  /* 0x3f80000008187423 */ /* 0x000fe40000010018 */
[----:B------:R-:W-:Y:S02]  /*eec0*/  FMUL.FTZ R8, R36, R25 ;  /* 0x0000001924087220 */ /* 0x000fe40000410000 */
[----:B------:R-:W-:-:S03]  /*eed0*/  FMUL.FTZ R9, R27, R24 ;  /* 0x000000181b097220 */ /* 0x000fc60000410000 */
[----:B------:R0:W-:Y:S04]  /*eee0*/  STL [R1+0x16c], R8 ;  /* 0x00016c0801007387 */ /* 0x0001e80000100800 */
[----:B------:R0:W-:Y:S02]  /*eef0*/  STL [R1+0x168], R9 ;  /* 0x0001680901007387 */ /* 0x0001e40000100800 */
.L_x_3019:
[----:B------:R-:W-:Y:S01]  /*ef00*/  LOP3.LUT P2, RZ, R7, 0x80000, RZ, 0xc0, !PT ;  /* 0x0008000007ff7812 */ /* 0x000fe2000784c0ff */
[----:B------:R-:W-:-:S12]  /*ef10*/  BSSY B0, `(.L_x_3020) ;  /* 0x000001b000007945 */ /* 0x000fd80003800000 */
[----:B------:R-:W-:Y:S05]  /*ef20*/  @P2 BRA `(.L_x_3021) ;  /* 0x0000000000642947 */ /* 0x000fea0003800000 */
[----:B------:R-:W3:Y:S01]  /*ef30*/  LDL.LU R38, [R1+0x100] ;  /* 0x0001000001267983 */ /* 0x000ee20000300800 */
[----:B012-45:R-:W-:Y:S01]  /*ef40*/  IADD3 R25, R2, 0x58, RZ ;  /* 0x0000005802197810 */ /* 0x037fe20007ffe0ff */
[----:B------:R-:W-:Y:S02]  /*ef50*/  ULDC.64 UR16, c[0x0][0x288] ;  /* 0x0000a20000107ab9 */ /* 0x000fe40000000a00 */
[----:B------:R-:W2:Y:S04]  /*ef60*/  LDL.LU R37, [R1+0xf4] ;  /* 0x0000f40001257983 */ /* 0x000ea80000300800 */
[----:B------:R-:W4:Y:S04]  /*ef70*/  LDL.LU R36, [R1+0x168] ;  /* 0x0001680001247983 */ /* 0x000f280000300800 */
[----:B------:R-:W4:Y:S01]  /*ef80*/  LDL.LU R27, [R1+0x16c] ;  /* 0x00016c00011b7983 */ /* 0x000f220000300800 */
[----:B---3--:R-:W-:-:S02]  /*ef90*/  SHF.R.S32.HI R8, RZ, 0x1f, R25 ;  /* 0x0000001fff087819 */ /* 0x008fc40000011419 */
[----:B------:R-:W-:-:S03]  /*efa0*/  MOV R9, R33 ;  /* 0x0000002100097202 */ /* 0x000fc60000000f00 */
[----:B------:R-:W-:-:S04]  /*efb0*/  IMAD R8, R8, UR16, RZ ;  /* 0x0000001008087c24 */ /* 0x000fc8000f8e02ff */
[----:B------:R-:W-:Y:S01]  /*efc0*/  IMAD R24, R25, UR17, R8 ;  /* 0x0000001119187c24 */ /* 0x000fe2000f8e0208 */
[----:B------:R-:W-:-:S05]  /*efd0*/  MOV R8, R34 ;  /* 0x0000002200087202 */ /* 0x000fca0000000f00 */
        /* <DEDUP_REMOVED lines=8> */
[----:B--2---:R-:W-:Y:S02]  /*f060*/  FFMA.FTZ R9, R37, R9, UR6 ;  /* 0x0000000625097e23 */ /* 0x004fe40008010009 */
[----:B----4-:R-:W-:Y:S02]  /*f070*/  FFMA.FTZ R8, R3, R36, -R8 ;  /* 0x0000002403087223 */ /* 0x010fe40000010808 */
[----:B------:R-:W-:Y:S02]  /*f080*/  FFMA.FTZ R9, R6, R27, -R9 ;  /* 0x0000001b06097223 */ /* 0x000fe40000010809 */
[----:B------:R-:W-:Y:S02]  /*f090*/  FMUL.FTZ R8, R8, UR25 ;  /* 0x0000001908087c20 */ /* 0x000fe40008410000 */
[----:B------:R-:W-:-:S05]  /*f0a0*/  FMUL.FTZ R9, R9, UR25 ;  /* 0x0000001909097c20 */ /* 0x000fca0008410000 */
[----:B------:R0:W-:Y:S02]  /*f0b0*/  STG.E.64 desc[UR22][R24.64], R8 ;  /* 0x0000000818007986 */ /* 0x0001e4000c101b16 */
.L_x_3021:
[----:B------:R-:W-:Y:S05]  /*f0c0*/  BSYNC B0 ;  /* 0x0000000000007941 */ /* 0x000fea0003800000 */
.L_x_3020:
        /* <DEDUP_REMOVED lines=25> */
.L_x_3022:
        /* <DEDUP_REMOVED lines=28> */
.L_x_3024:
[----:B------:R-:W-:Y:S05]  /*f420*/  BSYNC B0 ;  /* 0x0000000000007941 */ /* 0x000fea0003800000 */
.L_x_3023:
[----:B------:R0:W5:Y:S04]  /*f430*/  LDL R38, [R1+0x110] ;  /* 0x0001100001267983 */ /* 0x0001680000100800 */
[----:B------:R0:W5:Y:S01]  /*f440*/  LDL R37, [R1+0x10c] ;  /* 0x00010c0001257983 */ /* 0x0001620000100800 */
[----:B------:R-:W-:-:S13]  /*f450*/  ISETP.NE.AND P3, PT, RZ, UR24, PT ;  /* 0x00000018ff007c0c */ /* 0x000fda000bf65270 */
[----:B0-----:R-:W-:Y:S05]  /*f460*/  @!P3 BRA `(.L_x_3025) ;  /* 0x000000000048b947 */ /* 0x001fea0003800000 */
[----:B-12-45:R-:W-:Y:S01]  /*f470*/  FFMA.FTZ R25, R38, R3, R4 ;  /* 0x0000000326197223 */ /* 0x036fe20000010004 */
[----:B------:R-:W-:-:S03]  /*f480*/  FFMA.FTZ R24, R37, R6, R5 ;  /* 0x0000000625187223 */ /* 0x000fc60000010005 */
[----:B------:R-:W-:Y:S01]  /*f490*/  FMUL.FTZ R9, R25, -1.4426950216293334961 ;  /* 0xbfb8aa3b19097820 */ /* 0x000fe20000410000 */
[----:B---3--:R-:W-:-:S05]  /*f4a0*/  FMUL.FTZ R8, R24, -1.4426950216293334961 ;  /* 0xbfb8aa3b18087820 */ /* 0x008fca0000410000 */
        /* <DEDUP_REMOVED lines=14> */
.L_x_3025:
[----:B------:R-:W-:Y:S01]  /*f590*/  LOP3.LUT P2, RZ, R7, 0x200000, RZ, 0xc0, !PT ;  /* 0x0020000007ff7812 */ /* 0x000fe2000784c0ff */
[----:B------:R-:W-:-:S12]  /*f5a0*/  BSSY B0, `(.L_x_3026) ;  /* 0x0000017000007945 */ /* 0x000fd80003800000 */
[----:B------:R-:W-:Y:S05]  /*f5b0*/  @P2 BRA `(.L_x_3027) ;  /* 0x0000000000542947 */ /* 0x000fea0003800000 */
[----:B-12-4-:R-:W-:Y:S01]  /*f5c0*/  IADD3 R24, R2, 0x68, RZ ;  /* 0x0000006802187810 */ /* 0x016fe20007ffe0ff */
[----:B------:R-:W-:Y:S01]  /*f5d0*/  ULDC.64 UR16, c[0x0][0x288] ;  /* 0x0000a20000107ab9 */ /* 0x000fe20000000a00 */
[----:B---3--:R-:W-:Y:S02]  /*f5e0*/  MOV R8, R34 ;  /* 0x0000002200087202 */ /* 0x008fe40000000f00 */
[----:B-----5:R-:W-:Y:S02]  /*f5f0*/  SHF.R.S32.HI R25, RZ, 0x1f, R24 ;  /* 0x0000001fff197819 */ /* 0x020fe40000011418 */
[----:B------:R-:W-:-:S03]  /*f600*/  MOV R9, R33 ;  /* 0x0000002100097202 */ /* 0x000fc60000000f00 */
[----:B------:R-:W-:Y:S02]  /*f610*/  IMAD R25, R25, UR16, RZ ;  /* 0x0000001019197c24 */ /* 0x000fe4000f8e02ff */
[----:B------:R-:W-:-:S04]  /*f620*/  IMAD.WIDE.U32 R8, R24, UR16, R8 ;  /* 0x0000001018087c25 */ /* 0x000fc8000f8e0008 */
[----:B------:R-:W-:Y:S01]  /*f630*/  IMAD R25, R24, UR17, R25 ;  /* 0x0000001118197c24 */ /* 0x000fe2000f8e0219 */
[----:B------:R-:W-:Y:S02]  /*f640*/  ULDC.64 UR16, c[0x0][0x210] ;  /* 0x0000840000107ab9 */ /* 0x000fe40000000a00 */
[----:B------:R-:W-:Y:S02]  /*f650*/  LEA R24, P2, R8, UR16, 0x2 ;  /* 0x0000001008187c11 */ /* 0x000fe4000f8410ff */
[----:B------:R-:W-:-:S04]  /*f660*/  IADD3 R9, R9, R25, RZ ;  /* 0x0000001909097210 */ /* 0x000fc80007ffe0ff */
        /* <DEDUP_REMOVED lines=9> */
[----:B------:R0:W-:Y:S02]  /*f700*/  STG.E.64 desc[UR22][R24.64], R8 ;  /* 0x0000000818007986 */ /* 0x0001e4000c101b16 */
.L_x_3027:
[----:B------:R-:W-:Y:S05]  /*f710*/  BSYNC B0 ;  /* 0x0000000000007941 */ /* 0x000fea0003800000 */
.L_x_3026:
[----:B------:R-:W-:Y:S05]  /*f720*/  @!P3 BRA `(.L_x_3028) ;  /* 0x000000000050b947 */ /* 0x000fea0003800000 */
[----:B01234-:R-:W2:Y:S04]  /*f730*/  LDL R8, [R1+0x118] ;  /* 0x0001180001087983 */ /* 0x01fea80000100800 */
[----:B------:R-:W3:Y:S01]  /*f740*/  LDL R9, [R1+0x114] ;  /* 0x0001140001097983 */ /* 0x000ee20000100800 */
[----:B--2---:R-:W-:Y:S01]  /*f750*/  FFMA.FTZ R8, R8, R3, R4 ;  /* 0x0000000308087223 */ /* 0x004fe20000010004 */
[----:B---3--:R-:W-:-:S03]  /*f760*/  FFMA.FTZ R9, R9, R6, R5 ;  /* 0x0000000609097223 */ /* 0x008fc60000010005 */
[----:B------:R-:W-:Y:S01]  /*f770*/  FMUL.FTZ R24, R8, -1.4426950216293334961 ;  /* 0xbfb8aa3b08187820 */ /* 0x000fe20000410000 */
[----:B-----5:R-:W-:-:S05]  /*f780*/  FMUL.FTZ R25, R9, -1.4426950216293334961 ;  /* 0xbfb8aa3b09197820 */ /* 0x020fca0000410000 */
        /* <DEDUP_REMOVED lines=14> */
.L_x_3028:
[----:B------:R-:W-:Y:S01]  /*f870*/  LOP3.LUT P2, RZ, R7, 0x2000000, RZ, 0xc0, !PT ;  /* 0x0200000007ff7812 */ /* 0x000fe2000784c0ff */
[----:B------:R-:W-:-:S12]  /*f880*/  BSSY B0, `(.L_x_3029) ;  /* 0x0000019000007945 */ /* 0x000fd80003800000 */
[----:B------:R-:W-:Y:S05]  /*f890*/  @P2 BRA `(.L_x_3030) ;  /* 0x00000000005c2947 */ /* 0x000fea0003800000 */
[----:B------:R-:W3:Y:S01]  /*f8a0*/  LDL.LU R30, [R1+0x118] ;  /* 0x00011800011e7983 */ /* 0x000ee20000300800 */
[----:B012-4-:R-:W-:Y:S01]  /*f8b0*/  IADD3 R24, R2, 0x70, RZ ;  /* 0x0000007002187810 */ /* 0x017fe20007ffe0ff */
[----:B------:R-:W-:Y:S02]  /*f8c0*/  ULDC.64 UR16, c[0x0][0x288] ;  /* 0x0000a20000107ab9 */ /* 0x000fe40000000a00 */
[----:B-----5:R-:W2:Y:S01]  /*f8d0*/  LDL.LU R27, [R1+0x114] ;  /* 0x00011400011b7983 */ /* 0x020ea20000300800 */
[----:B------:R-:W-:Y:S02]  /*f8e0*/  SHF.R.S32.HI R25, RZ, 0x1f, R24 ;  /* 0x0000001fff197819 */ /* 0x000fe40000011418 */
[----:B---3--:R-:W-:Y:S02]  /*f8f0*/  MOV R8, R34 ;  /* 0x0000002200087202 */ /* 0x008fe40000000f00 */
[----:B------:R-:W-:Y:S01]  /*f900*/  MOV R9, R33 ;  /* 0x0000002100097202 */ /* 0x000fe20000000f00 */
[----:B------:R-:W-:-:S02]  /*f910*/  IMAD R25, R25, UR16, RZ ;  /* 0x0000001019197c24 */ /* 0x000fc4000f8e02ff */
        /* <DEDUP_REMOVED lines=9> */
[----:B--2---:R-:W-:Y:S02]  /*f9b0*/  FFMA.FTZ R8, R27, R8, UR6 ;  /* 0x000000061b087e23 */ /* 0x004fe40008010008 */
[----:B------:R-:W-:Y:S02]  /*f9c0*/  FFMA.FTZ R9, R3, R28, -R9 ;  /* 0x0000001c03097223 */ /* 0x000fe40000010809 */
[----:B------:R-:W-:Y:S02]  /*f9d0*/  FFMA.FTZ R29, R6, R29, -R8 ;  /* 0x0000001d061d7223 */ /* 0x000fe40000010808 */
[----:B------:R-:W-:Y:S02]  /*f9e0*/  FMUL.FTZ R8, R9, UR25 ;  /* 0x0000001909087c20 */ /* 0x000fe40008410000 */
[----:B------:R-:W-:-:S05]  /*f9f0*/  FMUL.FTZ R9, R29, UR25 ;  /* 0x000000191d097c20 */ /* 0x000fca0008410000 */
[----:B------:R0:W-:Y:S02]  /*fa00*/  STG.E.64 desc[UR22][R24.64], R8 ;  /* 0x0000000818007986 */ /* 0x0001e4000c101b16 */
.L_x_3030:
[----:B------:R-:W-:Y:S05]  /*fa10*/  BSYNC B0 ;  /* 0x0000000000007941 */ /* 0x000fea0003800000 */
.L_x_3029:
        /* <DEDUP_REMOVED lines=21> */
.L_x_3031:
        /* <DEDUP_REMOVED lines=26> */
.L_x_3033:
[----:B------:R-:W-:Y:S05]  /*fd10*/  BSYNC B0 ;  /* 0x0000000000007941 */ /* 0x000fea0003800000 */
.L_x_3032:
[----:B------:R-:W-:Y:S05]  /*fd20*/  @!P3 BRA `(.L_x_3034) ;  /* 0x000000000050b947 */ /* 0x000fea0003800000 */
[----:B01234-:R-:W2:Y:S04]  /*fd30*/  LDL R8, [R1+0xcc] ;  /* 0x0000cc0001087983 */ /* 0x01fea80000100800 */
[----:B------:R-:W3:Y:S01]  /*fd40*/  LDL R9, [R1+0xc8] ;  /* 0x0000c80001097983 */ /* 0x000ee20000100800 */
[----:B--2---:R-:W-:Y:S01]  /*fd50*/  FFMA.FTZ R8, R8, R3, R4 ;  /* 0x0000000308087223 */ /* 0x004fe20000010004 */
[----:B---3--:R-:W-:-:S03]  /*fd60*/  FFMA.FTZ R9, R9, R6, R5 ;  /* 0x0000000609097223 */ /* 0x008fc60000010005 */
        /* <DEDUP_REMOVED lines=11> */
[----:B-1---5:R-:W-:Y:S01]  /*fe20*/  FADD.FTZ R25, -R23, 1 ;  /* 0x3f80000017197421 */ /* 0x022fe20000010100 */
[----:B------:R-:W-:Y:S02]  /*fe30*/  FMUL.FTZ R21, R21, R23 ;  /* 0x0000001715157220 */ /* 0x000fe40000410000 */
[----:B------:R-:W-:Y:S01]  /*fe40*/  FMUL.FTZ R20, R20, R24 ;  /* 0x0000001814147220 */ /* 0x000fe20000410000 */
[----:B------:R-:W-:-:S04]  /*fe50*/  FFMA.FTZ R25, R9, R25, 1 ;  /* 0x3f80000009197423 */ /* 0x000fc80000010019 */
[----:B------:R-:W-:-:S07]  /*fe60*/  FMUL.FTZ R21, R21, R25 ;  /* 0x0000001915157220 */ /* 0x000fce0000410000 */
.L_x_3034:
[----:B------:R-:W-:Y:S01]  /*fe70*/  LOP3.LUT P2, RZ, R7, 0x800000, RZ, 0xc0, !PT ;  /* 0x0080000007ff7812 */ /* 0x000fe2000784c0ff */
[----:B------:R-:W-:-:S12]  /*fe80*/  BSSY B0, `(.L_x_3035) ;  /* 0x0000019000007945 */ /* 0x000fd80003800000 */
[----:B------:R-:W-:Y:S05]  /*fe90*/  @P2 BRA `(.L_x_3036) ;  /* 0x00000000005c2947 */ /* 0x000fea0003800000 */
[----:B012-45:R-:W2:Y:S01]  /*fea0*/  LDL.LU R25, [R1+0xcc] ;  /* 0x0000cc0001197983 */ /* 0x037ea20000300800 */
[----:B------:R-:W-:Y:S01]  /*feb0*/  IADD3 R22, R2, 0x80, RZ ;  /* 0x0000008002167810 */ /* 0x000fe20007ffe0ff */
[----:B------:R-:W-:Y:S02]  /*fec0*/  ULDC.64 UR16, c[0x0][0x288] ;  /* 0x0000a20000107ab9 */ /* 0x000fe40000000a00 */
[----:B------:R-:W4:Y:S01]  /*fed0*/  LDL.LU R24, [R1+0xc8] ;  /* 0x0000c80001187983 */ /* 0x000f220000300800 */
        /* <DEDUP_REMOVED lines=12> */
[----:B--2---:R-:W-:Y:S02]  /*ffa0*/  FFMA.FTZ R9, R25, R9, UR6 ;  /* 0x0000000619097e23 */ /* 0x004fe40008010009 */
[----:B----4-:R-:W-:Y:S02]  /*ffb0*/  FFMA.FTZ R8, R24, R8, UR6 ;  /* 0x0000000618087e23 */ /* 0x010fe40008010008 */
[----:B------:R-:W-:Y:S02]  /*ffc0*/  FFMA.FTZ R9, R3, R20, -R9 ;  /* 0x0000001403097223 */ /* 0x000fe40000010809 */
[----:B------:R-:W-:Y:S02]  /*ffd0*/  FFMA.FTZ R21, R6, R21, -R8 ;  /* 0x0000001506157223 */ /* 0x000fe40000010808 */
[----:B------:R-:W-:Y:S02]  /*ffe0*/  FMUL.FTZ R8, R9, UR25 ;  /* 0x0000001909087c20 */ /* 0x000fe40008410000 */
[----:B------:R-:W-:-:S05]  /*fff0*/  FMUL.FTZ R9, R21, UR25 ;  /* 0x0000001915097c20 */ /* 0x000fca0008410000 */
[----:B------:R0:W-:Y:S02]  /*10000*/  STG.E.64 desc[UR22][R22.64], R8 ;  /* 0x0000000816007986 */ /* 0x0001e4000c101b16 */
.L_x_3036:
[----:B------:R-:W-:Y:S05]  /*10010*/  BSYNC B0 ;  /* 0x0000000000007941 */ /* 0x000fea0003800000 */
.L_x_3035:
[----:B012-45:R0:W5:Y:S04]  /*10020*/  LDL R25, [R1+0x124] ;  /* 0x0001240001197983 */ /* 0x0371680000100800 */
[----:B------:R0:W5:Y:S01]  /*10030*/  LDL R24, [R1+0xd4] ;  /* 0x0000d40001187983 */ /* 0x0001620000100800 */
[----:B------:R-:W-:-:S13]  /*10040*/  ISETP.NE.AND P3, PT, RZ, UR24, PT ;  /* 0x00000018ff007c0c */ /* 0x000fda000bf65270 */
[----:B0-----:R-:W-:Y:S05]  /*10050*/  @!P3 BRA `(.L_x_3037) ;  /* 0x000000000048b947 */ /* 0x001fea0003800000 */
[----:B---3-5:R-:W-:Y:S01]  /*10060*/  FFMA.FTZ R8, R25, R3, R4 ;  /* 0x0000000319087223 */ /* 0x028fe20000010004 */
        /* <DEDUP_REMOVED lines=17> */
.L_x_3037:
[----:B------:R-:W-:Y:S01]  /*10180*/  LOP3.LUT P2, RZ, R7, 0x400000, RZ, 0xc0, !PT ;  /* 0x0040000007ff7812 */ /* 0x000fe2000784c0ff */
[----:B------:R-:W-:-:S12]  /*10190*/  BSSY B0, `(.L_x_3038) ;  /* 0x0000017000007945 */ /* 0x000fd80003800000 */
[----:B------:R-:W-:Y:S05]  /*101a0*/  @P2 BRA `(.L_x_3039) ;  /* 0x0000000000542947 */ /* 0x000fea0003800000 */
[----:B------:R-:W-:Y:S01]  /*101b0*/  IADD3 R20, R2, 0x88, RZ ;  /* 0x0000008802147810 */ /* 0x000fe20007ffe0ff */
[----:B------:R-:W-:Y:S01]  /*101c0*/  ULDC.64 UR16, c[0x0][0x288] ;  /* 0x0000a20000107ab9 */ /* 0x000fe20000000a00 */
[----:B---3--:R-:W-:Y:S02]  /*101d0*/  MOV R8, R34 ;  /* 0x0000002200087202 */ /* 0x008fe40000000f00 */
        /* <DEDUP_REMOVED lines=11> */
[----:B-----5:R-:W-:Y:S02]  /*10290*/  FFMA.FTZ R9, R25, R9, UR6 ;  /* 0x0000000619097e23 */ /* 0x020fe40008010009 */
[----:B------:R-:W-:Y:S02]  /*102a0*/  FFMA.FTZ R8, R24, R8, UR6 ;  /* 0x0000000618087e23 */ /* 0x000fe40008010008 */
[----:B------:R-:W-:Y:S02]  /*102b0*/  FFMA.FTZ R9, R3, R18, -R9 ;  /* 0x0000001203097223 */ /* 0x000fe40000010809 */
[----:B------:R-:W-:Y:S02]  /*102c0*/  FFMA.FTZ R19, R6, R19, -R8 ;  /* 0x0000001306137223 */ /* 0x000fe40000010808 */
[----:B------:R-:W-:Y:S02]  /*102d0*/  FMUL.FTZ R8, R9, UR25 ;  /* 0x0000001909087c20 */ /* 0x000fe40008410000 */
[----:B------:R-:W-:-:S05]  /*102e0*/  FMUL.FTZ R9, R19, UR25 ;  /* 0x0000001913097c20 */ /* 0x000fca0008410000 */
[----:B------:R0:W-:Y:S02]  /*102f0*/  STG.E.64 desc[UR22][R20.64], R8 ;  /* 0x0000000814007986 */ /* 0x0001e4000c101b16 */
.L_x_3039:
[----:B------:R-:W-:Y:S05]  /*10300*/  BSYNC B0 ;  /* 0x0000000000007941 */ /* 0x000fea0003800000 */
.L_x_3038:
[----:B------:R-:W-:Y:S05]  /*10310*/  @!P3 BRA `(.L_x_3040) ;  /* 0x000000000050b947 */ /* 0x000fea0003800000 */
[----:B0--3--:R-:W2:Y:S04]  /*10320*/  LDL R8, [R1+0x12c] ;  /* 0x00012c0001087983 */ /* 0x009ea80000100800 */
        /* <DEDUP_REMOVED lines=19> */
.L_x_3040:
[----:B------:R-:W-:Y:S01]  /*10460*/  LOP3.LUT P2, RZ, R7, 0x10000, RZ, 0xc0, !PT ;  /* 0x0001000007ff7812 */ /* 0x000fe2000784c0ff */
[----:B------:R-:W-:-:S12]  /*10470*/  BSSY B0, `(.L_x_3041) ;  /* 0x0000019000007945 */ /* 0x000fd80003800000 */
[----:B------:R-:W-:Y:S05]  /*10480*/  @P2 BRA `(.L_x_3042) ;  /* 0x00000000005c2947 */ /* 0x000fea0003800000 */
[----:B0-----:R-:W2:Y:S01]  /*10490*/  LDL.LU R21, [R1+0x12c] ;  /* 0x00012c0001157983 */ /* 0x001ea20000300800 */
        /* <DEDUP_REMOVED lines=22> */
.L_x_3042:
[----:B------:R-:W-:Y:S05]  /*10600*/  BSYNC B0 ;  /* 0x0000000000007941 */ /* 0x000fea0003800000 */
.L_x_3041:
[----:B------:R-:W-:Y:S05]  /*10610*/  @!P3 BRA `(.L_x_3043) ;  /* 0x000000000050b947 */ /* 0x000fea0003800000 */
[----:B01-3--:R-:W2:Y:S04]  /*10620*/  LDL R8, [R1+0xd0] ;  /* 0x0000d00001087983 */ /* 0x00bea80000100800 */
        /* <DEDUP_REMOVED lines=19> */
.L_x_3043:
[----:B------:R-:W-:Y:S01]  /*10760*/  LOP3.LUT P2, RZ, R7, 0x8000, RZ, 0xc0, !PT ;  /* 0x0000800007ff7812 */ /* 0x000fe2000784c0ff */
[----:B------:R-:W-:-:S12]  /*10770*/  BSSY B0, `(.L_x_3044) ;  /* 0x0000019000007945 */ /* 0x000fd80003800000 */
[----:B------:R-:W-:Y:S05]  /*10780*/  @P2 BRA `(.L_x_3045) ;  /* 0x00000000005c2947 */ /* 0x000fea0003800000 */
[----:B------:R-:W2:Y:S01]  /*10790*/  LDL.LU R16, [R1+0xd0] ;  /* 0x0000d00001107983 */ /* 0x000ea20000300800 */
[----:B01-3--:R-:W-:Y:S01]  /*107a0*/  IADD3 R8, R2, 0x98, RZ ;  /* 0x0000009802087810 */ /* 0x00bfe20007ffe0ff */
[----:B------:R-:W-:Y:S02]  /*107b0*/  ULDC.64 UR16, c[0x0][0x288] ;  /* 0x0000a20000107ab9 */ /* 0x000fe40000000a00 */
[----:B------:R-:W3:Y:S01]  /*107c0*/  LDL.LU R20, [R1+0xdc] ;  /* 0x0000dc0001147983 */ /* 0x000ee20000300800 */
[----:B------:R-:W-:Y:S02]  /*107d0*/  MOV R19, UR5 ;  /* 0x0000000500137c02 */ /* 0x000fe40008000f00 */
[----:B------:R-:W-:Y:S02]  /*107e0*/  SHF.R.S32.HI R18, RZ, 0x1f, R8 ;  /* 0x0000001fff127819 */ /* 0x000fe40000011408 */
[----:B------:R-:W-:Y:S02]  /*107f0*/  MOV R17, R33 ;  /* 0x0000002100117202 */ /* 0x000fe40000000f00 */
[----:B------:R-:W-:Y:S01]  /*10800*/  MOV R9, UR5 ;  /* 0x0000000500097c02 */ /* 0x000fe20008000f00 */
[----:B------:R-:W-:-:S04]  /*10810*/  IMAD R18, R18, UR16, RZ ;  /* 0x0000001012127c24 */ /* 0x000fc8000f8e02ff */
[----:B------:R-:W-:Y:S02]  /*10820*/  IMAD R18, R8, UR17, R18 ;  /* 0x0000001108127c24 */ /* 0x000fe4000f8e0212 */
[----:B--2---:R-:W-:Y:S01]  /*10830*/  FFMA.FTZ R19, R16, R19, UR6 ;  /* 0x0000000610137e23 */ /* 0x004fe20008010013 */
[----:B------:R-:W-:Y:S01]  /*10840*/  MOV R16, R34 ;  /* 0x0000002200107202 */ /* 0x000fe20000000f00 */
[----:B---3--:R-:W-:Y:S02]  /*10850*/  FFMA.FTZ R9, R20, R9, UR6 ;  /* 0x0000000614097e23 */ /* 0x008fe40008010009 */
[----:B------:R-:W-:Y:S02]  /*10860*/  FFMA.FTZ R14, R3, R14, -R19 ;  /* 0x0000000e030e7223 */ /* 0x000fe40000010813 */
[----:B------:R-:W-:Y:S01]  /*10870*/  IMAD.WIDE.U32 R16, R8, UR16, R16 ;  /* 0x0000001008107c25 */ /* 0x000fe2000f8e0010 */
[----:B------:R-:W-:-:S03]  /*10880*/  ULDC.64 UR16, c[0x0][0x210] ;  /* 0x0000840000107ab9 */ /* 0x000fc60000000a00 */
[----:B------:R-:W-:Y:S01]  /*10890*/  FFMA.FTZ R15, R6, R15, -R9 ;  /* 0x0000000f060f7223 */ /* 0x000fe20000010809 */
[----:B------:R-:W-:Y:S01]  /*108a0*/  FMUL.FTZ R14, R14, UR25 ;  /* 0x000000190e0e7c20 */ /* 0x000fe20008410000 */
[----:B------:R-:W-:Y:S02]  /*108b0*/  LEA R8, P2, R16, UR16, 0x2 ;  /* 0x0000001010087c11 */ /* 0x000fe4000f8410ff */
[----:B------:R-:W-:Y:S01]  /*108c0*/  FMUL.FTZ R15, R15, UR25 ;  /* 0x000000190f0f7c20 */ /* 0x000fe20008410000 */
[----:B------:R-:W-:-:S04]  /*108d0*/  IADD3 R18, R17, R18, RZ ;  /* 0x0000001211127210 */ /* 0x000fc80007ffe0ff */
[----:B------:R-:W-:-:S05]  /*108e0*/  LEA.HI.X R9, R16, UR17, R18, 0x2, P2 ;  /* 0x0000001110097c11 */ /* 0x000fca00090f1412 */
[----:B------:R2:W-:Y:S02]  /*108f0*/  STG.E.64 desc[UR22][R8.64], R14 ;  /* 0x0000000e08007986 */ /* 0x0005e4000c101b16 */
.L_x_3045:
[----:B------:R-:W-:Y:S05]  /*10900*/  BSYNC B0 ;  /* 0x0000000000007941 */ /* 0x000fea0003800000 */
.L_x_3044:
[----:B------:R-:W-:Y:S05]  /*10910*/  @!P3 BRA `(.L_x_3046) ;  /* 0x000000000050b947 */ /* 0x000fea0003800000 */
[----:B0123--:R-:W2:Y:S04]  /*10920*/  LDL R8, [R1+0xd8] ;  /* 0x0000d80001087983 */ /* 0x00fea80000100800 */
        /* <DEDUP_REMOVED lines=19> */
.L_x_3046:
[----:B------:R-:W-:Y:S01]  /*10a60*/  LOP3.LUT P2, RZ, R7, 0x4000, RZ, 0xc0, !PT ;  /* 0x0000400007ff7812 */ /* 0x000fe2000784c0ff */
[----:B------:R-:W-:-:S12]  /*10a70*/  BSSY B0, `(.L_x_3047) ;  /* 0x0000019000007945 */ /* 0x000fd80003800000 */
[----:B------:R-:W-:Y:S05]  /*10a80*/  @P2 BRA `(.L_x_3048) ;  /* 0x00000000005c2947 */ /* 0x000fea0003800000 */
[----:B--2---:R-:W2:Y:S01]  /*10a90*/  LDL.LU R14, [R1+0xd8] ;  /* 0x0000d800010e7983 */ /* 0x004ea20000300800 */
        /* <DEDUP_REMOVED lines=22> */
.L_x_3048:
[----:B------:R-:W-:Y:S05]  /*10c00*/  BSYNC B0 ;  /* 0x0000000000007941 */ /* 0x000fea0003800000 */
.L_x_3047:
[----:B-1----:R1:W5:Y:S04]  /*10c10*/  LDL R19, [R1+0xc0] ;  /* 0x0000c00001137983 */ /* 0x0023680000100800 */
[----:B------:R1:W5:Y:S04]  /*10c20*/  LDL R18, [R1+0xc4] ;  /* 0x0000c40001127983 */ /* 0x0003680000100800 */
[----:B------:R1:W5:Y:S04]  /*10c30*/  LDL R17, [R1+0x178] ;  /* 0x0001780001117983 */ /* 0x0003680000100800 */
[----:B------:R1:W5:Y:S01]  /*10c40*/  LDL R16, [R1+0x17c] ;  /* 0x00017c0001107983 */ /* 0x0003620000100800 */
[----:B------:R-:W-:-:S13]  /*10c50*/  ISETP.NE.AND P5, PT, RZ, UR24, PT ;  /* 0x00000018ff007c0c */ /* 0x000fda000bfa5270 */
[----:B-1----:R-:W-:Y:S05]  /*10c60*/  @!P5 BRA `(.L_x_3049) ;  /* 0x000000000050d947 */ /* 0x002fea0003800000 */
[----:B0-2-45:R-:W-:Y:S01]  /*10c70*/  FFMA.FTZ R9, R18, R6, R5 ;  /* 0x0000000612097223 */ /* 0x035fe20000010005 */
        /* <DEDUP_REMOVED lines=16> */
[----:B------:R1:W-:Y:S01]  /*10d80*/  STL [R1+0x17c], R16 ;  /* 0x00017c1001007387 */ /* 0x0003e20000100800 */
[----:B------:R-:W-:-:S05]  /*10d90*/  FMUL.FTZ R17, R12, R14 ;  /* 0x0000000e0c117220 */ /* 0x000fca0000410000 */
[----:B------:R1:W-:Y:S02]  /*10da0*/  STL [R1+0x178], R17 ;  /* 0x0001781101007387 */ /* 0x0003e40000100800 */
.L_x_3049:
[----:B------:R-:W-:Y:S01]  /*10db0*/  LOP3.LUT P2, RZ, R7, 0x4000000, RZ, 0xc0, !PT ;  /* 0x0400000007ff7812 */ /* 0x000fe2000784c0ff */
[----:B------:R-:W-:-:S12]  /*10dc0*/  BSSY B0, `(.L_x_3050) ;  /* 0x0000017000007945 */ /* 0x000fd80003800000 */
[----:B------:R-:W-:Y:S05]  /*10dd0*/  @P2 BRA `(.L_x_3051) ;  /* 0x0000000000542947 */ /* 0x000fea0003800000 */
[----:B0-234-:R-:W-:Y:S01]  /*10de0*/  IADD3 R8, R2, 0xa8, RZ ;  /* 0x000000a802087810 */ /* 0x01dfe20007ffe0ff */
[----:B------:R-:W-:Y:S01]  /*10df0*/  ULDC.64 UR16, c[0x0][0x288] ;  /* 0x0000a20000107ab9 */ /* 0x000fe20000000a00 */
[----:B------:R-:W-:Y:S02]  /*10e00*/  MOV R15, UR5 ;  /* 0x00000005000f7c02 */ /* 0x000fe40008000f00 */
[----:B------:R-:W-:Y:S02]  /*10e10*/  SHF.R.S32.HI R14, RZ, 0x1f, R8 ;  /* 0x0000001fff0e7819 */ /* 0x000fe40000011408 */
[----:B------:R-:W-:Y:S01]  /*10e20*/  MOV R12, R34 ;  /* 0x00000022000c7202 */ /* 0x000fe20000000f00 */
[----:B-----5:R-:W-:Y:S01]  /*10e30*/  FFMA.FTZ R15, R19, R15, UR6 ;  /* 0x00000006130f7e23 */ /* 0x020fe2000801000f */
[----:B------:R-:W-:Y:S01]  /*10e40*/  MOV R13, R33 ;  /* 0x00000021000d7202 */ /* 0x000fe20000000f00 */
[----:B------:R-:W-:Y:S01]  /*10e50*/  IMAD R14, R14, UR16, RZ ;  /* 0x000000100e0e7c24 */ /* 0x000fe2000f8e02ff */
[----:B------:R-:W-:Y:S01]  /*10e60*/  MOV R9, UR5 ;  /* 0x0000000500097c02 */ /* 0x000fe20008000f00 */
[----:B------:R-:W-:Y:S01]  /*10e70*/  FFMA.FTZ R15, R3, R17, -R15 ;  /* 0x00000011030f7223 */ /* 0x000fe2000001080f */
[----:B------:R-:W-:-:S04]  /*10e80*/  IMAD.WIDE.U32 R12, R8, UR16, R12 ;  /* 0x00000010080c7c25 */ /* 0x000fc8000f8e000c */
[----:B------:R-:W-:Y:S01]  /*10e90*/  FFMA.FTZ R9, R18, R9, UR6 ;  /* 0x0000000612097e23 */ /* 0x000fe20008010009 */
[----:B------:R-:W-:Y:S01]  /*10ea0*/  IMAD R14, R8, UR17, R14 ;  /* 0x00000011080e7c24 */ /* 0x000fe2000f8e020e */
[----:B------:R-:W-:Y:S02]  /*10eb0*/  ULDC.64 UR16, c[0x0][0x210] ;  /* 0x0000840000107ab9 */ /* 0x000fe40000000a00 */
[----:B-1----:R-:W-:Y:S01]  /*10ec0*/  FFMA.FTZ R16, R6, R16, -R9 ;  /* 0x0000001006107223 */ /* 0x002fe20000010809 */
[----:B------:R-:W-:Y:S02]  /*10ed0*/  LEA R8, P2, R12, UR16, 0x2 ;  /* 0x000000100c087c11 */ /* 0x000fe4000f8410ff */
[----:B------:R-:W-:Y:S01]  /*10ee0*/  IADD3 R13, R13, R14, RZ ;  /* 0x0000000e0d0d7210 */ /* 0x000fe20007ffe0ff */
[----:B------:R-:W-:Y:S01]  /*10ef0*/  FMUL.FTZ R14, R15, UR25 ;  /* 0x000000190f0e7c20 */ /* 0x000fe20008410000 */
[----:B------:R-:W-:Y:S02]  /*10f00*/  FMUL.FTZ R15, R16, UR25 ;  /* 0x00000019100f7c20 */ /* 0x000fe40008410000 */
[----:B------:R-:W-:-:S05]  /*10f10*/  LEA.HI.X R9, R12, UR17, R13, 0x2, P2 ;  /* 0x000000110c097c11 */ /* 0x000fca00090f140d */
[----:B------:R0:W-:Y:S02]  /*10f20*/  STG.E.64 desc[UR22][R8.64], R14 ;  /* 0x0000000e08007986 */ /* 0x0001e4000c101b16 */
.L_x_3051:
[----:B------:R-:W-:Y:S05]  /*10f30*/  BSYNC B0 ;  /* 0x0000000000007941 */ /* 0x000fea0003800000 */
.L_x_3050:
[----:B-1---5:R1:W5:Y:S04]  /*10f40*/  LDL R17, [R1+0x64] ;  /* 0x0000640001117983 */ /* 0x0223680000100800 */
[----:B------:R1:W5:Y:S01]  /*10f50*/  LDL R16, [R1+0x70] ;  /* 0x0000700001107983 */ /* 0x0003620000100800 */
[C---:B0-2-4-:R-:W-:Y:S02]  /*10f60*/  IADD3 R9, R26.reuse, 0xd0, RZ ;  /* 0x000000d01a097810 */ /* 0x055fe40007ffe0ff */
[----:B---3--:R-:W-:Y:S02]  /*10f70*/  IADD3 R8, R26, 0xd8, RZ ;  /* 0x000000d81a087810 */ /* 0x008fe40007ffe0ff */
[----:B------:R-:W-:Y:S02]  /*10f80*/  ISETP.GE.U32.AND P4, PT, R52, UR14, PT ;  /* 0x0000000e34007c0c */ /* 0x000fe4000bf86070 */
[----:B------:R-:W-:-:S02]  /*10f90*/  SHF.R.S32.HI R52, RZ, 0x1f, R52 ;  /* 0x0000001fff347819 */ /* 0x000fc40000011434 */
[----:B------:R-:W-:Y:S02]  /*10fa0*/  ISETP.GE.U32.AND P3, PT, R9, UR14, PT ;  /* 0x0000000e09007c0c */ /* 0x000fe4000bf66070 */
[----:B------:R-:W-:Y:S02]  /*10fb0*/  ISETP.GE.U32.AND P2, PT, R8, UR14, PT ;  /* 0x0000000e08007c0c */ /* 0x000fe4000bf46070 */
[----:B------:R-:W-:Y:S02]  /*10fc0*/  SHF.R.S32.HI R9, RZ, 0x1f, R9 ;  /* 0x0000001fff097819 */ /* 0x000fe40000011409 */
[----:B------:R-:W-:Y:S02]  /*10fd0*/  SHF.R.S32.HI R8, RZ, 0x1f, R8 ;  /* 0x0000001fff087819 */ /* 0x000fe40000011408 */
[----:B------:R-:W-:Y:S02]  /*10fe0*/  ISETP.GE.AND.EX P4, PT, R52, UR15, PT, P4 ;  /* 0x0000000f34007c0c */ /* 0x000fe4000bf86340 */
[----:B------:R-:W-:-:S02]  /*10ff0*/  ISETP.GE.AND.EX P3, PT, R9, UR15, PT, P3 ;  /* 0x0000000f09007c0c */ /* 0x000fc4000bf66330 */
[----:B------:R-:W-:Y:S02]  /*11000*/  ISETP.GE.AND.EX P2, PT, R8, UR15, PT, P2 ;  /* 0x0000000f08007c0c */ /* 0x000fe4000bf46320 */
[----:B------:R-:W-:Y:S01]  /*11010*/  ISETP.GT.U32.OR P4, PT, R0, 0x1ff, P4 ;  /* 0x000001ff0000780c */ /* 0x000fe20002784470 */
[----:B-1----:R-:W-:-:S12]  /*11020*/  @!P5 BRA `(.L_x_3052) ;  /* 0x000000000048d947 */ /* 0x002fd80003800000 */
[----:B-----5:R-:W-:Y:S01]  /*11030*/  FFMA.FTZ R8, R17, R3, R4 ;  /* 0x0000000311087223 */ /* 0x020fe20000010004 */
        /* <DEDUP_REMOVED lines=17> */
.L_x_3052:
[----:B------:R-:W-:Y:S01]  /*11150*/  LOP3.LUT P5, RZ, R7, 0x2000, RZ, 0xc0, !PT ;  /* 0x0000200007ff7812 */ /* 0x000fe200078ac0ff */
[----:B------:R-:W-:-:S12]  /*11160*/  BSSY B0, `(.L_x_3053) ;  /* 0x0000017000007945 */ /* 0x000fd80003800000 */
[----:B------:R-:W-:Y:S05]  /*11170*/  @P5 BRA `(.L_x_3054) ;  /* 0x0000000000545947 */ /* 0x000fea0003800000 */
[----:B------:R-:W2:Y:S01]  /*11180*/  LDL.LU R8, [R1+0x274] ;  /* 0x0002740001087983 */ /* 0x000ea20000300800 */
[----:B------:R-:W-:Y:S01]  /*11190*/  IADD3 R9, R2, 0xb0, RZ ;  /* 0x000000b002097810 */ /* 0x000fe20007ffe0ff */
[----:B------:R-:W-:Y:S01]  /*111a0*/  ULDC.64 UR16, c[0x0][0x288] ;  /* 0x0000a20000107ab9 */ /* 0x000fe20000000a00 */
[----:B------:R-:W-:Y:S02]  /*111b0*/  MOV R12, R34 ;  /* 0x00000022000c7202 */ /* 0x000fe40000000f00 */
[----:B------:R-:W-:Y:S02]  /*111c0*/  MOV R13, R33 ;  /* 0x00000021000d7202 */ /* 0x000fe40000000f00 */
[----:B------:R-:W-:Y:S02]  /*111d0*/  MOV R14, UR5 ;  /* 0x00000005000e7c02 */ /* 0x000fe40008000f00 */
[----:B------:R-:W-:Y:S01]  /*111e0*/  MOV R2, UR5 ;  /* 0x0000000500027c02 */ /* 0x000fe20008000f00 */
[----:B------:R-:W-:-:S04]  /*111f0*/  IMAD.WIDE.U32 R12, R9, UR16, R12 ;  /* 0x00000010090c7c25 */ /* 0x000fc8000f8e000c */
[----:B-----5:R-:W-:Y:S01]  /*11200*/  FFMA.FTZ R14, R17, R14, UR6 ;  /* 0x00000006110e7e23 */ /* 0x020fe2000801000e */
[----:B------:R-:W-:-:S03]  /*11210*/  FFMA.FTZ R2, R16, R2, UR6 ;  /* 0x0000000610027e23 */ /* 0x000fc60008010002 */
[----:B------:R-:W-:Y:S01]  /*11220*/  FFMA.FTZ R10, R3, R10, -R14 ;  /* 0x0000000a030a7223 */ /* 0x000fe2000001080e */
[----:B------:R-:W-:-:S03]  /*11230*/  FFMA.FTZ R11, R6, R11, -R2 ;  /* 0x0000000b060b7223 */ /* 0x000fc60000010802 */
[----:B------:R-:W-:Y:S01]  /*11240*/  FMUL.FTZ R10, R10, UR25 ;  /* 0x000000190a0a7c20 */ /* 0x000fe20008410000 */
[----:B------:R-:W-:Y:S01]  /*11250*/  FMUL.FTZ R11, R11, UR25 ;  /* 0x000000190b0b7c20 */ /* 0x000fe20008410000 */
[----:B--2---:R-:W-:-:S04]  /*11260*/  IMAD R8, R8, UR16, RZ ;  /* 0x0000001008087c24 */ /* 0x004fc8000f8e02ff */
[----:B------:R-:W-:Y:S01]  /*11270*/  IMAD R9, R9, UR17, R8 ;  /* 0x0000001109097c24 */ /* 0x000fe2000f8e0208 */
[----:B------:R-:W-:Y:S02]  /*11280*/  ULDC.64 UR16, c[0x0][0x210] ;  /* 0x0000840000107ab9 */ /* 0x000fe40000000a00 */
[----:B------:R-:W-:Y:S02]  /*11290*/  LEA R8, P5, R12, UR16, 0x2 ;  /* 0x000000100c087c11 */ /* 0x000fe4000f8a10ff */
[----:B------:R-:W-:-:S04]  /*112a0*/  IADD3 R9, R13, R9, RZ ;  /* 0x000000090d097210 */ /* 0x000fc80007ffe0ff */
[----:B------:R-:W-:-:S05]  /*112b0*/  LEA.HI.X R9, R12, UR17, R9, 0x2, P5 ;  /* 0x000000110c097c11 */ /* 0x000fca000a8f1409 */
[----:B------:R0:W-:Y:S02]  /*112c0*/  STG.E.64 desc[UR22][R8.64], R10 ;  /* 0x0000000a08007986 */ /* 0x0001e4000c101b16 */
.L_x_3054:
[----:B------:R-:W-:Y:S05]  /*112d0*/  BSYNC B0 ;  /* 0x0000000000007941 */ /* 0x000fea0003800000 */
.L_x_3053:
[----:B------:R1:W5:Y:S04]  /*112e0*/  LDL R14, [R1+0x5c] ;  /* 0x00005c00010e7983 */ /* 0x0003680000100800 */
[----:B------:R1:W5:Y:S01]  /*112f0*/  LDL R13, [R1+0x60] ;  /* 0x00006000010d7983 */ /* 0x0003620000100800 */
[----:B------:R-:W-:-:S13]  /*11300*/  ISETP.NE.AND P6, PT, RZ, UR24, PT ;  /* 0x00000018ff007c0c */ /* 0x000fda000bfc5270 */
[----:B-1----:R-:W-:Y:S05]  /*11310*/  @!P6 BRA `(.L_x_3055) ;  /* 0x000000000048e947 */ /* 0x002fea0003800000 */
[----:B-----5:R-:W-:Y:S01]  /*11320*/  FFMA.FTZ R2, R14, R3, R4 ;  /* 0x000000030e027223 */ /* 0x020fe20000010004 */
        /* <DEDUP_REMOVED lines=17> */
.L_x_3055:
[----:B------:R-:W-:Y:S04]  /*11440*/  BSSY B0, `(.L_x_3056) ;  /* 0x0000017000007945 */ /* 0x000fe80003800000 */
[----:B------:R-:W-:Y:S05]  /*11450*/  @P1 BRA `(.L_x_3057) ;  /* 0x0000000000541947 */ /* 0x000fea0003800000 */
[----:B0-----:R-:W2:Y:S01]  /*11460*/  LDL.LU R8, [R1+0x264] ;  /* 0x0002640001087983 */ /* 0x001ea20000300800 */
[----:B------:R-:W-:-:S03]  /*11470*/  ULDC.64 UR16, c[0x0][0x288] ;  /* 0x0000a20000107ab9 */ /* 0x000fc60000000a00 */
[----:B------:R-:W3:Y:S01]  /*11480*/  LDL.LU R12, [R1+0x21c] ;  /* 0x00021c00010c7983 */ /* 0x000ee20000300800 */
[----:B------:R-:W-:Y:S02]  /*11490*/  MOV R10, R34 ;  /* 0x00000022000a7202 */ /* 0x000fe40000000f00 */
[----:B------:R-:W-:Y:S02]  /*114a0*/  MOV R11, R33 ;  /* 0x00000021000b7202 */ /* 0x000fe40000000f00 */
[----:B------:R-:W-:Y:S02]  /*114b0*/  MOV R9, UR5 ;  /* 0x0000000500097c02 */ /* 0x000fe40008000f00 */
[----:B------:R-:W-:-:S03]  /*114c0*/  MOV R2, UR5 ;  /* 0x0000000500027c02 */ /* 0x000fc60008000f00 */
[----:B-----5:R-:W-:Y:S02]  /*114d0*/  FFMA.FTZ R9, R14, R9, UR6 ;  /* 0x000000060e097e23 */ /* 0x020fe40008010009 */
[----:B------:R-:W-:Y:S02]  /*114e0*/  FFMA.FTZ R2, R13, R2, UR6 ;  /* 0x000000060d027e23 */ /* 0x000fe40008010002 */
        /* <DEDUP_REMOVED lines=8> */
[----:B------:R-:W-:Y:S01]  /*11570*/  IADD3 R11, R11, R12, RZ ;  /* 0x0000000c0b0b7210 */ /* 0x000fe20007ffe0ff */
[----:B------:R-:W-:-:S03]  /*11580*/  FMUL.FTZ R12, R9, UR25 ;  /* 0x00000019090c7c20 */ /* 0x000fc60008410000 */
[----:B------:R-:W-:-:S05]  /*11590*/  LEA.HI.X R9, R10, UR17, R11, 0x2, P1 ;  /* 0x000000110a097c11 */ /* 0x000fca00088f140b */
[----:B------:R1:W-:Y:S02]  /*115a0*/  STG.E.64 desc[UR22][R8.64], R12 ;  /* 0x0000000c08007986 */ /* 0x0003e4000c101b16 */
.L_x_3057:
[----:B------:R-:W-:Y:S05]  /*115b0*/  BSYNC B0 ;  /* 0x0000000000007941 */ /* 0x000fea0003800000 */
.L_x_3056:
[----:B------:R-:W-:Y:S05]  /*115c0*/  @!P6 BRA `(.L_x_3058) ;  /* 0x000000000050e947 */ /* 0x000fea0003800000 */
[----:B------:R-:W2:Y:S04]  /*115d0*/  LDL R2, [R1+0x54] ;  /* 0x0000540001027983 */ /* 0x000ea80000100800 */
[----:B01----:R-:W3:Y:S01]  /*115e0*/  LDL R8, [R1+0x58] ;  /* 0x0000580001087983 */ /* 0x003ee20000100800 */
        /* <DEDUP_REMOVED lines=18> */
.L_x_3058:
[----:B------:R-:W-:Y:S04]  /*11710*/  BSSY B0, `(.L_x_3059) ;  /* 0x000001b000007945 */ /* 0x000fe80003800000 */
[----:B------:R-:W-:Y:S05]  /*11720*/  @P0 BRA `(.L_x_3060) ;  /* 0x0000000000640947 */ /* 0x000fea0003800000 */
[----:B01----:R-:W2:Y:S01]  /*11730*/  LDL.LU R9, [R1+0x54] ;  /* 0x0000540001097983 */ /* 0x003ea20000300800 */
[----:B------:R-:W-:-:S03]  /*11740*/  ULDC.64 UR16, c[0x0][0x288] ;  /* 0x0000a20000107ab9 */ /* 0x000fc60000000a00 */
[----:B------:R-:W3:Y:S04]  /*11750*/  LDL.LU R2, [R1+0x58] ;  /* 0x0000580001027983 */ /* 0x000ee80000300800 */
[----:B------:R-:W4:Y:S04]  /*11760*/  LDL.LU R8, [R1+0x260] ;  /* 0x0002600001087983 */ /* 0x000f280000300800 */
[----:B------:R-:W4:Y:S01]  /*11770*/  LDL.LU R12, [R1+0x218] ;  /* 0x00021800010c7983 */ /* 0x000f220000300800 */
[----:B------:R-:W-:Y:S02]  /*11780*/  MOV R11, R33 ;  /* 0x00000021000b7202 */ /* 0x000fe40000000f00 */
[----:B--2---:R-:W-:-:S02]  /*11790*/  MOV R10, R9 ;  /* 0x00000009000a7202 */ /* 0x004fc40000000f00 */
[----:B------:R-:W-:Y:S02]  /*117a0*/  MOV R9, UR5 ;  /* 0x0000000500097c02 */ /* 0x000fe40008000f00 */
[----:B---3-5:R-:W-:-:S03]  /*117b0*/  MOV R13, R2 ;  /* 0x00000002000d7202 */ /* 0x028fc60000000f00 */
[----:B------:R-:W-:Y:S01]  /*117c0*/  FFMA.FTZ R9, R10, R9, UR6 ;  /* 0x000000060a097e23 */ /* 0x000fe20008010009 */
[----:B------:R-:W-:Y:S01]  /*117d0*/  MOV R10, R34 ;  /* 0x00000022000a7202 */ /* 0x000fe20000000f00 */
[----:B----4-:R-:W-:Y:S01]  /*117e0*/  IMAD R8, R8, UR16, RZ ;  /* 0x0000001008087c24 */ /* 0x010fe2000f8e02ff */
[----:B------:R-:W-:-:S03]  /*117f0*/  MOV R2, UR5 ;  /* 0x0000000500027c02 */ /* 0x000fc60008000f00 */
[----:B------:R-:W-:-:S04]  /*11800*/  IMAD.WIDE.U32 R10, R12, UR16, R10 ;  /* 0x000000100c0a7c25 */ /* 0x000fc8000f8e000a */
[----:B------:R-:W-:Y:S01]  /*11810*/  FFMA.FTZ R2, R13, R2, UR6 ;  /* 0x000000060d027e23 */ /* 0x000fe20008010002 */
[----:B------:R-:W-:Y:S01]  /*11820*/  IMAD R12, R12, UR17, R8 ;  /* 0x000000110c0c7c24 */ /* 0x000fe2000f8e0208 */
[----:B------:R-:W-:Y:S01]  /*11830*/  ULDC.64 UR16, c[0x0][0x210] ;  /* 0x0000840000107ab9 */ /* 0x000fe20000000a00 */
[----:B------:R-:W-:Y:S01]  /*11840*/  FFMA.FTZ R9, R3, R50, -R9 ;  /* 0x0000003203097223 */ /* 0x000fe20000010809 */
[----:B------:R-:W-:Y:S01]  /*11850*/  LEA R8, P0, R10, UR16, 0x2 ;  /* 0x000000100a087c11 */ /* 0x000fe2000f8010ff */
[----:B------:R-:W-:Y:S01]  /*11860*/  FFMA.FTZ R2, R6, R51, -R2 ;  /* 0x0000003306027223 */ /* 0x000fe20000010802 */
[----:B------:R-:W-:Y:S01]  /*11870*/  IADD3 R11, R11, R12, RZ ;  /* 0x0000000c0b0b7210 */ /* 0x000fe20007ffe0ff */
[----:B------:R-:W-:Y:S02]  /*11880*/  FMUL.FTZ R12, R9, UR25 ;  /* 0x00000019090c7c20 */ /* 0x000fe40008410000 */
[----:B------:R-:W-:Y:S01]  /*11890*/  FMUL.FTZ R13, R2, UR25 ;  /* 0x00000019020d7c20 */ /* 0x000fe20008410000 */
[----:B------:R-:W-:-:S05]  /*118a0*/  LEA.HI.X R9, R10, UR17, R11, 0x2, P0 ;  /* 0x000000110a097c11 */ /* 0x000fca00080f140b */
[----:B------:R2:W-:Y:S02]  /*118b0*/  STG.E.64 desc[UR22][R8.64], R12 ;  /* 0x0000000c08007986 */ /* 0x0005e4000c101b16 */
.L_x_3060:
[----:B------:R-:W-:Y:S05]  /*118c0*/  BSYNC B0 ;  /* 0x0000000000007941 */ /* 0x000fea0003800000 */
.L_x_3059:
[----:B------:R-:W-:Y:S05]  /*118d0*/  @!P6 BRA `(.L_x_3061) ;  /* 0x000000000060e947 */ /* 0x000fea0003800000 */
[----:B------:R-:W3:Y:S04]  /*118e0*/  LDL R2, [R1+0x4c] ;  /* 0x00004c0001027983 */ /* 0x000ee80000100800 */
[----:B012---:R-:W2:Y:S04]  /*118f0*/  LDL R8, [R1+0x50] ;  /* 0x0000500001087983 */ /* 0x007ea80000100800 */
[----:B------:R-:W4:Y:S04]  /*11900*/  LDL.LU R18, [R1+0x1b0] ;  /* 0x0001b00001127983 */ /* 0x000f280000300800 */
[----:B-----5:R-:W4:Y:S01]  /*11910*/  LDL.LU R17, [R1+0x1b4] ;  /* 0x0001b40001117983 */ /* 0x020f220000300800 */
[----:B---3--:R-:W-:Y:S01]  /*11920*/  FFMA.FTZ R9, R2, R6, R5 ;  /* 0x0000000602097223 */ /* 0x008fe20000010005 */
[----:B--2---:R-:W-:-:S03]  /*11930*/  FFMA.FTZ R11, R8, R3, R4 ;  /* 0x00000003080b7223 */ /* 0x004fc60000010004 */
        /* <DEDUP_REMOVED lines=9> */
[----:B----4-:R-:W-:-:S03]  /*119d0*/  FMUL.FTZ R10, R17, R10 ;  /* 0x0000000a110a7220 */ /* 0x010fc60000410000 */
[----:B------:R-:W-:Y:S01]  /*119e0*/  FFMA.FTZ R9, R9, R2, 1 ;  /* 0x3f80000009097423 */ /* 0x000fe20000010002 */
[----:B-1----:R-:W-:Y:S01]  /*119f0*/  FADD.FTZ R8, -R12, 1 ;  /* 0x3f8000000c087421 */ /* 0x002fe20000010100 */
[----:B------:R-:W-:-:S03]  /*11a00*/  FMUL.FTZ R12, R18, R12 ;  /* 0x0000000c120c7220 */ /* 0x000fc60000410000 */
[----:B------:R-:W-:Y:S01]  /*11a10*/  FFMA.FTZ R11, R11, R8, 1 ;  /* 0x3f8000000b0b7423 */ /* 0x000fe20000010008 */
[----:B------:R-:W-:-:S03]  /*11a20*/  FMUL.FTZ R2, R10, R9 ;  /* 0x000000090a027220 */ /* 0x000fc60000410000 */
[----:B------:R-:W-:Y:S02]  /*11a30*/  FMUL.FTZ R8, R12, R11 ;  /* 0x0000000b0c087220 */ /* 0x000fe40000410000 */
[----:B------:R3:W-:Y:S04]  /*11a40*/  STL [R1+0x1b4], R2 ;  /* 0x0001b40201007387 */ /* 0x0007e80000100800 */
[----:B------:R3:W-:Y:S02]  /*11a50*/  STL [R1+0x1b0], R8 ;  /* 0x0001b00801007387 */ /* 0x0007e40000100800 */
.L_x_3061:
[----:B------:R-:W-:Y:S04]  /*11a60*/  BSSY B0, `(.L_x_3062) ;  /* 0x000001e000007945 */ /* 0x000fe80003800000 */
[----:B------:R-:W-:Y:S05]  /*11a70*/  @P4 BRA `(.L_x_3063) ;  /* 0x0000000000704947 */ /* 0x000fea0003800000 */
[----:B0123--:R-:W2:Y:S01]  /*11a80*/  LDL.LU R8, [R1+0x50] ;  /* 0x0000500001087983 */ /* 0x00fea20000300800 */
[----:B------:R-:W-:-:S03]  /*11a90*/  ULDC.64 UR16, c[0x0][0x288] ;  /* 0x0000a20000107ab9 */ /* 0x000fc60000000a00 */
[----:B------:R-:W3:Y:S04]  /*11aa0*/  LDL.LU R11, [R1+0x4c] ;  /* 0x00004c00010b7983 */ /* 0x000ee80000300800 */
[----:B------:R-:W4:Y:S04]  /*11ab0*/  LDL.LU R10, [R1+0x1b0] ;  /* 0x0001b000010a7983 */ /* 0x000f280000300800 */
[----:B------:R-:W2:Y:S04]  /*11ac0*/  LDL.LU R2, [R1+0x1b4] ;  /* 0x0001b40001027983 */ /* 0x000ea80000300800 */
[----:B------:R-:W2:Y:S04]  /*11ad0*/  LDL.LU R9, [R1+0x284] ;  /* 0x0002840001097983 */ /* 0x000ea80000300800 */
[----:B-----5:R-:W2:Y:S01]  /*11ae0*/  LDL.LU R13, [R1+0x238] ;  /* 0x00023800010d7983 */ /* 0x020ea20000300800 */
[----:B---3--:R-:W-:-:S02]  /*11af0*/  MOV R15, R11 ;  /* 0x0000000b000f7202 */ /* 0x008fc40000000f00 */
[----:B----4-:R-:W-:Y:S02]  /*11b00*/  MOV R12, R10 ;  /* 0x0000000a000c7202 */ /* 0x010fe40000000f00 */
[----:B------:R-:W-:Y:S02]  /*11b10*/  MOV R10, UR5 ;  /* 0x00000005000a7c02 */ /* 0x000fe40008000f00 */
[----:B--2---:R-:W-:Y:S02]  /*11b20*/  MOV R14, R2 ;  /* 0x00000002000e7202 */ /* 0x004fe40000000f00 */
[----:B------:R-:W-:Y:S01]  /*11b30*/  MOV R2, UR5 ;  /* 0x0000000500027c02 */ /* 0x000fe20008000f00 */
[----:B------:R-:W-:Y:S01]  /*11b40*/  FFMA.FTZ R10, R8, R10, UR6 ;  /* 0x00000006080a7e23 */ /* 0x000fe2000801000a */
[----:B------:R-:W-:Y:S01]  /*11b50*/  IMAD R11, R9, UR16, RZ ;  /* 0x00000010090b7c24 */ /* 0x000fe2000f8e02ff */
[----:B------:R-:W-:Y:S02]  /*11b60*/  MOV R8, R34 ;  /* 0x0000002200087202 */ /* 0x000fe40000000f00 */
[----:B------:R-:W-:Y:S01]  /*11b70*/  MOV R9, R33 ;  /* 0x0000002100097202 */ /* 0x000fe20000000f00 */
[----:B------:R-:W-:-:S02]  /*11b80*/  FFMA.FTZ R12, R3, R12, -R10 ;  /* 0x0000000c030c7223 */ /* 0x000fc4000001080a */
[----:B------:R-:W-:-:S04]  /*11b90*/  IMAD.WIDE.U32 R8, R13, UR16, R8 ;  /* 0x000000100d087c25 */ /* 0x000fc8000f8e0008 */
[----:B------:R-:W-:Y:S01]  /*11ba0*/  FMUL.FTZ R12, R12, UR25 ;  /* 0x000000190c0c7c20 */ /* 0x000fe20008410000 */
[----:B------:R-:W-:Y:S02]  /*11bb0*/  IMAD R13, R13, UR17, R11 ;  /* 0x000000110d0d7c24 */ /* 0x000fe4000f8e020b */
[----:B------:R-:W-:Y:S01]  /*11bc0*/  FFMA.FTZ R11, R15, R2, UR6 ;  /* 0x000000060f0b7e23 */ /* 0x000fe20008010002 */
[----:B------:R-:W-:Y:S02]  /*11bd0*/  ULDC.64 UR16, c[0x0][0x210] ;  /* 0x0000840000107ab9 */ /* 0x000fe40000000a00 */
[----:B------:R-:W-:Y:S02]  /*11be0*/  LEA R10, P0, R8, UR16, 0x2 ;  /* 0x00000010080a7c11 */ /* 0x000fe4000f8010ff */
[----:B------:R-:W-:Y:S01]  /*11bf0*/  IADD3 R9, R9, R13, RZ ;  /* 0x0000000d09097210 */ /* 0x000fe20007ffe0ff */
[----:B------:R-:W-:-:S03]  /*11c00*/  FFMA.FTZ R13, R6, R14, -R11 ;  /* 0x0000000e060d7223 */ /* 0x000fc6000001080b */
[----:B------:R-:W-:Y:S01]  /*11c10*/  LEA.HI.X R11, R8, UR17, R9, 0x2, P0 ;  /* 0x00000011080b7c11 */ /* 0x000fe200080f1409 */
[----:B------:R-:W-:-:S05]  /*11c20*/  FMUL.FTZ R13, R13, UR25 ;  /* 0x000000190d0d7c20 */ /* 0x000fca0008410000 */
[----:B------:R4:W-:Y:S02]  /*11c30*/  STG.E.64 desc[UR22][R10.64], R12 ;  /* 0x0000000c0a007986 */ /* 0x0009e4000c101b16 */
.L_x_3063:
[----:B------:R-:W-:Y:S05]  /*11c40*/  BSYNC B0 ;  /* 0x0000000000007941 */ /* 0x000fea0003800000 */
.L_x_3062:
[----:B------:R0:W5:Y:S04]  /*11c50*/  LDL R20, [R1+0x48] ;  /* 0x0000480001147983 */ /* 0x0001680000100800 */
[----:B------:R0:W5:Y:S04]  /*11c60*/  LDL R19, [R1+0x44] ;  /* 0x0000440001137983 */ /* 0x0001680000100800 */
[----:B------:R4:W5:Y:S04]  /*11c70*/  LDL R18, [R1+0x1a8] ;  /* 0x0001a80001127983 */ /* 0x0009680000100800 */
[----:B-----5:R4:W5:Y:S01]  /*11c80*/  LDL R16, [R1+0x1ac] ;  /* 0x0001ac0001107983 */ /* 0x0209620000100800 */
[----:B---3--:R-:W-:-:S02]  /*11c90*/  IADD3 R2, R26, 0xe0, RZ ;  /* 0x000000e01a027810 */ /* 0x008fc40007ffe0ff */
[C---:B012---:R-:W-:Y:S02]  /*11ca0*/  IADD3 R8, R26.reuse, 0xe8, RZ ;  /* 0x000000e81a087810 */ /* 0x047fe40007ffe0ff */
[C---:B------:R-:W-:Y:S02]  /*11cb0*/  IADD3 R9, R26.reuse, 0xf0, RZ ;  /* 0x000000f01a097810 */ /* 0x040fe40007ffe0ff */
[----:B----4-:R-:W-:Y:S02]  /*11cc0*/  IADD3 R10, R26, 0xf8, RZ ;  /* 0x000000f81a0a7810 */ /* 0x010fe40007ffe0ff */
[----:B------:R-:W-:Y:S02]  /*11cd0*/  ISETP.GE.U32.AND P0, PT, R2, UR14, PT ;  /* 0x0000000e02007c0c */ /* 0x000fe4000bf06070 */
[----:B------:R-:W-:Y:S02]  /*11ce0*/  ISETP.GE.U32.AND P1, PT, R8, UR14, PT ;  /* 0x0000000e08007c0c */ /* 0x000fe4000bf26070 */
[----:B------:R-:W-:-:S02]  /*11cf0*/  ISETP.GE.U32.AND P4, PT, R9, UR14, PT ;  /* 0x0000000e09007c0c */ /* 0x000fc4000bf86070 */
[----:B------:R-:W-:Y:S02]  /*11d00*/  ISETP.GE.U32.AND P5, PT, R10, UR14, PT ;  /* 0x0000000e0a007c0c */ /* 0x000fe4000bfa6070 */
[----:B------:R-:W-:Y:S02]  /*11d10*/  SHF.R.S32.HI R2, RZ, 0x1f, R2 ;  /* 0x0000001fff027819 */ /* 0x000fe40000011402 */
[----:B------:R-:W-:Y:S02]  /*11d20*/  SHF.R.S32.HI R8, RZ, 0x1f, R8 ;  /* 0x0000001fff087819 */ /* 0x000fe40000011408 */
[----:B------:R-:W-:Y:S02]  /*11d30*/  SHF.R.S32.HI R9, RZ, 0x1f, R9 ;  /* 0x0000001fff097819 */ /* 0x000fe40000011409 */
[----:B------:R-:W-:Y:S02]  /*11d40*/  SHF.R.S32.HI R10, RZ, 0x1f, R10 ;  /* 0x0000001fff0a7819 */ /* 0x000fe4000001140a */
[----:B------:R-:W-:-:S02]  /*11d50*/  ISETP.GE.AND.EX P0, PT, R2, UR15, PT, P0 ;  /* 0x0000000f02007c0c */ /* 0x000fc4000bf06300 */
[----:B------:R-:W-:Y:S02]  /*11d60*/  ISETP.GE.AND.EX P1, PT, R8, UR15, PT, P1 ;  /* 0x0000000f08007c0c */ /* 0x000fe4000bf26310 */
[----:B------:R-:W-:Y:S02]  /*11d70*/  ISETP.GE.AND.EX P4, PT, R9, UR15, PT, P4 ;  /* 0x0000000f09007c0c */ /* 0x000fe4000bf86340 */
[----:B------:R-:W-:Y:S02]  /*11d80*/  ISETP.GE.AND.EX P5, PT, R10, UR15, PT, P5 ;  /* 0x0000000f0a007c0c */ /* 0x000fe4000bfa6350 */
[C---:B------:R-:W-:Y:S02]  /*11d90*/  ISETP.GT.U32.OR P3, PT, R0.reuse, 0x1ff, P3 ;  /* 0x000001ff0000780c */ /* 0x040fe40001f64470 */
[C---:B------:R-:W-:Y:S02]  /*11da0*/  ISETP.GT.U32.OR P2, PT, R0.reuse, 0x1ff, P2 ;  /* 0x000001ff0000780c */ /* 0x040fe40001744470 */
[----:B------:R-:W-:-:S02]  /*11db0*/  ISETP.GT.U32.OR P0, PT, R0, 0x1ff, P0 ;  /* 0x000001ff0000780c */ /* 0x000fc40000704470 */
        /* <DEDUP_REMOVED lines=15> */
[----:B-----5:R-:W-:-:S03]  /*11eb0*/  FMUL.FTZ R14, R16, R12 ;  /* 0x0000000c100e7220 */ /* 0x020fc60000410000 */
        /* <DEDUP_REMOVED lines=8> */
.L_x_3064:
[----:B------:R-:W-:Y:S04]  /*11f40*/  BSSY B0, `(.L_x_3065) ;  /* 0x0000017000007945 */ /* 0x000fe80003800000 */
[----:B------:R-:W-:Y:S05]  /*11f50*/  @P3 BRA `(.L_x_3066) ;  /* 0x0000000000543947 */ /* 0x000fea0003800000 */
[----:B------:R-:W2:Y:S01]  /*11f60*/  LDL.LU R8, [R1+0x280] ;  /* 0x0002800001087983 */ /* 0x000ea20000300800 */
[----:B------:R-:W-:-:S03]  /*11f70*/  ULDC.64 UR14, c[0x0][0x288] ;  /* 0x0000a200000e7ab9 */ /* 0x000fc60000000a00 */
[----:B------:R-:W3:Y:S01]  /*11f80*/  LDL.LU R12, [R1+0x234] ;  /* 0x00023400010c7983 */ /* 0x000ee20000300800 */
[----:B------:R-:W-:Y:S02]  /*11f90*/  MOV R9, R33 ;  /* 0x0000002100097202 */ /* 0x000fe40000000f00 */
[----:B------:R-:W-:Y:S02]  /*11fa0*/  MOV R2, UR5 ;  /* 0x0000000500027c02 */ /* 0x000fe40008000f00 */
[----:B------:R-:W-:-:S03]  /*11fb0*/  MOV R11, UR5 ;  /* 0x00000005000b7c02 */ /* 0x000fc60008000f00 */
[----:B------:R-:W-:Y:S02]  /*11fc0*/  FFMA.FTZ R2, R20, R2, UR6 ;  /* 0x0000000614027e23 */ /* 0x000fe40008010002 */
[----:B------:R-:W-:Y:S02]  /*11fd0*/  FFMA.FTZ R11, R19, R11, UR6 ;  /* 0x00000006130b7e23 */ /* 0x000fe4000801000b */
[----:B------:R-:W-:Y:S01]  /*11fe0*/  FFMA.FTZ R2, R3, R18, -R2 ;  /* 0x0000001203027223 */ /* 0x000fe20000010802 */
[----:B--2---:R-:W-:Y:S01]  /*11ff0*/  IMAD R10, R8, UR14, RZ ;  /* 0x0000000e080a7c24 */ /* 0x004fe2000f8e02ff */
[----:B------:R-:W-:-:S03]  /*12000*/  MOV R8, R34 ;  /* 0x0000002200087202 */ /* 0x000fc60000000f00 */
[C---:B---3--:R-:W-:Y:S02]  /*12010*/  IMAD R13, R12.reuse, UR15, R10 ;  /* 0x0000000f0c0d7c24 */ /* 0x048fe4000f8e020a */
[----:B------:R-:W-:Y:S01]  /*12020*/  IMAD.WIDE.U32 R8, R12, UR14, R8 ;  /* 0x0000000e0c087c25 */ /* 0x000fe2000f8e0008 */
[----:B------:R-:W-:-:S03]  /*12030*/  ULDC.64 UR14, c[0x0][0x210] ;  /* 0x00008400000e7ab9 */ /* 0x000fc60000000a00 */
[----:B------:R-:W-:Y:S01]  /*12040*/  FMUL.FTZ R12, R2, UR25 ;  /* 0x00000019020c7c20 */ /* 0x000fe20008410000 */
[----:B------:R-:W-:Y:S01]  /*12050*/  IADD3 R9, R9, R13, RZ ;  /* 0x0000000d09097210 */ /* 0x000fe20007ffe0ff */
[----:B-----5:R-:W-:Y:S01]  /*12060*/  FFMA.FTZ R13, R6, R16, -R11 ;  /* 0x00000010060d7223 */ /* 0x020fe2000001080b */
[----:B------:R-:W-:-:S03]  /*12070*/  LEA R10, P3, R8, UR14, 0x2 ;  /* 0x0000000e080a7c11 */ /* 0x000fc6000f8610ff */
[----:B------:R-:W-:Y:S01]  /*12080*/  FMUL.FTZ R13, R13, UR25 ;  /* 0x000000190d0d7c20 */ /* 0x000fe20008410000 */
[----:B------:R-:W-:-:S05]  /*12090*/  LEA.HI.X R11, R8, UR15, R9, 0x2, P3 ;  /* 0x0000000f080b7c11 */ /* 0x000fca00098f1409 */
[----:B------:R1:W-:Y:S04]  /*120a0*/  STG.E.64 desc[UR22][R10.64], R12 ;  /* 0x0000000c0a007986 */ /* 0x0003e8000c101b16 */
.L_x_3066:
[----:B------:R-:W-:Y:S05]  /*120b0*/  BSYNC B0 ;  /* 0x0000000000007941 */ /* 0x000fea0003800000 */
.L_x_3065:
[----:B------:R-:W-:Y:S05]  /*120c0*/  @!P6 BRA `(.L_x_3067) ;  /* 0x000000000060e947 */ /* 0x000fea0003800000 */
[----:B------:R-:W2:Y:S04]  /*120d0*/  LDL R2, [R1+0x40] ;  /* 0x0000400001027983 */ /* 0x000ea80000100800 */
[----:B------:R-:W3:Y:S04]  /*120e0*/  LDL R8, [R1+0x3c] ;  /* 0x00003c0001087983 */ /* 0x000ee80000100800 */
[----:B-1----:R-:W4:Y:S04]  /*120f0*/  LDL.LU R13, [R1+0x1a0] ;  /* 0x0001a000010d7983 */ /* 0x002f280000300800 */
[----:B------:R-:W4:Y:S01]  /*12100*/  LDL.LU R14, [R1+0x1a4] ;  /* 0x0001a400010e7983 */ /* 0x000f220000300800 */
[----:B--2---:R-:W-:Y:S01]  /*12110*/  FFMA.FTZ R2, R2, R3, R4 ;  /* 0x0000000302027223 */ /* 0x004fe20000010004 */
[----:B---3--:R-:W-:-:S03]  /*12120*/  FFMA.FTZ R8, R8, R6, R5 ;  /* 0x0000000608087223 */ /* 0x008fc60000010005 */
        /* <DEDUP_REMOVED lines=9> */
[----:B----4-:R-:W-:-:S03]  /*121c0*/  FMUL.FTZ R13, R13, R10 ;  /* 0x0000000a0d0d7220 */ /* 0x010fc60000410000 */
[----:B------:R-:W-:Y:S01]  /*121d0*/  FFMA.FTZ R2, R2, R15, 1 ;  /* 0x3f80000002027423 */ /* 0x000fe2000001000f */
[----:B--2---:R-:W-:Y:S01]  /*121e0*/  FADD.FTZ R17, -R12, 1 ;  /* 0x3f8000000c117421 */ /* 0x004fe20000010100 */
[----:B------:R-:W-:-:S03]  /*121f0*/  FMUL.FTZ R14, R14, R12 ;  /* 0x0000000c0e0e7220 */ /* 0x000fc60000410000 */
[----:B------:R-:W-:Y:S01]  /*12200*/  FFMA.FTZ R17, R8, R17, 1 ;  /* 0x3f80000008117423 */ /* 0x000fe20000010011 */
[----:B------:R-:W-:-:S03]  /*12210*/  FMUL.FTZ R8, R13, R2 ;  /* 0x000000020d087220 */ /* 0x000fc60000410000 */
[----:B------:R-:W-:-:S05]  /*12220*/  FMUL.FTZ R2, R14, R17 ;  /* 0x000000110e027220 */ /* 0x000fca0000410000 */
[----:B------:R2:W-:Y:S04]  /*12230*/  STL [R1+0x1a4], R2 ;  /* 0x0001a40201007387 */ /* 0x0005e80000100800 */
[----:B------:R2:W-:Y:S02]  /*12240*/  STL [R1+0x1a0], R8 ;  /* 0x0001a00801007387 */ /* 0x0005e40000100800 */
.L_x_3067:
[----:B------:R-:W-:Y:S04]  /*12250*/  BSSY B0, `(.L_x_3068) ;  /* 0x000001e000007945 */ /* 0x000fe80003800000 */
[----:B------:R-:W-:Y:S05]  /*12260*/  @P2 BRA `(.L_x_3069) ;  /* 0x0000000000702947 */ /* 0x000fea0003800000 */
[----:B--2---:R-:W2:Y:S01]  /*12270*/  LDL.LU R8, [R1+0x40] ;  /* 0x0000400001087983 */ /* 0x004ea20000300800 */
[----:B------:R-:W-:-:S03]  /*12280*/  ULDC.64 UR14, c[0x0][0x288] ;  /* 0x0000a200000e7ab9 */ /* 0x000fc60000000a00 */
[----:B-1----:R-:W3:Y:S04]  /*12290*/  LDL.LU R11, [R1+0x3c] ;  /* 0x00003c00010b7983 */ /* 0x002ee80000300800 */
[----:B------:R-:W4:Y:S04]  /*122a0*/  LDL.LU R10, [R1+0x1a0] ;  /* 0x0001a000010a7983 */ /* 0x000f280000300800 */
[----:B------:R-:W2:Y:S04]  /*122b0*/  LDL.LU R2, [R1+0x1a4] ;  /* 0x0001a40001027983 */ /* 0x000ea80000300800 */
[----:B------:R-:W2:Y:S04]  /*122c0*/  LDL.LU R9, [R1+0x27c] ;  /* 0x00027c0001097983 */ /* 0x000ea80000300800 */
[----:B------:R-:W2:Y:S01]  /*122d0*/  LDL.LU R13, [R1+0x230] ;  /* 0x00023000010d7983 */ /* 0x000ea20000300800 */
[----:B---3--:R-:W-:-:S02]  /*122e0*/  MOV R15, R11 ;  /* 0x0000000b000f7202 */ /* 0x008fc40000000f00 */
[----:B------:R-:W-:Y:S02]  /*122f0*/  MOV R11, UR5 ;  /* 0x00000005000b7c02 */ /* 0x000fe40008000f00 */
[----:B----4-:R-:W-:-:S03]  /*12300*/  MOV R14, R10 ;  /* 0x0000000a000e7202 */ /* 0x010fc60000000f00 */
[----:B------:R-:W-:Y:S01]  /*12310*/  FFMA.FTZ R11, R15, R11, UR6 ;  /* 0x000000060f0b7e23 */ /* 0x000fe2000801000b */
[----:B--2---:R-:W-:Y:S02]  /*12320*/  MOV R12, R2 ;  /* 0x00000002000c7202 */ /* 0x004fe40000000f00 */
[----:B------:R-:W-:Y:S01]  /*12330*/  MOV R2, UR5 ;  /* 0x0000000500027c02 */ /* 0x000fe20008000f00 */
[----:B------:R-:W-:Y:S01]  /*12340*/  IMAD R10, R9, UR14, RZ ;  /* 0x0000000e090a7c24 */ /* 0x000fe2000f8e02ff */
[----:B------:R-:W-:-:S03]  /*12350*/  MOV R9, R33 ;  /* 0x0000002100097202 */ /* 0x000fc60000000f00 */
[----:B------:R-:W-:Y:S01]  /*12360*/  FFMA.FTZ R2, R8, R2, UR6 ;  /* 0x0000000608027e23 */ /* 0x000fe20008010002 */
[----:B------:R-:W-:-:S03]  /*12370*/  MOV R8, R34 ;  /* 0x0000002200087202 */ /* 0x000fc60000000f00 */
[----:B------:R-:W-:Y:S02]  /*12380*/  FFMA.FTZ R2, R3, R14, -R2 ;  /* 0x0000000e03027223 */ /* 0x000fe40000010802 */
[----:B------:R-:W-:-:S04]  /*12390*/  IMAD.WIDE.U32 R8, R13, UR14, R8 ;  /* 0x0000000e0d087c25 */ /* 0x000fc8000f8e0008 */
[----:B------:R-:W-:Y:S01]  /*123a0*/  IMAD R13, R13, UR15, R10 ;  /* 0x0000000f0d0d7c24 */ /* 0x000fe2000f8e020a */
[----:B------:R-:W-:Y:S02]  /*123b0*/  ULDC.64 UR14, c[0x0][0x210] ;  /* 0x00008400000e7ab9 */ /* 0x000fe40000000a00 */
[----:B------:R-:W-:Y:S02]  /*123c0*/  LEA R10, P2, R8, UR14, 0x2 ;  /* 0x0000000e080a7c11 */ /* 0x000fe4000f8410ff */
[----:B------:R-:W-:Y:S01]  /*123d0*/  IADD3 R9, R9, R13, RZ ;  /* 0x0000000d09097210 */ /* 0x000fe20007ffe0ff */
[----:B------:R-:W-:Y:S01]  /*123e0*/  FFMA.FTZ R13, R6, R12, -R11 ;  /* 0x0000000c060d7223 */ /* 0x000fe2000001080b */
[----:B------:R-:W-:Y:S02]  /*123f0*/  FMUL.FTZ R12, R2, UR25 ;  /* 0x00000019020c7c20 */ /* 0x000fe40008410000 */
[----:B------:R-:W-:Y:S01]  /*12400*/  LEA.HI.X R11, R8, UR15, R9, 0x2, P2 ;  /* 0x0000000f080b7c11 */ /* 0x000fe200090f1409 */
[----:B------:R-:W-:-:S05]  /*12410*/  FMUL.FTZ R13, R13, UR25 ;  /* 0x000000190d0d7c20 */ /* 0x000fca0008410000 */
[----:B------:R3:W-:Y:S02]  /*12420*/  STG.E.64 desc[UR22][R10.64], R12 ;  /* 0x0000000c0a007986 */ /* 0x0007e4000c101b16 */
.L_x_3069:
[----:B------:R-:W-:Y:S05]  /*12430*/  BSYNC B0 ;  /* 0x0000000000007941 */ /* 0x000fea0003800000 */
.L_x_3068:
[----:B------:R-:W-:Y:S05]  /*12440*/  @!P6 BRA `(.L_x_3070) ;  /* 0x000000000060e947 */ /* 0x000fea0003800000 */
[----:B--2---:R-:W2:Y:S04]  /*12450*/  LDL R2, [R1+0x38] ;  /* 0x0000380001027983 */ /* 0x004ea80000100800 */
[----:B------:R-:W4:Y:S04]  /*12460*/  LDL R8, [R1+0x30] ;  /* 0x0000300001087983 */ /* 0x000f280000100800 */
[----:B-1-3--:R-:W3:Y:S04]  /*12470*/  LDL.LU R13, [R1+0x198] ;  /* 0x00019800010d7983 */ /* 0x00aee80000300800 */
[----:B------:R-:W3:Y:S01]  /*12480*/  LDL.LU R14, [R1+0x19c] ;  /* 0x00019c00010e7983 */ /* 0x000ee20000300800 */
[----:B--2---:R-:W-:Y:S01]  /*12490*/  FFMA.FTZ R2, R2, R3, R4 ;  /* 0x0000000302027223 */ /* 0x004fe20000010004 */
[----:B----4-:R-:W-:-:S03]  /*124a0*/  FFMA.FTZ R8, R8, R6, R5 ;  /* 0x0000000608087223 */ /* 0x010fc60000010005 */
        /* <DEDUP_REMOVED lines=9> */
[----:B---3--:R-:W-:-:S03]  /*12540*/  FMUL.FTZ R13, R13, R10 ;  /* 0x0000000a0d0d7220 */ /* 0x008fc60000410000 */
        /* <DEDUP_REMOVED lines=8> */
.L_x_3070:
[----:B------:R-:W-:Y:S04]  /*125d0*/  BSSY B0, `(.L_x_3071) ;  /* 0x000001e000007945 */ /* 0x000fe80003800000 */
[----:B------:R-:W-:Y:S05]  /*125e0*/  @P0 BRA `(.L_x_3072) ;  /* 0x0000000000700947 */ /* 0x000fea0003800000 */
[----:B--2-4-:R-:W2:Y:S01]  /*125f0*/  LDL.LU R8, [R1+0x38] ;  /* 0x0000380001087983 */ /* 0x014ea20000300800 */
[----:B------:R-:W-:-:S03]  /*12600*/  ULDC.64 UR14, c[0x0][0x288] ;  /* 0x0000a200000e7ab9 */ /* 0x000fc60000000a00 */
[----:B-1-3--:R-:W3:Y:S04]  /*12610*/  LDL.LU R11, [R1+0x30] ;  /* 0x00003000010b7983 */ /* 0x00aee80000300800 */
        /* <DEDUP_REMOVED lines=25> */
.L_x_3072:
[----:B------:R-:W-:Y:S05]  /*127b0*/  BSYNC B0 ;  /* 0x0000000000007941 */ /* 0x000fea0003800000 */
.L_x_3071:
[----:B------:R-:W-:Y:S05]  /*127c0*/  @!P6 BRA `(.L_x_3073) ;  /* 0x000000000060e947 */ /* 0x000fea0003800000 */
[----:B--2-4-:R-:W2:Y:S04]  /*127d0*/  LDL R2, [R1+0x2c] ;  /* 0x00002c0001027983 */ /* 0x014ea80000100800 */
        /* <DEDUP_REMOVED lines=23> */
.L_x_3073:
[----:B------:R-:W-:Y:S04]  /*12950*/  BSSY B0, `(.L_x_3074) ;  /* 0x000001e000007945 */ /* 0x000fe80003800000 */
[----:B------:R-:W-:Y:S05]  /*12960*/  @P1 BRA `(.L_x_3075) ;  /* 0x0000000000701947 */ /* 0x000fea0003800000 */
[----:B-12-4-:R-:W2:Y:S01]  /*12970*/  LDL.LU R8, [R1+0x2c] ;  /* 0x00002c0001087983 */ /* 0x016ea20000300800 */
[----:B------:R-:W-:-:S03]  /*12980*/  ULDC.64 UR14, c[0x0][0x288] ;  /* 0x0000a200000e7ab9 */ /* 0x000fc60000000a00 */
[----:B---3--:R-:W3:Y:S04]  /*12990*/  LDL.LU R11, [R1+0x28] ;  /* 0x00002800010b7983 */ /* 0x008ee80000300800 */
        /* <DEDUP_REMOVED lines=25> */
.L_x_3075:
[----:B------:R-:W-:Y:S05]  /*12b30*/  BSYNC B0 ;  /* 0x0000000000007941 */ /* 0x000fea0003800000 */
.L_x_3074:
[----:B------:R-:W-:Y:S05]  /*12b40*/  @!P6 BRA `(.L_x_3076) ;  /* 0x000000000060e947 */ /* 0x000fea0003800000 */
[----:B-12-4-:R-:W2:Y:S04]  /*12b50*/  LDL R2, [R1+0x24] ;  /* 0x0000240001027983 */ /* 0x016ea80000100800 */
[----:B------:R-:W4:Y:S04]  /*12b60*/  LDL R8, [R1+0x1c] ;  /* 0x00001c0001087983 */ /* 0x000f280000100800 */
[----:B---3--:R-:W3:Y:S04]  /*12b70*/  LDL.LU R13, [R1+0x188] ;  /* 0x00018800010d7983 */ /* 0x008ee80000300800 */
        /* <DEDUP_REMOVED lines=21> */
.L_x_3076:
[----:B------:R-:W-:Y:S04]  /*12cd0*/  BSSY B0, `(.L_x_3077) ;  /* 0x000001e000007945 */ /* 0x000fe80003800000 */
[----:B------:R-:W-:Y:S05]  /*12ce0*/  @P4 BRA `(.L_x_3078) ;  /* 0x0000000000704947 */ /* 0x000fea0003800000 */
[----:B-12-4-:R-:W2:Y:S01]  /*12cf0*/  LDL.LU R8, [R1+0x24] ;  /* 0x0000240001087983 */ /* 0x016ea20000300800 */
[----:B------:R-:W-:-:S03]  /*12d00*/  ULDC.64 UR14, c[0x0][0x288] ;  /* 0x0000a200000e7ab9 */ /* 0x000fc60000000a00 */
[----:B---3--:R-:W3:Y:S04]  /*12d10*/  LDL.LU R11, [R1+0x1c] ;  /* 0x00001c00010b7983 */ /* 0x008ee80000300800 */
[----:B------:R-:W0:Y:S04]  /*12d20*/  LDL.LU R10, [R1+0x188] ;  /* 0x00018800010a7983 */ /* 0x000e280000300800 */
[----:B------:R-:W4:Y:S04]  /*12d30*/  LDL.LU R2, [R1+0x18c] ;  /* 0x00018c0001027983 */ /* 0x000f280000300800 */
[----:B------:R-:W2:Y:S04]  /*12d40*/  LDL.LU R9, [R1+0x26c] ;  /* 0x00026c0001097983 */ /* 0x000ea80000300800 */
[----:B------:R-:W2:Y:S01]  /*12d50*/  LDL.LU R13, [R1+0x224] ;  /* 0x00022400010d7983 */ /* 0x000ea20000300800 */
[----:B------:R-:W-:-:S02]  /*12d60*/  MOV R14, UR5 ;  /* 0x00000005000e7c02 */ /* 0x000fc40008000f00 */
[----:B---3--:R-:W-:Y:S02]  /*12d70*/  MOV R17, R11 ;  /* 0x0000000b00117202 */ /* 0x008fe40000000f00 */
[----:B0----5:R-:W-:Y:S02]  /*12d80*/  MOV R16, R10 ;  /* 0x0000000a00107202 */ /* 0x021fe40000000f00 */
[----:B----4-:R-:W-:Y:S02]  /*12d90*/  MOV R15, R2 ;  /* 0x00000002000f7202 */ /* 0x010fe40000000f00 */
[----:B------:R-:W-:Y:S01]  /*12da0*/  MOV R2, UR5 ;  /* 0x0000000500027c02 */ /* 0x000fe20008000f00 */
[----:B--2---:R-:W-:Y:S01]  /*12db0*/  IMAD R12, R9, UR14, RZ ;  /* 0x0000000e090c7c24 */ /* 0x004fe2000f8e02ff */
[----:B------:R-:W-:-:S03]  /*12dc0*/  MOV R9, R33 ;  /* 0x0000002100097202 */ /* 0x000fc60000000f00 */
[----:B------:R-:W-:Y:S01]  /*12dd0*/  FFMA.FTZ R2, R8, R2, UR6 ;  /* 0x0000000608027e23 */ /* 0x000fe20008010002 */
[----:B------:R-:W-:-:S03]  /*12de0*/  MOV R8, R34 ;  /* 0x0000002200087202 */ /* 0x000fc60000000f00 */
[----:B------:R-:W-:Y:S02]  /*12df0*/  FFMA.FTZ R2, R3, R16, -R2 ;  /* 0x0000001003027223 */ /* 0x000fe40000010802 */
[----:B------:R-:W-:-:S04]  /*12e00*/  IMAD.WIDE.U32 R10, R13, UR14, R8 ;  /* 0x0000000e0d0a7c25 */ /* 0x000fc8000f8e0008 */
[----:B------:R-:W-:Y:S01]  /*12e10*/  FFMA.FTZ R9, R17, R14, UR6 ;  /* 0x0000000611097e23 */ /* 0x000fe2000801000e */
[----:B------:R-:W-:Y:S01]  /*12e20*/  IMAD R13, R13, UR15, R12 ;  /* 0x0000000f0d0d7c24 */ /* 0x000fe2000f8e020c */
[----:B------:R-:W-:Y:S01]  /*12e30*/  ULDC.64 UR14, c[0x0][0x210] ;  /* 0x00008400000e7ab9 */ /* 0x000fe20000000a00 */
[----:B------:R-:W-:Y:S01]  /*12e40*/  FMUL.FTZ R12, R2, UR25 ;  /* 0x00000019020c7c20 */ /* 0x000fe20008410000 */
[----:B------:R-:W-:Y:S02]  /*12e50*/  LEA R8, P0, R10, UR14, 0x2 ;  /* 0x0000000e0a087c11 */ /* 0x000fe4000f8010ff */
[----:B------:R-:W-:Y:S01]  /*12e60*/  IADD3 R11, R11, R13, RZ ;  /* 0x0000000d0b0b7210 */ /* 0x000fe20007ffe0ff */
[----:B------:R-:W-:-:S03]  /*12e70*/  FFMA.FTZ R13, R6, R15, -R9 ;  /* 0x0000000f060d7223 */ /* 0x000fc60000010809 */
[----:B------:R-:W-:Y:S01]  /*12e80*/  LEA.HI.X R9, R10, UR15, R11, 0x2, P0 ;  /* 0x0000000f0a097c11 */ /* 0x000fe200080f140b */
[----:B------:R-:W-:-:S05]  /*12e90*/  FMUL.FTZ R13, R13, UR25 ;  /* 0x000000190d0d7c20 */ /* 0x000fca0008410000 */
[----:B------:R0:W-:Y:S02]  /*12ea0*/  STG.E.64 desc[UR22][R8.64], R12 ;  /* 0x0000000c08007986 */ /* 0x0001e4000c101b16 */
.L_x_3078:
[----:B------:R-:W-:Y:S05]  /*12eb0*/  BSYNC B0 ;  /* 0x0000000000007941 */ /* 0x000fea0003800000 */
.L_x_3077:
[----:B------:R-:W-:Y:S05]  /*12ec0*/  @!P6 BRA `(.L_x_3079) ;  /* 0x000000000060e947 */ /* 0x000fea0003800000 */
[----:B012-4-:R-:W2:Y:S04]  /*12ed0*/  LDL R8, [R1+0x4] ;  /* 0x0000040001087983 */ /* 0x017ea80000100800 */
[----:B------:R-:W4:Y:S04]  /*12ee0*/  LDL R2, [R1+0x18] ;  /* 0x0000180001027983 */ /* 0x000f280000100800 */
[----:B---3--:R-:W3:Y:S04]  /*12ef0*/  LDL.LU R11, [R1+0x180] ;  /* 0x00018000010b7983 */ /* 0x008ee80000300800 */
[----:B------:R-:W3:Y:S01]  /*12f00*/  LDL.LU R12, [R1+0x184] ;  /* 0x00018400010c7983 */ /* 0x000ee20000300800 */
[----:B--2---:R-:W-:Y:S01]  /*12f10*/  FFMA.FTZ R5, R8, R6, R5 ;  /* 0x0000000608057223 */ /* 0x004fe20000010005 */
[----:B----4-:R-:W-:-:S03]  /*12f20*/  FFMA.FTZ R4, R2, R3, R4 ;  /* 0x0000000302047223 */ /* 0x010fc60000010004 */
[----:B------:R-:W-:Y:S01]  /*12f30*/  FMUL.FTZ R9, R5, -1.4426950216293334961 ;  /* 0xbfb8aa3b05097820 */ /* 0x000fe20000410000 */
[----:B------:R-:W-:-:S05]  /*12f40*/  FMUL.FTZ R2, R4, -1.4426950216293334961 ;  /* 0xbfb8aa3b04027820 */ /* 0x000fca0000410000 */
[----:B------:R-:W0:Y:S08]  /*12f50*/  MUFU.EX2 R9, R9 ;  /* 0x0000000900097308 */ /* 0x000e300000000800 */
[----:B------:R-:W1:Y:S01]  /*12f60*/  MUFU.EX2 R2, R2 ;  /* 0x0000000200027308 */ /* 0x000e620000000800 */
[----:B0-----:R-:W-:Y:S01]  /*12f70*/  FADD.FTZ R10, R9, 1 ;  /* 0x3f800000090a7421 */ /* 0x001fe20000010000 */
[----:B-1----:R-:W-:-:S06]  /*12f80*/  FADD.FTZ R8, R2, 1 ;  /* 0x3f80000002087421 */ /* 0x002fcc0000010000 */
[----:B------:R-:W0:Y:S08]  /*12f90*/  MUFU.RCP R10, R10 ;  /* 0x0000000a000a7308 */ /* 0x000e300000001000 */
[----:B------:R-:W1:Y:S01]  /*12fa0*/  MUFU.RCP R8, R8 ;  /* 0x0000000800087308 */ /* 0x000e620000001000 */
[----:B0-----:R-:W-:Y:S01]  /*12fb0*/  FADD.FTZ R14, -R10, 1 ;  /* 0x3f8000000a0e7421 */ /* 0x001fe20000010100 */
[----:B---3--:R-:W-:-:S03]  /*12fc0*/  FMUL.FTZ R12, R12, R10 ;  /* 0x0000000a0c0c7220 */ /* 0x008fc60000410000 */
        /* <DEDUP_REMOVED lines=8> */
.L_x_3079:
[----:B------:R-:W-:Y:S04]  /*13050*/  BSSY B0, `(.L_x_3080) ;  /* 0x000001e000007945 */ /* 0x000fe80003800000 */
[----:B------:R-:W-:Y:S05]  /*13060*/  @P5 BRA `(.L_x_3081) ;  /* 0x0000000000705947 */ /* 0x000fea0003800000 */
[----:B0-----:R-:W3:Y:S01]  /*13070*/  LDL.LU R9, [R1+0x18] ;  /* 0x0000180001097983 */ /* 0x001ee20000300800 */
[----:B------:R-:W-:-:S03]  /*13080*/  ULDC.64 UR14, c[0x0][0x288] ;  /* 0x0000a200000e7ab9 */ /* 0x000fc60000000a00 */
[----:B-12-4-:R-:W2:Y:S04]  /*13090*/  LDL.LU R8, [R1+0x4] ;  /* 0x0000040001087983 */ /* 0x016ea80000300800 */
[----:B------:R-:W4:Y:S04]  /*130a0*/  LDL.LU R5, [R1+0x180] ;  /* 0x0001800001057983 */ /* 0x000f280000300800 */
[----:B------:R-:W4:Y:S04]  /*130b0*/  LDL.LU R2, [R1+0x184] ;  /* 0x0001840001027983 */ /* 0x000f280000300800 */
[----:B------:R-:W4:Y:S01]  /*130c0*/  LDL.LU R4, [R1+0x268] ;  /* 0x0002680001047983 */ /* 0x000f220000300800 */
[----:B---3--:R-:W-:-:S03]  /*130d0*/  MOV R12, R9 ;  /* 0x00000009000c7202 */ /* 0x008fc60000000f00 */
[----:B------:R-:W3:Y:S01]  /*130e0*/  LDL.LU R9, [R1+0x220] ;  /* 0x0002200001097983 */ /* 0x000ee20000300800 */
[----:B------:R-:W-:Y:S02]  /*130f0*/  MOV R32, R34 ;  /* 0x0000002200207202 */ /* 0x000fe40000000f00 */
[----:B--2---:R-:W-:Y:S02]  /*13100*/  MOV R11, R8 ;  /* 0x00000008000b7202 */ /* 0x004fe40000000f00 */
[----:B----4-:R-:W-:Y:S02]  /*13110*/  MOV R10, R5 ;  /* 0x00000005000a7202 */ /* 0x010fe40000000f00 */
[----:B------:R-:W-:Y:S02]  /*13120*/  MOV R5, UR5 ;  /* 0x0000000500057c02 */ /* 0x000fe40008000f00 */
[----:B------:R-:W-:Y:S02]  /*13130*/  MOV R8, R2 ;  /* 0x0000000200087202 */ /* 0x000fe40000000f00 */
[----:B------:R-:W-:Y:S01]  /*13140*/  MOV R2, UR5 ;  /* 0x0000000500027c02 */ /* 0x000fe20008000f00 */
[----:B------:R-:W-:Y:S01]  /*13150*/  FFMA.FTZ R5, R11, R5, UR6 ;  /* 0x000000060b057e23 */ /* 0x000fe20008010005 */
[----:B------:R-:W-:-:S03]  /*13160*/  IMAD R4, R4, UR14, RZ ;  /* 0x0000000e04047c24 */ /* 0x000fc6000f8e02ff */
[----:B------:R-:W-:Y:S01]  /*13170*/  FFMA.FTZ R2, R12, R2, UR6 ;  /* 0x000000060c027e23 */ /* 0x000fe20008010002 */
[----:B------:R-:W-:-:S03]  /*13180*/  FFMA.FTZ R5, R6, R8, -R5 ;  /* 0x0000000806057223 */ /* 0x000fc60000010805 */
[----:B------:R-:W-:Y:S01]  /*13190*/  FFMA.FTZ R3, R3, R10, -R2 ;  /* 0x0000000a03037223 */ /* 0x000fe20000010802 */
[----:B------:R-:W-:Y:S01]  /*131a0*/  FMUL.FTZ R5, R5, UR25 ;  /* 0x0000001905057c20 */ /* 0x000fe20008410000 */
[----:B---3--:R-:W-:-:S04]  /*131b0*/  IMAD.WIDE.U32 R32, R9, UR14, R32 ;  /* 0x0000000e09207c25 */ /* 0x008fc8000f8e0020 */
[----:B------:R-:W-:Y:S01]  /*131c0*/  IMAD R9, R9, UR15, R4 ;  /* 0x0000000f09097c24 */ /* 0x000fe2000f8e0204 */
[----:B------:R-:W-:Y:S01]  /*131d0*/  ULDC.64 UR14, c[0x0][0x210] ;  /* 0x00008400000e7ab9 */ /* 0x000fe20000000a00 */
[----:B------:R-:W-:Y:S01]  /*131e0*/  FMUL.FTZ R4, R3, UR25 ;  /* 0x0000001903047c20 */ /* 0x000fe20008410000 */
[----:B------:R-:W-:Y:S02]  /*131f0*/  LEA R2, P0, R32, UR14, 0x2 ;  /* 0x0000000e20027c11 */ /* 0x000fe4000f8010ff */
[----:B------:R-:W-:-:S04]  /*13200*/  IADD3 R9, R33, R9, RZ ;  /* 0x0000000921097210 */ /* 0x000fc80007ffe0ff */
[----:B------:R-:W-:-:S05]  /*13210*/  LEA.HI.X R3, R32, UR15, R9, 0x2, P0 ;  /* 0x0000000f20037c11 */ /* 0x000fca00080f1409 */
[----:B------:R0:W-:Y:S02]  /*13220*/  STG.E.64 desc[UR22][R2.64], R4 ;  /* 0x0000000402007986 */ /* 0x0001e4000c101b16 */
.L_x_3081:
[----:B------:R-:W-:Y:S05]  /*13230*/  BSYNC B0 ;  /* 0x0000000000007941 */ /* 0x000fea0003800000 */
.L_x_3080:
        /* <DEDUP_REMOVED lines=9> */
.L_x_2934:
[----:B------:R-:W3:Y:S01]  /*132d0*/  LDC R6, c[0x0][0xc] ;  /* 0x00000300ff067b82 */ /* 0x000ee20000000800 */
[----:B------:R-:W-:Y:S01]  /*132e0*/  ISETP.NE.AND P1, PT, R0, RZ, PT ;  /* 0x000000ff0000720c */ /* 0x000fe20003f25270 */
[----:B------:R-:W-:Y:S06]  /*132f0*/  BSSY B0, `(.L_x_3083) ;  /* 0x0000011000007945 */ /* 0x000fec0003800000 */
[----:B------:R-:W3:Y:S08]  /*13300*/  LDC R7, c[0x0][0x10] ;  /* 0x00000400ff077b82 */ /* 0x000ef00000000800 */
[----:B012-4-:R-:W0:Y:S01]  /*13310*/  LDC.64 R2, c[0x0][0x258] ;  /* 0x00009600ff027b82 */ /* 0x017e220000000a00 */
[----:B---3--:R-:W-:-:S02]  /*13320*/  ISETP.NE.AND P0, PT, R6, 0x1, PT ;  /* 0x000000010600780c */ /* 0x008fc40003f05270 */
[----:B------:R-:W-:-:S04]  /*13330*/  SHF.L.U32 R4, R7, 0x1, RZ ;  /* 0x0000000107047819 */ /* 0x000fc800000006ff */
        /* <DEDUP_REMOVED lines=12> */
.L_x_3084:
[----:B------:R-:W-:Y:S05]  /*13400*/  BSYNC B0 ;  /* 0x0000000000007941 */ /* 0x000fea0003800000 */
.L_x_3083:
        /* <DEDUP_REMOVED lines=11> */
.L_x_3086:
[----:B------:R-:W2:Y:S04]  /*134c0*/  LDG.E.STRONG.GPU R5, desc[UR22][R2.64] ;  /* 0x0000001602057981 */ /* 0x000ea8000c1ef900 */
[----:B--2---:R-:W-:Y:S01]  /*134d0*/  CCTL.IVALL ;  /* 0x00000000ff00798f */ /* 0x004fe20002000000 */
[----:B------:R-:W-:Y:S05]  /*134e0*/  YIELD ;  /* 0x0000000000007946 */ /* 0x000fea0003800000 */
[----:B------:R-:W-:-:S13]  /*134f0*/  ISETP.NE.AND P0, PT, R5, R4, PT ;  /* 0x000000040500720c */ /* 0x000fda0003f05270 */
[----:B------:R-:W-:Y:S05]  /*13500*/  @P0 BRA `(.L_x_3086) ;  /* 0xfffffffc00ec0947 */ /* 0x000fea000383ffff */
.L_x_3085:
        /* <DEDUP_REMOVED lines=25> */
.L_x_3087:
[----:B------:R-:W-:-:S04]  /*136a0*/  LEA R12, P0, R0, UR4, 0x2 ;  /* 0x00000004000c7c11 */ /* 0x000fc8000f8010ff */
[----:B------:R-:W-:Y:S02]  /*136b0*/  LEA.HI.X R13, R0, UR5, R13, 0x2, P0 ;  /* 0x00000005000d7c11 */ /* 0x000fe400080f140d */
[-C--:B------:R-:W-:Y:S02]  /*136c0*/  LEA R14, P0, R25, R12.reuse, 0x2 ;  /* 0x0000000c190e7211 */ /* 0x080fe400078010ff */
[-C--:B------:R-:W-:Y:S01]  /*136d0*/  LEA R18, P2, R27, R12.reuse, 0x2 ;  /* 0x0000000c1b127211 */ /* 0x080fe200078410ff */
[----:B--2---:R2:W3:Y:S01]  /*136e0*/  LDG.E R3, desc[UR22][R12.64] ;  /* 0x000000160c037981 */ /* 0x0044e2000c1e1900 */
[----:B-----5:R-:W-:Y:S02]  /*136f0*/  LEA R16, P1, R2, R12, 0x2 ;  /* 0x0000000c02107211 */ /* 0x020fe400078210ff */
[C---:B------:R-:W-:Y:S02]  /*13700*/  IADD3.X R15, R13.reuse, R31, RZ, P0, !PT ;  /* 0x0000001f0d0f7210 */ /* 0x040fe400007fe4ff */
        /* <DEDUP_REMOVED lines=11> */
[----:B------:R-:W-:Y:S02]  /*137c0*/  ISETP.GT.AND.EX P0, PT, R20, R13, PT, P0 ;  /* 0x0000000d1400720c */ /* 0x000fe40003f04300 */
[----:B---3--:R-:W-:Y:S02]  /*137d0*/  F2FP.BF16.F32.PACK_AB R3, R14, R3 ;  /* 0x000000030e03723e */ /* 0x008fe400000010ff */
[----:B----4-:R-:W-:-:S03]  /*137e0*/  F2FP.BF16.F32.PACK_AB R21, R19, R16 ;  /* 0x000000101315723e */ /* 0x010fc600000010ff */
[----:B------:R2:W-:Y:S04]  /*137f0*/  STG.E desc[UR22][R8.64], R3 ;  /* 0x0000000308007986 */ /* 0x0005e8000c101916 */
[----:B------:R2:W-:Y:S02]  /*13800*/  STG.E desc[UR22][R10.64], R21 ;  /* 0x000000150a007986 */ /* 0x0005e4000c101916 */
[----:B------:R-:W-:Y:S05]  /*13810*/  @P0 BRA `(.L_x_3087) ;  /* 0xfffffffc00a00947 */ /* 0x000fea000383ffff */
[----:B------:R-:W-:Y:S05]  /*13820*/  EXIT ;  /* 0x000000000000794d */ /* 0x000fea0003800000 */
.L_x_3088:
        /* <DEDUP_REMOVED lines=13> */
.L_x_5690:


//--------------------- .text._Z35group_norm_nhwc_bwd_one_pass_kernelI11Fp32IOBf16WLi512ELi128ELi512EEv26Group_norm_nhwc_bwd_params --------------------------
	.section	.text._Z35group_norm_nhwc_bwd_one_pass_kernelI11Fp32IOBf16WLi512ELi128ELi512EEv26Group_norm_nhwc_bwd_params,"ax",@progbits
	.align	128
        .global         _Z35group_norm_nhwc_bwd_one_pass_kernelI11Fp32IOBf16WLi512ELi128ELi512EEv26Group_norm_nhwc_bwd_params
        .type           _Z35group_norm_nhwc_bwd_one_pass_kernelI11Fp32IOBf16WLi512ELi128ELi512EEv26Group_norm_nhwc_bwd_params,@function
        .size           _Z35group_norm_nhwc_bwd_one_pass_kernelI11Fp32IOBf16WLi512ELi128ELi512EEv26Group_norm_nhwc_bwd_params,(.L_x_5691 - _Z35group_norm_nhwc_bwd_one_pass_kernelI11Fp32IOBf16WLi512ELi128ELi512EEv26Group_norm_nhwc_bwd_params)
        .other          _Z35group_norm_nhwc_bwd_one_pass_kernelI11Fp32IOBf16WLi512ELi128ELi512EEv26Group_norm_nhwc_bwd_params,@"STO_CUDA_ENTRY STV_DEFAULT"
_Z35group_norm_nhwc_bwd_one_pass_kernelI11Fp32IOBf16WLi512ELi128ELi512EEv26Group_norm_nhwc_bwd_params:
.text._Z35group_norm_nhwc_bwd_one_pass_kernelI11Fp32IOBf16WLi512ELi128ELi512EEv26Group_norm_nhwc_bwd_params:
        /* <DEDUP_REMOVED lines=24> */
.L_x_3180:
        /* <DEDUP_REMOVED lines=12> */
[----:B0-----:R-:W-:-:S09]  /*0240*/  LOP3.LUT R0, R0, 0x7fffffff, RZ, 0xc0, !PT ;  /* 0x7fffffff00007812 */ /* 0x001fd200078ec0ff */
[----:B------:R-:W0:Y:S08]  /*0250*/  I2F.RP R2, UR16 ;  /* 0x0000001000027d06 */ /* 0x000e300008209400 */
[----:B0-----:R-:W0:Y:S02]  /*0260*/  MUFU.RCP R2, R2 ;  /* 0x0000000200027308 */ /* 0x001e240000001000 */
[----:B0-----:R-:W-:-:S06]  /*0270*/  IADD3 R3, R2, 0xffffffe, RZ ;  /* 0x0ffffffe02037810 */ /* 0x001fcc0007ffe0ff */
[----:B------:R-:W0:Y:S02]  /*0280*/  F2I.FTZ.U32.TRUNC.NTZ R3, R3 ;  /* 0x0000000300037305 */ /* 0x000e24000021f000 */
[----:B0-----:R-:W-:Y:S02]  /*0290*/  R2UR UR7, R3 ;  /* 0x00000000030772ca */ /* 0x001fe400000e0000 */
[----:B------:R-:W0:Y:S11]  /*02a0*/  LDC R3, c[0x0][0x2ac] ;  /* 0x0000ab00ff037b82 */ /* 0x000e360000000800 */
        /* <DEDUP_REMOVED lines=51> */
[----:B-1----:R-:W1:Y:S01]  /*05e0*/  @!P6 LDC.64 R8, c[0x0][0x288] ;  /* 0x0000a200ff08eb82 */ /* 0x002e620000000a00 */
[----:B------:R-:W-:Y:S01]  /*05f0*/  IADD3 R22, R4, 0x18, RZ ;  /* 0x0000001804167810 */ /* 0x000fe20007ffe0ff */
[----:B------:R-:W-:Y:S01]  /*0600*/  ULDC.64 UR8, c[0x0][0x248] ;  /* 0x0000920000087ab9 */ /* 0x000fe20000000a00 */
[----:B------:R-:W-:Y:S01]  /*0610*/  LOP3.LUT R6, R6, 0xff7fffff, RZ, 0xc0, !PT ;  /* 0xff7fffff06067812 */ /* 0x000fe200078ec0ff */
[----:B------:R-:W-:Y:S01]  /*0620*/  STL [R1+0x814], R40 ;  /* 0x0008142801007387 */ /* 0x000fe20000100800 */
[----:B------:R-:W-:-:S02]  /*0630*/  ISETP.GE.U32.AND P0, PT, R22, UR18, PT ;  /* 0x0000001216007c0c */ /* 0x000fc4000bf06070 */
[----:B------:R-:W-:Y:S01]  /*0640*/  SHF.R.S32.HI R23, RZ, 0x1f, R22 ;  /* 0x0000001fff177819 */ /* 0x000fe20000011416 */
[----:B------:R-:W2:Y:S01]  /*0650*/  @!P2 LDC.64 R10, c[0x0][0x230] ;  /* 0x00008c00ff0aab82 */ /* 0x000ea20000000a00 */
[----:B------:R-:W-:Y:S01]  /*0660*/  @P6 LOP3.LUT R6, R6, 0x800000, RZ, 0xfc, !PT ;  /* 0x0080000006066812 */ /* 0x000fe200078efcff */
[----:B------:R-:W-:Y:S01]  /*0670*/  STL [R1+0x810], R41 ;  /* 0x0008102901007387 */ /* 0x000fe20000100800 */
[----:B------:R-:W-:Y:S02]  /*0680*/  IADD3 R43, R41, UR7, RZ ;  /* 0x00000007292b7c10 */ /* 0x000fe4000fffe0ff */
[----:B------:R-:W-:Y:S02]  /*0690*/  @!P2 MOV R42, R40 ;  /* 0x00000028002aa202 */ /* 0x000fe40000000f00 */
[----:B------:R-:W-:Y:S01]  /*06a0*/  ISETP.GE.OR.EX P3, PT, R23, UR19, P5, P0 ;  /* 0x0000001317007c0c */ /* 0x000fe2000af66700 */
[-C--:B0-----:R-:W-:Y:S01]  /*06b0*/  @!P2 IMAD R2, R3, R18.reuse, RZ ;  /* 0x000000120302a224 */ /* 0x081fe200078e02ff */
[----:B------:R-:W-:Y:S01]  /*06c0*/  LOP3.LUT R6, R6, 0xffbfffff, RZ, 0xc0, !PT ;  /* 0xffbfffff06067812 */ /* 0x000fe200078ec0ff */
[----:B------:R-:W0:Y:S01]  /*06d0*/  @!P2 LDC.64 R12, c[0x0][0x228] ;  /* 0x00008a00ff0cab82 */ /* 0x000e220000000a00 */
[C---:B------:R-:W-:Y:S01]  /*06e0*/  IADD3 R5, R4.reuse, 0x20, RZ ;  /* 0x0000002004057810 */ /* 0x040fe20007ffe0ff */
[----:B------:R-:W-:Y:S01]  /*06f0*/  @!P2 IMAD R7, R4, R19, R2 ;  /* 0x000000130407a224 */ /* 0x000fe200078e0202 */
[----:B------:R-:W-:Y:S01]  /*0700*/  @P4 LOP3.LUT R6, R6, 0x400000, RZ, 0xfc, !PT ;  /* 0x0040000006064812 */ /* 0x000fe200078efcff */
[----:B------:R-:W-:Y:S01]  /*0710*/  @!P2 IMAD.WIDE.U32 R18, R4, R18, R42 ;  /* 0x000000120412a225 */ /* 0x000fe200078e002a */
[----:B------:R-:W-:-:S02]  /*0720*/  ISETP.GE.U32.AND P1, PT, R5, UR18, PT ;  /* 0x0000001205007c0c */ /* 0x000fc4000bf26070 */
[----:B------:R-:W-:Y:S01]  /*0730*/  LOP3.LUT R6, R6, 0xffdfffff, RZ, 0xc0, !PT ;  /* 0xffdfffff06067812 */ /* 0x000fe200078ec0ff */
[----:B------:R-:W3:Y:S01]  /*0740*/  @!P4 LDC.64 R20, c[0x0][0x288] ;  /* 0x0000a200ff14cb82 */ /* 0x000ee20000000a00 */
[----:B------:R-:W-:Y:S01]  /*0750*/  @!P2 IADD3 R7, R19, R7, RZ ;  /* 0x000000071307a210 */ /* 0x000fe20007ffe0ff */
[----:B-1----:R-:W-:Y:S01]  /*0760*/  @!P6 IMAD R26, R25, R8, RZ ;  /* 0x00000008191ae224 */ /* 0x002fe200078e02ff */
[C---:B------:R-:W-:Y:S02]  /*0770*/  @!P2 SHF.L.U32 R25, R18.reuse, 0x2, RZ ;  /* 0x000000021219a819 */ /* 0x040fe400000006ff */
[----:B------:R-:W-:Y:S01]  /*0780*/  @!P2 SHF.L.U64.HI R16, R18, 0x2, R7 ;  /* 0x000000021210a819 */ /* 0x000fe20000010207 */
[----:B------:R-:W-:Y:S01]  /*0790*/  @!P6 IMAD R9, R29, R9, R26 ;  /* 0x000000091d09e224 */ /* 0x000fe200078e021a */
[----:B------:R-:W-:Y:S01]  /*07a0*/  SHF.R.S32.HI R7, RZ, 0x1f, R5 ;  /* 0x0000001fff077819 */ /* 0x000fe20000011405 */
[----:B------:R-:W1:Y:S01]  /*07b0*/  @!P6 LDC.64 R14, c[0x0][0x230] ;  /* 0x00008c00ff0eeb82 */ /* 0x000e620000000a00 */
        /* <DEDUP_REMOVED lines=43> */
[----:B0-----:R-:W-:Y:S01]  /*0a70*/  @!P4 IADD3 R8, P0, R23, R8, RZ ;  /* 0x000000081708c210 */ /* 0x001fe20007f1e0ff */
[----:B------:R-:W-:-:S03]  /*0a80*/  @!P3 IMAD.WIDE.U32 R18, R22, R18, R24 ;  /* 0x000000121612b225 */ /* 0x000fc600078e0018 */
[----:B------:R-:W-:-:S03]  /*0a90*/  @!P4 IADD3.X R9, R26, R9, RZ, P0, !PT ;  /* 0x000000091a09c210 */ /* 0x000fc600007fe4ff */
[----:B------:R-:W0:Y:S01]  /*0aa0*/  @!P2 LDC.64 R50, c[0x0][0x230] ;  /* 0x00008c00ff32ab82 */ /* 0x000e220000000a00 */
[----:B-1----:R-:W-:Y:S01]  /*0ab0*/  @!P2 IMAD R22, R7, R16, RZ ;  /* 0x000000100716a224 */ /* 0x002fe200078e02ff */
[----:B---3--:R-:W-:Y:S02]  /*0ac0*/  @!P4 IADD3 R54, P0, R23, R54, RZ ;  /* 0x000000361736c210 */ /* 0x008fe40007f1e0ff */
[----:B------:R-:W-:Y:S01]  /*0ad0*/  @!P3 IADD3 R19, R19, R27, RZ ;  /* 0x0000001b1313b210 */ /* 0x000fe20007ffe0ff */
[----:B------:R-:W-:Y:S01]  /*0ae0*/  @!P2 IMAD R25, R5, R17, R22 ;  /* 0x000000110519a224 */ /* 0x000fe200078e0216 */
[----:B------:R-:W-:Y:S02]  /*0af0*/  @!P3 SHF.L.U32 R7, R18, 0x2, RZ ;  /* 0x000000021207b819 */ /* 0x000fe400000006ff */
[----:B------:R-:W1:Y:S01]  /*0b00*/  @!P2 LDC.64 R52, c[0x0][0x228] ;  /* 0x00008a00ff34ab82 */ /* 0x000e620000000a00 */
[----:B------:R-:W-:Y:S02]  /*0b10*/  @!P2 MOV R22, R40 ;  /* 0x000000280016a202 */ /* 0x000fe40000000f00 */
[----:B------:R-:W-:-:S02]  /*0b20*/  @!P2 MOV R23, R43 ;  /* 0x0000002b0017a202 */ /* 0x000fc40000000f00 */
[----:B------:R-:W-:Y:S02]  /*0b30*/  @!P4 IADD3.X R55, R26, R55, RZ, P0, !PT ;  /* 0x000000371a37c210 */ /* 0x000fe400007fe4ff */
[----:B------:R-:W-:Y:S01]  /*0b40*/  @!P3 SHF.L.U64.HI R24, R18, 0x2, R19 ;  /* 0x000000021218b819 */ /* 0x000fe20000010213 */
[----:B------:R-:W-:Y:S01]  /*0b50*/  @!P2 IMAD.WIDE.U32 R16, R5, R16, R22 ;  /* 0x000000100510a225 */ /* 0x000fe200078e0016 */
[----:B--2---:R-:W-:-:S04]  /*0b60*/  @!P3 IADD3 R18, P0, R7, R20, RZ ;  /* 0x000000140712b210 */ /* 0x004fc80007f1e0ff */
        /* <DEDUP_REMOVED lines=21> */
[----:B------:R-:W1:Y:S08]  /*0cc0*/  @!P1 LDC.64 R20, c[0x0][0x230] ;  /* 0x00008c00ff149b82 */ /* 0x000e700000000a00 */
[----:B------:R-:W2:Y:S01]  /*0cd0*/  @!P1 LDC.64 R24, c[0x0][0x228] ;  /* 0x00008a00ff189b82 */ /* 0x000ea20000000a00 */
        /* <DEDUP_REMOVED lines=11> */
[----:B--2---:R-:W-:-:S03]  /*0d90*/  @!P1 IADD3 R22, P0, R23, R24, RZ ;  /* 0x0000001817169210 */ /* 0x004fc60007f1e0ff */
[----:B------:R-:W-:Y:S01]  /*0da0*/  STL.64 [R1+0x8b8], R20 ;  /* 0x0008b81401007387 */ /* 0x000fe20000100a00 */
        /* <DEDUP_REMOVED lines=67> */
[----:B------:R-:W-:Y:S01]  /*11e0*/  SHF.R.S32.HI R7, RZ, 0x1f, R5 ;  /* 0x0000001fff077819 */ /* 0x000fe20000011405 */
        /* <DEDUP_REMOVED lines=19> */
[----:B------:R-:W-:Y:S01]  /*1320*/  @!P1 IADD3.X R37, R16, R37, RZ, P0, !PT ;  /* 0x0000002510259210 */ /* 0x000fe200007fe4ff */
[----:B------:R-:W-:Y:S01]  /*1330*/  UIMAD.WIDE UR8, UR5, 0x8, UR8 ;  /* 0x00000008050878a5 */ /* 0x000fe2000f8e0208 */
[----:B------:R-:W-:Y:S04]  /*1340*/  STL.64 [R1+0x808], R42 ;  /* 0x0008082a01007387 */ /* 0x000fe80000100a00 */
[----:B------:R-:W-:Y:S01]  /*1350*/  STL [R1+0x870], R37 ;  /* 0x0008702501007387 */ /* 0x000fe20000100800 */
[----:B0-----:R-:W-:Y:S02]  /*1360*/  @!P1 IADD3 R38, P0, R5, R38, RZ ;  /* 0x0000002605269210 */ /* 0x001fe40007f1e0ff */
[----:B------:R-:W-:Y:S02]  /*1370*/  IADD3 R5, R4, 0x50, RZ ;  /* 0x0000005004057810 */ /* 0x000fe40007ffe0ff */
[----:B------:R-:W-:-:S02]  /*1380*/  @!P1 IADD3.X R39, R16, R39, RZ, P0, !PT ;  /* 0x0000002710279210 */ /* 0x000fc400007fe4ff */
[----:B------:R-:W-:Y:S02]  /*1390*/  SHF.R.S32.HI R7, RZ, 0x1f, R5 ;  /* 0x0000001fff077819 */ /* 0x000fe40000011405 */
[----:B------:R-:W-:Y:S01]  /*13a0*/  ISETP.GE.U32.AND P0, PT, R5, UR18, PT ;  /* 0x0000001205007c0c */ /* 0x000fe2000bf06070 */
[----:B------:R-:W-:Y:S03]  /*13b0*/  STL.64 [R1+0x878], R38 ;  /* 0x0008782601007387 */ /* 0x000fe60000100a00 */
        /* <DEDUP_REMOVED lines=37> */
[----:B------:R-:W-:-:S04]  /*1610*/  @!P1 SHF.L.U64.HI R5, R56, 0x2, R5 ;  /* 0x0000000238059819 */ /* 0x000fc80000010205 */
[----:B------:R-:W-:-:S05]  /*1620*/  @!P1 IADD3.X R61, R5, R61, RZ, P0, !PT ;  /* 0x0000003d053d9210 */ /* 0x000fca00007fe4ff */
[----:B------:R-:W-:Y:S01]  /*1630*/  STL.64 [R1+0x860], R60 ;  /* 0x0008603c01007387 */ /* 0x000fe20000100a00 */
        /* <DEDUP_REMOVED lines=341> */
[----:B------:R-:W-:-:S05]  /*2b90*/  @!P1 IADD3.X R61, R58, R57, RZ, P0, !PT ;  /* 0x000000393a3d9210 */ /* 0x000fca00007fe4ff */
[----:B------:R2:W-:Y:S01]  /*2ba0*/  STL.64 [R1+0x880], R60 ;  /* 0x0008803c01007387 */ /* 0x0005e20000100a00 */
[----:B-1----:R-:W-:Y:S02]  /*2bb0*/  @!P1 IADD3 R38, P0, R5, R16, RZ ;  /* 0x0000001005269210 */ /* 0x002fe40007f1e0ff */
        /* <DEDUP_REMOVED lines=9> */
[----:B------:R-:W3:Y:S01]  /*2c50*/  @!P1 LDC.64 R56, c[0x0][0x230] ;  /* 0x00008c00ff389b82 */ /* 0x000ee20000000a00 */
[----:B------:R-:W-:Y:S01]  /*2c60*/  LOP3.LUT R0, R0, 0xefffffff, RZ, 0xc0, !PT ;  /* 0xefffffff00007812 */ /* 0x000fe200078ec0ff */
[-C--:B-1----:R-:W-:Y:S02]  /*2c70*/  @!P1 IMAD R7, R7, R16.reuse, RZ ;  /* 0x0000001007079224 */ /* 0x082fe400078e02ff */
[----:B------:R-:W-:-:S04]  /*2c80*/  @!P1 IMAD.WIDE.U32 R58, R5, R16, R58 ;  /* 0x00000010053a9225 */ /* 0x000fc800078e003a */
[----:B------:R-:W-:Y:S01]  /*2c90*/  @!P1 IMAD R17, R5, R17, R7 ;  /* 0x0000001105119224 */ /* 0x000fe200078e0207 */
[----:B------:R-:W-:-:S04]  /*2ca0*/  @!P1 SHF.L.U32 R5, R58, 0x2, RZ ;  /* 0x000000023a059819 */ /* 0x000fc800000006ff */
[----:B------:R-:W-:Y:S02]  /*2cb0*/  @!P1 IADD3 R17, R59, R17, RZ ;  /* 0x000000113b119210 */ /* 0x000fe40007ffe0ff */
[C---:B---3--:R-:W-:Y:S02]  /*2cc0*/  @!P1 IADD3 R32, P0, R5.reuse, R56, RZ ;  /* 0x0000003805209210 */ /* 0x048fe40007f1e0ff */
        /* <DEDUP_REMOVED lines=657> */
[----:B------:R-:W2:Y:S02]  /*55e0*/  @!P1 LDC.64 R16, c[0x0][0x230] ;  /* 0x00008c00ff109b82 */ /* 0x000ea40000000a00 */
[----:B------:R-:W-:Y:S01]  /*55f0*/  STL [R1+0x83c], R0 ;  /* 0x00083c0001007387 */ /* 0x000fe20000100800 */
        /* <DEDUP_REMOVED lines=8> */
[----:B------:R-:W1:Y:S02]  /*5680*/  @!P1 LDC.64 R16, c[0x0][0x228] ;  /* 0x00008a00ff109b82 */ /* 0x000e640000000a00 */
[----:B-1----:R-:W-:-:S04]  /*5690*/  @!P1 IADD3 R12, P0, R7, R16, RZ ;  /* 0x00000010070c9210 */ /* 0x002fc80007f1e0ff */
[----:B------:R-:W-:Y:S02]  /*56a0*/  @!P1 IADD3.X R13, R5, R17, RZ, P0, !PT ;  /* 0x00000011050d9210 */ /* 0x000fe400007fe4ff */
[----:B------:R-:W-:-:S04]  /*56b0*/  IADD3 R5, R4, 0x1c8, RZ ;  /* 0x000001c804057810 */ /* 0x000fc80007ffe0ff */
        /* <DEDUP_REMOVED lines=29> */
[----:B------:R-:W-:Y:S02]  /*5890*/  MOV R42, R48 ;  /* 0x00000030002a7202 */ /* 0x000fe40000000f00 */
        /* <DEDUP_REMOVED lines=53> */
[----:B------:R-:W-:Y:S02]  /*5bf0*/  IADD3 R5, R4, 0x1e8, RZ ;  /* 0x000001e804057810 */ /* 0x000fe40007ffe0ff */
[----:B------:R-:W-:Y:S02]  /*5c00*/  LOP3.LUT P3, RZ, R6, 0x2000000, RZ, 0xc0, !PT ;  /* 0x0200000006ff7812 */ /* 0x000fe4000786c0ff */
        /* <DEDUP_REMOVED lines=35> */
[----:B------:R-:W-:Y:S02]  /*5e40*/  MOV R41, R3 ;  /* 0x0000000300297202 */ /* 0x000fe40000000f00 */
        /* <DEDUP_REMOVED lines=12> */
[-C--:B0-----:R-:W-:Y:S01]  /*5f10*/  @!P0 IMAD R7, R7, R56.reuse, RZ ;  /* 0x0000003807078224 */ /* 0x081fe200078e02ff */
[----:B------:R-:W-:Y:S01]  /*5f20*/  MOV R43, R49 ;  /* 0x00000031002b7202 */ /* 0x000fe20000000f00 */
[C---:B------:R-:W-:Y:S01]  /*5f30*/  @!P0 IMAD.WIDE.U32 R58, R5.reuse, R56, R58 ;  /* 0x00000038053a8225 */ /* 0x040fe200078e003a */
[----:B------:R-:W2:Y:S03]  /*5f40*/  LDL.LU.64 R2, [R1+0x8f8] ;  /* 0x0008f80001027983 */ /* 0x000ea60000300a00 */
        /* <DEDUP_REMOVED lines=10> */
[----:B------:R-:W3:Y:S02]  /*5ff0*/  LDG.E.64 R16, desc[UR10][R16.64] ;  /* 0x0000000a10107981 */ /* 0x000ee4000c1e1b00 */
[----:B---3--:R-:W-:-:S13]  /*6000*/  R2UR UR16, R16 ;  /* 0x00000000101072ca */ /* 0x008fda00000e0000 */
        /* <DEDUP_REMOVED lines=11> */
[----:B------:R-:W3:Y:S01]  /*60c0*/  LDL.LU.64 R12, [R1+0x8e8] ;  /* 0x0008e800010c7983 */ /* 0x000ee20000300a00 */
[----:B0-----:R-:W-:Y:S02]  /*60d0*/  MOV R48, R10 ;  /* 0x0000000a00307202 */ /* 0x001fe40000000f00 */
[----:B------:R-:W-:Y:S02]  /*60e0*/  MOV R49, R11 ;  /* 0x0000000b00317202 */ /* 0x000fe40000000f00 */
[----:B------:R-:W4:Y:S01]  /*60f0*/  LDL.LU.64 R10, [R1+0x8e0] ;  /* 0x0008e000010a7983 */ /* 0x000f220000300a00 */
        /* <DEDUP_REMOVED lines=10> */
[----:B------:R-:W2:Y:S04]  /*61a0*/  LDL.LU.64 R14, [R1+0x8f0] ;  /* 0x0008f000010e7983 */ /* 0x000ea80000300a00 */
[----:B----4-:R0:W4:Y:S02]  /*61b0*/  @!P3 LDG.E.64 R16, desc[UR10][R10.64] ;  /* 0x0000000a0a10b981 */ /* 0x010124000c1e1b00 */
[----:B0-----:R-:W-:-:S06]  /*61c0*/  CS2R R10, SRZ ;  /* 0x00000000000a7805 */ /* 0x001fcc000001ff00 */
[----:B---3--:R0:W3:Y:S01]  /*61d0*/  @!P3 LDG.E.64 R10, desc[UR10][R12.64] ;  /* 0x0000000a0c0ab981 */ /* 0x0080e2000c1e1b00 */
[----:B------:R-:W-:Y:S02]  /*61e0*/  LOP3.LUT P4, RZ, R6, 0x800000, RZ, 0xc0, !PT ;  /* 0x0080000006ff7812 */ /* 0x000fe4000788c0ff */
[----:B0-----:R-:W-:Y:S02]  /*61f0*/  MOV R12, R58 ;  /* 0x0000003a000c7202 */ /* 0x001fe40000000f00 */
[----:B------:R-:W-:Y:S02]  /*6200*/  MOV R13, R59 ;  /* 0x0000003b000d7202 */ /* 0x000fe40000000f00 */
[----:B------:R-:W-:Y:S02]  /*6210*/  CS2R R58, SRZ ;  /* 0x00000000003a7805 */ /* 0x000fe4000001ff00 */
[----:B---3--:R-:W-:Y:S02]  /*6220*/  @!P3 MOV R59, R10 ;  /* 0x0000000a003bb202 */ /* 0x008fe40000000f00 */
[----:B------:R-:W-:-:S03]  /*6230*/  @!P3 MOV R58, R11 ;  /* 0x0000000b003ab202 */ /* 0x000fc60000000f00 */
[----:B------:R0:W-:Y:S04]  /*6240*/  STL [R1+0x820], R59 ;  /* 0x0008203b01007387 */ /* 0x0001e80000100800 */
[----:B------:R1:W-:Y:S01]  /*6250*/  STL [R1+0x824], R58 ;  /* 0x0008243a01007387 */ /* 0x0003e20000100800 */
[----:B0-----:R-:W-:Y:S02]  /*6260*/  MOV R59, R13 ;  /* 0x0000000d003b7202 */ /* 0x001fe40000000f00 */
[----:B-1----:R-:W-:Y:S02]  /*6270*/  MOV R58, R12 ;  /* 0x0000000c003a7202 */ /* 0x002fe40000000f00 */
[----:B------:R-:W-:-:S06]  /*6280*/  CS2R R12, SRZ ;  /* 0x00000000000c7805 */ /* 0x000fcc000001ff00 */
[----:B--2---:R0:W2:Y:S02]  /*6290*/  @!P4 LDG.E.64 R12, desc[UR10][R14.64] ;  /* 0x0000000a0e0cc981 */ /* 0x0040a4000c1e1b00 */
[----:B0-----:R-:W-:-:S06]  /*62a0*/  CS2R R14, SRZ ;  /* 0x00000000000e7805 */ /* 0x001fcc000001ff00 */
[----:B------:R0:W3:Y:S01]  /*62b0*/  @!P4 LDG.E.64 R14, desc[UR10][R2.64] ;  /* 0x0000000a020ec981 */ /* 0x0000e2000c1e1b00 */
[----:B------:R-:W-:Y:S02]  /*62c0*/  LOP3.LUT P6, RZ, R6, 0x400000, RZ, 0xc0, !PT ;  /* 0x0040000006ff7812 */ /* 0x000fe400078cc0ff */
[----:B0-----:R-:W-:Y:S02]  /*62d0*/  CS2R R2, SRZ ;  /* 0x0000000000027805 */ /* 0x001fe4000001ff00 */
[----:B--2---:R-:W-:-:S05]  /*62e0*/  @!P4 MOV R3, R13 ;  /* 0x0000000d0003c202 */ /* 0x004fca0000000f00 */
[----:B------:R-:W-:Y:S01]  /*62f0*/  STL [R1+0x664], R3 ;  /* 0x0006640301007387 */ /* 0x000fe20000100800 */
[----:B---3--:R-:W-:-:S05]  /*6300*/  @!P4 MOV R2, R14 ;  /* 0x0000000e0002c202 */ /* 0x008fca0000000f00 */
[----:B------:R0:W-:Y:S02]  /*6310*/  STL [R1+0x474], R2 ;  /* 0x0004740201007387 */ /* 0x0001e40000100800 */
[----:B0-----:R-:W-:-:S06]  /*6320*/  CS2R R2, SRZ ;  /* 0x0000000000027805 */ /* 0x001fcc000001ff00 */
[----:B------:R0:W2:Y:S02]  /*6330*/  @!P6 LDG.E.64 R2, desc[UR10][R8.64] ;  /* 0x0000000a0802e981 */ /* 0x0000a4000c1e1b00 */
[----:B0-----:R-:W-:-:S06]  /*6340*/  CS2R R8, SRZ ;  /* 0x0000000000087805 */ /* 0x001fcc000001ff00 */
[----:B------:R0:W3:Y:S02]  /*6350*/  @!P6 LDG.E.64 R8, desc[UR10][R54.64] ;  /* 0x0000000a3608e981 */ /* 0x0000e4000c1e1b00 */
[----:B0-----:R-:W-:Y:S02]  /*6360*/  MOV R54, R18 ;  /* 0x0000001200367202 */ /* 0x001fe40000000f00 */
[----:B------:R-:W-:Y:S02]  /*6370*/  MOV R55, R19 ;  /* 0x0000001300377202 */ /* 0x000fe40000000f00 */
[----:B------:R-:W2:Y:S01]  /*6380*/  LDL.LU.64 R18, [R1+0x8d8] ;  /* 0x0008d80001127983 */ /* 0x000ea20000300a00 */
[----:B------:R-:W-:-:S06]  /*6390*/  HFMA2.MMA R0, -RZ, RZ, 0, 0 ;  /* 0x00000000ff007435 */ /* 0x000fcc00000001ff */
[----:B----4-:R-:W-:-:S05]  /*63a0*/  @!P3 MOV R0, R16 ;  /* 0x000000100000b202 */ /* 0x010fca0000000f00 */
        /* <DEDUP_REMOVED lines=9> */
[----:B------:R-:W4:Y:S04]  /*6440*/  LDL.LU.64 R50, [R1+0x8c8] ;  /* 0x0008c80001327983 */ /* 0x000f280000300a00 */
[----:B--2---:R0:W2:Y:S02]  /*6450*/  @!P3 LDG.E.64 R16, desc[UR10][R18.64] ;  /* 0x0000000a1210b981 */ /* 0x0040a4000c1e1b00 */
[----:B0-----:R-:W-:-:S06]  /*6460*/  CS2R R18, SRZ ;  /* 0x0000000000127805 */ /* 0x001fcc000001ff00 */
[----:B------:R0:W2:Y:S02]  /*6470*/  @!P3 LDG.E.64 R18, desc[UR10][R46.64] ;  /* 0x0000000a2e12b981 */ /* 0x0000a4000c1e1b00 */
[----:B0-----:R-:W-:Y:S02]  /*6480*/  MOV R46, R52 ;  /* 0x00000034002e7202 */ /* 0x001fe40000000f00 */
[----:B------:R-:W-:Y:S02]  /*6490*/  MOV R47, R53 ;  /* 0x00000035002f7202 */ /* 0x000fe40000000f00 */
[----:B------:R-:W3:Y:S04]  /*64a0*/  LDL.LU.64 R52, [R1+0x8d0] ;  /* 0x0008d00001347983 */ /* 0x000ee80000300a00 */
        /* <DEDUP_REMOVED lines=14> */
[----:B------:R-:W2:Y:S04]  /*6590*/  LDL.LU.64 R20, [R1+0x8b8] ;  /* 0x0008b80001147983 */ /* 0x000ea80000300a00 */
[----:B----4-:R0:W4:Y:S02]  /*65a0*/  @!P4 LDG.E.64 R10, desc[UR10][R50.64] ;  /* 0x0000000a320ac981 */ /* 0x010124000c1e1b00 */
[----:B0-----:R-:W-:-:S02]  /*65b0*/  MOV R50, R12 ;  /* 0x0000000c00327202 */ /* 0x001fc40000000f00 */
[----:B------:R-:W-:Y:S02]  /*65c0*/  MOV R51, R13 ;  /* 0x0000000d00337202 */ /* 0x000fe40000000f00 */
[----:B------:R-:W-:-:S06]  /*65d0*/  CS2R R12, SRZ ;  /* 0x00000000000c7805 */ /* 0x000fcc000001ff00 */
[----:B---3--:R0:W3:Y:S02]  /*65e0*/  @!P4 LDG.E.64 R12, desc[UR10][R52.64] ;  /* 0x0000000a340cc981 */ /* 0x0080e4000c1e1b00 */
[----:B0-----:R-:W-:Y:S02]  /*65f0*/  MOV R52, R22 ;  /* 0x0000001600347202 */ /* 0x001fe40000000f00 */
[----:B------:R-:W-:Y:S02]  /*6600*/  MOV R53, R23 ;  /* 0x0000001700357202 */ /* 0x000fe40000000f00 */
[----:B------:R-:W3:Y:S04]  /*6610*/  LDL.LU.64 R22, [R1+0x8c0] ;  /* 0x0008c00001167983 */ /* 0x000ee80000300a00 */
[----:B------:R0:W-:Y:S02]  /*6620*/  STL [R1+0x470], R0 ;  /* 0x0004700001007387 */ /* 0x0001e40000100800 */
[----:B0-----:R-:W-:-:S06]  /*6630*/  HFMA2.MMA R0, -RZ, RZ, 0, 0 ;  /* 0x00000000ff007435 */ /* 0x001fcc00000001ff */
[----:B------:R-:W-:-:S05]  /*6640*/  @!P6 MOV R0, R2 ;  /* 0x000000020000e202 */ /* 0x000fca0000000f00 */
[----:B------:R0:W-:Y:S02]  /*6650*/  STL [R1+0x6b0], R0 ;  /* 0x0006b00001007387 */ /* 0x0001e40000100800 */
[----:B0-----:R-:W-:Y:S02]  /*6660*/  HFMA2.MMA R0, -RZ, RZ, 0, 0 ;  /* 0x00000000ff007435 */ /* 0x001fe400000001ff */
[----:B------:R-:W-:-:S04]  /*6670*/  HFMA2.MMA R37, -RZ, RZ, 0, 0 ;  /* 0x00000000ff257435 */ /* 0x000fc800000001ff */
[----:B------:R-:W-:-:S05]  /*6680*/  @!P6 MOV R0, R9 ;  /* 0x000000090000e202 */ /* 0x000fca0000000f00 */
[----:B------:R0:W-:Y:S01]  /*6690*/  STL [R1+0x480], R0 ;  /* 0x0004800001007387 */ /* 0x0001e20000100800 */
[----:B------:R-:W-:Y:S02]  /*66a0*/  MOV R7, RZ ;  /* 0x000000ff00077202 */ /* 0x000fe40000000f00 */
[----:B------:R-:W-:Y:S02]  /*66b0*/  @!P6 MOV R37, R3 ;  /* 0x000000030025e202 */ /* 0x000fe40000000f00 */
[----:B------:R-:W-:Y:S01]  /*66c0*/  @!P6 MOV R7, R8 ;  /* 0x000000080007e202 */ /* 0x000fe20000000f00 */
[----:B0-----:R-:W-:Y:S01]  /*66d0*/  HFMA2.MMA R0, -RZ, RZ, 0, 0 ;  /* 0x00000000ff007435 */ /* 0x001fe200000001ff */
[----:B------:R-:W-:-:S05]  /*66e0*/  LOP3.LUT P6, RZ, R6, 0x80000, RZ, 0xc0, !PT ;  /* 0x0008000006ff7812 */ /* 0x000fca00078cc0ff */
[----:B--2---:R-:W-:Y:S01]  /*66f0*/  @!P3 MOV R0, R16 ;  /* 0x000000100000b202 */ /* 0x004fe20000000f00 */
[----:B------:R0:W-:Y:S04]  /*6700*/  STL.64 [R1+0x20], R2 ;  /* 0x0000200201007387 */ /* 0x0001e80000100a00 */
[----:B------:R1:W-:Y:S01]  /*6710*/  STL [R1+0x6f0], R0 ;  /* 0x0006f00001007387 */ /* 0x0003e20000100800 */
[----:B0-----:R-:W-:Y:S01]  /*6720*/  CS2R R2, SRZ ;  /* 0x0000000000027805 */ /* 0x001fe2000001ff00 */
[----:B-1----:R-:W-:Y:S02]  /*6730*/  HFMA2.MMA R0, -RZ, RZ, 0, 0 ;  /* 0x00000000ff007435 */ /* 0x002fe400000001ff */
[----:B------:R0:W-:Y:S04]  /*6740*/  STL.64 [R1+0x220], R8 ;  /* 0x0002200801007387 */ /* 0x0001e80000100a00 */
[----:B------:R1:W2:Y:S01]  /*6750*/  @!P6 LDG.E.64 R2, desc[UR10][R20.64] ;  /* 0x0000000a1402e981 */ /* 0x0002a2000c1e1b00 */
[----:B------:R-:W-:-:S02]  /*6760*/  @!P3 MOV R0, R19 ;  /* 0x000000130000b202 */ /* 0x000fc40000000f00 */
[----:B0-----:R-:W-:Y:S02]  /*6770*/  MOV R8, R24 ;  /* 0x0000001800087202 */ /* 0x001fe40000000f00 */
[----:B------:R-:W-:Y:S02]  /*6780*/  MOV R9, R25 ;  /* 0x0000001900097202 */ /* 0x000fe40000000f00 */
[----:B------:R-:W2:Y:S01]  /*6790*/  LDL.LU.64 R24, [R1+0x8a8] ;  /* 0x0008a80001187983 */ /* 0x000ea20000300a00 */
[----:B-1----:R-:W-:Y:S02]  /*67a0*/  MOV R20, R14 ;  /* 0x0000000e00147202 */ /* 0x002fe40000000f00 */
[----:B------:R-:W-:Y:S01]  /*67b0*/  MOV R21, R15 ;  /* 0x0000000f00157202 */ /* 0x000fe20000000f00 */
[----:B------:R0:W-:Y:S01]  /*67c0*/  STL [R1+0x484], R0 ;  /* 0x0004840001007387 */ /* 0x0001e20000100800 */
[----:B------:R-:W-:-:S03]  /*67d0*/  CS2R R14, SRZ ;  /* 0x00000000000e7805 */ /* 0x000fc6000001ff00 */
[----:B------:R1:W-:Y:S01]  /*67e0*/  STL [R1+0x478], R7 ;  /* 0x0004780701007387 */ /* 0x0003e20000100800 */
[----:B0-----:R-:W-:-:S03]  /*67f0*/  HFMA2.MMA R0, -RZ, RZ, 0, 0 ;  /* 0x00000000ff007435 */ /* 0x001fc600000001ff */
[----:B------:R0:W-:Y:S01]  /*6800*/  STL.64 [R1+0x228], R18 ;  /* 0x0002281201007387 */ /* 0x0001e20000100a00 */
[----:B-1----:R-:W-:Y:S02]  /*6810*/  MOV R7, RZ ;  /* 0x000000ff00077202 */ /* 0x002fe40000000f00 */
[----:B------:R-:W-:Y:S02]  /*6820*/  @!P3 MOV R7, R18 ;  /* 0x000000120007b202 */ /* 0x000fe40000000f00 */
[----:B----4-:R-:W-:Y:S02]  /*6830*/  @!P4 MOV R0, R10 ;  /* 0x0000000a0000c202 */ /* 0x010fe40000000f00 */
[----:B0-----:R-:W-:Y:S02]  /*6840*/  MOV R18, R28 ;  /* 0x0000001c00127202 */ /* 0x001fe40000000f00 */
[----:B------:R-:W-:Y:S02]  /*6850*/  MOV R19, R29 ;  /* 0x0000001d00137202 */ /* 0x000fe40000000f00 */
[----:B------:R-:W4:Y:S04]  /*6860*/  LDL.LU.64 R28, [R1+0x898] ;  /* 0x00089800011c7983 */ /* 0x000f280000300a00 */
[----:B------:R0:W-:Y:S04]  /*6870*/  STL [R1+0x730], R0 ;  /* 0x0007300001007387 */ /* 0x0001e80000100800 */
[----:B------:R1:W-:Y:S01]  /*6880*/  STL [R1+0x488], R7 ;  /* 0x0004880701007387 */ /* 0x0003e20000100800 */
[----:B0-----:R-:W-:Y:S01]  /*6890*/  HFMA2.MMA R0, -RZ, RZ, 0, 0 ;  /* 0x00000000ff007435 */ /* 0x001fe200000001ff */
[----:B-1----:R-:W-:-:S02]  /*68a0*/  MOV R7, RZ ;  /* 0x000000ff00077202 */ /* 0x002fc40000000f00 */
[----:B---3--:R-:W-:Y:S01]  /*68b0*/  @!P4 MOV R7, R12 ;  /* 0x0000000c0007c202 */ /* 0x008fe20000000f00 */
[----:B------:R0:W-:Y:S02]  /*68c0*/  STL.64 [R1+0x230], R12 ;  /* 0x0002300c01007387 */ /* 0x0001e40000100a00 */
[----:B------:R-:W-:Y:S02]  /*68d0*/  @!P4 MOV R0, R13 ;  /* 0x0000000d0000c202 */ /* 0x000fe40000000f00 */
[----:B------:R1:W3:Y:S01]  /*68e0*/  @!P6 LDG.E.64 R14, desc[UR10][R22.64] ;  /* 0x0000000a160ee981 */ /* 0x0002e2000c1e1b00 */
[----:B0-----:R-:W-:Y:S02]  /*68f0*/  MOV R12, R32 ;  /* 0x00000020000c7202 */ /* 0x001fe40000000f00 */
[----:B------:R-:W-:Y:S02]  /*6900*/  MOV R13, R33 ;  /* 0x00000021000d7202 */ /* 0x000fe40000000f00 */
[----:B------:R-:W3:Y:S01]  /*6910*/  LDL.LU.64 R32, [R1+0x888] ;  /* 0x0008880001207983 */ /* 0x000ee20000300a00 */
[----:B-1----:R-:W-:-:S02]  /*6920*/  MOV R22, R26 ;  /* 0x0000001a00167202 */ /* 0x002fc40000000f00 */
[----:B------:R-:W-:Y:S02]  /*6930*/  MOV R23, R27 ;  /* 0x0000001b00177202 */ /* 0x000fe40000000f00 */
[----:B------:R-:W3:Y:S04]  /*6940*/  LDL.LU.64 R26, [R1+0x8b0] ;  /* 0x0008b000011a7983 */ /* 0x000ee80000300a00 */
[----:B------:R0:W-:Y:S02]  /*6950*/  STL [R1+0x6b4], R37 ;  /* 0x0006b42501007387 */ /* 0x0001e40000100800 */
[----:B0-----:R-:W-:Y:S02]  /*6960*/  HFMA2.MMA R37, -RZ, RZ, 0, 0 ;  /* 0x00000000ff257435 */ /* 0x001fe400000001ff */
[----:B------:R0:W-:Y:S04]  /*6970*/  STL [R1+0x46c], R0 ;  /* 0x00046c0001007387 */ /* 0x0001e80000100800 */
[----:B------:R-:W-:-:S02]  /*6980*/  @!P3 MOV R37, R17 ;  /* 0x000000110025b202 */ /* 0x000fc40000000f00 */
[----:B------:R-:W-:Y:S01]  /*6990*/  LOP3.LUT P3, RZ, R6, 0x40000, RZ, 0xc0, !PT ;  /* 0x0004000006ff7812 */ /* 0x000fe2000786c0ff */
[----:B------:R1:W-:Y:S01]  /*69a0*/  STL.64 [R1+0x28], R16 ;  /* 0x0000281001007387 */ /* 0x0003e20000100a00 */
[----:B0-----:R-:W-:-:S03]  /*69b0*/  HFMA2.MMA R0, -RZ, RZ, 0, 0 ;  /* 0x00000000ff007435 */ /* 0x001fc600000001ff */
[----:B------:R0:W-:Y:S01]  /*69c0*/  STL [R1+0x6f4], R37 ;  /* 0x0006f42501007387 */ /* 0x0001e20000100800 */
[----:B-1----:R-:W-:Y:S01]  /*69d0*/  MOV R16, R8 ;  /* 0x0000000800107202 */ /* 0x002fe20000000f00 */
[----:B0-----:R-:W-:Y:S01]  /*69e0*/  HFMA2.MMA R37, -RZ, RZ, 0, 0 ;  /* 0x00000000ff257435 */ /* 0x001fe200000001ff */
[----:B------:R-:W-:Y:S02]  /*69f0*/  MOV R17, R9 ;  /* 0x0000000900117202 */ /* 0x000fe40000000f00 */
[----:B------:R-:W-:-:S03]  /*6a00*/  CS2R R8, SRZ ;  /* 0x0000000000087805 */ /* 0x000fc6000001ff00 */
[----:B------:R-:W-:Y:S02]  /*6a10*/  @!P4 MOV R37, R11 ;  /* 0x0000000b0025c202 */ /* 0x000fe40000000f00 */
[----:B------:R-:W-:Y:S01]  /*6a20*/  LOP3.LUT P4, RZ, R6, 0x20000, RZ, 0xc0, !PT ;  /* 0x0002000006ff7812 */ /* 0x000fe2000788c0ff */
[----:B------:R0:W-:Y:S04]  /*6a30*/  STL.64 [R1+0x30], R10 ;  /* 0x0000300a01007387 */ /* 0x0001e80000100a00 */
[----:B------:R1:W-:Y:S04]  /*6a40*/  STL [R1+0x734], R37 ;  /* 0x0007342501007387 */ /* 0x0003e80000100800 */
[----:B------:R-:W-:Y:S01]  /*6a50*/  STL [R1+0x47c], R7 ;  /* 0x00047c0701007387 */ /* 0x000fe20000100800 */
[----:B0-----:R-:W-:Y:S01]  /*6a60*/  CS2R R10, SRZ ;  /* 0x00000000000a7805 */ /* 0x001fe2000001ff00 */
[----:B-1----:R-:W-:Y:S01]  /*6a70*/  HFMA2.MMA R37, -RZ, RZ, 0, 0 ;  /* 0x00000000ff257435 */ /* 0x002fe200000001ff */
[----:B--2---:R-:W-:-:S05]  /*6a80*/  @!P6 MOV R0, R2 ;  /* 0x000000020000e202 */ /* 0x004fca0000000f00 */
[----:B------:R0:W-:Y:S04]  /*6a90*/  STL [R1+0x758], R0 ;  /* 0x0007580001007387 */ /* 0x0001e80000100800 */
[----:B------:R1:W2:Y:S01]  /*6aa0*/  @!P3 LDG.E.64 R8, desc[UR10][R24.64] ;  /* 0x0000000a1808b981 */ /* 0x0002a2000c1e1b00 */
[----:B0-----:R-:W-:Y:S01]  /*6ab0*/  HFMA2.MMA R0, -RZ, RZ, 0, 0 ;  /* 0x00000000ff007435 */ /* 0x001fe200000001ff */
[----:B------:R-:W-:Y:S02]  /*6ac0*/  MOV R7, RZ ;  /* 0x000000ff00077202 */ /* 0x000fe40000000f00 */
[----:B------:R-:W-:Y:S02]  /*6ad0*/  @!P6 MOV R37, R3 ;  /* 0x000000030025e202 */ /* 0x000fe40000000f00 */
[----:B-1----:R-:W-:-:S02]  /*6ae0*/  MOV R24, R16 ;  /* 0x0000001000187202 */ /* 0x002fc40000000f00 */
[----:B------:R-:W-:Y:S02]  /*6af0*/  MOV R25, R17 ;  /* 0x0000001100197202 */ /* 0x000fe40000000f00 */
[----:B------:R-:W-:Y:S01]  /*6b00*/  CS2R R16, SRZ ;  /* 0x0000000000107805 */ /* 0x000fe2000001ff00 */
[----:B------:R0:W-:Y:S04]  /*6b10*/  STL.64 [R1+0x38], R2 ;  /* 0x0000380201007387 */ /* 0x0001e80000100a00 */
[----:B----4-:R-:W4:Y:S01]  /*6b20*/  @!P4 LDG.E.64 R10, desc[UR10][R28.64] ;  /* 0x0000000a1c0ac981 */ /* 0x010f22000c1e1b00 */
[----:B0-----:R-:W-:Y:S02]  /*6b30*/  CS2R R2, SRZ ;  /* 0x0000000000027805 */ /* 0x001fe4000001ff00 */
[----:B---3--:R-:W-:-:S02]  /*6b40*/  @!P6 MOV R7, R14 ;  /* 0x0000000e0007e202 */ /* 0x008fc40000000f00 */
[----:B------:R-:W-:Y:S02]  /*6b50*/  @!P6 MOV R0, R15 ;  /* 0x0000000f0000e202 */ /* 0x000fe40000000f00 */
[----:B------:R-:W-:Y:S01]  /*6b60*/  LOP3.LUT P6, RZ, R6, 0x10000, RZ, 0xc0, !PT ;  /* 0x0001000006ff7812 */ /* 0x000fe200078cc0ff */
[----:B------:R0:W3:-:S12]  /*6b70*/  @!P3 LDG.E.64 R16, desc[UR10][R26.64] ;  /* 0x0000000a1a10b981 */ /* 0x0000d8000c1e1b00 */
[----:B------:R-:W3:Y:S01]  /*6b80*/  @!P6 LDG.E.64 R2, desc[UR10][R32.64] ;  /* 0x0000000a2002e981 */ /* 0x000ee2000c1e1b00 */
[----:B0-----:R-:W-:Y:S02]  /*6b90*/  MOV R26, R30 ;  /* 0x0000001e001a7202 */ /* 0x001fe40000000f00 */
[----:B------:R-:W-:Y:S02]  /*6ba0*/  MOV R27, R31 ;  /* 0x0000001f001b7202 */ /* 0x000fe40000000f00 */
[----:B------:R-:W3:Y:S04]  /*6bb0*/  LDL.LU.64 R30, [R1+0x8a0] ;  /* 0x0008a000011e7983 */ /* 0x000ee80000300a00 */
[----:B------:R0:W-:Y:S02]  /*6bc0*/  STL [R1+0x75c], R37 ;  /* 0x00075c2501007387 */ /* 0x0001e40000100800 */
[----:B0-----:R-:W-:Y:S01]  /*6bd0*/  HFMA2.MMA R37, -RZ, RZ, 0, 0 ;  /* 0x00000000ff257435 */ /* 0x001fe200000001ff */
[----:B------:R-:W-:-:S02]  /*6be0*/  MOV R28, R18 ;  /* 0x00000012001c7202 */ /* 0x000fc40000000f00 */
[----:B------:R-:W-:Y:S02]  /*6bf0*/  MOV R29, R19 ;  /* 0x00000013001d7202 */ /* 0x000fe40000000f00 */
[----:B------:R-:W-:Y:S02]  /*6c00*/  CS2R R18, SRZ ;  /* 0x0000000000127805 */ /* 0x000fe4000001ff00 */
[----:B--2---:R-:W-:-:S05]  /*6c10*/  @!P3 MOV R37, R9 ;  /* 0x000000090025b202 */ /* 0x004fca0000000f00 */
[----:B------:R0:W-:Y:S02]  /*6c20*/  STL [R1+0x784], R37 ;  /* 0x0007842501007387 */ /* 0x0001e40000100800 */
[----:B0-----:R-:W-:-:S06]  /*6c30*/  HFMA2.MMA R37, -RZ, RZ, 0, 0 ;  /* 0x00000000ff257435 */ /* 0x001fcc00000001ff */
[----:B----4-:R-:W-:-:S05]  /*6c40*/  @!P4 MOV R37, R11 ;  /* 0x0000000b0025c202 */ /* 0x010fca0000000f00 */
[----:B------:R0:W-:Y:S02]  /*6c50*/  STL [R1+0x7ac], R37 ;  /* 0x0007ac2501007387 */ /* 0x0001e40000100800 */
[----:B0-----:R-:W-:-:S06]  /*6c60*/  HFMA2.MMA R37, -RZ, RZ, 0, 0 ;  /* 0x00000000ff257435 */ /* 0x001fcc00000001ff */
[----:B---3--:R-:W-:Y:S01]  /*6c70*/  @!P6 MOV R37, R3 ;  /* 0x000000030025e202 */ /* 0x008fe20000000f00 */
[----:B------:R0:W2:Y:S02]  /*6c80*/  @!P4 LDG.E.64 R18, desc[UR10][R30.64] ;  /* 0x0000000a1e12c981 */ /* 0x0000a4000c1e1b00 */
[----:B0-----:R-:W-:Y:S02]  /*6c90*/  MOV R30, R34 ;  /* 0x00000022001e7202 */ /* 0x001fe40000000f00 */
[----:B------:R-:W-:Y:S02]  /*6ca0*/  MOV R31, R35 ;  /* 0x00000023001f7202 */ /* 0x000fe40000000f00 */
[----:B------:R-:W3:Y:S04]  /*6cb0*/  LDL.LU.64 R34, [R1+0x890] ;  /* 0x0008900001227983 */ /* 0x000ee80000300a00 */
[----:B------:R0:W-:Y:S04]  /*6cc0*/  STL [R1+0x7d4], R37 ;  /* 0x0007d42501007387 */ /* 0x0001e80000100800 */
[----:B0-----:R-:W4:Y:S04]  /*6cd0*/  LDL.LU R37, [R1+0x870] ;  /* 0x0008700001257983 */ /* 0x001f280000300800 */
[----:B------:R0:W-:Y:S02]  /*6ce0*/  STL [R1+0x48c], R0 ;  /* 0x00048c0001007387 */ /* 0x0001e40000100800 */
[----:B0-----:R-:W-:-:S06]  /*6cf0*/  HFMA2.MMA R0, -RZ, RZ, 0, 0 ;  /* 0x00000000ff007435 */ /* 0x001fcc00000001ff */
[----:B------:R-:W-:-:S05]  /*6d00*/  @!P3 MOV R0, R8 ;  /* 0x000000080000b202 */ /* 0x000fca0000000f00 */
[----:B------:R0:W-:Y:S01]  /*6d10*/  STL [R1+0x780], R0 ;  /* 0x0007800001007387 */ /* 0x0001e20000100800 */
[----:B------:R-:W-:Y:S02]  /*6d20*/  MOV R32, R12 ;  /* 0x0000000c00207202 */ /* 0x000fe40000000f00 */
[----:B------:R-:W-:Y:S01]  /*6d30*/  MOV R33, R13 ;  /* 0x0000000d00217202 */ /* 0x000fe20000000f00 */
[----:B------:R1:W-:Y:S01]  /*6d40*/  STL [R1+0x4a8], R7 ;  /* 0x0004a80701007387 */ /* 0x0003e20000100800 */
[----:B------:R-:W-:Y:S01]  /*6d50*/  CS2R R12, SRZ ;  /* 0x00000000000c7805 */ /* 0x000fe2000001ff00 */
[----:B0-----:R-:W-:Y:S02]  /*6d60*/  HFMA2.MMA R0, -RZ, RZ, 0, 0 ;  /* 0x00000000ff007435 */ /* 0x001fe400000001ff */
[----:B------:R0:W-:Y:S01]  /*6d70*/  STL.64 [R1+0x238], R14 ;  /* 0x0002380e01007387 */ /* 0x0001e20000100a00 */
[----:B-1----:R-:W-:Y:S02]  /*6d80*/  MOV R7, RZ ;  /* 0x000000ff00077202 */ /* 0x002fe40000000f00 */
[----:B------:R-:W-:-:S02]  /*6d90*/  @!P3 MOV R7, R16 ;  /* 0x000000100007b202 */ /* 0x000fc40000000f00 */
[----:B------:R-:W-:Y:S02]  /*6da0*/  @!P3 MOV R0, R17 ;  /* 0x000000110000b202 */ /* 0x000fe40000000f00 */
[----:B------:R-:W-:Y:S02]  /*6db0*/  LOP3.LUT P3, RZ, R6, 0x8000, RZ, 0xc0, !PT ;  /* 0x0000800006ff7812 */ /* 0x000fe4000786c0ff */
[----:B0-----:R-:W-:Y:S02]  /*6dc0*/  MOV R14, R38 ;  /* 0x00000026000e7202 */ /* 0x001fe40000000f00 */
[----:B------:R-:W-:Y:S01]  /*6dd0*/  MOV R15, R39 ;  /* 0x00000027000f7202 */ /* 0x000fe20000000f00 */
[----:B------:R0:W-:Y:S04]  /*6de0*/  STL.64 [R1+0x40], R8 ;  /* 0x0000400801007387 */ /* 0x0001e80000100a00 */
[----:B------:R-:W2:Y:S01]  /*6df0*/  LDL.LU.64 R38, [R1+0x878] ;  /* 0x0008780001267983 */ /* 0x000ea20000300a00 */
[----:B0-----:R-:W-:-:S02]  /*6e00*/  MOV R8, R14 ;  /* 0x0000000e00087202 */ /* 0x001fc40000000f00 */
[----:B------:R-:W-:Y:S02]  /*6e10*/  MOV R9, R15 ;  /* 0x0000000f00097202 */ /* 0x000fe40000000f00 */
[----:B------:R-:W-:Y:S01]  /*6e20*/  CS2R R14, SRZ ;  /* 0x00000000000e7805 */ /* 0x000fe2000001ff00 */
[----:B---3--:R0:W3:Y:S02]  /*6e30*/  @!P6 LDG.E.64 R12, desc[UR10][R34.64] ;  /* 0x0000000a220ce981 */ /* 0x0080e4000c1e1b00 */
[----:B0-----:R-:W-:Y:S02]  /*6e40*/  MOV R34, R60 ;  /* 0x0000003c00227202 */ /* 0x001fe40000000f00 */
[----:B------:R-:W-:Y:S02]  /*6e50*/  MOV R35, R61 ;  /* 0x0000003d00237202 */ /* 0x000fe40000000f00 */
[----:B------:R-:W3:Y:S04]  /*6e60*/  LDL.LU.64 R60, [R1+0x880] ;  /* 0x00088000013c7983 */ /* 0x000ee80000300a00 */
[----:B----4-:R0:W4:Y:S04]  /*6e70*/  @!P3 LDG.E.64 R14, desc[UR10][R36.64] ;  /* 0x0000000a240eb981 */ /* 0x010128000c1e1b00 */
[----:B------:R1:W-:Y:S01]  /*6e80*/  STL.64 [R1+0x240], R16 ;  /* 0x0002401001007387 */ /* 0x0003e20000100a00 */
[----:B0-----:R-:W-:-:S02]  /*6e90*/  MOV R36, R8 ;  /* 0x0000000800247202 */ /* 0x001fc40000000f00 */
[----:B------:R-:W-:Y:S02]  /*6ea0*/  MOV R37, R9 ;  /* 0x0000000900257202 */ /* 0x000fe40000000f00 */
[----:B------:R-:W-:Y:S02]  /*6eb0*/  CS2R R8, SRZ ;  /* 0x0000000000087805 */ /* 0x000fe4000001ff00 */
[----:B-1----:R-:W-:Y:S02]  /*6ec0*/  MOV R16, R22 ;  /* 0x0000001600107202 */ /* 0x002fe40000000f00 */
[----:B------:R-:W-:Y:S02]  /*6ed0*/  MOV R17, R23 ;  /* 0x0000001700117202 */ /* 0x000fe40000000f00 */
[----:B--2---:R0:W2:Y:S02]  /*6ee0*/  @!P3 LDG.E.64 R8, desc[UR10][R38.64] ;  /* 0x0000000a2608b981 */ /* 0x0040a4000c1e1b00 */
[----:B0-----:R-:W-:-:S02]  /*6ef0*/  MOV R38, R44 ;  /* 0x0000002c00267202 */ /* 0x001fc40000000f00 */
[----:B------:R-:W-:Y:S02]  /*6f00*/  MOV R39, R45 ;  /* 0x0000002d00277202 */ /* 0x000fe40000000f00 */
[----:B------:R-:W2:Y:S01]  /*6f10*/  LDL.LU.64 R44, [R1+0x868] ;  /* 0x00086800012c7983 */ /* 0x000ea20000300a00 */
[----:B---3--:R-:W-:Y:S01]  /*6f20*/  MOV R22, R60 ;  /* 0x0000003c00167202 */ /* 0x008fe20000000f00 */
[----:B------:R-:W-:Y:S01]  /*6f30*/  HFMA2.MMA R60, -RZ, RZ, 0, 0 ;  /* 0x00000000ff3c7435 */ /* 0x000fe200000001ff */
[----:B------:R-:W-:-:S05]  /*6f40*/  MOV R23, R61 ;  /* 0x0000003d00177202 */ /* 0x000fca0000000f00 */
[----:B----4-:R-:W-:-:S05]  /*6f50*/  @!P3 MOV R60, R15 ;  /* 0x0000000f003cb202 */ /* 0x010fca0000000f00 */
[----:B------:R0:W-:Y:S04]  /*6f60*/  STL [R1+0x7dc], R60 ;  /* 0x0007dc3c01007387 */ /* 0x0001e80000100800 */
[----:B0-----:R-:W3:Y:S04]  /*6f70*/  LDL.LU.64 R60, [R1+0x510] ;  /* 0x00051000013c7983 */ /* 0x001ee80000300a00 */
[----:B------:R0:W-:Y:S02]  /*6f80*/  STL [R1+0x4ac], R0 ;  /* 0x0004ac0001007387 */ /* 0x0001e40000100800 */
[----:B0-----:R-:W-:-:S06]  /*6f90*/  HFMA2.MMA R0, -RZ, RZ, 0, 0 ;  /* 0x00000000ff007435 */ /* 0x001fcc00000001ff */
[----:B------:R-:W-:-:S05]  /*6fa0*/  @!P4 MOV R0, R10 ;  /* 0x0000000a0000c202 */ /* 0x000fca0000000f00 */
[----:B------:R0:W-:Y:S04]  /*6fb0*/  STL [R1+0x7a8], R0 ;  /* 0x0007a80001007387 */ /* 0x0001e80000100800 */
[----:B------:R1:W-:Y:S01]  /*6fc0*/  STL [R1+0x4b8], R7 ;  /* 0x0004b80701007387 */ /* 0x0003e20000100800 */
[----:B0-----:R-:W-:Y:S01]  /*6fd0*/  HFMA2.MMA R0, -RZ, RZ, 0, 0 ;  /* 0x00000000ff007435 */ /* 0x001fe200000001ff */
[----:B-1----:R-:W-:Y:S02]  /*6fe0*/  MOV R7, RZ ;  /* 0x000000ff00077202 */ /* 0x002fe40000000f00 */
[----:B------:R-:W-:-:S03]  /*6ff0*/  @!P4 MOV R7, R18 ;  /* 0x000000120007c202 */ /* 0x000fc60000000f00 */
[----:B------:R-:W-:Y:S02]  /*7000*/  @!P4 MOV R0, R19 ;  /* 0x000000130000c202 */ /* 0x000fe40000000f00 */
[----:B------:R-:W-:Y:S01]  /*7010*/  LOP3.LUT P4, RZ, R6, 0x4000, RZ, 0xc0, !PT ;  /* 0x0000400006ff7812 */ /* 0x000fe2000788c0ff */
[----:B------:R0:W-:Y:S02]  /*7020*/  STL.64 [R1+0x48], R10 ;  /* 0x0000480a01007387 */ /* 0x0001e40000100a00 */
[----:B0-----:R-:W-:Y:S02]  /*7030*/  MOV R10, R22 ;  /* 0x00000016000a7202 */ /* 0x001fe40000000f00 */
[----:B------:R-:W-:Y:S02]  /*7040*/  MOV R11, R23 ;  /* 0x00000017000b7202 */ /* 0x000fe40000000f00 */
[----:B------:R-:W-:-:S06]  /*7050*/  CS2R R22, SRZ ;  /* 0x0000000000167805 */ /* 0x000fcc000001ff00 */
[----:B--2---:R0:W2:Y:S02]  /*7060*/  @!P4 LDG.E.64 R22, desc[UR10][R44.64] ;  /* 0x0000000a2c16c981 */ /* 0x0040a4000c1e1b00 */
[----:B0-----:R-:W-:Y:S02]  /*7070*/  MOV R44, R10 ;  /* 0x0000000a002c7202 */ /* 0x001fe40000000f00 */
[----:B------:R-:W-:Y:S02]  /*7080*/  MOV R45, R11 ;  /* 0x0000000b002d7202 */ /* 0x000fe40000000f00 */
[----:B------:R-:W-:-:S06]  /*7090*/  CS2R R10, SRZ ;  /* 0x00000000000a7805 */ /* 0x000fcc000001ff00 */
[----:B---3--:R-:W3:Y:S04]  /*70a0*/  @!P4 LDG.E.64 R10, desc[UR10][R60.64] ;  /* 0x0000000a3c0ac981 */ /* 0x008ee8000c1e1b00 */
[----:B------:R-:W4:Y:S04]  /*70b0*/  LDL.LU.64 R60, [R1+0x860] ;  /* 0x00086000013c7983 */ /* 0x000f280000300a00 */
[----:B------:R0:W-:Y:S02]  /*70c0*/  STL [R1+0x4bc], R0 ;  /* 0x0004bc0001007387 */ /* 0x0001e40000100800 */
[----:B0-----:R-:W-:-:S06]  /*70d0*/  HFMA2.MMA R0, -RZ, RZ, 0, 0 ;  /* 0x00000000ff007435 */ /* 0x001fcc00000001ff */
[----:B------:R-:W-:-:S05]  /*70e0*/  @!P6 MOV R0, R2 ;  /* 0x000000020000e202 */ /* 0x000fca0000000f00 */
[----:B------:R0:W-:Y:S02]  /*70f0*/  STL [R1+0x7d0], R0 ;  /* 0x0007d00001007387 */ /* 0x0001e40000100800 */
[----:B0-----:R-:W-:-:S06]  /*7100*/  HFMA2.MMA R0, -RZ, RZ, 0, 0 ;  /* 0x00000000ff007435 */ /* 0x001fcc00000001ff */
[----:B------:R-:W-:-:S05]  /*7110*/  @!P6 MOV R0, R13 ;  /* 0x0000000d0000e202 */ /* 0x000fca0000000f00 */
[----:B------:R0:W-:Y:S02]  /*7120*/  STL [R1+0x4d4], R0 ;  /* 0x0004d40001007387 */ /* 0x0001e40000100800 */
[----:B0-----:R-:W-:Y:S02]  /*7130*/  HFMA2.MMA R0, -RZ, RZ, 0, 0 ;  /* 0x00000000ff007435 */ /* 0x001fe400000001ff */
[----:B------:R0:W-:Y:S04]  /*7140*/  STL [R1+0x4d0], R7 ;  /* 0x0004d00701007387 */ /* 0x0001e80000100800 */
[----:B------:R-:W-:Y:S02]  /*7150*/  @!P3 MOV R0, R14 ;  /* 0x0000000e0000b202 */ /* 0x000fe40000000f00 */
[----:B0-----:R-:W-:-:S03]  /*7160*/  MOV R7, RZ ;  /* 0x000000ff00077202 */ /* 0x001fc60000000f00 */
[----:B------:R0:W-:Y:S01]  /*7170*/  STL [R1+0x7d8], R0 ;  /* 0x0007d80001007387 */ /* 0x0001e20000100800 */
[----:B------:R-:W-:Y:S02]  /*7180*/  @!P6 MOV R7, R12 ;  /* 0x0000000c0007e202 */ /* 0x000fe40000000f00 */
[----:B------:R-:W-:Y:S01]  /*7190*/  LOP3.LUT P6, RZ, R6, 0x2000, RZ, 0xc0, !PT ;  /* 0x0000200006ff7812 */ /* 0x000fe200078cc0ff */
[----:B------:R-:W-:Y:S01]  /*71a0*/  STL.64 [R1+0x858], R8 ;  /* 0x0008580801007387 */ /* 0x000fe20000100a00 */
[----:B0-----:R-:W-:-:S03]  /*71b0*/  HFMA2.MMA R0, -RZ, RZ, 0, 0 ;  /* 0x00000000ff007435 */ /* 0x001fc600000001ff */
[----:B------:R0:W-:Y:S04]  /*71c0*/  STL [R1+0x4e8], R7 ;  /* 0x0004e80701007387 */ /* 0x0001e80000100800 */
[----:B------:R1:W-:Y:S01]  /*71d0*/  STL.64 [R1+0x50], R2 ;  /* 0x0000500201007387 */ /* 0x0003e20000100a00 */
[----:B------:R-:W-:Y:S02]  /*71e0*/  @!P3 MOV R0, R9 ;  /* 0x000000090000b202 */ /* 0x000fe40000000f00 */
[----:B0-----:R-:W-:Y:S02]  /*71f0*/  MOV R7, RZ ;  /* 0x000000ff00077202 */ /* 0x001fe40000000f00 */
[----:B------:R-:W-:Y:S02]  /*7200*/  @!P3 MOV R7, R8 ;  /* 0x000000080007b202 */ /* 0x000fe40000000f00 */
[----:B------:R-:W3:Y:S01]  /*7210*/  LDL.LU.64 R8, [R1+0x740] ;  /* 0x0007400001087983 */ /* 0x000ee20000300a00 */
[----:B-1----:R-:W-:-:S02]  /*7220*/  MOV R2, R24 ;  /* 0x0000001800027202 */ /* 0x002fc40000000f00 */
[----:B------:R-:W-:Y:S02]  /*7230*/  MOV R3, R25 ;  /* 0x0000001900037202 */ /* 0x000fe40000000f00 */
[----:B------:R-:W-:-:S06]  /*7240*/  CS2R R24, SRZ ;  /* 0x0000000000187805 */ /* 0x000fcc000001ff00 */
[----:B----4-:R-:W4:Y:S04]  /*7250*/  @!P6 LDG.E.64 R24, desc[UR10][R60.64] ;  /* 0x0000000a3c18e981 */ /* 0x010f28000c1e1b00 */
[----:B------:R-:W4:Y:S04]  /*7260*/  LDL.LU.64 R60, [R1+0x528] ;  /* 0x00052800013c7983 */ /* 0x000f280000300a00 */
[----:B------:R0:W-:Y:S02]  /*7270*/  STL.64 [R1+0x248], R18 ;  /* 0x0002481201007387 */ /* 0x0001e40000100a00 */
[----:B0-----:R-:W-:-:S06]  /*7280*/  HFMA2.MMA R18, -RZ, RZ, 0, 0 ;  /* 0x00000000ff127435 */ /* 0x001fcc00000001ff */
[----:B--2---:R-:W-:-:S05]  /*7290*/  @!P4 MOV R18, R23 ;  /* 0x000000170012c202 */ /* 0x004fca0000000f00 */
[----:B------:R3:W-:Y:S04]  /*72a0*/  STL [R1+0x7e4], R18 ;  /* 0x0007e41201007387 */ /* 0x0007e80000100800 */
[----:B------:R0:W-:Y:S01]  /*72b0*/  STL.64 [R1+0x250], R12 ;  /* 0x0002500c01007387 */ /* 0x0001e20000100a00 */
[----:B---3--:R-:W-:Y:S02]  /*72c0*/  MOV R18, R8 ;  /* 0x0000000800127202 */ /* 0x008fe40000000f00 */
[----:B------:R-:W-:Y:S02]  /*72d0*/  MOV R19, R9 ;  /* 0x0000000900137202 */ /* 0x000fe40000000f00 */
[----:B------:R-:W-:Y:S02]  /*72e0*/  MOV R8, R16 ;  /* 0x0000001000087202 */ /* 0x000fe40000000f00 */
[----:B------:R-:W-:-:S02]  /*72f0*/  MOV R9, R17 ;  /* 0x0000001100097202 */ /* 0x000fc40000000f00 */
[----:B------:R-:W-:Y:S02]  /*7300*/  CS2R R16, SRZ ;  /* 0x0000000000107805 */ /* 0x000fe4000001ff00 */
[----:B0-----:R-:W-:Y:S01]  /*7310*/  MOV R12, R8 ;  /* 0x00000008000c7202 */ /* 0x001fe20000000f00 */
[----:B------:R-:W-:Y:S01]  /*7320*/  HFMA2.MMA R8, -RZ, RZ, 0, 0 ;  /* 0x00000000ff087435 */ /* 0x000fe200000001ff */
[----:B------:R-:W-:-:S05]  /*7330*/  MOV R13, R9 ;  /* 0x00000009000d7202 */ /* 0x000fca0000000f00 */
[----:B----4-:R-:W-:Y:S01]  /*7340*/  @!P6 MOV R8, R25 ;  /* 0x000000190008e202 */ /* 0x010fe20000000f00 */
[----:B------:R0:W2:Y:S02]  /*7350*/  @!P6 LDG.E.64 R16, desc[UR10][R60.64] ;  /* 0x0000000a3c10e981 */ /* 0x0000a4000c1e1b00 */
[----:B0-----:R-:W-:Y:S02]  /*7360*/  MOV R60, R18 ;  /* 0x00000012003c7202 */ /* 0x001fe40000000f00 */
[----:B------:R-:W-:Y:S02]  /*7370*/  MOV R61, R19 ;  /* 0x00000013003d7202 */ /* 0x000fe40000000f00 */
[----:B------:R-:W3:Y:S04]  /*7380*/  LDL.LU.64 R18, [R1+0x7c8] ;  /* 0x0007c80001127983 */ /* 0x000ee80000300a00 */
[----:B------:R0:W-:Y:S04]  /*7390*/  STL [R1+0x7ec], R8 ;  /* 0x0007ec0801007387 */ /* 0x0001e80000100800 */
[----:B0-----:R-:W4:Y:S01]  /*73a0*/  LDL.LU.64 R8, [R1+0x540] ;  /* 0x0005400001087983 */ /* 0x001f220000300a00 */
[----:B------:R-:W-:-:S03]  /*73b0*/  LOP3.LUT P3, RZ, R6, 0x1000, RZ, 0xc0, !PT ;  /* 0x0000100006ff7812 */ /* 0x000fc6000786c0ff */
[----:B------:R0:W-:Y:S02]  /*73c0*/  STL.64 [R1+0x58], R14 ;  /* 0x0000580e01007387 */ /* 0x0001e40000100a00 */
[----:B0-----:R-:W-:Y:S02]  /*73d0*/  MOV R14, R20 ;  /* 0x00000014000e7202 */ /* 0x001fe40000000f00 */
[----:B------:R-:W-:Y:S02]  /*73e0*/  MOV R15, R21 ;  /* 0x00000015000f7202 */ /* 0x000fe40000000f00 */
[----:B------:R-:W-:-:S06]  /*73f0*/  CS2R R20, SRZ ;  /* 0x0000000000147805 */ /* 0x000fcc000001ff00 */
[----:B---3--:R0:W3:Y:S02]  /*7400*/  @!P3 LDG.E.64 R20, desc[UR10][R18.64] ;  /* 0x0000000a1214b981 */ /* 0x0080e4000c1e1b00 */
[----:B0-----:R-:W-:-:S06]  /*7410*/  CS2R R18, SRZ ;  /* 0x0000000000127805 */ /* 0x001fcc000001ff00 */
[----:B----4-:R0:W4:Y:S04]  /*7420*/  @!P3 LDG.E.64 R18, desc[UR10][R8.64] ;  /* 0x0000000a0812b981 */ /* 0x010128000c1e1b00 */
[----:B------:R-:W2:Y:S04]  /*7430*/  LDL.LU.64 R8, [R1+0x858] ;  /* 0x0008580001087983 */ /* 0x000ea80000300a00 */
[----:B------:R1:W-:Y:S04]  /*7440*/  STL [R1+0x4ec], R0 ;  /* 0x0004ec0001007387 */ /* 0x0003e80000100800 */
[----:B------:R0:W-:Y:S01]  /*7450*/  STL.64 [R1+0x60], R22 ;  /* 0x0000601601007387 */ /* 0x0001e20000100a00 */
[----:B-1----:R-:W-:-:S06]  /*7460*/  HFMA2.MMA R0, -RZ, RZ, 0, 0 ;  /* 0x00000000ff007435 */ /* 0x002fcc00000001ff */
[----:B------:R-:W-:Y:S02]  /*7470*/  @!P4 MOV R0, R22 ;  /* 0x000000160000c202 */ /* 0x000fe40000000f00 */
[----:B0-----:R-:W4:Y:S04]  /*7480*/  LDL.LU.64 R22, [R1+0x7b8] ;  /* 0x0007b80001167983 */ /* 0x001f280000300a00 */
[----:B------:R0:W-:Y:S02]  /*7490*/  STL [R1+0x7e0], R0 ;  /* 0x0007e00001007387 */ /* 0x0001e40000100800 */
[----:B0-----:R-:W-:-:S06]  /*74a0*/  HFMA2.MMA R0, -RZ, RZ, 0, 0 ;  /* 0x00000000ff007435 */ /* 0x001fcc00000001ff */
[----:B------:R-:W-:Y:S01]  /*74b0*/  @!P4 MOV R0, R11 ;  /* 0x0000000b0000c202 */ /* 0x000fe20000000f00 */
[----:B--2---:R0:W-:Y:S02]  /*74c0*/  STL.64 [R1+0x258], R8 ;  /* 0x0002580801007387 */ /* 0x0041e40000100a00 */
[----:B0-----:R-:W-:Y:S01]  /*74d0*/  MOV R8, R14 ;  /* 0x0000000e00087202 */ /* 0x001fe20000000f00 */
[----:B------:R-:W-:Y:S01]  /*74e0*/  HFMA2.MMA R14, -RZ, RZ, 0, 0 ;  /* 0x00000000ff0e7435 */ /* 0x000fe200000001ff */
[----:B------:R-:W-:-:S05]  /*74f0*/  MOV R9, R15 ;  /* 0x0000000f00097202 */ /* 0x000fca0000000f00 */
[----:B---3--:R-:W-:-:S05]  /*7500*/  @!P3 MOV R14, R21 ;  /* 0x00000015000eb202 */ /* 0x008fca0000000f00 */
[----:B------:R0:W-:Y:S04]  /*7510*/  STL [R1+0x7cc], R14 ;  /* 0x0007cc0e01007387 */ /* 0x0001e80000100800 */
[----:B0-----:R-:W2:Y:S04]  /*7520*/  LDL.LU.64 R14, [R1+0x7c0] ;  /* 0x0007c000010e7983 */ /* 0x001ea80000300a00 */
        /* <DEDUP_REMOVED lines=17> */
[----:B-1----:R-:W-:Y:S01]  /*7640*/  HFMA2.MMA R0, -RZ, RZ, 0, 0 ;  /* 0x00000000ff007435 */ /* 0x002fe200000001ff */
[----:B----4-:R0:W-:Y:S04]  /*7650*/  STL.64 [R1+0x850], R18 ;  /* 0x0008501201007387 */ /* 0x0101e80000100a00 */
[----:B------:R1:W-:Y:S01]  /*7660*/  STL [R1+0x528], R7 ;  /* 0x0005280701007387 */ /* 0x0003e20000100800 */
[----:B------:R-:W-:-:S02]  /*7670*/  @!P3 MOV R0, R19 ;  /* 0x000000130000b202 */ /* 0x000fc40000000f00 */
[----:B0-----:R-:W-:Y:S02]  /*7680*/  MOV R19, R3 ;  /* 0x0000000300137202 */ /* 0x001fe40000000f00 */
[----:B-1----:R-:W-:Y:S02]  /*7690*/  MOV R7, RZ ;  /* 0x000000ff00077202 */ /* 0x002fe40000000f00 */
[----:B------:R-:W-:Y:S02]  /*76a0*/  @!P3 MOV R7, R18 ;  /* 0x000000120007b202 */ /* 0x000fe40000000f00 */
[----:B------:R-:W-:Y:S02]  /*76b0*/  MOV R18, R2 ;  /* 0x0000000200127202 */ /* 0x000fe40000000f00 */
[----:B------:R-:W-:-:S06]  /*76c0*/  CS2R R2, SRZ ;  /* 0x0000000000027805 */ /* 0x000fcc000001ff00 */
[----:B--2---:R0:W2:Y:S02]  /*76d0*/  @!P4 LDG.E.64 R2, desc[UR10][R14.64] ;  /* 0x0000000a0e02c981 */ /* 0x0040a4000c1e1b00 */
[----:B0-----:R-:W-:-:S06]  /*76e0*/  CS2R R14, SRZ ;  /* 0x00000000000e7805 */ /* 0x001fcc000001ff00 */
[----:B------:R0:W3:Y:S02]  /*76f0*/  @!P4 LDG.E.64 R14, desc[UR10][R22.64] ;  /* 0x0000000a160ec981 */ /* 0x0000e4000c1e1b00 */
[----:B0-----:R-:W-:Y:S02]  /*7700*/  MOV R22, R18 ;  /* 0x0000001200167202 */ /* 0x001fe40000000f00 */
[----:B------:R-:W-:Y:S02]  /*7710*/  MOV R23, R19 ;  /* 0x0000001300177202 */ /* 0x000fe40000000f00 */
[----:B------:R-:W-:Y:S02]  /*7720*/  MOV R18, R8 ;  /* 0x0000000800127202 */ /* 0x000fe40000000f00 */
[----:B------:R-:W-:Y:S02]  /*7730*/  MOV R19, R9 ;  /* 0x0000000900137202 */ /* 0x000fe40000000f00 */
[----:B------:R-:W-:-:S02]  /*7740*/  MOV R8, R12 ;  /* 0x0000000c00087202 */ /* 0x000fc40000000f00 */
[----:B------:R-:W-:Y:S02]  /*7750*/  MOV R9, R13 ;  /* 0x0000000d00097202 */ /* 0x000fe40000000f00 */
[----:B------:R-:W4:Y:S04]  /*7760*/  LDL.LU.64 R12, [R1+0x460] ;  /* 0x00046000010c7983 */ /* 0x000f280000300a00 */
[----:B------:R0:W-:Y:S01]  /*7770*/  STL.64 [R1+0x260], R10 ;  /* 0x0002600a01007387 */ /* 0x0001e20000100a00 */
[----:B------:R-:W-:Y:S01]  /*7780*/  LOP3.LUT P6, RZ, R6, 0x400, RZ, 0xc0, !PT ;  /* 0x0000040006ff7812 */ /* 0x000fe200078cc0ff */
[----:B0-----:R-:W-:Y:S02]  /*7790*/  HFMA2.MMA R10, -RZ, RZ, 0, 0 ;  /* 0x00000000ff0a7435 */ /* 0x001fe400000001ff */
[----:B------:R0:W-:Y:S04]  /*77a0*/  STL.64 [R1+0x68], R24 ;  /* 0x0000681801007387 */ /* 0x0001e80000100a00 */
[----:B0-----:R-:W3:Y:S01]  /*77b0*/  LDL.LU.64 R24, [R1+0x458] ;  /* 0x0004580001187983 */ /* 0x001ee20000300a00 */
[----:B--2---:R-:W-:-:S05]  /*77c0*/  @!P4 MOV R10, R3 ;  /* 0x00000003000ac202 */ /* 0x004fca0000000f00 */
[----:B------:R0:W-:Y:S02]  /*77d0*/  STL [R1+0x7bc], R10 ;  /* 0x0007bc0a01007387 */ /* 0x0001e40000100800 */
[----:B0-----:R-:W-:-:S06]  /*77e0*/  CS2R R10, SRZ ;  /* 0x00000000000a7805 */ /* 0x001fcc000001ff00 */
[----:B----4-:R0:W2:Y:S02]  /*77f0*/  @!P6 LDG.E.64 R10, desc[UR10][R12.64] ;  /* 0x0000000a0c0ae981 */ /* 0x0100a4000c1e1b00 */
[----:B0-----:R-:W-:Y:S02]  /*7800*/  CS2R R12, SRZ ;  /* 0x00000000000c7805 */ /* 0x001fe4000001ff00 */
[----:B------:R0:W-:Y:S04]  /*7810*/  STL.64 [R1+0x268], R16 ;  /* 0x0002681001007387 */ /* 0x0001e80000100a00 */
[----:B0-----:R-:W4:Y:S04]  /*7820*/  LDL.LU.64 R16, [R1+0x7b0] ;  /* 0x0007b00001107983 */ /* 0x001f280000300a00 */
[----:B---3--:R0:W3:Y:S02]  /*7830*/  @!P6 LDG.E.64 R12, desc[UR10][R24.64] ;  /* 0x0000000a180ce981 */ /* 0x0080e4000c1e1b00 */
[----:B0-----:R-:W-:Y:S01]  /*7840*/  MOV R24, R18 ;  /* 0x0000001200187202 */ /* 0x001fe20000000f00 */
[----:B------:R-:W-:Y:S01]  /*7850*/  HFMA2.MMA R18, -RZ, RZ, 0, 0 ;  /* 0x00000000ff127435 */ /* 0x000fe200000001ff */
[----:B------:R-:W-:-:S05]  /*7860*/  MOV R25, R19 ;  /* 0x0000001300197202 */ /* 0x000fca0000000f00 */
[----:B--2---:R-:W-:-:S05]  /*7870*/  @!P6 MOV R18, R11 ;  /* 0x0000000b0012e202 */ /* 0x004fca0000000f00 */
[----:B------:R0:W-:Y:S04]  /*7880*/  STL [R1+0x7c4], R18 ;  /* 0x0007c41201007387 */ /* 0x0001e80000100800 */
[----:B0-----:R-:W2:Y:S01]  /*7890*/  LDL.LU.64 R18, [R1+0x7a0] ;  /* 0x0007a00001127983 */ /* 0x001ea20000300a00 */
[----:B------:R-:W-:-:S03]  /*78a0*/  LOP3.LUT P3, RZ, R6, 0x200, RZ, 0xc0, !PT ;  /* 0x0000020006ff7812 */ /* 0x000fc6000786c0ff */
[----:B------:R0:W-:Y:S02]  /*78b0*/  STL.64 [R1+0x70], R20 ;  /* 0x0000701401007387 */ /* 0x0001e40000100a00 */
[----:B0-----:R-:W-:Y:S02]  /*78c0*/  MOV R20, R8 ;  /* 0x0000000800147202 */ /* 0x001fe40000000f00 */
[----:B------:R-:W-:Y:S02]  /*78d0*/  MOV R21, R9 ;  /* 0x0000000900157202 */ /* 0x000fe40000000f00 */
[----:B------:R-:W-:-:S06]  /*78e0*/  CS2R R8, SRZ ;  /* 0x0000000000087805 */ /* 0x000fcc000001ff00 */
[----:B----4-:R0:W4:Y:S02]  /*78f0*/  @!P3 LDG.E.64 R8, desc[UR10][R16.64] ;  /* 0x0000000a1008b981 */ /* 0x010124000c1e1b00 */
[----:B0-----:R-:W-:-:S06]  /*7900*/  CS2R R16, SRZ ;  /* 0x0000000000107805 */ /* 0x001fcc000001ff00 */
[----:B--2---:R0:W2:Y:S04]  /*7910*/  @!P3 LDG.E.64 R16, desc[UR10][R18.64] ;  /* 0x0000000a1210b981 */ /* 0x0040a8000c1e1b00 */
[----:B------:R-:W3:Y:S04]  /*7920*/  LDL.LU.64 R18, [R1+0x850] ;  /* 0x0008500001127983 */ /* 0x000ee80000300a00 */
[----:B------:R1:W-:Y:S02]  /*7930*/  STL [R1+0x540], R0 ;  /* 0x0005400001007387 */ /* 0x0003e40000100800 */
[----:B-1----:R-:W-:-:S06]  /*7940*/  HFMA2.MMA R0, -RZ, RZ, 0, 0 ;  /* 0x00000000ff007435 */ /* 0x002fcc00000001ff */
[----:B------:R-:W-:-:S05]  /*7950*/  @!P4 MOV R0, R2 ;  /* 0x000000020000c202 */ /* 0x000fca0000000f00 */
[----:B------:R1:W-:Y:S02]  /*7960*/  STL [R1+0x7b8], R0 ;  /* 0x0007b80001007387 */ /* 0x0003e40000100800 */
[----:B-1----:R-:W-:-:S06]  /*7970*/  HFMA2.MMA R0, -RZ, RZ, 0, 0 ;  /* 0x00000000ff007435 */ /* 0x002fcc00000001ff */
[----:B------:R-:W-:Y:S01]  /*7980*/  @!P4 MOV R0, R15 ;  /* 0x0000000f0000c202 */ /* 0x000fe20000000f00 */
[----:B---3--:R0:W-:Y:S02]  /*7990*/  STL.64 [R1+0x270], R18 ;  /* 0x0002701201007387 */ /* 0x0081e40000100a00 */
[----:B0-----:R-:W-:-:S06]  /*79a0*/  HFMA2.MMA R18, -RZ, RZ, 0, 0 ;  /* 0x00000000ff127435 */ /* 0x001fcc00000001ff */
[----:B----4-:R-:W-:-:S05]  /*79b0*/  @!P3 MOV R18, R9 ;  /* 0x000000090012b202 */ /* 0x010fca0000000f00 */
[----:B------:R0:W-:Y:S04]  /*79c0*/  STL [R1+0x7a4], R18 ;  /* 0x0007a41201007387 */ /* 0x0001e80000100800 */
[----:B0-----:R-:W3:Y:S04]  /*79d0*/  LDL.LU.64 R18, [R1+0x450] ;  /* 0x0004500001127983 */ /* 0x001ee80000300a00 */
        /* <DEDUP_REMOVED lines=18> */
[----:B--2---:R-:W-:Y:S04]  /*7b00*/  STL.64 [R1+0x848], R16 ;  /* 0x0008481001007387 */ /* 0x004fe80000100a00 */
[----:B------:R0:W-:Y:S01]  /*7b10*/  STL [R1+0x460], R7 ;  /* 0x0004600701007387 */ /* 0x0001e20000100800 */
[----:B------:R-:W-:-:S03]  /*7b20*/  @!P3 MOV R0, R17 ;  /* 0x000000110000b202 */ /* 0x000fc60000000f00 */
[----:B------:R1:W-:Y:S01]  /*7b30*/  STL.64 [R1+0x78], R2 ;  /* 0x0000780201007387 */ /* 0x0003e20000100a00 */
[----:B0-----:R-:W-:Y:S02]  /*7b40*/  MOV R7, RZ ;  /* 0x000000ff00077202 */ /* 0x001fe40000000f00 */
[----:B------:R-:W-:Y:S02]  /*7b50*/  @!P3 MOV R7, R16 ;  /* 0x000000100007b202 */ /* 0x000fe40000000f00 */
[----:B------:R-:W2:Y:S01]  /*7b60*/  LDL.LU.64 R16, [R1+0x448] ;  /* 0x0004480001107983 */ /* 0x000ea20000300a00 */
[----:B-1----:R-:W-:-:S03]  /*7b70*/  CS2R R2, SRZ ;  /* 0x0000000000027805 */ /* 0x002fc6000001ff00 */
[----:B------:R0:W-:Y:S04]  /*7b80*/  STL.64 [R1+0x278], R14 ;  /* 0x0002780e01007387 */ /* 0x0001e80000100a00 */
[----:B0-----:R-:W4:Y:S04]  /*7b90*/  LDL.LU.64 R14, [R1+0x798] ;  /* 0x00079800010e7983 */ /* 0x001f280000300a00 */
[----:B---3--:R0:W3:Y:S02]  /*7ba0*/  @!P4 LDG.E.64 R2, desc[UR10][R18.64] ;  /* 0x0000000a1202c981 */ /* 0x0080e4000c1e1b00 */
[----:B0-----:R-:W-:-:S02]  /*7bb0*/  CS2R R18, SRZ ;  /* 0x0000000000127805 */ /* 0x001fc4000001ff00 */
[----:B------:R-:W-:Y:S01]  /*7bc0*/  LOP3.LUT P6, RZ, R6, 0x80, RZ, 0xc0, !PT ;  /* 0x0000008006ff7812 */ /* 0x000fe200078cc0ff */
[----:B------:R0:W-:Y:S02]  /*7bd0*/  STL.64 [R1+0x80], R10 ;  /* 0x0000800a01007387 */ /* 0x0001e40000100a00 */
[----:B0-----:R-:W-:Y:S02]  /*7be0*/  CS2R R10, SRZ ;  /* 0x00000000000a7805 */ /* 0x001fe4000001ff00 */
[----:B--2---:R0:W2:Y:S02]  /*7bf0*/  @!P4 LDG.E.64 R18, desc[UR10][R16.64] ;  /* 0x0000000a1012c981 */ /* 0x0040a4000c1e1b00 */
[----:B0-----:R-:W-:-:S06]  /*7c00*/  HFMA2.MMA R16, -RZ, RZ, 0, 0 ;  /* 0x00000000ff107435 */ /* 0x001fcc00000001ff */
[----:B----4-:R0:W4:Y:S01]  /*7c10*/  @!P6 LDG.E.64 R10, desc[UR10][R14.64] ;  /* 0x0000000a0e0ae981 */ /* 0x010122000c1e1b00 */
[----:B---3--:R-:W-:-:S05]  /*7c20*/  @!P4 MOV R16, R3 ;  /* 0x000000030010c202 */ /* 0x008fca0000000f00 */
[----:B------:R1:W-:Y:S04]  /*7c30*/  STL [R1+0x7b4], R16 ;  /* 0x0007b41001007387 */ /* 0x0003e80000100800 */
[----:B-1----:R-:W3:Y:S01]  /*7c40*/  LDL.LU.64 R16, [R1+0x790] ;  /* 0x0007900001107983 */ /* 0x002ee20000300a00 */
[----:B0-----:R-:W-:-:S03]  /*7c50*/  CS2R R14, SRZ ;  /* 0x00000000000e7805 */ /* 0x001fc6000001ff00 */
[----:B------:R0:W-:Y:S04]  /*7c60*/  STL.64 [R1+0x280], R12 ;  /* 0x0002800c01007387 */ /* 0x0001e80000100a00 */
[----:B0-----:R-:W2:Y:S04]  /*7c70*/  LDL.LU.64 R12, [R1+0x440] ;  /* 0x00044000010c7983 */ /* 0x001ea80000300a00 */
[----:B---3--:R0:W3:Y:S02]  /*7c80*/  @!P6 LDG.E.64 R14, desc[UR10][R16.64] ;  /* 0x0000000a100ee981 */ /* 0x0080e4000c1e1b00 */
[----:B0-----:R-:W-:-:S06]  /*7c90*/  HFMA2.MMA R16, -RZ, RZ, 0, 0 ;  /* 0x00000000ff107435 */ /* 0x001fcc00000001ff */
[----:B----4-:R-:W-:-:S05]  /*7ca0*/  @!P6 MOV R16, R11 ;  /* 0x0000000b0010e202 */ /* 0x010fca0000000f00 */
[----:B------:R0:W-:Y:S04]  /*7cb0*/  STL [R1+0x794], R16 ;  /* 0x0007941001007387 */ /* 0x0001e80000100800 */
[----:B0-----:R-:W4:Y:S01]  /*7cc0*/  LDL.LU.64 R16, [R1+0x438] ;  /* 0x0004380001107983 */ /* 0x001f220000300a00 */
[----:B------:R-:W-:-:S03]  /*7cd0*/  LOP3.LUT P3, RZ, R6, 0x40, RZ, 0xc0, !PT ;  /* 0x0000004006ff7812 */ /* 0x000fc6000786c0ff */
[----:B------:R0:W-:Y:S02]  /*7ce0*/  STL.64 [R1+0x88], R8 ;  /* 0x0000880801007387 */ /* 0x0001e40000100a00 */
[----:B0-----:R-:W-:-:S08]  /*7cf0*/  CS2R R8, SRZ ;  /* 0x0000000000087805 */ /* 0x001fd0000001ff00 */
[----:B--2---:R0:W2:Y:S02]  /*7d00*/  @!P3 LDG.E.64 R8, desc[UR10][R12.64] ;  /* 0x0000000a0c08b981 */ /* 0x0040a4000c1e1b00 */
[----:B0-----:R-:W-:-:S06]  /*7d10*/  CS2R R12, SRZ ;  /* 0x00000000000c7805 */ /* 0x001fcc000001ff00 */
[----:B----4-:R0:W4:Y:S04]  /*7d20*/  @!P3 LDG.E.64 R12, desc[UR10][R16.64] ;  /* 0x0000000a100cb981 */ /* 0x010128000c1e1b00 */
        /* <DEDUP_REMOVED lines=9> */
[----:B--2---:R-:W-:-:S05]  /*7dc0*/  @!P3 MOV R16, R9 ;  /* 0x000000090010b202 */ /* 0x004fca0000000f00 */
        /* <DEDUP_REMOVED lines=20> */
[----:B----4-:R-:W-:Y:S04]  /*7f10*/  STL.64 [R1+0x840], R12 ;  /* 0x0008400c01007387 */ /* 0x010fe80000100a00 */
[----:B------:R0:W-:Y:S01]  /*7f20*/  STL [R1+0x454], R7 ;  /* 0x0004540701007387 */ /* 0x0001e20000100800 */
[----:B------:R-:W-:-:S03]  /*7f30*/  @!P3 MOV R0, R13 ;  /* 0x0000000d0000b202 */ /* 0x000fc60000000f00 */
[----:B------:R1:W-:Y:S01]  /*7f40*/  STL.64 [R1+0x90], R2 ;  /* 0x0000900201007387 */ /* 0x0003e20000100a00 */
[----:B0-----:R-:W-:Y:S02]  /*7f50*/  MOV R7, RZ ;  /* 0x000000ff00077202 */ /* 0x001fe40000000f00 */
[----:B------:R-:W-:Y:S02]  /*7f60*/  @!P3 MOV R7, R12 ;  /* 0x0000000c0007b202 */ /* 0x000fe40000000f00 */
[----:B------:R-:W3:Y:S01]  /*7f70*/  LDL.LU.64 R12, [R1+0x778] ;  /* 0x00077800010c7983 */ /* 0x000ee20000300a00 */
[----:B-1----:R-:W-:-:S03]  /*7f80*/  CS2R R2, SRZ ;  /* 0x0000000000027805 */ /* 0x002fc6000001ff00 */
[----:B------:R0:W-:Y:S04]  /*7f90*/  STL.64 [R1+0x290], R18 ;  /* 0x0002901201007387 */ /* 0x0001e80000100a00 */
[----:B0-----:R-:W4:Y:S04]  /*7fa0*/  LDL.LU.64 R18, [R1+0x430] ;  /* 0x0004300001127983 */ /* 0x001f280000300a00 */
[----:B--2---:R0:W2:Y:S02]  /*7fb0*/  @!P4 LDG.E.64 R2, desc[UR10][R16.64] ;  /* 0x0000000a1002c981 */ /* 0x0040a4000c1e1b00 */
[----:B0-----:R-:W-:-:S02]  /*7fc0*/  CS2R R16, SRZ ;  /* 0x0000000000107805 */ /* 0x001fc4000001ff00 */
[----:B------:R-:W-:Y:S01]  /*7fd0*/  LOP3.LUT P6, RZ, R6, 0x10, RZ, 0xc0, !PT ;  /* 0x0000001006ff7812 */ /* 0x000fe200078cc0ff */
[----:B------:R0:W-:Y:S02]  /*7fe0*/  STL.64 [R1+0x98], R10 ;  /* 0x0000980a01007387 */ /* 0x0001e40000100a00 */
[----:B0-----:R-:W-:Y:S02]  /*7ff0*/  CS2R R10, SRZ ;  /* 0x00000000000a7805 */ /* 0x001fe4000001ff00 */
[----:B---3--:R0:W3:Y:S02]  /*8000*/  @!P4 LDG.E.64 R16, desc[UR10][R12.64] ;  /* 0x0000000a0c10c981 */ /* 0x0080e4000c1e1b00 */
[----:B0-----:R-:W-:-:S06]  /*8010*/  HFMA2.MMA R12, -RZ, RZ, 0, 0 ;  /* 0x00000000ff0c7435 */ /* 0x001fcc00000001ff */
[----:B----4-:R0:W4:Y:S01]  /*8020*/  @!P6 LDG.E.64 R10, desc[UR10][R18.64] ;  /* 0x0000000a120ae981 */ /* 0x010122000c1e1b00 */
[----:B--2---:R-:W-:-:S05]  /*8030*/  @!P4 MOV R12, R3 ;  /* 0x00000003000cc202 */ /* 0x004fca0000000f00 */
[----:B------:R1:W-:Y:S04]  /*8040*/  STL [R1+0x77c], R12 ;  /* 0x00077c0c01007387 */ /* 0x0003e80000100800 */
[----:B-1----:R-:W2:Y:S01]  /*8050*/  LDL.LU.64 R12, [R1+0x428] ;  /* 0x00042800010c7983 */ /* 0x002ea20000300a00 */
[----:B0-----:R-:W-:-:S03]  /*8060*/  CS2R R18, SRZ ;  /* 0x0000000000127805 */ /* 0x001fc6000001ff00 */
[----:B------:R0:W-:Y:S04]  /*8070*/  STL.64 [R1+0x298], R14 ;  /* 0x0002980e01007387 */ /* 0x0001e80000100a00 */
[----:B0-----:R-:W3:Y:S04]  /*8080*/  LDL.LU.64 R14, [R1+0x770] ;  /* 0x00077000010e7983 */ /* 0x001ee80000300a00 */
[----:B--2---:R0:W2:Y:S02]  /*8090*/  @!P6 LDG.E.64 R18, desc[UR10][R12.64] ;  /* 0x0000000a0c12e981 */ /* 0x0040a4000c1e1b00 */
[----:B0-----:R-:W-:-:S06]  /*80a0*/  HFMA2.MMA R12, -RZ, RZ, 0, 0 ;  /* 0x00000000ff0c7435 */ /* 0x001fcc00000001ff */
[----:B----4-:R-:W-:-:S05]  /*80b0*/  @!P6 MOV R12, R11 ;  /* 0x0000000b000ce202 */ /* 0x010fca0000000f00 */
[----:B------:R0:W-:Y:S04]  /*80c0*/  STL [R1+0x78c], R12 ;  /* 0x00078c0c01007387 */ /* 0x0001e80000100800 */
[----:B0-----:R-:W4:Y:S01]  /*80d0*/  LDL.LU.64 R12, [R1+0x768] ;  /* 0x00076800010c7983 */ /* 0x001f220000300a00 */
[----:B------:R-:W-:-:S03]  /*80e0*/  LOP3.LUT P3, RZ, R6, 0x8, RZ, 0xc0, !PT ;  /* 0x0000000806ff7812 */ /* 0x000fc6000786c0ff */
[----:B------:R0:W-:Y:S02]  /*80f0*/  STL.64 [R1+0xa0], R8 ;  /* 0x0000a00801007387 */ /* 0x0001e40000100a00 */
[----:B0-----:R-:W-:-:S08]  /*8100*/  CS2R R8, SRZ ;  /* 0x0000000000087805 */ /* 0x001fd0000001ff00 */
[----:B---3--:R0:W3:Y:S02]  /*8110*/  @!P3 LDG.E.64 R8, desc[UR10][R14.64] ;  /* 0x0000000a0e08b981 */ /* 0x0080e4000c1e1b00 */
[----:B0-----:R-:W-:Y:S02]  /*8120*/  CS2R R14, SRZ ;  /* 0x00000000000e7805 */ /* 0x001fe4000001ff00 */
[----:B------:R0:W-:Y:S02]  /*8130*/  STL [R1+0x43c], R0 ;  /* 0x00043c0001007387 */ /* 0x0001e40000100800 */
[----:B0-----:R-:W-:Y:S02]  /*8140*/  HFMA2.MMA R0, -RZ, RZ, 0, 0 ;  /* 0x00000000ff007435 */ /* 0x001fe400000001ff */
[----:B----4-:R0:W4:Y:S04]  /*8150*/  @!P3 LDG.E.64 R14, desc[UR10][R12.64] ;  /* 0x0000000a0c0eb981 */ /* 0x010128000c1e1b00 */
        /* <DEDUP_REMOVED lines=9> */
[----:B-1----:R-:W-:Y:S02]  /*81f0*/  HFMA2.MMA R0, -RZ, RZ, 0, 0 ;  /* 0x00000000ff007435 */ /* 0x002fe400000001ff */
[----:B------:R1:W-:Y:S04]  /*8200*/  STL [R1+0x440], R7 ;  /* 0x0004400701007387 */ /* 0x0003e80000100800 */
[----:B--2---:R-:W-:Y:S02]  /*8210*/  @!P6 MOV R0, R19 ;  /* 0x000000130000e202 */ /* 0x004fe40000000f00 */
[----:B-1----:R-:W-:-:S03]  /*8220*/  MOV R7, RZ ;  /* 0x000000ff00077202 */ /* 0x002fc60000000f00 */
[----:B------:R1:W-:Y:S01]  /*8230*/  STL [R1+0x42c], R0 ;  /* 0x00042c0001007387 */ /* 0x0003e20000100800 */
[----:B------:R-:W-:-:S05]  /*8240*/  @!P4 MOV R7, R16 ;  /* 0x000000100007c202 */ /* 0x000fca0000000f00 */
[----:B------:R2:W-:Y:S01]  /*8250*/  STL [R1+0x444], R7 ;  /* 0x0004440701007387 */ /* 0x0005e20000100800 */
[----:B-1----:R-:W-:Y:S01]  /*8260*/  HFMA2.MMA R0, -RZ, RZ, 0, 0 ;  /* 0x00000000ff007435 */ /* 0x002fe200000001ff */
[----:B--2---:R-:W-:Y:S02]  /*8270*/  MOV R7, RZ ;  /* 0x000000ff00077202 */ /* 0x004fe40000000f00 */
[----:B------:R-:W-:-:S03]  /*8280*/  @!P6 MOV R7, R18 ;  /* 0x000000120007e202 */ /* 0x000fc60000000f00 */
[----:B---3--:R-:W-:Y:S02]  /*8290*/  @!P3 MOV R0, R8 ;  /* 0x000000080000b202 */ /* 0x008fe40000000f00 */
[----:B------:R1:W-:Y:S04]  /*82a0*/  STL [R1+0x430], R7 ;  /* 0x0004300701007387 */ /* 0x0003e80000100800 */
[----:B------:R2:W-:Y:S01]  /*82b0*/  STL [R1+0x768], R0 ;  /* 0x0007680001007387 */ /* 0x0005e20000100800 */
[----:B-1----:R-:W-:Y:S01]  /*82c0*/  MOV R7, RZ ;  /* 0x000000ff00077202 */ /* 0x002fe20000000f00 */
[----:B--2---:R-:W-:Y:S01]  /*82d0*/  HFMA2.MMA R0, -RZ, RZ, 0, 0 ;  /* 0x00000000ff007435 */ /* 0x004fe200000001ff */
[C---:B------:R-:W-:Y:S02]  /*82e0*/  LOP3.LUT P4, RZ, R6.reuse, 0x4, RZ, 0xc0, !PT ;  /* 0x0000000406ff7812 */ /* 0x040fe4000788c0ff */
[----:B------:R-:W-:Y:S01]  /*82f0*/  LOP3.LUT P6, RZ, R6, 0x2, RZ, 0xc0, !PT ;  /* 0x0000000206ff7812 */ /* 0x000fe200078cc0ff */
[----:B----4-:R0:W-:Y:S02]  /*8300*/  STL.64 [R1+0x2a0], R12 ;  /* 0x0002a00c01007387 */ /* 0x0101e40000100a00 */
[----:B0-----:R-:W-:-:S06]  /*8310*/  HFMA2.MMA R12, -RZ, RZ, 0, 0 ;  /* 0x00000000ff0c7435 */ /* 0x001fcc00000001ff */
[----:B------:R-:W-:Y:S02]  /*8320*/  @!P3 MOV R12, R9 ;  /* 0x00000009000cb202 */ /* 0x000fe40000000f00 */
[----:B------:R-:W-:-:S03]  /*8330*/  @!P3 MOV R7, R14 ;  /* 0x0000000e0007b202 */ /* 0x000fc60000000f00 */
[----:B------:R0:W-:Y:S01]  /*8340*/  STL [R1+0x76c], R12 ;  /* 0x00076c0c01007387 */ /* 0x0001e20000100800 */
[----:B------:R-:W-:Y:S02]  /*8350*/  @!P3 MOV R0, R15 ;  /* 0x0000000f0000b202 */ /* 0x000fe40000000f00 */
[----:B------:R-:W-:Y:S01]  /*8360*/  LOP3.LUT P3, RZ, R6, 0x1, RZ, 0xc0, !PT ;  /* 0x0000000106ff7812 */ /* 0x000fe2000786c0ff */
[----:B------:R-:W-:Y:S04]  /*8370*/  STL [R1+0x434], R7 ;  /* 0x0004340701007387 */ /* 0x000fe80000100800 */
[----:B0-----:R-:W2:Y:S04]  /*8380*/  LDL.LU.64 R12, [R1+0x420] ;  /* 0x00042000010c7983 */ /* 0x001ea80000300a00 */
[----:B------:R0:W-:Y:S04]  /*8390*/  STL [R1+0x830], R6 ;  /* 0x0008300601007387 */ /* 0x0001e80000100800 */
[----:B0-----:R-:W3:Y:S04]  /*83a0*/  LDL.LU.64 R6, [R1+0x418] ;  /* 0x0004180001067983 */ /* 0x001ee80000300a00 */
[----:B------:R0:W-:Y:S02]  /*83b0*/  STL.64 [R1+0xa8], R2 ;  /* 0x0000a80201007387 */ /* 0x0001e40000100a00 */
[----:B0-----:R-:W-:-:S02]  /*83c0*/  CS2R R2, SRZ ;  /* 0x0000000000027805 */ /* 0x001fc4000001ff00 */
[----:B------:R0:W-:Y:S04]  /*83d0*/  STL.64 [R1+0x2a8], R16 ;  /* 0x0002a81001007387 */ /* 0x0001e80000100a00 */
[----:B0-----:R-:W4:Y:S04]  /*83e0*/  LDL.LU.64 R16, [R1+0x760] ;  /* 0x0007600001107983 */ /* 0x001f280000300a00 */
[----:B--2---:R0:W2:Y:S02]  /*83f0*/  @!P4 LDG.E.64 R2, desc[UR10][R12.64] ;  /* 0x0000000a0c02c981 */ /* 0x0040a4000c1e1b00 */
[----:B0-----:R-:W-:-:S06]  /*8400*/  CS2R R12, SRZ ;  /* 0x00000000000c7805 */ /* 0x001fcc000001ff00 */
[----:B---3--:R0:W3:Y:S04]  /*8410*/  @!P4 LDG.E.64 R12, desc[UR10][R6.64] ;  /* 0x0000000a060cc981 */ /* 0x0080e8000c1e1b00 */
[----:B------:R1:W-:Y:S02]  /*8420*/  STL [R1+0x428], R0 ;  /* 0x0004280001007387 */ /* 0x0003e40000100800 */
[----:B-1----:R-:W-:Y:S01]  /*8430*/  HFMA2.MMA R0, -RZ, RZ, 0, 0 ;  /* 0x00000000ff007435 */ /* 0x002fe200000001ff */
[----:B0-----:R-:W-:Y:S01]  /*8440*/  CS2R R6, SRZ ;  /* 0x0000000000067805 */ /* 0x001fe2000001ff00 */
[----:B------:R0:W-:Y:S02]  /*8450*/  STL.64 [R1+0xb0], R10 ;  /* 0x0000b00a01007387 */ /* 0x0001e40000100a00 */
[----:B0-----:R-:W-:-:S06]  /*8460*/  CS2R R10, SRZ ;  /* 0x00000000000a7805 */ /* 0x001fcc000001ff00 */
[----:B----4-:R0:W4:Y:S01]  /*8470*/  @!P6 LDG.E.64 R10, desc[UR10][R16.64] ;  /* 0x0000000a100ae981 */ /* 0x010122000c1e1b00 */
[----:B--2---:R-:W-:Y:S02]  /*8480*/  @!P4 MOV R0, R2 ;  /* 0x000000020000c202 */ /* 0x004fe40000000f00 */
[----:B------:R-:W-:-:S03]  /*8490*/  @!P4 MOV R7, R3 ;  /* 0x000000030007c202 */ /* 0x000fc60000000f00 */
[----:B------:R1:W-:Y:S04]  /*84a0*/  STL [R1+0x770], R0 ;  /* 0x0007700001007387 */ /* 0x0003e80000100800 */
[----:B------:R-:W-:Y:S01]  /*84b0*/  STL [R1+0x774], R7 ;  /* 0x0007740701007387 */ /* 0x000fe20000100800 */
[----:B-1----:R-:W-:Y:S01]  /*84c0*/  HFMA2.MMA R0, -RZ, RZ, 0, 0 ;  /* 0x00000000ff007435 */ /* 0x002fe200000001ff */
[----:B---3--:R-:W-:-:S05]  /*84d0*/  @!P4 MOV R6, R12 ;  /* 0x0000000c0006c202 */ /* 0x008fca0000000f00 */
[----:B------:R1:W-:Y:S01]  /*84e0*/  STL [R1+0x420], R6 ;  /* 0x0004200601007387 */ /* 0x0003e20000100800 */
[----:B------:R-:W-:-:S03]  /*84f0*/  @!P4 MOV R0, R13 ;  /* 0x0000000d0000c202 */ /* 0x000fc60000000f00 */
[----:B-1----:R-:W2:Y:S04]  /*8500*/  LDL.LU.64 R6, [R1+0x750] ;  /* 0x0007500001067983 */ /* 0x002ea80000300a00 */
[----:B------:R1:W-:Y:S04]  /*8510*/  STL [R1+0x41c], R0 ;  /* 0x00041c0001007387 */ /* 0x0003e80000100800 */
[----:B-1----:R-:W3:Y:S01]  /*8520*/  LDL.LU R0, [R1+0x83c] ;  /* 0x00083c0001007983 */ /* 0x002ee20000300800 */
[----:B0-----:R-:W-:-:S03]  /*8530*/  CS2R R16, SRZ ;  /* 0x0000000000107805 */ /* 0x001fc6000001ff00 */
[----:B------:R0:W-:Y:S02]  /*8540*/  STL.64 [R1+0x2b0], R18 ;  /* 0x0002b01201007387 */ /* 0x0001e40000100a00 */
[----:B0-----:R-:W-:Y:S02]  /*8550*/  HFMA2.MMA R18, -RZ, RZ, 0, 0 ;  /* 0x00000000ff127435 */ /* 0x001fe400000001ff */
[----:B------:R0:W-:Y:S04]  /*8560*/  STL.64 [R1+0xb8], R8 ;  /* 0x0000b80801007387 */ /* 0x0001e80000100a00 */
[----:B----4-:R-:W-:-:S05]  /*8570*/  @!P6 MOV R18, R11 ;  /* 0x0000000b0012e202 */ /* 0x010fca0000000f00 */
[----:B------:R1:W-:Y:S01]  /*8580*/  STL [R1+0x754], R18 ;  /* 0x0007541201007387 */ /* 0x0003e20000100800 */
[----:B0-----:R-:W-:-:S03]  /*8590*/  CS2R R8, SRZ ;  /* 0x0000000000087805 */ /* 0x001fc6000001ff00 */
[----:B------:R0:W-:Y:S04]  /*85a0*/  STL.64 [R1+0xc0], R2 ;  /* 0x0000c00201007387 */ /* 0x0001e80000100a00 */
[----:B------:R4:W3:Y:S01]  /*85b0*/  @!P3 LDG.E.64 R8, desc[UR10][R20.64] ;  /* 0x0000000a1408b981 */ /* 0x0008e2000c1e1b00 */
[----:B-1----:R-:W-:-:S06]  /*85c0*/  CS2R R18, SRZ ;  /* 0x0000000000127805 */ /* 0x002fcc000001ff00 */
[----:B------:R-:W3:Y:S01]  /*85d0*/  @!P3 LDG.E.64 R18, desc[UR10][R24.64] ;  /* 0x0000000a1812b981 */ /* 0x000ee2000c1e1b00 */
[----:B0-----:R-:W-:Y:S02]  /*85e0*/  CS2R R2, SRZ ;  /* 0x0000000000027805 */ /* 0x001fe4000001ff00 */
[----:B----4-:R-:W-:Y:S02]  /*85f0*/  MOV R20, R60 ;  /* 0x0000003c00147202 */ /* 0x010fe40000000f00 */
[----:B------:R-:W-:Y:S01]  /*8600*/  MOV R21, R61 ;  /* 0x0000003d00157202 */ /* 0x000fe20000000f00 */
[----:B------:R-:W4:Y:S04]  /*8610*/  LDL.LU.64 R24, [R1+0x410] ;  /* 0x0004100001187983 */ /* 0x000f280000300a00 */
[----:B--2---:R0:W2:Y:S01]  /*8620*/  @!P6 LDG.E.64 R16, desc[UR10][R6.64] ;  /* 0x0000000a0610e981 */ /* 0x0040a2000c1e1b00 */
[----:B---3--:R-:W-:-:S13]  /*8630*/  LOP3.LUT P4, RZ, R0, 0x80000000, RZ, 0xc0, !PT ;  /* 0x8000000000ff7812 */ /* 0x008fda000788c0ff */
[----:B------:R-:W3:Y:S01]  /*8640*/  @!P4 LDG.E.64 R2, desc[UR10][R20.64] ;  /* 0x0000000a1402c981 */ /* 0x000ee2000c1e1b00 */
[----:B0-----:R-:W-:Y:S02]  /*8650*/  CS2R R6, SRZ ;  /* 0x0000000000067805 */ /* 0x001fe4000001ff00 */
[----:B------:R-:W-:-:S05]  /*8660*/  @!P6 MOV R6, R10 ;  /* 0x0000000a0006e202 */ /* 0x000fca0000000f00 */
[----:B------:R0:W-:Y:S02]  /*8670*/  STL [R1+0x750], R6 ;  /* 0x0007500601007387 */ /* 0x0001e40000100800 */
[----:B0-----:R-:W-:Y:S02]  /*8680*/  MOV R6, RZ ;  /* 0x000000ff00067202 */ /* 0x001fe40000000f00 */
[----:B------:R0:W-:Y:S04]  /*8690*/  STL.64 [R1+0x2b8], R14 ;  /* 0x0002b80e01007387 */ /* 0x0001e80000100a00 */
[----:B------:R1:W-:Y:S01]  /*86a0*/  STL.64 [R1+0x2c0], R12 ;  /* 0x0002c00c01007387 */ /* 0x0003e20000100a00 */
[----:B0-----:R-:W-:Y:S01]  /*86b0*/  CS2R R14, SRZ ;  /* 0x00000000000e7805 */ /* 0x001fe2000001ff00 */
[----:B-1----:R-:W-:-:S05]  /*86c0*/  HFMA2.MMA R12, -RZ, RZ, 0, 0 ;  /* 0x00000000ff0c7435 */ /* 0x002fca00000001ff */
[----:B----4-:R-:W4:Y:S01]  /*86d0*/  @!P4 LDG.E.64 R14, desc[UR10][R24.64] ;  /* 0x0000000a180ec981 */ /* 0x010f22000c1e1b00 */
[----:B------:R-:W-:Y:S01]  /*86e0*/  HFMA2.MMA R60, -RZ, RZ, 0, 0 ;  /* 0x00000000ff3c7435 */ /* 0x000fe200000001ff */
[----:B------:R-:W-:Y:S02]  /*86f0*/  MOV R61, RZ ;  /* 0x000000ff003d7202 */ /* 0x000fe40000000f00 */
[----:B------:R-:W-:-:S03]  /*8700*/  @!P3 MOV R61, R18 ;  /* 0x00000012003db202 */ /* 0x000fc60000000f00 */
[----:B------:R-:W-:Y:S01]  /*8710*/  @!P3 MOV R60, R19 ;  /* 0x00000013003cb202 */ /* 0x000fe20000000f00 */
[----:B------:R-:W-:Y:S01]  /*8720*/  STL.64 [R1+0xd0], R8 ;  /* 0x0000d00801007387 */ /* 0x000fe20000100a00 */
[----:B--2---:R-:W-:-:S05]  /*8730*/  @!P6 MOV R6, R17 ;  /* 0x000000110006e202 */ /* 0x004fca0000000f00 */
[----:B------:R0:W-:Y:S02]  /*8740*/  STL [R1+0x418], R6 ;  /* 0x0004180601007387 */ /* 0x0001e40000100800 */
[----:B0-----:R-:W-:-:S06]  /*8750*/  HFMA2.MMA R6, -RZ, RZ, 0, 0 ;  /* 0x00000000ff067435 */ /* 0x001fcc00000001ff */
[----:B------:R-:W-:Y:S02]  /*8760*/  @!P3 MOV R6, R8 ;  /* 0x000000080006b202 */ /* 0x000fe40000000f00 */
[----:B------:R-:W-:-:S03]  /*8770*/  @!P6 MOV R7, R16 ;  /* 0x000000100007e202 */ /* 0x000fc60000000f00 */
[----:B------:R0:W-:Y:S01]  /*8780*/  STL [R1+0x748], R6 ;  /* 0x0007480601007387 */ /* 0x0001e20000100800 */
[----:B------:R-:W-:Y:S02]  /*8790*/  LOP3.LUT P6, RZ, R0, 0x40000000, RZ, 0xc0, !PT ;  /* 0x4000000000ff7812 */ /* 0x000fe400078cc0ff */
[----:B---3--:R-:W-:Y:S01]  /*87a0*/  @!P4 MOV R12, R3 ;  /* 0x00000003000cc202 */ /* 0x008fe20000000f00 */
[----:B0-----:R-:W-:-:S04]  /*87b0*/  HFMA2.MMA R6, -RZ, RZ, 0, 0 ;  /* 0x00000000ff067435 */ /* 0x001fc800000001ff */
[----:B------:R0:W-:Y:S02]  /*87c0*/  STL [R1+0x744], R12 ;  /* 0x0007440c01007387 */ /* 0x0001e40000100800 */
[----:B------:R-:W-:Y:S02]  /*87d0*/  @!P3 MOV R6, R9 ;  /* 0x000000090006b202 */ /* 0x000fe40000000f00 */
[----:B------:R-:W-:Y:S02]  /*87e0*/  LOP3.LUT P3, RZ, R0, 0x20000000, RZ, 0xc0, !PT ;  /* 0x2000000000ff7812 */ /* 0x000fe4000786c0ff */
[----:B0-----:R-:W-:Y:S02]  /*87f0*/  CS2R R12, SRZ ;  /* 0x00000000000c7805 */ /* 0x001fe4000001ff00 */
[----:B------:R-:W-:-:S04]  /*8800*/  CS2R R8, SRZ ;  /* 0x0000000000087805 */ /* 0x000fc8000001ff00 */
[----:B------:R0:W2:Y:S02]  /*8810*/  @!P6 LDG.E.64 R12, desc[UR10][R36.64] ;  /* 0x0000000a240ce981 */ /* 0x0000a4000c1e1b00 */
[----:B0-----:R-:W-:Y:S02]  /*8820*/  MOV R36, R32 ;  /* 0x0000002000247202 */ /* 0x001fe40000000f00 */
[----:B------:R-:W-:-:S05]  /*8830*/  MOV R37, R33 ;  /* 0x0000002100257202 */ /* 0x000fca0000000f00 */
[----:B------:R0:W3:Y:S01]  /*8840*/  @!P3 LDG.E.64 R8, desc[UR10][R36.64] ;  /* 0x0000000a2408b981 */ /* 0x0000e2000c1e1b00 */
[----:B------:R-:W-:Y:S02]  /*8850*/  MOV R32, R52 ;  /* 0x0000003400207202 */ /* 0x000fe40000000f00 */
[----:B------:R-:W-:Y:S02]  /*8860*/  MOV R33, R53 ;  /* 0x0000003500217202 */ /* 0x000fe40000000f00 */
[----:B------:R-:W2:Y:S01]  /*8870*/  LDL.LU.64 R52, [R1+0x728] ;  /* 0x0007280001347983 */ /* 0x000ea20000300a00 */
[----:B0-----:R-:W-:Y:S02]  /*8880*/  MOV R36, R34 ;  /* 0x0000002200247202 */ /* 0x001fe40000000f00 */
[----:B------:R-:W-:Y:S02]  /*8890*/  MOV R37, R35 ;  /* 0x0000002300257202 */ /* 0x000fe40000000f00 */
[----:B------:R-:W3:Y:S04]  /*88a0*/  LDL.LU.64 R34, [R1+0x720] ;  /* 0x0007200001227983 */ /* 0x000ee80000300a00 */
[----:B------:R0:W-:Y:S02]  /*88b0*/  STL.64 [R1+0xc8], R10 ;  /* 0x0000c80a01007387 */ /* 0x0001e40000100a00 */
[----:B0-----:R-:W-:-:S06]  /*88c0*/  CS2R R10, SRZ ;  /* 0x00000000000a7805 */ /* 0x001fcc000001ff00 */
[----:B------:R-:W3:Y:S04]  /*88d0*/  @!P6 LDG.E.64 R10, desc[UR10][R44.64] ;  /* 0x0000000a2c0ae981 */ /* 0x000ee8000c1e1b00 */
[----:B------:R0:W-:Y:S02]  /*88e0*/  STL [R1+0x74c], R6 ;  /* 0x00074c0601007387 */ /* 0x0001e40000100800 */
[----:B0-----:R-:W-:Y:S02]  /*88f0*/  HFMA2.MMA R6, -RZ, RZ, 0, 0 ;  /* 0x00000000ff067435 */ /* 0x001fe400000001ff */
[----:B------:R-:W-:Y:S04]  /*8900*/  STL [R1+0x424], R7 ;  /* 0x0004240701007387 */ /* 0x000fe80000100800 */
[----:B------:R-:W-:-:S05]  /*8910*/  @!P4 MOV R6, R2 ;  /* 0x000000020006c202 */ /* 0x000fca0000000f00 */
[----:B------:R0:W-:Y:S02]  /*8920*/  STL [R1+0x740], R6 ;  /* 0x0007400601007387 */ /* 0x0001e40000100800 */
[----:B0-----:R-:W-:Y:S02]  /*8930*/  CS2R R6, SRZ ;  /* 0x0000000000067805 */ /* 0x001fe4000001ff00 */
[----:B----4-:R-:W-:Y:S02]  /*8940*/  @!P4 MOV R6, R14 ;  /* 0x0000000e0006c202 */ /* 0x010fe40000000f00 */
[----:B------:R-:W-:Y:S02]  /*8950*/  @!P4 MOV R7, R15 ;  /* 0x0000000f0007c202 */ /* 0x000fe40000000f00 */
[----:B------:R-:W-:Y:S01]  /*8960*/  LOP3.LUT P4, RZ, R0, 0x10000000, RZ, 0xc0, !PT ;  /* 0x1000000000ff7812 */ /* 0x000fe2000788c0ff */
[----:B------:R0:W-:Y:S01]  /*8970*/  STL.64 [R1+0xd8], R2 ;  /* 0x0000d80201007387 */ /* 0x0001e20000100a00 */
[----:B------:R-:W-:-:S02]  /*8980*/  MOV R24, R38 ;  /* 0x0000002600187202 */ /* 0x000fc40000000f00 */
[----:B------:R-:W-:Y:S02]  /*8990*/  MOV R25, R39 ;  /* 0x0000002700197202 */ /* 0x000fe40000000f00 */
[----:B------:R-:W4:Y:S01]  /*89a0*/  LDL.LU.64 R38, [R1+0x718] ;  /* 0x0007180001267983 */ /* 0x000f220000300a00 */
[----:B0-----:R-:W-:-:S03]  /*89b0*/  CS2R R2, SRZ ;  /* 0x0000000000027805 */ /* 0x001fc6000001ff00 */
[----:B------:R0:W-:Y:S04]  /*89c0*/  STL.64 [R1+0x2d0], R18 ;  /* 0x0002d01201007387 */ /* 0x0001e80000100a00 */
[----:B------:R-:W4:Y:S01]  /*89d0*/  @!P4 LDG.E.64 R2, desc[UR10][R36.64] ;  /* 0x0000000a2402c981 */ /* 0x000f22000c1e1b00 */
[----:B0-----:R-:W-:-:S03]  /*89e0*/  CS2R R18, SRZ ;  /* 0x0000000000127805 */ /* 0x001fc6000001ff00 */
[----:B------:R0:W-:Y:S04]  /*89f0*/  STL.64 [R1+0x2c8], R16 ;  /* 0x0002c81001007387 */ /* 0x0001e80000100a00 */
[----:B------:R-:W4:Y:S01]  /*8a00*/  LDL.LU.64 R36, [R1+0x710] ;  /* 0x0007100001247983 */ /* 0x000f220000300a00 */
[----:B0-----:R-:W-:-:S03]  /*8a10*/  CS2R R16, SRZ ;  /* 0x0000000000107805 */ /* 0x001fc6000001ff00 */
[----:B------:R0:W-:Y:S04]  /*8a20*/  STL.64 [R1+0x828], R60 ;  /* 0x0008283c01007387 */ /* 0x0001e80000100a00 */
[----:B0-----:R-:W4:Y:S01]  /*8a30*/  LDL.LU.64 R60, [R1+0x6f8] ;  /* 0x0006f800013c7983 */ /* 0x001f220000300a00 */
[----:B------:R-:W-:Y:S02]  /*8a40*/  MOV R20, R24 ;  /* 0x0000001800147202 */ /* 0x000fe40000000f00 */
[----:B------:R-:W-:Y:S01]  /*8a50*/  MOV R21, R25 ;  /* 0x0000001900157202 */ /* 0x000fe20000000f00 */
[----:B--2---:R0:W2:Y:S04]  /*8a60*/  @!P3 LDG.E.64 R16, desc[UR10][R52.64] ;  /* 0x0000000a3410b981 */ /* 0x0040a8000c1e1b00 */
[----:B---3--:R1:W3:Y:S01]  /*8a70*/  @!P4 LDG.E.64 R18, desc[UR10][R34.64] ;  /* 0x0000000a2212c981 */ /* 0x0082e2000c1e1b00 */
[----:B------:R-:W-:-:S02]  /*8a80*/  MOV R24, R22 ;  /* 0x0000001600187202 */ /* 0x000fc40000000f00 */
[----:B------:R-:W-:Y:S02]  /*8a90*/  MOV R25, R23 ;  /* 0x0000001700197202 */ /* 0x000fe40000000f00 */
        /* <DEDUP_REMOVED lines=10> */
[----:B------:R-:W-:-:S03]  /*8b40*/  CS2R R44, SRZ ;  /* 0x00000000002c7805 */ /* 0x000fc6000001ff00 */
[----:B------:R0:W-:Y:S01]  /*8b50*/  STL [R1+0x728], R6 ;  /* 0x0007280601007387 */ /* 0x0001e20000100800 */
[----:B------:R-:W-:Y:S02]  /*8b60*/  @!P6 MOV R44, R12 ;  /* 0x0000000c002ce202 */ /* 0x000fe40000000f00 */
[----:B------:R-:W-:Y:S01]  /*8b70*/  @!P6 MOV R45, R13 ;  /* 0x0000000d002de202 */ /* 0x000fe20000000f00 */
[----:B0-----:R-:W-:Y:S01]  /*8b80*/  HFMA2.MMA R6, -RZ, RZ, 0, 0 ;  /* 0x00000000ff067435 */ /* 0x001fe200000001ff */
[----:B------:R-:W-:-:S05]  /*8b90*/  LOP3.LUT P6, RZ, R0, 0x8000000, RZ, 0xc0, !PT ;  /* 0x0800000000ff7812 */ /* 0x000fca00078cc0ff */
[----:B------:R-:W-:Y:S01]  /*8ba0*/  @!P3 MOV R6, R9 ;  /* 0x000000090006b202 */ /* 0x000fe20000000f00 */
[----:B------:R0:W-:Y:S04]  /*8bb0*/  STL.64 [R1+0xe0], R10 ;  /* 0x0000e00a01007387 */ /* 0x0001e80000100a00 */
[----:B------:R1:W-:Y:S01]  /*8bc0*/  STL [R1+0x72c], R6 ;  /* 0x00072c0601007387 */ /* 0x0003e20000100800 */
[----:B0-----:R-:W-:Y:S01]  /*8bd0*/  CS2R R10, SRZ ;  /* 0x00000000000a7805 */ /* 0x001fe2000001ff00 */
[----:B-1----:R-:W-:Y:S01]  /*8be0*/  HFMA2.MMA R6, -RZ, RZ, 0, 0 ;  /* 0x00000000ff067435 */ /* 0x002fe200000001ff */
[----:B------:R-:W-:-:S04]  /*8bf0*/  MOV R52, R50 ;  /* 0x0000003200347202 */ /* 0x000fc80000000f00 */
[----:B----4-:R-:W4:Y:S01]  /*8c00*/  @!P6 LDG.E.64 R10, desc[UR10][R38.64] ;  /* 0x0000000a260ae981 */ /* 0x010f22000c1e1b00 */
[----:B------:R-:W-:Y:S02]  /*8c10*/  @!P4 MOV R6, R2 ;  /* 0x000000020006c202 */ /* 0x000fe40000000f00 */
[----:B------:R-:W-:Y:S01]  /*8c20*/  MOV R53, R51 ;  /* 0x0000003300357202 */ /* 0x000fe20000000f00 */
[----:B------:R0:W-:Y:S01]  /*8c30*/  STL.64 [R1+0x2d8], R14 ;  /* 0x0002d80e01007387 */ /* 0x0001e20000100a00 */
[----:B------:R-:W-:Y:S02]  /*8c40*/  MOV R50, R46 ;  /* 0x0000002e00327202 */ /* 0x000fe40000000f00 */
[----:B------:R-:W-:Y:S01]  /*8c50*/  MOV R51, R47 ;  /* 0x0000002f00337202 */ /* 0x000fe20000000f00 */
[----:B------:R1:W-:Y:S01]  /*8c60*/  STL [R1+0x720], R6 ;  /* 0x0007200601007387 */ /* 0x0003e20000100800 */
[----:B------:R-:W-:Y:S02]  /*8c70*/  MOV R34, R52 ;  /* 0x0000003400227202 */ /* 0x000fe40000000f00 */
[----:B------:R-:W-:Y:S01]  /*8c80*/  MOV R35, R53 ;  /* 0x0000003500237202 */ /* 0x000fe20000000f00 */
[----:B------:R-:W4:Y:S01]  /*8c90*/  LDL.LU.64 R38, [R1+0x700] ;  /* 0x0007000001267983 */ /* 0x000f220000300a00 */
[----:B------:R-:W-:-:S02]  /*8ca0*/  MOV R52, R50 ;  /* 0x0000003200347202 */ /* 0x000fc40000000f00 */
[----:B0-----:R-:W-:Y:S01]  /*8cb0*/  CS2R R14, SRZ ;  /* 0x00000000000e7805 */ /* 0x001fe2000001ff00 */
[----:B-1----:R-:W-:Y:S01]  /*8cc0*/  HFMA2.MMA R6, -RZ, RZ, 0, 0 ;  /* 0x00000000ff067435 */ /* 0x002fe200000001ff */
[----:B------:R-:W-:Y:S02]  /*8cd0*/  MOV R53, R51 ;  /* 0x0000003300357202 */ /* 0x000fe40000000f00 */
[----:B------:R-:W-:Y:S02]  /*8ce0*/  CS2R R50, SRZ ;  /* 0x0000000000327805 */ /* 0x000fe4000001ff00 */
[----:B------:R0:W4:Y:S01]  /*8cf0*/  @!P6 LDG.E.64 R14, desc[UR10][R36.64] ;  /* 0x0000000a240ee981 */ /* 0x000122000c1e1b00 */
[----:B------:R-:W-:Y:S02]  /*8d00*/  @!P4 MOV R6, R3 ;  /* 0x000000030006c202 */ /* 0x000fe40000000f00 */
[----:B------:R-:W-:Y:S02]  /*8d10*/  CS2R R46, SRZ ;  /* 0x00000000002e7805 */ /* 0x000fe4000001ff00 */
[----:B--2---:R-:W-:Y:S01]  /*8d20*/  @!P3 MOV R46, R16 ;  /* 0x00000010002eb202 */ /* 0x004fe20000000f00 */
[----:B------:R1:W-:Y:S01]  /*8d30*/  STL.64 [R1+0x2e8], R16 ;  /* 0x0002e81001007387 */ /* 0x0003e20000100a00 */
[----:B------:R-:W-:-:S02]  /*8d40*/  @!P3 MOV R47, R17 ;  /* 0x00000011002fb202 */ /* 0x000fc40000000f00 */
[----:B---3--:R-:W-:Y:S02]  /*8d50*/  @!P4 MOV R50, R18 ;  /* 0x000000120032c202 */ /* 0x008fe40000000f00 */
[----:B------:R-:W-:Y:S02]  /*8d60*/  @!P4 MOV R51, R19 ;  /* 0x000000130033c202 */ /* 0x000fe40000000f00 */
[----:B------:R-:W-:Y:S02]  /*8d70*/  LOP3.LUT P4, RZ, R0, 0x2000000, RZ, 0xc0, !PT ;  /* 0x0200000000ff7812 */ /* 0x000fe4000788c0ff */
[----:B-1----:R-:W-:-:S11]  /*8d80*/  CS2R R16, SRZ ;  /* 0x0000000000107805 */ /* 0x002fd6000001ff00 */
[----:B------:R-:W2:Y:S04]  /*8d90*/  @!P4 LDG.E.64 R16, desc[UR10][R60.64] ;  /* 0x0000000a3c10c981 */ /* 0x000ea8000c1e1b00 */
[----:B------:R-:W3:Y:S01]  /*8da0*/  LDL.LU.64 R60, [R1+0x6d8] ;  /* 0x0006d800013c7983 */ /* 0x000ee20000300a00 */
[----:B------:R-:W-:-:S03]  /*8db0*/  LOP3.LUT P3, RZ, R0, 0x4000000, RZ, 0xc0, !PT ;  /* 0x0400000000ff7812 */ /* 0x000fc6000786c0ff */
[----:B------:R1:W-:Y:S02]  /*8dc0*/  STL.64 [R1+0x2e0], R12 ;  /* 0x0002e00c01007387 */ /* 0x0003e40000100a00 */
[----:B-1----:R-:W-:-:S08]  /*8dd0*/  CS2R R12, SRZ ;  /* 0x00000000000c7805 */ /* 0x002fd0000001ff00 */
[----:B------:R-:W2:Y:S04]  /*8de0*/  @!P3 LDG.E.64 R12, desc[UR10][R22.64] ;  /* 0x0000000a160cb981 */ /* 0x000ea8000c1e1b00 */
[----:B------:R1:W-:Y:S01]  /*8df0*/  STL [R1+0x724], R6 ;  /* 0x0007240601007387 */ /* 0x0003e20000100800 */
[----:B0-----:R-:W-:-:S03]  /*8e00*/  MOV R36, R34 ;  /* 0x0000002200247202 */ /* 0x001fc60000000f00 */
[----:B------:R0:W-:Y:S01]  /*8e10*/  STL.64 [R1+0xe8], R8 ;  /* 0x0000e80801007387 */ /* 0x0001e20000100a00 */
[----:B------:R-:W-:-:S03]  /*8e20*/  MOV R37, R35 ;  /* 0x0000002300257202 */ /* 0x000fc60000000f00 */
[----:B------:R-:W2:Y:S01]  /*8e30*/  LDL.LU.64 R22, [R1+0x6e8] ;  /* 0x0006e80001167983 */ /* 0x000ea20000300a00 */
[----:B-1----:R-:W-:Y:S01]  /*8e40*/  HFMA2.MMA R6, -RZ, RZ, 0, 0 ;  /* 0x00000000ff067435 */ /* 0x002fe200000001ff */
[----:B------:R-:W-:Y:S02]  /*8e50*/  MOV R34, R52 ;  /* 0x0000003400227202 */ /* 0x000fe40000000f00 */
[----:B------:R-:W-:Y:S02]  /*8e60*/  MOV R35, R53 ;  /* 0x0000003500237202 */ /* 0x000fe40000000f00 */
[----:B0-----:R-:W-:Y:S02]  /*8e70*/  CS2R R8, SRZ ;  /* 0x0000000000087805 */ /* 0x001fe4000001ff00 */
[----:B------:R-:W-:Y:S02]  /*8e80*/  CS2R R52, SRZ ;  /* 0x0000000000347805 */ /* 0x000fe4000001ff00 */
[----:B----4-:R-:W-:-:S05]  /*8e90*/  @!P6 MOV R6, R10 ;  /* 0x0000000a0006e202 */ /* 0x010fca0000000f00 */
[----:B------:R0:W-:Y:S04]  /*8ea0*/  STL [R1+0x710], R6 ;  /* 0x0007100601007387 */ /* 0x0001e80000100800 */
[----:B------:R1:W4:Y:S01]  /*8eb0*/  @!P3 LDG.E.64 R8, desc[UR10][R38.64] ;  /* 0x0000000a2608b981 */ /* 0x000322000c1e1b00 */
[----:B0-----:R-:W-:-:S06]  /*8ec0*/  HFMA2.MMA R6, -RZ, RZ, 0, 0 ;  /* 0x00000000ff067435 */ /* 0x001fcc00000001ff */
[----:B------:R-:W-:Y:S02]  /*8ed0*/  @!P6 MOV R6, R11 ;  /* 0x0000000b0006e202 */ /* 0x000fe40000000f00 */
[----:B------:R-:W-:Y:S02]  /*8ee0*/  @!P6 MOV R52, R14 ;  /* 0x0000000e0034e202 */ /* 0x000fe40000000f00 */
[----:B------:R-:W-:Y:S02]  /*8ef0*/  @!P6 MOV R53, R15 ;  /* 0x0000000f0035e202 */ /* 0x000fe40000000f00 */
[----:B------:R-:W-:Y:S01]  /*8f00*/  LOP3.LUT P6, RZ, R0, 0x1000000, RZ, 0xc0, !PT ;  /* 0x0100000000ff7812 */ /* 0x000fe200078cc0ff */
[----:B------:R0:W-:Y:S02]  /*8f10*/  STL.64 [R1+0xf8], R10 ;  /* 0x0000f80a01007387 */ /* 0x0001e40000100a00 */
[----:B0-----:R-:W-:Y:S02]  /*8f20*/  CS2R R10, SRZ ;  /* 0x00000000000a7805 */ /* 0x001fe4000001ff00 */
[----:B------:R0:W-:Y:S02]  /*8f30*/  STL [R1+0x714], R6 ;  /* 0x0007140601007387 */ /* 0x0001e40000100800 */
[----:B0-----:R-:W-:-:S06]  /*8f40*/  HFMA2.MMA R6, -RZ, RZ, 0, 0 ;  /* 0x00000000ff067435 */ /* 0x001fcc00000001ff */
[----:B---3--:R-:W3:Y:S04]  /*8f50*/  @!P6 LDG.E.64 R10, desc[UR10][R60.64] ;  /* 0x0000000a3c0ae981 */ /* 0x008ee8000c1e1b00 */
[----:B------:R-:W3:Y:S01]  /*8f60*/  LDL.LU.64 R60, [R1+0x6c8] ;  /* 0x0006c800013c7983 */ /* 0x000ee20000300a00 */
[----:B--2---:R-:W-:-:S05]  /*8f70*/  @!P3 MOV R6, R12 ;  /* 0x0000000c0006b202 */ /* 0x004fca0000000f00 */
[----:B------:R0:W-:Y:S02]  /*8f80*/  STL [R1+0x700], R6 ;  /* 0x0007000601007387 */ /* 0x0001e40000100800 */
[----:B0-----:R-:W-:Y:S02]  /*8f90*/  HFMA2.MMA R6, -RZ, RZ, 0, 0 ;  /* 0x00000000ff067435 */ /* 0x001fe400000001ff */
[----:B------:R-:W-:Y:S04]  /*8fa0*/  STL [R1+0x834], R7 ;  /* 0x0008340701007387 */ /* 0x000fe80000100800 */
[----:B------:R-:W-:-:S05]  /*8fb0*/  @!P3 MOV R6, R13 ;  /* 0x0000000d0006b202 */ /* 0x000fca0000000f00 */
[----:B------:R0:W-:Y:S04]  /*8fc0*/  STL [R1+0x704], R6 ;  /* 0x0007040601007387 */ /* 0x0001e80000100800 */
[----:B0-----:R-:W2:Y:S01]  /*8fd0*/  LDL.LU.64 R6, [R1+0x6e0] ;  /* 0x0006e00001067983 */ /* 0x001ea20000300a00 */
[----:B-1----:R-:W-:Y:S02]  /*8fe0*/  MOV R38, R36 ;  /* 0x0000002400267202 */ /* 0x002fe40000000f00 */
[----:B------:R-:W-:Y:S02]  /*8ff0*/  MOV R39, R37 ;  /* 0x0000002500277202 */ /* 0x000fe40000000f00 */
[----:B------:R-:W-:Y:S02]  /*9000*/  MOV R36, R54 ;  /* 0x0000003600247202 */ /* 0x000fe40000000f00 */
[----:B------:R-:W-:-:S02]  /*9010*/  MOV R37, R55 ;  /* 0x0000003700257202 */ /* 0x000fc40000000f00 */
[----:B------:R-:W-:Y:S01]  /*9020*/  CS2R R54, SRZ ;  /* 0x0000000000367805 */ /* 0x000fe2000001ff00 */
[----:B------:R0:W-:Y:S04]  /*9030*/  STL.64 [R1+0xf0], R2 ;  /* 0x0000f00201007387 */ /* 0x0001e80000100a00 */
[----:B------:R1:W-:Y:S01]  /*9040*/  STL.64 [R1+0x100], R12 ;  /* 0x0001000c01007387 */ /* 0x0003e20000100a00 */
[----:B0-----:R-:W-:Y:S02]  /*9050*/  CS2R R2, SRZ ;  /* 0x0000000000027805 */ /* 0x001fe4000001ff00 */
[----:B-1----:R-:W-:-:S04]  /*9060*/  CS2R R12, SRZ ;  /* 0x00000000000c7805 */ /* 0x002fc8000001ff00 */
[----:B------:R0:W2:Y:S01]  /*9070*/  @!P4 LDG.E.64 R2, desc[UR10][R22.64] ;  /* 0x0000000a1602c981 */ /* 0x0000a2000c1e1b00 */
[----:B----4-:R-:W-:Y:S02]  /*9080*/  @!P3 MOV R54, R8 ;  /* 0x000000080036b202 */ /* 0x010fe40000000f00 */
[----:B------:R-:W-:Y:S02]  /*9090*/  @!P3 MOV R55, R9 ;  /* 0x000000090037b202 */ /* 0x000fe40000000f00 */
[----:B------:R-:W-:Y:S01]  /*90a0*/  LOP3.LUT P3, RZ, R0, 0x800000, RZ, 0xc0, !PT ;  /* 0x0080000000ff7812 */ /* 0x000fe2000786c0ff */
[----:B------:R1:W-:Y:S02]  /*90b0*/  STL.64 [R1+0x2f0], R18 ;  /* 0x0002f01201007387 */ /* 0x0003e40000100a00 */
[----:B-1----:R-:W-:-:S06]  /*90c0*/  HFMA2.MMA R18, -RZ, RZ, 0, 0 ;  /* 0x00000000ff127435 */ /* 0x002fcc00000001ff */
[----:B------:R-:W-:-:S05]  /*90d0*/  @!P4 MOV R18, R17 ;  /* 0x000000110012c202 */ /* 0x000fca0000000f00 */
[----:B------:R1:W-:Y:S02]  /*90e0*/  STL [R1+0x6ec], R18 ;  /* 0x0006ec1201007387 */ /* 0x0003e40000100800 */
[----:B-1----:R-:W-:Y:S02]  /*90f0*/  CS2R R18, SRZ ;  /* 0x0000000000127805 */ /* 0x002fe4000001ff00 */
[----:B---3--:R-:W3:Y:S04]  /*9100*/  @!P3 LDG.E.64 R12, desc[UR10][R60.64] ;  /* 0x0000000a3c0cb981 */ /* 0x008ee8000c1e1b00 */
[----:B------:R-:W4:Y:S04]  /*9110*/  LDL.LU.64 R60, [R1+0x6b8] ;  /* 0x0006b800013c7983 */ /* 0x000f280000300a00 */
[----:B--2---:R-:W2:Y:S04]  /*9120*/  @!P6 LDG.E.64 R18, desc[UR10][R6.64] ;  /* 0x0000000a0612e981 */ /* 0x004ea8000c1e1b00 */
[----:B------:R-:W2:Y:S01]  /*9130*/  LDL.LU.64 R6, [R1+0x6d0] ;  /* 0x0006d00001067983 */ /* 0x000ea20000300a00 */
[----:B0-----:R-:W-:-:S06]  /*9140*/  HFMA2.MMA R22, -RZ, RZ, 0, 0 ;  /* 0x00000000ff167435 */ /* 0x001fcc00000001ff */
[----:B------:R-:W-:Y:S02]  /*9150*/  @!P4 MOV R22, R16 ;  /* 0x000000100016c202 */ /* 0x000fe40000000f00 */
[----:B------:R-:W-:-:S03]  /*9160*/  MOV R23, R35 ;  /* 0x0000002300177202 */ /* 0x000fc60000000f00 */
[----:B------:R0:W-:Y:S01]  /*9170*/  STL [R1+0x6e8], R22 ;  /* 0x0006e81601007387 */ /* 0x0001e20000100800 */
[----:B------:R-:W-:-:S03]  /*9180*/  MOV R35, R57 ;  /* 0x0000003900237202 */ /* 0x000fc60000000f00 */
[----:B------:R1:W-:Y:S01]  /*9190*/  STL.64 [R1+0x300], R8 ;  /* 0x0003000801007387 */ /* 0x0003e20000100a00 */
[----:B0-----:R-:W-:Y:S02]  /*91a0*/  MOV R22, R34 ;  /* 0x0000002200167202 */ /* 0x001fe40000000f00 */
[----:B------:R-:W-:Y:S02]  /*91b0*/  MOV R34, R56 ;  /* 0x0000003800227202 */ /* 0x000fe40000000f00 */
[----:B------:R-:W-:Y:S02]  /*91c0*/  CS2R R56, SRZ ;  /* 0x0000000000387805 */ /* 0x000fe4000001ff00 */
[----:B------:R-:W-:Y:S02]  /*91d0*/  @!P4 MOV R56, R2 ;  /* 0x000000020038c202 */ /* 0x000fe40000000f00 */
[----:B-1----:R-:W-:Y:S02]  /*91e0*/  CS2R R8, SRZ ;  /* 0x0000000000087805 */ /* 0x002fe4000001ff00 */
[----:B------:R-:W-:-:S02]  /*91f0*/  @!P4 MOV R57, R3 ;  /* 0x000000030039c202 */ /* 0x000fc40000000f00 */
[----:B------:R-:W-:Y:S01]  /*9200*/  LOP3.LUT P4, RZ, R0, 0x400000, RZ, 0xc0, !PT ;  /* 0x0040000000ff7812 */ /* 0x000fe2000788c0ff */
[----:B------:R0:W-:Y:S02]  /*9210*/  STL.64 [R1+0x2f8], R14 ;  /* 0x0002f80e01007387 */ /* 0x0001e40000100a00 */
[----:B0-----:R-:W-:Y:S02]  /*9220*/  CS2R R14, SRZ ;  /* 0x00000000000e7805 */ /* 0x001fe4000001ff00 */
[----:B------:R-:W-:Y:S02]  /*9230*/  @!P6 MOV R15, R10 ;  /* 0x0000000a000fe202 */ /* 0x000fe40000000f00 */
[----:B------:R-:W-:-:S03]  /*9240*/  @!P6 MOV R14, R11 ;  /* 0x0000000b000ee202 */ /* 0x000fc60000000f00 */
[----:B------:R-:W-:Y:S04]  /*9250*/  STL [R1+0x410], R15 ;  /* 0x0004100f01007387 */ /* 0x000fe80000100800 */
[----:B------:R-:W-:Y:S01]  /*9260*/  STL [R1+0x6d8], R14 ;  /* 0x0006d80e01007387 */ /* 0x000fe20000100800 */
[----:B---3--:R-:W-:Y:S02]  /*9270*/  @!P3 MOV R9, R12 ;  /* 0x0000000c0009b202 */ /* 0x008fe40000000f00 */
[----:B------:R-:W-:-:S03]  /*9280*/  @!P3 MOV R8, R13 ;  /* 0x0000000d0008b202 */ /* 0x000fc60000000f00 */
[----:B------:R-:W-:Y:S04]  /*9290*/  STL [R1+0x6c8], R9 ;  /* 0x0006c80901007387 */ /* 0x000fe80000100800 */
[----:B------:R0:W-:Y:S02]  /*92a0*/  STL [R1+0x6cc], R8 ;  /* 0x0006cc0801007387 */ /* 0x0001e40000100800 */
[----:B0-----:R-:W-:-:S06]  /*92b0*/  CS2R R8, SRZ ;  /* 0x0000000000087805 */ /* 0x001fcc000001ff00 */
[----:B----4-:R-:W3:Y:S04]  /*92c0*/  @!P4 LDG.E.64 R8, desc[UR10][R60.64] ;  /* 0x0000000a3c08c981 */ /* 0x010ee8000c1e1b00 */
[----:B------:R-:W4:Y:S01]  /*92d0*/  LDL.LU.64 R60, [R1+0x6a0] ;  /* 0x0006a000013c7983 */ /* 0x000f220000300a00 */
[----:B------:R-:W-:-:S06]  /*92e0*/  CS2R R14, SRZ ;  /* 0x00000000000e7805 */ /* 0x000fcc000001ff00 */
[----:B--2---:R-:W2:Y:S04]  /*92f0*/  @!P3 LDG.E.64 R14, desc[UR10][R6.64] ;  /* 0x0000000a060eb981 */ /* 0x004ea8000c1e1b00 */
        /* <DEDUP_REMOVED lines=17> */
[----:B----4-:R-:W3:Y:S04]  /*9410*/  @!P6 LDG.E.64 R2, desc[UR10][R60.64] ;  /* 0x0000000a3c02e981 */ /* 0x010ee8000c1e1b00 */
[----:B------:R-:W4:Y:S04]  /*9420*/  LDL.LU.64 R60, [R1+0x690] ;  /* 0x00069000013c7983 */ /* 0x000f280000300a00 */
        /* <DEDUP_REMOVED lines=19> */
[----:B--2---:R-:W2:Y:S04]  /*9560*/  @!P6 LDG.E.64 R18, desc[UR10][R6.64] ;  /* 0x0000000a0612e981 */ /* 0x004ea8000c1e1b00 */
[----:B------:R-:W4:Y:S04]  /*9570*/  LDL.LU.64 R60, [R1+0x680] ;  /* 0x00068000013c7983 */ /* 0x000f280000300a00 */
        /* <DEDUP_REMOVED lines=15> */
[----:B------:R0:W-:Y:S04]  /*9670*/  STL [R1+0x694], R12 ;  /* 0x0006940c01007387 */ /* 0x0001e80000100800 */
[----:B--2---:R-:W2:Y:S01]  /*9680*/  @!P3 LDG.E.64 R14, desc[UR10][R6.64] ;  /* 0x0000000a060eb981 */ /* 0x004ea2000c1e1b00 */
        /* <DEDUP_REMOVED lines=16> */
[----:B----4-:R-:W-:-:S03]  /*9790*/  @!P4 MOV R9, R12 ;  /* 0x0000000c0009c202 */ /* 0x010fc60000000f00 */
        /* <DEDUP_REMOVED lines=19> */
[----:B--2---:R-:W-:-:S03]  /*98d0*/  @!P6 MOV R3, R8 ;  /* 0x000000080003e202 */ /* 0x004fc60000000f00 */
        /* <DEDUP_REMOVED lines=19> */
[----:B---3--:R-:W-:-:S03]  /*9a10*/  @!P3 MOV R11, R2 ;  /* 0x00000002000bb202 */ /* 0x008fc60000000f00 */
        /* <DEDUP_REMOVED lines=98> */
[----:B------:R-:W-:Y:S04]  /*a040*/  STL [R1+0x62c], R44 ;  /* 0x00062c2c01007387 */ /* 0x000fe80000100800 */
[----:B----4-:R-:W4:Y:S04]  /*a050*/  @!P6 LDG.E.64 R18, desc[UR10][R6.64] ;  /* 0x0000000a0612e981 */ /* 0x010f28000c1e1b00 */
[----:B------:R-:W4:Y:S01]  /*a060*/  LDL.LU.64 R6, [R1+0x5f8] ;  /* 0x0005f80001067983 */ /* 0x000f220000300a00 */
[----:B--2---:R-:W-:-:S02]  /*a070*/  @!P6 MOV R13, R10 ;  /* 0x0000000a000de202 */ /* 0x004fc40000000f00 */
[----:B------:R-:W-:-:S03]  /*a080*/  @!P6 MOV R12, R11 ;  /* 0x0000000b000ce202 */ /* 0x000fc60000000f00 */
[----:B------:R-:W-:Y:S04]  /*a090*/  STL [R1+0x600], R13 ;  /* 0x0006000d01007387 */ /* 0x000fe80000100800 */
[----:B------:R0:W-:Y:S02]  /*a0a0*/  STL [R1+0x604], R12 ;  /* 0x0006040c01007387 */ /* 0x0001e40000100800 */
[----:B0-----:R-:W-:-:S06]  /*a0b0*/  CS2R R12, SRZ ;  /* 0x00000000000c7805 */ /* 0x001fcc000001ff00 */
[----:B---3--:R-:W2:Y:S04]  /*a0c0*/  @!P3 LDG.E.64 R12, desc[UR10][R60.64] ;  /* 0x0000000a3c0cb981 */ /* 0x008ea8000c1e1b00 */
        /* <DEDUP_REMOVED lines=10> */
[----:B0-----:R-:W-:-:S06]  /*a170*/  CS2R R14, SRZ ;  /* 0x00000000000e7805 */ /* 0x001fcc000001ff00 */
[----:B----4-:R-:W4:Y:S04]  /*a180*/  @!P3 LDG.E.64 R14, desc[UR10][R6.64] ;  /* 0x0000000a060eb981 */ /* 0x010f28000c1e1b00 */
[----:B------:R-:W4:Y:S01]  /*a190*/  LDL.LU.64 R6, [R1+0x5e8] ;  /* 0x0005e80001067983 */ /* 0x000f220000300a00 */
[----:B--2---:R-:W-:Y:S02]  /*a1a0*/  @!P3 MOV R9, R12 ;  /* 0x0000000c0009b202 */ /* 0x004fe40000000f00 */
[----:B------:R-:W-:-:S03]  /*a1b0*/  @!P3 MOV R8, R13 ;  /* 0x0000000d0008b202 */ /* 0x000fc60000000f00 */
[----:B------:R-:W-:Y:S04]  /*a1c0*/  STL [R1+0x5f0], R9 ;  /* 0x0005f00901007387 */ /* 0x000fe80000100800 */
[----:B------:R0:W-:Y:S02]  /*a1d0*/  STL [R1+0x5f4], R8 ;  /* 0x0005f40801007387 */ /* 0x0001e40000100800 */
[----:B0-----:R-:W-:-:S06]  /*a1e0*/  CS2R R8, SRZ ;  /* 0x0000000000087805 */ /* 0x001fcc000001ff00 */
[----:B---3--:R-:W2:Y:S04]  /*a1f0*/  @!P4 LDG.E.64 R8, desc[UR10][R60.64] ;  /* 0x0000000a3c08c981 */ /* 0x008ea8000c1e1b00 */
        /* <DEDUP_REMOVED lines=66> */
[----:B0-----:R-:W-:-:S03]  /*a620*/  HFMA2.MMA R44, -RZ, RZ, 0, 0 ;  /* 0x00000000ff2c7435 */ /* 0x001fc600000001ff */
[----:B------:R0:W-:Y:S03]  /*a630*/  STL.64 [R1+0x180], R16 ;  /* 0x0001801001007387 */ /* 0x0001e60000100a00 */
[----:B------:R-:W-:Y:S02]  /*a640*/  @!P6 MOV R44, R19 ;  /* 0x00000013002ce202 */ /* 0x000fe40000000f00 */
[----:B-1----:R-:W-:Y:S02]  /*a650*/  CS2R R8, SRZ ;  /* 0x0000000000087805 */ /* 0x002fe4000001ff00 */
[----:B------:R-:W-:Y:S02]  /*a660*/  LOP3.LUT P6, RZ, R0, 0x40, RZ, 0xc0, !PT ;  /* 0x0000004000ff7812 */ /* 0x000fe400078cc0ff */
        /* <DEDUP_REMOVED lines=11> */
[----:B0-----:R-:W-:-:S02]  /*a720*/  HFMA2.MMA R44, -RZ, RZ, 0, 0 ;  /* 0x00000000ff2c7435 */ /* 0x001fc400000001ff */
[----:B------:R0:W-:Y:S04]  /*a730*/  STL.64 [R1+0x188], R18 ;  /* 0x0001881201007387 */ /* 0x0001e80000100a00 */
[----:B------:R-:W-:-:S05]  /*a740*/  @!P3 MOV R44, R14 ;  /* 0x0000000e002cb202 */ /* 0x000fca0000000f00 */
[----:B------:R1:W-:Y:S01]  /*a750*/  STL [R1+0x5c8], R44 ;  /* 0x0005c82c01007387 */ /* 0x0003e20000100800 */
[----:B0-----:R-:W-:-:S03]  /*a760*/  CS2R R18, SRZ ;  /* 0x0000000000127805 */ /* 0x001fc6000001ff00 */
[----:B------:R0:W-:Y:S01]  /*a770*/  STL.64 [R1+0x388], R2 ;  /* 0x0003880201007387 */ /* 0x0001e20000100a00 */
[----:B-1----:R-:W-:-:S06]  /*a780*/  HFMA2.MMA R44, -RZ, RZ, 0, 0 ;  /* 0x00000000ff2c7435 */ /* 0x002fcc00000001ff */
[----:B------:R-:W-:Y:S02]  /*a790*/  @!P3 MOV R44, R15 ;  /* 0x0000000f002cb202 */ /* 0x000fe40000000f00 */
[----:B0-----:R-:W-:Y:S02]  /*a7a0*/  CS2R R2, SRZ ;  /* 0x0000000000027805 */ /* 0x001fe4000001ff00 */
[----:B------:R-:W-:Y:S01]  /*a7b0*/  LOP3.LUT P3, RZ, R0, 0x20, RZ, 0xc0, !PT ;  /* 0x0000002000ff7812 */ /* 0x000fe2000786c0ff */
        /* <DEDUP_REMOVED lines=14> */
[----:B0-----:R-:W-:Y:S01]  /*a8a0*/  CS2R R14, SRZ ;  /* 0x00000000000e7805 */ /* 0x001fe2000001ff00 */
[----:B-1----:R-:W-:-:S06]  /*a8b0*/  HFMA2.MMA R44, -RZ, RZ, 0, 0 ;  /* 0x00000000ff2c7435 */ /* 0x002fcc00000001ff */
[----:B------:R-:W-:Y:S02]  /*a8c0*/  @!P4 MOV R44, R17 ;  /* 0x00000011002cc202 */ /* 0x000fe40000000f00 */
[----:B------:R-:W-:Y:S01]  /*a8d0*/  LOP3.LUT P4, RZ, R0, 0x10, RZ, 0xc0, !PT ;  /* 0x0000001000ff7812 */ /* 0x000fe2000788c0ff */
[----:B------:R0:W-:Y:S02]  /*a8e0*/  STL.64 [R1+0x198], R16 ;  /* 0x0001981001007387 */ /* 0x0001e40000100a00 */
[----:B0-----:R-:W-:Y:S02]  /*a8f0*/  CS2R R16, SRZ ;  /* 0x0000000000107805 */ /* 0x001fe4000001ff00 */
[----:B----4-:R-:W4:Y:S04]  /*a900*/  @!P3 LDG.E.64 R14, desc[UR10][R6.64] ;  /* 0x0000000a060eb981 */ /* 0x010f28000c1e1b00 */
[----:B------:R-:W4:Y:S04]  /*a910*/  LDL.LU.64 R6, [R1+0x588] ;  /* 0x0005880001067983 */ /* 0x000f280000300a00 */
[----:B---3--:R-:W3:Y:S04]  /*a920*/  @!P4 LDG.E.64 R16, desc[UR10][R60.64] ;  /* 0x0000000a3c10c981 */ /* 0x008ee8000c1e1b00 */
[----:B------:R-:W3:Y:S04]  /*a930*/  LDL.LU.64 R60, [R1+0x570] ;  /* 0x00057000013c7983 */ /* 0x000ee80000300a00 */
[----:B------:R0:W-:Y:S04]  /*a940*/  STL.64 [R1+0x390], R10 ;  /* 0x0003900a01007387 */ /* 0x0001e80000100a00 */
[----:B------:R1:W-:Y:S01]  /*a950*/  STL [R1+0x5bc], R44 ;  /* 0x0005bc2c01007387 */ /* 0x0003e20000100800 */
[----:B0-----:R-:W-:-:S02]  /*a960*/  CS2R R10, SRZ ;  /* 0x00000000000a7805 */ /* 0x001fc4000001ff00 */
[----:B--2---:R-:W-:Y:S02]  /*a970*/  @!P3 MOV R11, R2 ;  /* 0x00000002000bb202 */ /* 0x004fe40000000f00 */
[----:B------:R-:W-:Y:S01]  /*a980*/  @!P3 MOV R10, R3 ;  /* 0x00000003000ab202 */ /* 0x000fe20000000f00 */
[----:B-1----:R-:W-:Y:S02]  /*a990*/  HFMA2.MMA R44, -RZ, RZ, 0, 0 ;  /* 0x00000000ff2c7435 */ /* 0x002fe400000001ff */
[----:B------:R-:W-:Y:S04]  /*a9a0*/  STL [R1+0x590], R11 ;  /* 0x0005900b01007387 */ /* 0x000fe80000100800 */
[----:B------:R0:W-:Y:S01]  /*a9b0*/  STL [R1+0x594], R10 ;  /* 0x0005940a01007387 */ /* 0x0001e20000100800 */
[----:B------:R-:W-:-:S02]  /*a9c0*/  @!P6 MOV R44, R18 ;  /* 0x00000012002ce202 */ /* 0x000fc40000000f00 */
[----:B0-----:R-:W-:-:S03]  /*a9d0*/  CS2R R10, SRZ ;  /* 0x00000000000a7805 */ /* 0x001fc6000001ff00 */
[----:B------:R0:W-:Y:S04]  /*a9e0*/  STL [R1+0x5a8], R44 ;  /* 0x0005a82c01007387 */ /* 0x0001e80000100800 */
[----:B------:R1:W-:Y:S01]  /*a9f0*/  STL.64 [R1+0x398], R12 ;  /* 0x0003980c01007387 */ /* 0x0003e20000100a00 */
[----:B0-----:R-:W-:-:S06]  /*aa00*/  HFMA2.MMA R44, -RZ, RZ, 0, 0 ;  /* 0x00000000ff2c7435 */ /* 0x001fcc00000001ff */
[----:B------:R-:W-:Y:S02]  /*aa10*/  @!P6 MOV R44, R19 ;  /* 0x00000013002ce202 */ /* 0x000fe40000000f00 */
[----:B-1----:R-:W-:Y:S02]  /*aa20*/  CS2R R12, SRZ ;  /* 0x00000000000c7805 */ /* 0x002fe4000001ff00 */
[----:B------:R-:W-:Y:S01]  /*aa30*/  LOP3.LUT P6, RZ, R0, 0x8, RZ, 0xc0, !PT ;  /* 0x0000000800ff7812 */ /* 0x000fe200078cc0ff */
[----:B----4-:R-:W2:Y:S04]  /*aa40*/  @!P4 LDG.E.64 R10, desc[UR10][R6.64] ;  /* 0x0000000a060ac981 */ /* 0x010ea8000c1e1b00 */
[----:B------:R-:W4:Y:S01]  /*aa50*/  LDL.LU.64 R6, [R1+0x578] ;  /* 0x0005780001067983 */ /* 0x000f220000300a00 */
[----:B---3--:R-:W-:-:S02]  /*aa60*/  @!P4 MOV R13, R16 ;  /* 0x00000010000dc202 */ /* 0x008fc40000000f00 */
[----:B------:R-:W-:-:S03]  /*aa70*/  @!P4 MOV R12, R17 ;  /* 0x00000011000cc202 */ /* 0x000fc60000000f00 */
[----:B------:R-:W-:Y:S04]  /*aa80*/  STL [R1+0x580], R13 ;  /* 0x0005800d01007387 */ /* 0x000fe80000100800 */
[----:B------:R0:W-:Y:S02]  /*aa90*/  STL [R1+0x584], R12 ;  /* 0x0005840c01007387 */ /* 0x0001e40000100800 */
[----:B0-----:R-:W-:-:S06]  /*aaa0*/  CS2R R12, SRZ ;  /* 0x00000000000c7805 */ /* 0x001fcc000001ff00 */
[----:B------:R-:W3:Y:S04]  /*aab0*/  @!P6 LDG.E.64 R12, desc[UR10][R60.64] ;  /* 0x0000000a3c0ce981 */ /* 0x000ee8000c1e1b00 */
[----:B------:R-:W2:Y:S04]  /*aac0*/  LDL.LU.64 R60, [R1+0x568] ;  /* 0x00056800013c7983 */ /* 0x000ea80000300a00 */
[----:B------:R0:W-:Y:S02]  /*aad0*/  STL.64 [R1+0x1a0], R18 ;  /* 0x0001a01201007387 */ /* 0x0001e40000100a00 */
[----:B0-----:R-:W-:-:S02]  /*aae0*/  CS2R R18, SRZ ;  /* 0x0000000000127805 */ /* 0x001fc4000001ff00 */
        /* <DEDUP_REMOVED lines=9> */
[----:B------:R-:W-:Y:S01]  /*ab80*/  LOP3.LUT P3, RZ, R0, 0x4, RZ, 0xc0, !PT ;  /* 0x0000000400ff7812 */ /* 0x000fe2000786c0ff */
[----:B0-----:R-:W2:Y:S04]  /*ab90*/  LDL.LU.64 R2, [R1+0x550] ;  /* 0x0005500001027983 */ /* 0x001ea80000300a00 */
[----:B----4-:R-:W4:Y:S04]  /*aba0*/  @!P6 LDG.E.64 R18, desc[UR10][R6.64] ;  /* 0x0000000a0612e981 */ /* 0x010f28000c1e1b00 */
[----:B------:R-:W4:Y:S01]  /*abb0*/  LDL.LU.64 R6, [R1+0x560] ;  /* 0x0005600001067983 */ /* 0x000f220000300a00 */
[----:B---3--:R-:W-:-:S02]  /*abc0*/  @!P6 MOV R9, R12 ;  /* 0x0000000c0009e202 */ /* 0x008fc40000000f00 */
[----:B------:R-:W-:-:S03]  /*abd0*/  @!P6 MOV R8, R13 ;  /* 0x0000000d0008e202 */ /* 0x000fc60000000f00 */
[----:B------:R-:W-:Y:S04]  /*abe0*/  STL [R1+0x570], R9 ;  /* 0x0005700901007387 */ /* 0x000fe80000100800 */
[----:B------:R0:W-:Y:S02]  /*abf0*/  STL [R1+0x574], R8 ;  /* 0x0005740801007387 */ /* 0x0001e40000100800 */
[----:B0-----:R-:W-:-:S06]  /*ac00*/  CS2R R8, SRZ ;  /* 0x0000000000087805 */ /* 0x001fcc000001ff00 */
[----:B--2---:R-:W2:Y:S04]  /*ac10*/  @!P3 LDG.E.64 R8, desc[UR10][R60.64] ;  /* 0x0000000a3c08b981 */ /* 0x004ea8000c1e1b00 */
[----:B------:R-:W3:Y:S04]  /*ac20*/  LDL.LU.64 R60, [R1+0x558] ;  /* 0x00055800013c7983 */ /* 0x000ee80000300a00 */
[----:B------:R0:W-:Y:S04]  /*ac30*/  STL [R1+0x59c], R44 ;  /* 0x00059c2c01007387 */ /* 0x0001e80000100800 */
[----:B------:R1:W-:Y:S01]  /*ac40*/  STL.64 [R1+0x1a8], R14 ;  /* 0x0001a80e01007387 */ /* 0x0003e20000100a00 */
[----:B0-----:R-:W-:Y:S01]  /*ac50*/  HFMA2.MMA R44, -RZ, RZ, 0, 0 ;  /* 0x00000000ff2c7435 */ /* 0x001fe200000001ff */
[----:B-1----:R-:W-:-:S05]  /*ac60*/  CS2R R14, SRZ ;  /* 0x00000000000e7805 */ /* 0x002fca000001ff00 */
[----:B------:R-:W-:-:S05]  /*ac70*/  @!P4 MOV R44, R10 ;  /* 0x0000000a002cc202 */ /* 0x000fca0000000f00 */
[----:B------:R0:W-:Y:S02]  /*ac80*/  STL [R1+0x588], R44 ;  /* 0x0005882c01007387 */ /* 0x0001e40000100800 */
[----:B0-----:R-:W-:-:S06]  /*ac90*/  HFMA2.MMA R44, -RZ, RZ, 0, 0 ;  /* 0x00000000ff2c7435 */ /* 0x001fcc00000001ff */
[----:B------:R-:W-:Y:S02]  /*aca0*/  @!P4 MOV R44, R11 ;  /* 0x0000000b002cc202 */ /* 0x000fe40000000f00 */
[----:B------:R-:W-:Y:S01]  /*acb0*/  LOP3.LUT P4, RZ, R0, 0x2, RZ, 0xc0, !PT ;  /* 0x0000000200ff7812 */ /* 0x000fe2000788c0ff */
[----:B------:R0:W-:Y:S04]  /*acc0*/  STL.64 [R1+0x1b0], R10 ;  /* 0x0001b00a01007387 */ /* 0x0001e80000100a00 */
[----:B------:R1:W-:Y:S01]  /*acd0*/  STL [R1+0x58c], R44 ;  /* 0x00058c2c01007387 */ /* 0x0003e20000100800 */
[----:B0-----:R-:W-:Y:S01]  /*ace0*/  CS2R R10, SRZ ;  /* 0x00000000000a7805 */ /* 0x001fe2000001ff00 */
[----:B-1----:R-:W-:-:S06]  /*acf0*/  HFMA2.MMA R44, -RZ, RZ, 0, 0 ;  /* 0x00000000ff2c7435 */ /* 0x002fcc00000001ff */
[----:B------:R0:W2:Y:S02]  /*ad00*/  @!P4 LDG.E.64 R10, desc[UR10][R2.64] ;  /* 0x0000000a020ac981 */ /* 0x0000a4000c1e1b00 */
[----:B0-----:R-:W-:Y:S02]  /*ad10*/  CS2R R2, SRZ ;  /* 0x0000000000027805 */ /* 0x001fe4000001ff00 */
[----:B----4-:R0:W4:Y:S01]  /*ad20*/  @!P3 LDG.E.64 R14, desc[UR10][R6.64] ;  /* 0x0000000a060eb981 */ /* 0x010122000c1e1b00 */
[----:B------:R-:W-:-:S05]  /*ad30*/  @!P6 MOV R44, R18 ;  /* 0x00000012002ce202 */ /* 0x000fca0000000f00 */
[----:B------:R1:W-:Y:S02]  /*ad40*/  STL [R1+0x578], R44 ;  /* 0x0005782c01007387 */ /* 0x0003e40000100800 */
[----:B-1----:R-:W-:-:S06]  /*ad50*/  HFMA2.MMA R44, -RZ, RZ, 0, 0 ;  /* 0x00000000ff2c7435 */ /* 0x002fcc00000001ff */
[----:B------:R-:W-:Y:S02]  /*ad60*/  @!P6 MOV R44, R19 ;  /* 0x00000013002ce202 */ /* 0x000fe40000000f00 */
[----:B------:R-:W-:Y:S01]  /*ad70*/  LOP3.LUT P6, RZ, R0, 0x1, RZ, 0xc0, !PT ;  /* 0x0000000100ff7812 */ /* 0x000fe200078cc0ff */
[----:B------:R1:W-:Y:S02]  /*ad80*/  STL.64 [R1+0x1b8], R18 ;  /* 0x0001b81201007387 */ /* 0x0003e40000100a00 */
[----:B-1----:R-:W-:Y:S02]  /*ad90*/  MOV R18, R20 ;  /* 0x0000001400127202 */ /* 0x002fe40000000f00 */
[----:B------:R-:W-:Y:S02]  /*ada0*/  MOV R19, R21 ;  /* 0x0000001500137202 */ /* 0x000fe40000000f00 */
[----:B------:R-:W-:-:S06]  /*adb0*/  CS2R R20, SRZ ;  /* 0x0000000000147805 */ /* 0x000fcc000001ff00 */
[----:B------:R1:W4:Y:S01]  /*adc0*/  @!P6 LDG.E.64 R20, desc[UR10][R22.64] ;  /* 0x0000000a1614e981 */ /* 0x000322000c1e1b00 */
[----:B0-----:R-:W-:Y:S02]  /*add0*/  MOV R6, RZ ;  /* 0x000000ff00067202 */ /* 0x001fe40000000f00 */
[----:B-1----:R-:W-:-:S06]  /*ade0*/  CS2R R22, SRZ ;  /* 0x0000000000167805 */ /* 0x002fcc000001ff00 */
[----:B------:R-:W4:Y:S04]  /*adf0*/  @!P6 LDG.E.64 R22, desc[UR10][R48.64] ;  /* 0x0000000a3016e981 */ /* 0x000f28000c1e1b00 */
[----:B---3--:R-:W3:Y:S01]  /*ae00*/  @!P4 LDG.E.64 R2, desc[UR10][R60.64] ;  /* 0x0000000a3c02c981 */ /* 0x008ee2000c1e1b00 */
[----:B--2---:R-:W-:Y:S01]  /*ae10*/  @!P3 MOV R6, R8 ;  /* 0x000000080006b202 */ /* 0x004fe20000000f00 */
[----:B------:R-:W-:Y:S02]  /*ae20*/  HFMA2.MMA R0, -RZ, RZ, 0, 0 ;  /* 0x00000000ff007435 */ /* 0x000fe400000001ff */
[----:B------:R-:W-:Y:S04]  /*ae30*/  STL.64 [R1+0x3b0], R16 ;  /* 0x0003b01001007387 */ /* 0x000fe80000100a00 */
[----:B------:R0:W-:Y:S04]  /*ae40*/  STL [R1+0x560], R6 ;  /* 0x0005600601007387 */ /* 0x0001e80000100800 */
[----:B------:R1:W-:Y:S01]  /*ae50*/  STL.64 [R1+0x3b8], R12 ;  /* 0x0003b80c01007387 */ /* 0x0003e20000100a00 */
[----:B------:R-:W-:-:S03]  /*ae60*/  HFMA2.MMA R7, -RZ, RZ, 0, 0 ;  /* 0x00000000ff077435 */ /* 0x000fc600000001ff */
[----:B------:R-:W2:Y:S04]  /*ae70*/  LDL.LU.64 R48, [R1+0x818] ;  /* 0x0008180001307983 */ /* 0x000ea80000300a00 */
[----:B0-----:R-:W2:Y:S01]  /*ae80*/  LDL.LU R6, [R1+0x830] ;  /* 0x0008300001067983 */ /* 0x001ea20000300800 */
[----:B------:R-:W-:Y:S02]  /*ae90*/  MOV R16, R58 ;  /* 0x0000003a00107202 */ /* 0x000fe40000000f00 */
[----:B------:R-:W-:Y:S01]  /*aea0*/  MOV R17, R59 ;  /* 0x0000003b00117202 */ /* 0x000fe20000000f00 */
[----:B----4-:R0:W-:Y:S01]  /*aeb0*/  STL.64 [R1+0x1c0], R14 ;  /* 0x0001c00e01007387 */ /* 0x0101e20000100a00 */
[----:B------:R-:W-:-:S03]  /*aec0*/  @!P3 MOV R0, R14 ;  /* 0x0000000e0000b202 */ /* 0x000fc60000000f00 */
[----:B------:R4:W-:Y:S04]  /*aed0*/  STL [R1+0x57c], R44 ;  /* 0x00057c2c01007387 */ /* 0x0009e80000100800 */
[----:B------:R4:W-:Y:S01]  /*aee0*/  STL [R1+0x568], R0 ;  /* 0x0005680001007387 */ /* 0x0009e20000100800 */
[----:B-1----:R-:W-:Y:S02]  /*aef0*/  MOV R12, R18 ;  /* 0x00000012000c7202 */ /* 0x002fe40000000f00 */
[----:B------:R-:W-:Y:S01]  /*af00*/  MOV R13, R19 ;  /* 0x00000013000d7202 */ /* 0x000fe20000000f00 */
[----:B------:R-:W5:Y:S01]  /*af10*/  LDL.LU.64 R60, [R1+0x828] ;  /* 0x00082800013c7983 */ /* 0x000f620000300a00 */
[----:B------:R-:W-:Y:S02]  /*af20*/  @!P3 MOV R7, R15 ;  /* 0x0000000f0007b202 */ /* 0x000fe40000000f00 */
[----:B0-----:R-:W-:-:S02]  /*af30*/  MOV R14, R24 ;  /* 0x00000018000e7202 */ /* 0x001fc40000000f00 */
[----:B------:R-:W-:Y:S01]  /*af40*/  CS2R R58, SRZ ;  /* 0x00000000003a7805 */ /* 0x000fe2000001ff00 */
[----:B----4-:R-:W5:Y:S01]  /*af50*/  LDL.LU R44, [R1+0x838] ;  /* 0x00083800012c7983 */ /* 0x010f620000300800 */
[----:B------:R-:W-:-:S06]  /*af60*/  HFMA2.MMA R0, -RZ, RZ, 0, 0 ;  /* 0x00000000ff007435 */ /* 0x000fcc00000001ff */
[----:B------:R-:W-:-:S05]  /*af70*/  @!P3 MOV R0, R9 ;  /* 0x000000090000b202 */ /* 0x000fca0000000f00 */
[----:B------:R0:W-:Y:S02]  /*af80*/  STL [R1+0x564], R0 ;  /* 0x0005640001007387 */ /* 0x0001e40000100800 */
[----:B0-----:R-:W-:-:S06]  /*af90*/  HFMA2.MMA R0, -RZ, RZ, 0, 0 ;  /* 0x00000000ff007435 */ /* 0x001fcc00000001ff */
[----:B------:R-:W-:-:S05]  /*afa0*/  @!P4 MOV R0, R10 ;  /* 0x0000000a0000c202 */ /* 0x000fca0000000f00 */
[----:B------:R0:W-:Y:S02]  /*afb0*/  STL [R1+0x558], R0 ;  /* 0x0005580001007387 */ /* 0x0001e40000100800 */
[----:B0-----:R-:W-:Y:S01]  /*afc0*/  HFMA2.MMA R0, -RZ, RZ, 0, 0 ;  /* 0x00000000ff007435 */ /* 0x001fe200000001ff */
        /* <DEDUP_REMOVED lines=8> */
[----:B------:R-:W-:Y:S02]  /*b050*/  CS2R R40, SRZ ;  /* 0x0000000000287805 */ /* 0x000fe4000001ff00 */
[----:B------:R-:W-:Y:S02]  /*b060*/  @!P6 MOV R40, R21 ;  /* 0x000000150028e202 */ /* 0x000fe40000000f00 */
[----:B------:R-:W-:-:S02]  /*b070*/  @!P6 MOV R41, R22 ;  /* 0x000000160029e202 */ /* 0x000fc40000000f00 */
[----:B------:R-:W-:Y:S02]  /*b080*/  MOV R15, R25 ;  /* 0x00000019000f7202 */ /* 0x000fe40000000f00 */
[----:B------:R-:W-:Y:S02]  /*b090*/  CS2R R24, SRZ ;  /* 0x0000000000187805 */ /* 0x000fe4000001ff00 */
[----:B---3--:R-:W-:-:S05]  /*b0a0*/  @!P4 MOV R0, R3 ;  /* 0x000000030000c202 */ /* 0x008fca0000000f00 */
[----:B------:R0:W-:Y:S02]  /*b0b0*/  STL [R1+0x554], R0 ;  /* 0x0005540001007387 */ /* 0x0001e40000100800 */
[----:B0-----:R-:W-:-:S06]  /*b0c0*/  HFMA2.MMA R0, -RZ, RZ, 0, 0 ;  /* 0x00000000ff007435 */ /* 0x001fcc00000001ff */
[----:B------:R-:W-:-:S05]  /*b0d0*/  @!P6 MOV R0, R20 ;  /* 0x000000140000e202 */ /* 0x000fca0000000f00 */
[----:B------:R0:W-:Y:S02]  /*b0e0*/  STL [R1+0x548], R0 ;  /* 0x0005480001007387 */ /* 0x0001e40000100800 */
[----:B0-----:R-:W-:-:S06]  /*b0f0*/  HFMA2.MMA R0, -RZ, RZ, 0, 0 ;  /* 0x00000000ff007435 */ /* 0x001fcc00000001ff */
[----:B------:R-:W-:Y:S02]  /*b100*/  @!P6 MOV R0, R23 ;  /* 0x000000170000e202 */ /* 0x000fe40000000f00 */
[----:B--2---:R-:W-:-:S13]  /*b110*/  LOP3.LUT P6, RZ, R6, 0x8000000, RZ, 0xc0, !PT ;  /* 0x0800000006ff7812 */ /* 0x004fda00078cc0ff */
[----:B------:R0:W2:Y:S02]  /*b120*/  @!P6 LDG.E.64 R24, desc[UR10][R12.64] ;  /* 0x0000000a0c18e981 */ /* 0x0000a4000c1e1b00 */
[----:B0-----:R-:W-:Y:S02]  /*b130*/  MOV R12, R26 ;  /* 0x0000001a000c7202 */ /* 0x001fe40000000f00 */
[----:B------:R-:W-:Y:S02]  /*b140*/  MOV R13, R27 ;  /* 0x0000001b000d7202 */ /* 0x000fe40000000f00 */
[----:B------:R-:W-:-:S06]  /*b150*/  CS2R R26, SRZ ;  /* 0x00000000001a7805 */ /* 0x000fcc000001ff00 */
[----:B------:R-:W3:Y:S04]  /*b160*/  @!P6 LDG.E.64 R26, desc[UR10][R42.64] ;  /* 0x0000000a2a1ae981 */ /* 0x000ee8000c1e1b00 */
[----:B------:R0:W-:Y:S01]  /*b170*/  STL [R1+0x53c], R0 ;  /* 0x00053c0001007387 */ /* 0x0001e20000100800 */
[----:B------:R-:W-:Y:S02]  /*b180*/  @!P4 MOV R58, R11 ;  /* 0x0000000b003ac202 */ /* 0x000fe40000000f00 */
[----:B------:R-:W-:Y:S01]  /*b190*/  @!P4 MOV R59, R2 ;  /* 0x00000002003bc202 */ /* 0x000fe20000000f00 */
[----:B------:R1:W-:Y:S04]  /*b1a0*/  STL [R1+0x56c], R7 ;  /* 0x00056c0701007387 */ /* 0x0003e80000100800 */
[----:B------:R-:W-:Y:S01]  /*b1b0*/  STL [R1+0x54c], R40 ;  /* 0x00054c2801007387 */ /* 0x000fe20000100800 */
[----:B0-----:R-:W-:-:S03]  /*b1c0*/  HFMA2.MMA R0, -RZ, RZ, 0, 0 ;  /* 0x00000000ff007435 */ /* 0x001fc600000001ff */
[----:B------:R0:W-:Y:S04]  /*b1d0*/  STL [R1+0x55c], R58 ;  /* 0x00055c3a01007387 */ /* 0x0001e80000100800 */
[----:B------:R4:W-:Y:S04]  /*b1e0*/  STL [R1+0x550], R59 ;  /* 0x0005503b01007387 */ /* 0x0009e80000100800 */
[----:B------:R4:W-:Y:S04]  /*b1f0*/  STL [R1+0x538], R41 ;  /* 0x0005382901007387 */ /* 0x0009e80000100800 */
[----:B-1----:R-:W5:Y:S04]  /*b200*/  LDL.LU R7, [R1+0x834] ;  /* 0x0008340001077983 */ /* 0x002f680000300800 */
[----:B0-----:R-:W5:Y:S04]  /*b210*/  LDL.LU R58, [R1+0x824] ;  /* 0x00082400013a7983 */ /* 0x001f680000300800 */
[----:B----4-:R-:W5:Y:S04]  /*b220*/  LDL.LU R59, [R1+0x820] ;  /* 0x00082000013b7983 */ /* 0x010f680000300800 */
[----:B------:R-:W5:Y:S04]  /*b230*/  LDL.LU R40, [R1+0x814] ;  /* 0x0008140001287983 */ /* 0x000f680000300800 */
[----:B------:R-:W5:Y:S04]  /*b240*/  LDL.LU R41, [R1+0x810] ;  /* 0x0008100001297983 */ /* 0x000f680000300800 */
[----:B------:R-:W5:Y:S04]  /*b250*/  LDL.LU.64 R42, [R1+0x808] ;  /* 0x00080800012a7983 */ /* 0x000f680000300a00 */
[----:B------:R0:W-:Y:S02]  /*b260*/  STL.64 [R1+0x3c0], R8 ;  /* 0x0003c00801007387 */ /* 0x0001e40000100a00 */
[----:B0-----:R-:W-:-:S02]  /*b270*/  MOV R8, R14 ;  /* 0x0000000e00087202 */ /* 0x001fc40000000f00 */
[----:B------:R-:W-:Y:S02]  /*b280*/  MOV R9, R15 ;  /* 0x0000000f00097202 */ /* 0x000fe40000000f00 */
[----:B------:R-:W-:Y:S02]  /*b290*/  MOV R14, R34 ;  /* 0x00000022000e7202 */ /* 0x000fe40000000f00 */
[----:B------:R-:W-:Y:S02]  /*b2a0*/  MOV R15, R35 ;  /* 0x00000023000f7202 */ /* 0x000fe40000000f00 */
[----:B------:R-:W-:Y:S02]  /*b2b0*/  MOV R34, R4 ;  /* 0x0000000400227202 */ /* 0x000fe40000000f00 */
[----:B------:R-:W-:Y:S02]  /*b2c0*/  MOV R35, R5 ;  /* 0x0000000500237202 */ /* 0x000fe40000000f00 */
[----:B------:R-:W-:Y:S01]  /*b2d0*/  CS2R R4, SRZ ;  /* 0x0000000000047805 */ /* 0x000fe2000001ff00 */
[----:B------:R0:W-:Y:S02]  /*b2e0*/  STL.64 [R1+0x1c8], R10 ;  /* 0x0001c80a01007387 */ /* 0x0001e40000100a00 */
[----:B0-----:R-:W-:-:S02]  /*b2f0*/  MOV R10, R8 ;  /* 0x00000008000a7202 */ /* 0x001fc40000000f00 */
[----:B------:R-:W-:Y:S02]  /*b300*/  MOV R11, R9 ;  /* 0x00000009000b7202 */ /* 0x000fe40000000f00 */
[----:B------:R-:W-:Y:S02]  /*b310*/  CS2R R8, SRZ ;  /* 0x0000000000087805 */ /* 0x000fe4000001ff00 */
[C---:B------:R-:W-:Y:S02]  /*b320*/  LOP3.LUT P4, RZ, R6.reuse, 0x10000000, RZ, 0xc0, !PT ;  /* 0x1000000006ff7812 */ /* 0x040fe4000788c0ff */
[----:B------:R-:W-:Y:S02]  /*b330*/  LOP3.LUT P3, RZ, R6, 0x20000000, RZ, 0xc0, !PT ;  /* 0x2000000006ff7812 */ /* 0x000fe4000786c0ff */
[----:B--2---:R-:W-:-:S05]  /*b340*/  @!P6 MOV R0, R24 ;  /* 0x000000180000e202 */ /* 0x004fca0000000f00 */
[----:B------:R0:W-:Y:S01]  /*b350*/  STL [R1+0x530], R0 ;  /* 0x0005300001007387 */ /* 0x0001e20000100800 */
[----:B------:R-:W-:Y:S01]  /*b360*/  @!P6 MOV R4, R25 ;  /* 0x000000190004e202 */ /* 0x000fe20000000f00 */
[----:B0-----:R-:W-:Y:S01]  /*b370*/  HFMA2.MMA R0, -RZ, RZ, 0, 0 ;  /* 0x00000000ff007435 */ /* 0x001fe200000001ff */
[----:B---3--:R-:W-:-:S05]  /*b380*/  @!P6 MOV R5, R26 ;  /* 0x0000001a0005e202 */ /* 0x008fca0000000f00 */
[----:B------:R-:W-:Y:S02]  /*b390*/  @!P6 MOV R0, R27 ;  /* 0x0000001b0000e202 */ /* 0x000fe40000000f00 */
[----:B------:R-:W-:-:S13]  /*b3a0*/  LOP3.LUT P6, RZ, R6, 0x1000000, RZ, 0xc0, !PT ;  /* 0x0100000006ff7812 */ /* 0x000fda00078cc0ff */
        /* <DEDUP_REMOVED lines=10> */
[----:B------:R0:W4:Y:S02]  /*b450*/  @!P3 LDG.E.64 R32, desc[UR10][R14.64] ;  /* 0x0000000a0e20b981 */ /* 0x000124000c1e1b00 */
[----:B0-----:R-:W-:-:S06]  /*b460*/  CS2R R14, SRZ ;  /* 0x00000000000e7805 */ /* 0x001fcc000001ff00 */
[----:B------:R0:W5:Y:S02]  /*b470*/  @!P2 LDG.E.64 R14, desc[UR10][R34.64] ;  /* 0x0000000a220ea981 */ /* 0x000164000c1e1b00 */
[----:B0-----:R-:W-:-:S06]  /*b480*/  CS2R R34, SRZ ;  /* 0x0000000000227805 */ /* 0x001fcc000001ff00 */
[----:B------:R0:W4:Y:S02]  /*b490*/  @!P2 LDG.E.64 R34, desc[UR10][R16.64] ;  /* 0x0000000a1022a981 */ /* 0x000124000c1e1b00 */
[----:B0-----:R-:W-:-:S06]  /*b4a0*/  CS2R R16, SRZ ;  /* 0x0000000000107805 */ /* 0x001fcc000001ff00 */
[----:B------:R0:W5:Y:S02]  /*b4b0*/  @!P1 LDG.E.64 R16, desc[UR10][R36.64] ;  /* 0x0000000a24109981 */ /* 0x000164000c1e1b00 */
[----:B0-----:R-:W-:Y:S01]  /*b4c0*/  HFMA2.MMA R36, -RZ, RZ, 0, 0 ;  /* 0x00000000ff247435 */ /* 0x001fe200000001ff */
[----:B------:R-:W-:-:S09]  /*b4d0*/  MOV R37, RZ ;  /* 0x000000ff00257202 */ /* 0x000fd20000000f00 */
[----:B------:R0:W4:Y:S02]  /*b4e0*/  @!P1 LDG.E.64 R36, desc[UR10][R18.64] ;  /* 0x0000000a12249981 */ /* 0x000124000c1e1b00 */
[----:B0-----:R-:W-:-:S06]  /*b4f0*/  CS2R R18, SRZ ;  /* 0x0000000000127805 */ /* 0x001fcc000001ff00 */
[----:B------:R0:W5:Y:S02]  /*b500*/  @!P0 LDG.E.64 R18, desc[UR10][R38.64] ;  /* 0x0000000a26128981 */ /* 0x000164000c1e1b00 */
[----:B0-----:R-:W-:-:S06]  /*b510*/  CS2R R38, SRZ ;  /* 0x0000000000267805 */ /* 0x001fcc000001ff00 */
[----:B------:R-:W4:Y:S04]  /*b520*/  @!P0 LDG.E.64 R38, desc[UR10][R48.64] ;  /* 0x0000000a30268981 */ /* 0x000f28000c1e1b00 */
[----:B------:R0:W-:Y:S04]  /*b530*/  STL [R1+0x534], R4 ;  /* 0x0005340401007387 */ /* 0x0001e80000100800 */
[----:B------:R1:W5:Y:S04]  /*b540*/  LDL.LU.64 R48, [R1+0x7f8] ;  /* 0x0007f80001307983 */ /* 0x0003680000300a00 */
[----:B0-----:R1:W5:Y:S04]  /*b550*/  LDL.LU R4, [R1+0x800] ;  /* 0x0008000001047983 */ /* 0x0013680000300800 */
        /* <DEDUP_REMOVED lines=14> */
[----:B----4-:R-:W-:-:S05]  /*b640*/  @!P3 MOV R0, R32 ;  /* 0x000000200000b202 */ /* 0x010fca0000000f00 */
        /* <DEDUP_REMOVED lines=22> */
[----:B------:R-:W-:Y:S04]  /*b7b0*/  STL.64 [R1+0x3e0], R28 ;  /* 0x0003e01c01007387 */ /* 0x000fe80000100a00 */
[----:B------:R-:W-:Y:S04]  /*b7c0*/  STL.64 [R1+0x3e8], R30 ;  /* 0x0003e81e01007387 */ /* 0x000fe80000100a00 */
[----:B------:R-:W-:Y:S04]  /*b7d0*/  STL.64 [R1+0x3f0], R32 ;  /* 0x0003f02001007387 */ /* 0x000fe80000100a00 */
[----:B------:R-:W-:Y:S04]  /*b7e0*/  STL.64 [R1+0x3f8], R34 ;  /* 0x0003f82201007387 */ /* 0x000fe80000100a00 */
[----:B------:R-:W-:Y:S04]  /*b7f0*/  STL.64 [R1+0x400], R36 ;  /* 0x0004002401007387 */ /* 0x000fe80000100a00 */
[----:B------:R-:W-:Y:S04]  /*b800*/  STL.64 [R1+0x408], R38 ;  /* 0x0004082601007387 */ /* 0x000fe80000100a00 */
[----:B------:R0:W-:Y:S02]  /*b810*/  STL [R1+0x498], R0 ;  /* 0x0004980001007387 */ /* 0x0001e40000100800 */
[----:B0-----:R-:W-:Y:S01]  /*b820*/  HFMA2.MMA R0, -RZ, RZ, 0, 0 ;  /* 0x00000000ff007435 */ /* 0x001fe200000001ff */
[----:B------:R-:W-:-:S05]  /*b830*/  UMOV UR13, 0x3f800000 ;  /* 0x3f800000000d7882 */ /* 0x000fca0000000000 */
[----:B------:R-:W-:Y:S01]  /*b840*/  @!P0 MOV R0, R39 ;  /* 0x0000002700008202 */ /* 0x000fe20000000f00 */
[----:B------:R-:W-:Y:S01]  /*b850*/  @UP0 UMOV UR13, UR7 ;  /* 0x00000007000d0c82 */ /* 0x000fe20008000000 */
[----:B------:R-:W-:Y:S01]  /*b860*/  BSSY B0, `(.L_x_3090) ;  /* 0x000001c000007945 */ /* 0x000fe20003800000 */
[----:B------:R0:W-:Y:S04]  /*b870*/  STL [R1+0x520], R5 ;  /* 0x0005200501007387 */ /* 0x0001e80000100800 */
[----:B------:R2:W-:Y:S04]  /*b880*/  STL [R1+0x490], R0 ;  /* 0x0004900001007387 */ /* 0x0005e80000100800 */
[----:B------:R3:W-:Y:S01]  /*b890*/  STL.64 [R1+0x3c8], R2 ;  /* 0x0003c80201007387 */ /* 0x0007e20000100a00 */
[----:B0-----:R-:W-:Y:S01]  /*b8a0*/  MOV R5, RZ ;  /* 0x000000ff00057202 */ /* 0x001fe20000000f00 */
[----:B--2---:R-:W-:Y:S01]  /*b8b0*/  HFMA2.MMA R0, -RZ, RZ, 0, 0 ;  /* 0x00000000ff007435 */ /* 0x004fe200000001ff */
[----:B---3--:R-:W-:Y:S01]  /*b8c0*/  CS2R R2, SRZ ;  /* 0x0000000000027805 */ /* 0x008fe2000001ff00 */
[----:B-1----:R-:W-:Y:S09]  /*b8d0*/  @P5 BRA `(.L_x_3091) ;  /* 0x0000000000505947 */ /* 0x002ff20003800000 */
        /* <DEDUP_REMOVED lines=20> */
.L_x_3091:
[----:B------:R-:W-:Y:S05]  /*ba20*/  BSYNC B0 ;  /* 0x0000000000007941 */ /* 0x000fea0003800000 */
.L_x_3090:
        /* <DEDUP_REMOVED lines=70> */
.L_x_3092:
        /* <DEDUP_REMOVED lines=34> */
.L_x_3093:
        /* <DEDUP_REMOVED lines=43> */
.L_x_3094:
        /* <DEDUP_REMOVED lines=39> */
.L_x_3095:
        /* <DEDUP_REMOVED lines=39> */
.L_x_3096:
        /* <DEDUP_REMOVED lines=38> */
.L_x_3097:
        /* <DEDUP_REMOVED lines=39> */
.L_x_3098:
        /* <DEDUP_REMOVED lines=39> */
.L_x_3099:
[----:B------:R-:W2:Y:S04]  /*cf80*/  LDL R13, [R1+0x4d4] ;  /* 0x0004d400010d7983 */ /* 0x000ea80000100800 */
[----:B------:R-:W3:Y:S04]  /*cf90*/  LDL.LU R20, [R1+0x7d0] ;  /* 0x0007d00001147983 */ /* 0x000ee80000300800 */
[----:B------:R-:W4:Y:S04]  /*cfa0*/  LDL.LU R18, [R1+0x7d4] ;  /* 0x0007d40001127983 */ /* 0x000f280000300800 */
[----:B0-----:R0:W5:Y:S01]  /*cfb0*/  LDL R24, [R1+0x4e8] ;  /* 0x0004e80001187983 */ /* 0x0011620000100800 */
[----:B------:R-:W-:Y:S01]  /*cfc0*/  FADD.FTZ R17, R17, R11 ;  /* 0x0000000b11117221 */ /* 0x000fe20000010000 */
[-C--:B-----5:R-:W-:Y:S01]  /*cfd0*/  FFMA.FTZ R8, R15, R22.reuse, R8 ;  /* 0x000000160f087223 */ /* 0x0a0fe20000010008 */
        /* <DEDUP_REMOVED lines=34> */
.L_x_3100:
        /* <DEDUP_REMOVED lines=39> */
.L_x_3101:
        /* <DEDUP_REMOVED lines=39> */
.L_x_3102:
        /* <DEDUP_REMOVED lines=39> */
.L_x_3103:
        /* <DEDUP_REMOVED lines=39> */
.L_x_3104:
        /* <DEDUP_REMOVED lines=39> */
.L_x_3105:
        /* <DEDUP_REMOVED lines=39> */
.L_x_3106:
        /* <DEDUP_REMOVED lines=39> */
.L_x_3107:
        /* <DEDUP_REMOVED lines=39> */
.L_x_3108:
        /* <DEDUP_REMOVED lines=39> */
.L_x_3109:
        /* <DEDUP_REMOVED lines=39> */
.L_x_3110:
        /* <DEDUP_REMOVED lines=39> */
.L_x_3111:
        /* <DEDUP_REMOVED lines=39> */
.L_x_3112:
        /* <DEDUP_REMOVED lines=39> */
.L_x_3113:
        /* <DEDUP_REMOVED lines=39> */
.L_x_3114:
        /* <DEDUP_REMOVED lines=39> */
.L_x_3115:
        /* <DEDUP_REMOVED lines=35> */
.L_x_3116:
[----:B-1----:R-:W2:Y:S04]  /*f8c0*/  LDL.LU R21, [R1+0x740] ;  /* 0x0007400001157983 */ /* 0x002ea80000300800 */
[----:B------:R-:W3:Y:S04]  /*f8d0*/  LDL.LU R19, [R1+0x744] ;  /* 0x0007440001137983 */ /* 0x000ee80000300800 */
[----:B------:R1:W5:Y:S01]  /*f8e0*/  LDL R20, [R1+0x414] ;  /* 0x0004140001147983 */ /* 0x0003620000100800 */
        /* <DEDUP_REMOVED lines=33> */
[----:B-1----:R-:W-:-:S07]  /*fb00*/  FMUL.FTZ R7, R7, R18 ;  /* 0x0000001207077220 */ /* 0x002fce0000410000 */
.L_x_3117:
[----:B------:R-:W2:Y:S04]  /*fb10*/  LDL.LU R19, [R1+0x738] ;  /* 0x0007380001137983 */ /* 0x000ea80000300800 */
[----:B------:R-:W3:Y:S01]  /*fb20*/  LDL.LU R18, [R1+0x73c] ;  /* 0x00073c0001127983 */ /* 0x000ee20000300800 */
[-C--:B-----5:R-:W-:Y:S01]  /*fb30*/  FMUL.FTZ R13, R0, R20.reuse ;  /* 0x00000014000d7220 */ /* 0x0a0fe20000410000 */
        /* <DEDUP_REMOVED lines=32> */
.L_x_3118:
        /* <DEDUP_REMOVED lines=35> */
.L_x_3119:
[----:B------:R-:W2:Y:S04]  /*ff70*/  LDL.LU R18, [R1+0x720] ;  /* 0x0007200001127983 */ /* 0x000ea80000300800 */
[----:B------:R-:W3:Y:S01]  /*ff80*/  LDL.LU R11, [R1+0x724] ;  /* 0x00072400010b7983 */ /* 0x000ee20000300800 */
[-C--:B------:R-:W-:Y:S01]  /*ff90*/  FMUL.FTZ R7, R0, R46.reuse ;  /* 0x0000002e00077220 */ /* 0x080fe20000410000 */
[----:B------:R-:W-:Y:S01]  /*ffa0*/  FFMA.FTZ R8, R10, R46, R8 ;  /* 0x0000002e0a087223 */ /* 0x000fe20000010008 */
[----:B------:R-:W-:Y:S01]  /*ffb0*/  FADD.FTZ R16, R16, R47 ;  /* 0x0000002f10107221 */ /* 0x000fe20000010000 */
[----:B------:R-:W-:Y:S01]  /*ffc0*/  FFMA.FTZ R14, R13, R47, R14 ;  /* 0x0000002f0d0e7223 */ /* 0x000fe2000001000e */
[----:B------:R-:W-:Y:S01]  /*ffd0*/  FFMA.FTZ R9, R10, R7, R9 ;  /* 0x000000070a097223 */ /* 0x000fe20000010009 */
[----:B------:R-:W-:Y:S01]  /*ffe0*/  FADD.FTZ R17, R17, R15 ;  /* 0x0000000f11117221 */ /* 0x000fe20000010000 */
[----:B------:R-:W-:Y:S01]  /*fff0*/  FMUL.FTZ R47, R5, R47 ;  /* 0x0000002f052f7220 */ /* 0x000fe20000410000 */
[----:B------:R-:W-:-:S02]  /*10000*/  FADD.FTZ R12, R12, R46 ;  /* 0x0000002e0c0c7221 */ /* 0x000fc40000010000 */
        /* <DEDUP_REMOVED lines=25> */
.L_x_3120:
        /* <DEDUP_REMOVED lines=35> */
.L_x_3121:
        /* <DEDUP_REMOVED lines=35> */
.L_x_3122:
        /* <DEDUP_REMOVED lines=35> */
.L_x_3123:
[----:B------:R-:W2:Y:S04]  /*10830*/  LDL.LU R20, [R1+0x6dc] ;  /* 0x0006dc0001147983 */ /* 0x000ea80000300800 */
[----:B------:R-:W3:Y:S04]  /*10840*/  LDL.LU R19, [R1+0x6e0] ;  /* 0x0006e00001137983 */ /* 0x000ee80000300800 */
[----:B------:R1:W5:Y:S04]  /*10850*/  LDL R18, [R1+0x410] ;  /* 0x0004100001127983 */ /* 0x0003680000100800 */
[----:B------:R1:W5:Y:S01]  /*10860*/  LDL R15, [R1+0x6d8] ;  /* 0x0006d800010f7983 */ /* 0x0003620000100800 */
[----:B------:R-:W-:Y:S01]  /*10870*/  FADD.FTZ R17, R17, R10 ;  /* 0x0000000a11117221 */ /* 0x000fe20000010000 */
[----:B------:R-:W-:Y:S01]  /*10880*/  FADD.FTZ R10, R16, R57 ;  /* 0x00000039100a7221 */ /* 0x000fe20000010000 */
[-C--:B------:R-:W-:Y:S01]  /*10890*/  FMUL.FTZ R13, R0, R56.reuse ;  /* 0x00000038000d7220 */ /* 0x080fe20000410000 */
[----:B------:R-:W-:Y:S01]  /*108a0*/  FFMA.FTZ R8, R7, R56, R8 ;  /* 0x0000003807087223 */ /* 0x000fe20000010008 */
[----:B------:R-:W-:Y:S01]  /*108b0*/  FADD.FTZ R17, R55, R17 ;  /* 0x0000001137117221 */ /* 0x000fe20000010000 */
[----:B------:R-:W-:Y:S01]  /*108c0*/  FADD.FTZ R12, R12, R56 ;  /* 0x000000380c0c7221 */ /* 0x000fe20000010000 */
[----:B------:R-:W-:Y:S01]  /*108d0*/  STL [R1+0x464], R10 ;  /* 0x0004640a01007387 */ /* 0x000fe20000100800 */
[----:B------:R-:W-:Y:S01]  /*108e0*/  FFMA.FTZ R9, R7, R13, R9 ;  /* 0x0000000d07097223 */ /* 0x000fe20000010009 */
[-C--:B------:R-:W-:Y:S01]  /*108f0*/  FFMA.FTZ R7, R11, R57.reuse, R14 ;  /* 0x000000390b077223 */ /* 0x080fe2000001000e */
[----:B------:R-:W-:Y:S01]  /*10900*/  FMUL.FTZ R57, R5, R57 ;  /* 0x0000003905397220 */ /* 0x000fe20000410000 */
[----:B------:R-:W-:-:S03]  /*10910*/  FADD.FTZ R17, R17, R13 ;  /* 0x0000000d11117221 */ /* 0x000fc60000010000 */
[----:B------:R2:W-:Y:S01]  /*10920*/  STL [R1+0x460], R7 ;  /* 0x0004600701007387 */ /* 0x0005e20000100800 */
        /* <DEDUP_REMOVED lines=26> */
.L_x_3124:
[----:B------:R-:W2:Y:S04]  /*10ad0*/  LDL.LU R16, [R1+0x6d0] ;  /* 0x0006d00001107983 */ /* 0x000ea80000300800 */
[----:B------:R-:W3:Y:S04]  /*10ae0*/  LDL.LU R11, [R1+0x6d4] ;  /* 0x0006d400010b7983 */ /* 0x000ee80000300800 */
[----:B------:R4:W5:Y:S04]  /*10af0*/  LDL R14, [R1+0x6c8] ;  /* 0x0006c800010e7983 */ /* 0x0009680000100800 */
[----:B------:R4:W5:Y:S02]  /*10b00*/  LDL R13, [R1+0x6cc] ;  /* 0x0006cc00010d7983 */ /* 0x0009640000100800 */
[----:B-----5:R-:W-:Y:S01]  /*10b10*/  FADD.FTZ R12, R12, R18 ;  /* 0x000000120c0c7221 */ /* 0x020fe20000010000 */
[-C--:B------:R-:W-:Y:S01]  /*10b20*/  FFMA.FTZ R8, R7, R18.reuse, R8 ;  /* 0x0000001207087223 */ /* 0x080fe20000010008 */
[----:B------:R-:W-:Y:S01]  /*10b30*/  FMUL.FTZ R10, R0, R18 ;  /* 0x00000012000a7220 */ /* 0x000fe20000410000 */
[----:B------:R-:W-:-:S02]  /*10b40*/  FADD.FTZ R17, R57, R17 ;  /* 0x0000001139117221 */ /* 0x000fc40000010000 */
[----:B------:R4:W-:Y:S01]  /*10b50*/  STL [R1+0x45c], R12 ;  /* 0x00045c0c01007387 */ /* 0x0009e20000100800 */
[----:B------:R-:W-:Y:S01]  /*10b60*/  FFMA.FTZ R9, R7, R10, R9 ;  /* 0x0000000a07097223 */ /* 0x000fe20000010009 */
[----:B------:R-:W-:Y:S01]  /*10b70*/  FADD.FTZ R10, R17, R10 ;  /* 0x0000000a110a7221 */ /* 0x000fe20000010000 */
[----:B------:R-:W-:Y:S01]  /*10b80*/  FMUL.FTZ R7, R5, R15 ;  /* 0x0000000f05077220 */ /* 0x000fe20000410000 */
[----:B------:R4:W-:Y:S01]  /*10b90*/  STL [R1+0x458], R8 ;  /* 0x0004580801007387 */ /* 0x0009e20000100800 */
        /* <DEDUP_REMOVED lines=25> */
.L_x_3125:
[----:B------:R-:W3:Y:S04]  /*10d30*/  LDL.LU R12, [R1+0x6c0] ;  /* 0x0006c000010c7983 */ /* 0x000ee80000300800 */
[----:B------:R-:W4:Y:S04]  /*10d40*/  LDL.LU R11, [R1+0x6c4] ;  /* 0x0006c400010b7983 */ /* 0x000f280000300800 */
[----:B------:R0:W5:Y:S04]  /*10d50*/  LDL R16, [R1+0x6b8] ;  /* 0x0006b80001107983 */ /* 0x0001680000100800 */
[----:B-1----:R0:W5:Y:S01]  /*10d60*/  LDL R15, [R1+0x6bc] ;  /* 0x0006bc00010f7983 */ /* 0x0021620000100800 */
[----:B------:R-:W-:Y:S01]  /*10d70*/  FFMA.FTZ R9, R45, R7, R9 ;  /* 0x000000072d097223 */ /* 0x000fe20000010009 */
[----:B------:R-:W-:Y:S01]  /*10d80*/  FMUL.FTZ R8, R0, R14 ;  /* 0x0000000e00087220 */ /* 0x000fe20000410000 */
        /* <DEDUP_REMOVED lines=29> */
.L_x_3126:
[----:B------:R-:W3:Y:S04]  /*10f60*/  LDL.LU R12, [R1+0x6a8] ;  /* 0x0006a800010c7983 */ /* 0x000ee80000300800 */
[----:B------:R-:W4:Y:S04]  /*10f70*/  LDL.LU R11, [R1+0x6ac] ;  /* 0x0006ac00010b7983 */ /* 0x000f280000300800 */
[----:B--2---:R1:W5:Y:S04]  /*10f80*/  LDL R14, [R1+0x6a0] ;  /* 0x0006a000010e7983 */ /* 0x0043680000100800 */
[----:B------:R1:W5:Y:S01]  /*10f90*/  LDL R13, [R1+0x6a4] ;  /* 0x0006a400010d7983 */ /* 0x0003620000100800 */
[----:B------:R-:W-:Y:S01]  /*10fa0*/  FFMA.FTZ R9, R61, R10, R9 ;  /* 0x0000000a3d097223 */ /* 0x000fe20000010009 */
[----:B-----5:R-:W-:Y:S01]  /*10fb0*/  FMUL.FTZ R7, R0, R16 ;  /* 0x0000001000077220 */ /* 0x020fe20000410000 */
[----:B------:R-:W-:Y:S01]  /*10fc0*/  FADD.FTZ R8, R10, R8 ;  /* 0x000000080a087221 */ /* 0x000fe20000010000 */
[----:B------:R-:W-:-:S02]  /*10fd0*/  FMUL.FTZ R10, R5, R15 ;  /* 0x0000000f050a7220 */ /* 0x000fc40000410000 */
[----:B------:R-:W-:Y:S01]  /*10fe0*/  FFMA.FTZ R9, R50, R7, R9 ;  /* 0x0000000732097223 */ /* 0x000fe20000010009 */
[----:B------:R-:W-:Y:S01]  /*10ff0*/  FADD.FTZ R7, R8, R7 ;  /* 0x0000000708077221 */ /* 0x000fe20000010000 */
[----:B---3--:R-:W-:Y:S01]  /*11000*/  FADD.FTZ R59, R12, -UR16 ;  /* 0x800000100c3b7e21 */ /* 0x008fe20008010000 */
[----:B----4-:R-:W-:-:S03]  /*11010*/  FADD.FTZ R58, R11, -UR16 ;  /* 0x800000100b3a7e21 */ /* 0x010fc60008010000 */
        /* <DEDUP_REMOVED lines=23> */
.L_x_3127:
[----:B------:R-:W2:Y:S04]  /*11190*/  LDL.LU R11, [R1+0x69c] ;  /* 0x00069c00010b7983 */ /* 0x000ea80000300800 */
[----:B------:R-:W3:Y:S04]  /*111a0*/  LDL.LU R12, [R1+0x698] ;  /* 0x00069800010c7983 */ /* 0x000ee80000300800 */
[----:B0-----:R0:W5:Y:S04]  /*111b0*/  LDL R16, [R1+0x690] ;  /* 0x0006900001107983 */ /* 0x0011680000100800 */
[----:B------:R0:W5:Y:S01]  /*111c0*/  LDL R15, [R1+0x694] ;  /* 0x00069400010f7983 */ /* 0x0001620000100800 */
[----:B------:R-:W-:Y:S01]  /*111d0*/  FFMA.FTZ R9, R60, R10, R9 ;  /* 0x0000000a3c097223 */ /* 0x000fe20000010009 */
[----:B------:R-:W-:Y:S01]  /*111e0*/  FADD.FTZ R10, R10, R7 ;  /* 0x000000070a0a7221 */ /* 0x000fe20000010000 */
        /* <DEDUP_REMOVED lines=30> */
.L_x_3128:
        /* <DEDUP_REMOVED lines=37> */
.L_x_3129:
        /* <DEDUP_REMOVED lines=37> */
.L_x_3130:
        /* <DEDUP_REMOVED lines=37> */
.L_x_3131:
        /* <DEDUP_REMOVED lines=37> */
.L_x_3132:
[----:B0-----:R-:W3:Y:S04]  /*11d10*/  LDL.LU R17, [R1+0x640] ;  /* 0x0006400001117983 */ /* 0x001ee80000300800 */
[----:B------:R-:W4:Y:S04]  /*11d20*/  LDL.LU R12, [R1+0x644] ;  /* 0x00064400010c7983 */ /* 0x000f280000300800 */
[----:B------:R0:W5:Y:S04]  /*11d30*/  LDL R16, [R1+0x638] ;  /* 0x0006380001107983 */ /* 0x0001680000100800 */
        /* <DEDUP_REMOVED lines=10> */
[----:B--2---:R-:W-:-:S03]  /*11de0*/  FMUL.FTZ R18, R8, UR13 ;  /* 0x0000000d08127c20 */ /* 0x004fc60008410000 */
        /* <DEDUP_REMOVED lines=23> */
.L_x_3133:
[----:B------:R-:W2:Y:S04]  /*11f60*/  LDL.LU R12, [R1+0x628] ;  /* 0x00062800010c7983 */ /* 0x000ea80000300800 */
[----:B------:R-:W3:Y:S04]  /*11f70*/  LDL.LU R11, [R1+0x62c] ;  /* 0x00062c00010b7983 */ /* 0x000ee80000300800 */
[----:B------:R4:W5:Y:S04]  /*11f80*/  LDL R17, [R1+0x620] ;  /* 0x0006200001117983 */ /* 0x0009680000100800 */
        /* <DEDUP_REMOVED lines=8> */
[----:B-1----:R-:W-:Y:S01]  /*12010*/  FMUL.FTZ R16, R7, UR13 ;  /* 0x0000000d07107c20 */ /* 0x002fe20008410000 */
[----:B---3--:R-:W-:-:S04]  /*12020*/  FADD.FTZ R56, R11, -UR16 ;  /* 0x800000100b387e21 */ /* 0x008fc80008010000 */
[----:B------:R4:W-:Y:S01]  /*12030*/  STL [R1+0x454], R16 ;  /* 0x0004541001007387 */ /* 0x0009e20000100800 */
[----:B------:R-:W-:Y:S01]  /*12040*/  FMUL.FTZ R56, R56, UR13 ;  /* 0x0000000d38387c20 */ /* 0x000fe20008410000 */
[----:B------:R-:W-:Y:S06]  /*12050*/  @!P0 BRA `(.L_x_3134) ;  /* 0x0000000000508947 */ /* 0x000fec0003800000 */
        /* <DEDUP_REMOVED lines=20> */
.L_x_3134:
[----:B------:R-:W2:Y:S04]  /*121a0*/  LDL.LU R12, [R1+0x618] ;  /* 0x00061800010c7983 */ /* 0x000ea80000300800 */
[----:B------:R-:W3:Y:S04]  /*121b0*/  LDL.LU R11, [R1+0x61c] ;  /* 0x00061c00010b7983 */ /* 0x000ee80000300800 */
[----:B0-----:R0:W5:Y:S04]  /*121c0*/  LDL R14, [R1+0x610] ;  /* 0x00061000010e7983 */ /* 0x0011680000100800 */
[----:B------:R0:W5:Y:S01]  /*121d0*/  LDL R13, [R1+0x614] ;  /* 0x00061400010d7983 */ /* 0x0001620000100800 */
[----:B------:R-:W-:Y:S01]  /*121e0*/  FFMA.FTZ R9, R18, R10, R9 ;  /* 0x0000000a12097223 */ /* 0x000fe20000010009 */
[----:B-----5:R-:W-:Y:S01]  /*121f0*/  FMUL.FTZ R7, R0, R17 ;  /* 0x0000001100077220 */ /* 0x020fe20000410000 */
[----:B------:R-:W-:Y:S01]  /*12200*/  FADD.FTZ R8, R10, R8 ;  /* 0x000000080a087221 */ /* 0x000fe20000010000 */
[----:B------:R-:W-:-:S02]  /*12210*/  FMUL.FTZ R10, R5, R15 ;  /* 0x0000000f050a7220 */ /* 0x000fc40000410000 */
[----:B------:R-:W-:Y:S01]  /*12220*/  FFMA.FTZ R9, R16, R7, R9 ;  /* 0x0000000710097223 */ /* 0x000fe20000010009 */
[----:B------:R-:W-:Y:S01]  /*12230*/  FADD.FTZ R7, R8, R7 ;  /* 0x0000000708077221 */ /* 0x000fe20000010000 */
        /* <DEDUP_REMOVED lines=25> */
.L_x_3135:
[----:B------:R-:W2:Y:S04]  /*123d0*/  LDL.LU R12, [R1+0x608] ;  /* 0x00060800010c7983 */ /* 0x000ea80000300800 */
[----:B------:R-:W3:Y:S04]  /*123e0*/  LDL.LU R11, [R1+0x60c] ;  /* 0x00060c00010b7983 */ /* 0x000ee80000300800 */
[----:B----4-:R4:W5:Y:S04]  /*123f0*/  LDL R16, [R1+0x600] ;  /* 0x0006000001107983 */ /* 0x0109680000100800 */
[----:B-1----:R4:W5:Y:S01]  /*12400*/  LDL R15, [R1+0x604] ;  /* 0x00060400010f7983 */ /* 0x0029620000100800 */
[----:B------:R-:W-:Y:S01]  /*12410*/  FFMA.FTZ R9, R56, R10, R9 ;  /* 0x0000000a38097223 */ /* 0x000fe20000010009 */
[----:B------:R-:W-:Y:S01]  /*12420*/  FMUL.FTZ R8, R0, R14 ;  /* 0x0000000e00087220 */ /* 0x000fe20000410000 */
        /* <DEDUP_REMOVED lines=29> */
.L_x_3136:
        /* <DEDUP_REMOVED lines=35> */
.L_x_3137:
[----:B------:R-:W2:Y:S04]  /*12830*/  LDL.LU R12, [R1+0x5e8] ;  /* 0x0005e800010c7983 */ /* 0x000ea80000300800 */
[----:B------:R-:W3:Y:S04]  /*12840*/  LDL.LU R11, [R1+0x5ec] ;  /* 0x0005ec00010b7983 */ /* 0x000ee80000300800 */
[----:B-1----:R1:W5:Y:S04]  /*12850*/  LDL R16, [R1+0x5e0] ;  /* 0x0005e00001107983 */ /* 0x0023680000100800 */
[----:B------:R1:W5:Y:S01]  /*12860*/  LDL R15, [R1+0x5e4] ;  /* 0x0005e400010f7983 */ /* 0x0003620000100800 */
        /* <DEDUP_REMOVED lines=31> */
.L_x_3138:
        /* <DEDUP_REMOVED lines=35> */
.L_x_3139:
        /* <DEDUP_REMOVED lines=35> */
.L_x_3140:
        /* <DEDUP_REMOVED lines=35> */
.L_x_3141:
        /* <DEDUP_REMOVED lines=35> */
.L_x_3142:
        /* <DEDUP_REMOVED lines=35> */
.L_x_3143:
[----:B------:R-:W2:Y:S04]  /*13550*/  LDL.LU R12, [R1+0x588] ;  /* 0x00058800010c7983 */ /* 0x000ea80000300800 */
[----:B------:R-:W3:Y:S04]  /*13560*/  LDL.LU R11, [R1+0x58c] ;  /* 0x00058c00010b7983 */ /* 0x000ee80000300800 */
[----:B------:R4:W5:Y:S04]  /*13570*/  LDL R17, [R1+0x580] ;  /* 0x0005800001117983 */ /* 0x0009680000100800 */
[----:B-1----:R4:W5:Y:S01]  /*13580*/  LDL R15, [R1+0x584] ;  /* 0x00058400010f7983 */ /* 0x0029620000100800 */
[----:B------:R-:W-:Y:S01]  /*13590*/  FFMA.FTZ R9, R34, R10, R9 ;  /* 0x0000000a22097223 */ /* 0x000fe20000010009 */
[----:B------:R-:W-:Y:S01]  /*135a0*/  FMUL.FTZ R8, R0, R14 ;  /* 0x0000000e00087220 */ /* 0x000fe20000410000 */
[----:B------:R-:W-:-:S03]  /*135b0*/  FADD.FTZ R7, R10, R7 ;  /* 0x000000070a077221 */ /* 0x000fc60000010000 */
[----:B------:R-:W-:Y:S01]  /*135c0*/  FFMA.FTZ R9, R33, R8, R9 ;  /* 0x0000000821097223 */ /* 0x000fe20000010009 */
[----:B------:R-:W-:Y:S01]  /*135d0*/  FADD.FTZ R8, R7, R8 ;  /* 0x0000000807087221 */ /* 0x000fe20000010000 */
[----:B--2---:R-:W-:Y:S01]  /*135e0*/  FADD.FTZ R10, R12, -UR16 ;  /* 0x800000100c0a7e21 */ /* 0x004fe20008010000 */
[----:B---3--:R-:W-:-:S03]  /*135f0*/  FADD.FTZ R31, R11, -UR16 ;  /* 0x800000100b1f7e21 */ /* 0x008fc60008010000 */
[----:B------:R-:W-:Y:S01]  /*13600*/  FMUL.FTZ R10, R10, UR13 ;  /* 0x0000000d0a0a7c20 */ /* 0x000fe20008410000 */
[----:B------:R-:W-:Y:S01]  /*13610*/  FMUL.FTZ R11, R5, R13 ;  /* 0x0000000d050b7220 */ /* 0x000fe20000410000 */
[----:B------:R-:W-:Y:S01]  /*13620*/  FMUL.FTZ R31, R31, UR13 ;  /* 0x0000000d1f1f7c20 */ /* 0x000fe20008410000 */
[----:B----4-:R-:W-:Y:S06]  /*13630*/  @!P0 BRA `(.L_x_3144) ;  /* 0x0000000000508947 */ /* 0x010fec0003800000 */
[----:B------:R-:W-:-:S04]  /*13640*/  FFMA.FTZ R12, R10, R0, R3 ;  /* 0x000000000a0c7223 */ /* 0x000fc80000010003 */
[----:B------:R-:W-:-:S06]  /*13650*/  FMUL.FTZ R7, R12, -1.4426950216293334961 ;  /* 0xbfb8aa3b0c077820 */ /* 0x000fcc0000410000 */
[----:B------:R-:W1:Y:S02]  /*13660*/  MUFU.EX2 R7, R7 ;  /* 0x0000000700077308 */ /* 0x000e640000000800 */
[----:B-1----:R-:W-:-:S06]  /*13670*/  FADD.FTZ R7, R7, 1 ;  /* 0x3f80000007077421 */ /* 0x002fcc0000010000 */
[----:B0-----:R-:W0:Y:S02]  /*13680*/  MUFU.RCP R13, R7 ;  /* 0x00000007000d7308 */ /* 0x001e240000001000 */
[----:B0----5:R-:W-:Y:S01]  /*13690*/  FMUL.FTZ R7, R17, R13 ;  /* 0x0000000d11077220 */ /* 0x021fe20000410000 */
        /* <DEDUP_REMOVED lines=14> */
.L_x_3144:
[----:B0-----:R-:W2:Y:S04]  /*13780*/  LDL.LU R13, [R1+0x578] ;  /* 0x00057800010d7983 */ /* 0x001ea80000300800 */
[----:B------:R-:W3:Y:S04]  /*13790*/  LDL.LU R12, [R1+0x57c] ;  /* 0x00057c00010c7983 */ /* 0x000ee80000300800 */
[----:B------:R0:W5:Y:S04]  /*137a0*/  LDL R16, [R1+0x570] ;  /* 0x0005700001107983 */ /* 0x0001680000100800 */
        /* <DEDUP_REMOVED lines=32> */
.L_x_3145:
        /* <DEDUP_REMOVED lines=35> */
.L_x_3146:
        /* <DEDUP_REMOVED lines=35> */
.L_x_3147:
        /* <DEDUP_REMOVED lines=35> */
.L_x_3148:
[----:B------:R-:W2:Y:S04]  /*14040*/  LDL.LU R13, [R1+0x530] ;  /* 0x00053000010d7983 */ /* 0x000ea80000300800 */
[----:B------:R-:W3:Y:S04]  /*14050*/  LDL.LU R12, [R1+0x534] ;  /* 0x00053400010c7983 */ /* 0x000ee80000300800 */
[----:B0-----:R0:W5:Y:S04]  /*14060*/  LDL R16, [R1+0x520] ;  /* 0x0005200001107983 */ /* 0x0011680000100800 */
        /* <DEDUP_REMOVED lines=32> */
.L_x_3149:
[----:B------:R-:W1:Y:S04]  /*14270*/  LDL R11, [R1+0x4cc] ;  /* 0x0004cc00010b7983 */ /* 0x000e680000100800 */
[----:B------:R-:W2:Y:S04]  /*14280*/  LDL.LU R13, [R1+0x4dc] ;  /* 0x0004dc00010d7983 */ /* 0x000ea80000300800 */
[----:B------:R-:W3:Y:S04]  /*14290*/  LDL.LU R12, [R1+0x4d8] ;  /* 0x0004d800010c7983 */ /* 0x000ee80000300800 */
[----:B------:R4:W5:Y:S01]  /*142a0*/  LDL R18, [R1+0x4b0] ;  /* 0x0004b00001127983 */ /* 0x0009620000100800 */
[----:B------:R-:W-:Y:S01]  /*142b0*/  FFMA.FTZ R9, R23, R8, R9 ;  /* 0x0000000817097223 */ /* 0x000fe20000010009 */
[----:B------:R-:W-:Y:S01]  /*142c0*/  FADD.FTZ R8, R8, R7 ;  /* 0x0000000708087221 */ /* 0x000fe20000010000 */
[----:B-1----:R-:W-:Y:S01]  /*142d0*/  MOV R15, R11 ;  /* 0x0000000b000f7202 */ /* 0x002fe20000000f00 */
[----:B------:R-:W-:Y:S01]  /*142e0*/  FMUL.FTZ R11, R0, R16 ;  /* 0x00000010000b7220 */ /* 0x000fe20000410000 */
[----:B--2---:R-:W-:-:S03]  /*142f0*/  FADD.FTZ R7, R13, -UR16 ;  /* 0x800000100d077e21 */ /* 0x004fc60008010000 */
[----:B------:R-:W-:Y:S01]  /*14300*/  FFMA.FTZ R9, R22, R11, R9 ;  /* 0x0000000b16097223 */ /* 0x000fe20000010009 */
[----:B---3--:R-:W-:Y:S01]  /*14310*/  FADD.FTZ R19, R12, -UR16 ;  /* 0x800000100c137e21 */ /* 0x008fe20008010000 */
[----:B------:R-:W-:Y:S01]  /*14320*/  FADD.FTZ R11, R8, R11 ;  /* 0x0000000b080b7221 */ /* 0x000fe20000010000 */
        /* <DEDUP_REMOVED lines=24> */
.L_x_3150:
[----:B------:R-:W1:Y:S04]  /*144b0*/  LDL R8, [R1+0x4c8] ;  /* 0x0004c80001087983 */ /* 0x000e680000100800 */
[----:B------:R-:W2:Y:S04]  /*144c0*/  LDL.LU R17, [R1+0x4e4] ;  /* 0x0004e40001117983 */ /* 0x000ea80000300800 */
[----:B0-----:R-:W3:Y:S01]  /*144d0*/  LDL.LU R14, [R1+0x4e0] ;  /* 0x0004e000010e7983 */ /* 0x001ee20000300800 */
[----:B------:R-:W-:-:S03]  /*144e0*/  MOV R13, R15 ;  /* 0x0000000f000d7202 */ /* 0x000fc60000000f00 */
[----:B------:R0:W5:Y:S01]  /*144f0*/  LDL R16, [R1+0x4a4] ;  /* 0x0004a40001107983 */ /* 0x0001620000100800 */
[----:B------:R-:W-:Y:S01]  /*14500*/  FFMA.FTZ R9, R20, R12, R9 ;  /* 0x0000000c14097223 */ /* 0x000fe20000010009 */
[----:B------:R-:W-:Y:S01]  /*14510*/  FADD.FTZ R11, R12, R11 ;  /* 0x0000000b0c0b7221 */ /* 0x000fe20000010000 */
[----:B------:R-:W-:Y:S01]  /*14520*/  FMUL.FTZ R12, R5, R13 ;  /* 0x0000000d050c7220 */ /* 0x000fe20000410000 */
[----:B-1----:R-:W-:Y:S01]  /*14530*/  MOV R15, R8 ;  /* 0x00000008000f7202 */ /* 0x002fe20000000f00 */
[----:B-----5:R-:W-:Y:S01]  /*14540*/  FMUL.FTZ R8, R0, R18 ;  /* 0x0000001200087220 */ /* 0x020fe20000410000 */
[----:B--2---:R-:W-:-:S03]  /*14550*/  FADD.FTZ R18, R17, -UR16 ;  /* 0x8000001011127e21 */ /* 0x004fc60008010000 */
[----:B------:R-:W-:Y:S01]  /*14560*/  FFMA.FTZ R9, R7, R8, R9 ;  /* 0x0000000807097223 */ /* 0x000fe20000010009 */
[----:B---3--:R-:W-:Y:S01]  /*14570*/  FADD.FTZ R17, R14, -UR16 ;  /* 0x800000100e117e21 */ /* 0x008fe20008010000 */
[----:B------:R-:W-:Y:S01]  /*14580*/  FADD.FTZ R8, R11, R8 ;  /* 0x000000080b087221 */ /* 0x000fe20000010000 */
        /* <DEDUP_REMOVED lines=23> */
.L_x_3151:
[----:B------:R-:W-:Y:S01]  /*14700*/  MOV R11, R15 ;  /* 0x0000000f000b7202 */ /* 0x000fe20000000f00 */
[----:B------:R-:W2:Y:S04]  /*14710*/  LDL.LU R14, [R1+0x4f0] ;  /* 0x0004f000010e7983 */ /* 0x000ea80000300800 */
[----:B0-----:R-:W3:Y:S01]  /*14720*/  LDL.LU R15, [R1+0x4f4] ;  /* 0x0004f400010f7983 */ /* 0x001ee20000300800 */
[----:B------:R-:W-:Y:S01]  /*14730*/  MOV R13, R11 ;  /* 0x0000000b000d7202 */ /* 0x000fe20000000f00 */
[----:B------:R-:W-:Y:S01]  /*14740*/  FMUL.FTZ R11, R0, R16 ;  /* 0x00000010000b7220 */ /* 0x000fe20000410000 */
[----:B------:R-:W-:Y:S01]  /*14750*/  FFMA.FTZ R9, R19, R12, R9 ;  /* 0x0000000c13097223 */ /* 0x000fe20000010009 */
[----:B------:R-:W-:Y:S02]  /*14760*/  FADD.FTZ R8, R12, R8 ;  /* 0x000000080c087221 */ /* 0x000fe40000010000 */
[----:B------:R-:W-:Y:S01]  /*14770*/  FMUL.FTZ R12, R5, R13 ;  /* 0x0000000d050c7220 */ /* 0x000fe20000410000 */
[----:B------:R-:W-:Y:S01]  /*14780*/  FFMA.FTZ R9, R18, R11, R9 ;  /* 0x0000000b12097223 */ /* 0x000fe20000010009 */
[----:B------:R-:W-:Y:S01]  /*14790*/  FADD.FTZ R11, R8, R11 ;  /* 0x0000000b080b7221 */ /* 0x000fe20000010000 */
[----:B---3--:R-:W-:Y:S01]  /*147a0*/  FADD.FTZ R16, R15, -UR16 ;  /* 0x800000100f107e21 */ /* 0x008fe20008010000 */
[----:B--2---:R-:W-:-:S03]  /*147b0*/  FADD.FTZ R15, R14, -UR16 ;  /* 0x800000100e0f7e21 */ /* 0x004fc60008010000 */
[----:B------:R-:W-:Y:S01]  /*147c0*/  FMUL.FTZ R16, R16, UR13 ;  /* 0x0000000d10107c20 */ /* 0x000fe20008410000 */
[----:B------:R-:W-:Y:S01]  /*147d0*/  FMUL.FTZ R15, R15, UR13 ;  /* 0x0000000d0f0f7c20 */ /* 0x000fe20008410000 */
[----:B------:R-:W-:Y:S06]  /*147e0*/  @!P0 BRA `(.L_x_3152) ;  /* 0x0000000000588947 */ /* 0x000fec0003800000 */
[----:B------:R-:W-:-:S04]  /*147f0*/  FFMA.FTZ R13, R16, R0, R3 ;  /* 0x00000000100d7223 */ /* 0x000fc80000010003 */
        /* <DEDUP_REMOVED lines=21> */
.L_x_3152:
[----:B0-----:R-:W2:Y:S01]  /*14950*/  LDL R8, [R1+0x4a0] ;  /* 0x0004a00001087983 */ /* 0x001ea20000100800 */
[----:B------:R-:W-:-:S03]  /*14960*/  FFMA.FTZ R9, R17, R12, R9 ;  /* 0x0000000c11097223 */ /* 0x000fc60000010009 */
[----:B------:R-:W3:Y:S01]  /*14970*/  LDL.LU R14, [R1+0x504] ;  /* 0x00050400010e7983 */ /* 0x000ee20000300800 */
[----:B------:R-:W-:-:S03]  /*14980*/  FADD.FTZ R11, R12, R11 ;  /* 0x0000000b0c0b7221 */ /* 0x000fc60000010000 */
[----:B------:R-:W4:Y:S04]  /*14990*/  LDL.LU R13, [R1+0x500] ;  /* 0x00050000010d7983 */ /* 0x000f280000300800 */
[----:B------:R-:W5:Y:S01]  /*149a0*/  LDL R12, [R1+0x4c4] ;  /* 0x0004c400010c7983 */ /* 0x000f620000100800 */
[----:B--2---:R-:W-:-:S04]  /*149b0*/  FMUL.FTZ R8, R0, R8 ;  /* 0x0000000800087220 */ /* 0x004fc80000410000 */
[----:B------:R-:W-:Y:S01]  /*149c0*/  FFMA.FTZ R9, R16, R8, R9 ;  /* 0x0000000810097223 */ /* 0x000fe20000010009 */
[----:B------:R-:W-:-:S05]  /*149d0*/  FADD.FTZ R8, R11, R8 ;  /* 0x000000080b087221 */ /* 0x000fca0000010000 */
[----:B------:R-:W-:Y:S01]  /*149e0*/  STL [R1+0x414], R8 ;  /* 0x0004140801007387 */ /* 0x000fe20000100800 */
[----:B---3--:R-:W-:Y:S01]  /*149f0*/  FADD.FTZ R14, R14, -UR16 ;  /* 0x800000100e0e7e21 */ /* 0x008fe20008010000 */
[----:B----4-:R-:W-:Y:S02]  /*14a00*/  FADD.FTZ R13, R13, -UR16 ;  /* 0x800000100d0d7e21 */ /* 0x010fe40008010000 */
[----:B------:R5:W-:Y:S01]  /*14a10*/  STL [R1+0x410], R9 ;  /* 0x0004100901007387 */ /* 0x000be20000100800 */
[----:B------:R-:W-:Y:S01]  /*14a20*/  FMUL.FTZ R14, R14, UR13 ;  /* 0x0000000d0e0e7c20 */ /* 0x000fe20008410000 */
[----:B------:R-:W-:Y:S01]  /*14a30*/  FMUL.FTZ R13, R13, UR13 ;  /* 0x0000000d0d0d7c20 */ /* 0x000fe20008410000 */
[----:B-----5:R-:W-:Y:S01]  /*14a40*/  FMUL.FTZ R9, R5, R12 ;  /* 0x0000000c05097220 */ /* 0x020fe20000410000 */
        /* <DEDUP_REMOVED lines=23> */
.L_x_3153:
[----:B------:R-:W2:Y:S04]  /*14bc0*/  LDL.LU R11, [R1+0x410] ;  /* 0x00041000010b7983 */ /* 0x000ea80000300800 */
[----:B0-----:R-:W3:Y:S04]  /*14bd0*/  LDL R8, [R1+0x49c] ;  /* 0x00049c0001087983 */ /* 0x001ee80000100800 */
        /* <DEDUP_REMOVED lines=14> */
[----:B------:R0:W-:Y:S01]  /*14cc0*/  STL [R1+0x418], R9 ;  /* 0x0004180901007387 */ /* 0x0001e20000100800 */
[----:B--2---:R-:W-:Y:S01]  /*14cd0*/  FMUL.FTZ R8, R5, R11 ;  /* 0x0000000b05087220 */ /* 0x004fe20000410000 */
[----:B------:R-:W-:Y:S02]  /*14ce0*/  FMUL.FTZ R11, R2, UR13 ;  /* 0x0000000d020b7c20 */ /* 0x000fe40008410000 */
[----:B------:R0:W5:Y:S04]  /*14cf0*/  LDL.LU R2, [R1+0x7f8] ;  /* 0x0007f80001027983 */ /* 0x0001680000300800 */
[----:B------:R0:W-:Y:S01]  /*14d00*/  STL [R1+0x410], R8 ;  /* 0x0004100801007387 */ /* 0x0001e20000100800 */
[----:B------:R-:W-:-:S04]  /*14d10*/  FADD.FTZ R12, R12, -UR16 ;  /* 0x800000100c0c7e21 */ /* 0x000fc80008010000 */
[----:B------:R-:W-:Y:S01]  /*14d20*/  FMUL.FTZ R12, R12, UR13 ;  /* 0x0000000d0c0c7c20 */ /* 0x000fe20008410000 */
[----:B------:R-:W-:Y:S06]  /*14d30*/  @!P0 BRA `(.L_x_3154) ;  /* 0x0000000000708947 */ /* 0x000fec0003800000 */
[----:B------:R1:W-:Y:S04]  /*14d40*/  STL [R1+0x7fc], R6 ;  /* 0x0007fc0601007387 */ /* 0x0003e80000100800 */
[----:B-1----:R-:W2:Y:S01]  /*14d50*/  LDL.LU R6, [R1+0x494] ;  /* 0x0004940001067983 */ /* 0x002ea20000300800 */
[----:B0----5:R-:W-:-:S03]  /*14d60*/  FFMA.FTZ R8, R12, R0, R3 ;  /* 0x000000000c087223 */ /* 0x021fc60000010003 */
        /* <DEDUP_REMOVED lines=25> */
.L_x_3154:
[----:B-----5:R2:W-:Y:S04]  /*14f00*/  STL [R1+0x800], R4 ;  /* 0x0008000401007387 */ /* 0x0205e80000100800 */
[----:B------:R3:W-:Y:S04]  /*14f10*/  STL [R1+0x804], R6 ;  /* 0x0008040601007387 */ /* 0x0007e80000100800 */
[----:B0-----:R-:W4:Y:S04]  /*14f20*/  LDL.LU R9, [R1+0x410] ;  /* 0x0004100001097983 */ /* 0x001f280000300800 */
[----:B--2---:R-:W4:Y:S04]  /*14f30*/  LDL.LU R4, [R1+0x41c] ;  /* 0x00041c0001047983 */ /* 0x004f280000300800 */
[----:B-1----:R-:W2:Y:S04]  /*14f40*/  LDL R8, [R1+0x494] ;  /* 0x0004940001087983 */ /* 0x002ea80000100800 */
[----:B---3--:R-:W3:Y:S04]  /*14f50*/  LDL.LU R6, [R1+0x418] ;  /* 0x0004180001067983 */ /* 0x008ee80000300800 */
[----:B------:R0:W-:Y:S04]  /*14f60*/  STL [R1+0x7fc], R3 ;  /* 0x0007fc0301007387 */ /* 0x0001e80000100800 */
[----:B------:R1:W-:Y:S04]  /*14f70*/  STL [R1+0x7f8], R2 ;  /* 0x0007f80201007387 */ /* 0x0003e80000100800 */
[----:B0-----:R-:W3:Y:S04]  /*14f80*/  LDL.LU R3, [R1+0x51c] ;  /* 0x00051c0001037983 */ /* 0x001ee80000300800 */
[----:B-1----:R-:W3:Y:S01]  /*14f90*/  LDL.LU R2, [R1+0x518] ;  /* 0x0005180001027983 */ /* 0x002ee20000300800 */
[----:B----4-:R-:W-:Y:S01]  /*14fa0*/  FFMA.FTZ R4, R13, R9, R4 ;  /* 0x000000090d047223 */ /* 0x010fe20000010004 */
[----:B--2---:R-:W-:Y:S01]  /*14fb0*/  FMUL.FTZ R8, R0, R8 ;  /* 0x0000000800087220 */ /* 0x004fe20000410000 */
[----:B---3--:R-:W-:-:S03]  /*14fc0*/  FADD.FTZ R9, R9, R6 ;  /* 0x0000000609097221 */ /* 0x008fc60000010000 */
        /* <DEDUP_REMOVED lines=46> */
.L_x_3155:
[----:B-----5:R2:W-:Y:S04]  /*152b0*/  STL [R1+0x838], R7 ;  /* 0x0008380701007387 */ /* 0x0205e80000100800 */
        /* <DEDUP_REMOVED lines=27> */
[----:B------:R-:W-:Y:S04]  /*15470*/  STL [R1+0x804], R6 ;  /* 0x0008040601007387 */ /* 0x000fe80000100800 */
[----:B------:R0:W-:Y:S04]  /*15480*/  STL [R1+0x850], R26 ;  /* 0x0008501a01007387 */ /* 0x0001e80000100800 */
[----:B------:R-:W-:Y:S04]  /*15490*/  STL [R1+0x800], R4 ;  /* 0x0008000401007387 */ /* 0x000fe80000100800 */
[----:B------:R-:W-:Y:S04]  /*154a0*/  STL [R1+0x820], R14 ;  /* 0x0008200e01007387 */ /* 0x000fe80000100800 */
[----:B0-----:R-:W4:Y:S04]  /*154b0*/  LDL.LU R26, [R1+0x6a0] ;  /* 0x0006a000011a7983 */ /* 0x001f280000300800 */
[----:B------:R-:W-:Y:S04]  /*154c0*/  STL [R1+0x818], R12 ;  /* 0x0008180c01007387 */ /* 0x000fe80000100800 */
[----:B------:R-:W-:Y:S04]  /*154d0*/  STL [R1+0x81c], R13 ;  /* 0x00081c0d01007387 */ /* 0x000fe80000100800 */
        /* <DEDUP_REMOVED lines=8> */
[----:B----4-:R-:W-:-:S03]  /*15560*/  FADD.FTZ R4, R18, R17 ;  /* 0x0000001112047221 */ /* 0x010fc60000010000 */
[----:B------:R0:W-:Y:S01]  /*15570*/  STL [R1+0x80c], R41 ;  /* 0x00080c2901007387 */ /* 0x0001e20000100800 */
[----:B------:R-:W-:-:S03]  /*15580*/  FADD.FTZ R13, R4, R6 ;  /* 0x00000006040d7221 */ /* 0x000fc60000010000 */
[----:B------:R1:W-:Y:S01]  /*15590*/  STL [R1+0x808], R40 ;  /* 0x0008082801007387 */ /* 0x0003e20000100800 */
[----:B------:R-:W-:-:S03]  /*155a0*/  FFMA.FTZ R12, R45, R20, R19 ;  /* 0x000000142d0c7223 */ /* 0x000fc60000010013 */
[----:B------:R-:W3:Y:S04]  /*155b0*/  LDL.LU R18, [R1+0x448] ;  /* 0x0004480001127983 */ /* 0x000ee80000300800 */
[----:B------:R-:W4:Y:S04]  /*155c0*/  LDL.LU R19, [R1+0x6a4] ;  /* 0x0006a40001137983 */ /* 0x000f280000300800 */
[----:B0-----:R-:W3:Y:S04]  /*155d0*/  LDL.LU R41, [R1+0x430] ;  /* 0x0004300001297983 */ /* 0x001ee80000300800 */
[----:B-1----:R-:W3:Y:S01]  /*155e0*/  LDL.LU R40, [R1+0x434] ;  /* 0x0004340001287983 */ /* 0x002ee20000300800 */
[----:B------:R-:W-:-:S03]  /*155f0*/  FADD.FTZ R6, R22, R20 ;  /* 0x0000001416067221 */ /* 0x000fc60000010000 */
[----:B------:R-:W3:Y:S01]  /*15600*/  LDL.LU R17, [R1+0x64c] ;  /* 0x00064c0001117983 */ /* 0x000ee20000300800 */
[----:B------:R-:W-:Y:S01]  /*15610*/  FFMA.FTZ R61, R61, R29, R12 ;  /* 0x0000001d3d3d7223 */ /* 0x000fe2000001000c */
[----:B------:R-:W-:Y:S02]  /*15620*/  FADD.FTZ R12, R6, R29 ;  /* 0x0000001d060c7221 */ /* 0x000fe40000010000 */
[----:B------:R-:W3:Y:S04]  /*15630*/  LDL.LU R29, [R1+0x694] ;  /* 0x00069400011d7983 */ /* 0x000ee80000300800 */
[----:B------:R-:W3:Y:S01]  /*15640*/  LDL.LU R20, [R1+0x658] ;  /* 0x0006580001147983 */ /* 0x000ee20000300800 */
[----:B------:R-:W-:Y:S01]  /*15650*/  FFMA.FTZ R61, R60, R28, R61 ;  /* 0x0000001c3c3d7223 */ /* 0x000fe2000001003d */
[----:B------:R-:W-:-:S02]  /*15660*/  FADD.FTZ R60, R12, R28 ;  /* 0x0000001c0c3c7221 */ /* 0x000fc40000010000 */
[----:B------:R-:W3:Y:S01]  /*15670*/  LDL.LU R28, [R1+0x680] ;  /* 0x00068000011c7983 */ /* 0x000ee20000300800 */
[----:B------:R-:W-:Y:S01]  /*15680*/  FMUL.FTZ R45, R5, R2 ;  /* 0x00000002052d7220 */ /* 0x000fe20000410000 */
[----:B------:R-:W-:-:S03]  /*15690*/  FFMA.FTZ R4, R44, R24, R23 ;  /* 0x000000182c047223 */ /* 0x000fc60000010017 */
[----:B------:R-:W-:Y:S01]  /*156a0*/  FFMA.FTZ R44, R9, R45, R14 ;  /* 0x0000002d092c7223 */ /* 0x000fe2000001000e */
[----:B------:R-:W-:Y:S01]  /*156b0*/  FADD.FTZ R45, R45, R13 ;  /* 0x0000000d2d2d7221 */ /* 0x000fe20000010000 */
[----:B------:R-:W3:Y:S01]  /*156c0*/  LDL.LU R14, [R1+0x63c] ;  /* 0x00063c00010e7983 */ /* 0x000ee20000300800 */
[----:B----4-:R-:W-:Y:S01]  /*156d0*/  FFMA.FTZ R61, R58, R19, R61 ;  /* 0x000000133a3d7223 */ /* 0x010fe2000001003d */
[----:B------:R-:W-:Y:S01]  /*156e0*/  FADD.FTZ R13, R25, R24 ;  /* 0x00000018190d7221 */ /* 0x000fe20000010000 */
[----:B------:R-:W-:Y:S01]  /*156f0*/  FFMA.FTZ R4, R50, R27, R4 ;  /* 0x0000001b32047223 */ /* 0x000fe20000010004 */
[----:B------:R-:W4:Y:S02]  /*15700*/  LDL.LU R25, [R1+0x438] ;  /* 0x0004380001197983 */ /* 0x000f240000300800 */
[----:B------:R-:W-:Y:S02]  /*15710*/  FADD.FTZ R50, R13, R27 ;  /* 0x0000001b0d327221 */ /* 0x000fe40000010000 */
[----:B------:R-:W4:Y:S01]  /*15720*/  LDL.LU R27, [R1+0x684] ;  /* 0x00068400011b7983 */ /* 0x000f220000300800 */
[----:B------:R-:W-:-:S03]  /*15730*/  FFMA.FTZ R59, R59, R26, R4 ;  /* 0x0000001a3b3b7223 */ /* 0x000fc60000010004 */
[----:B------:R-:W4:Y:S01]  /*15740*/  LDL.LU R24, [R1+0x674] ;  /* 0x0006740001187983 */ /* 0x000f220000300800 */
[----:B------:R-:W-:Y:S01]  /*15750*/  FADD.FTZ R50, R50, R26 ;  /* 0x0000001a32327221 */ /* 0x000fe20000010000 */
[----:B--2---:R-:W-:Y:S02]  /*15760*/  FFMA.FTZ R59, R57, R7, R59 ;  /* 0x00000007393b7223 */ /* 0x004fe4000001003b */
[----:B------:R-:W2:Y:S04]  /*15770*/  LDL.LU R26, [R1+0x670] ;  /* 0x00067000011a7983 */ /* 0x000ea80000300800 */
[----:B------:R-:W2:Y:S04]  /*15780*/  LDL.LU R58, [R1+0x65c] ;  /* 0x00065c00013a7983 */ /* 0x000ea80000300800 */
[----:B------:R-:W2:Y:S01]  /*15790*/  LDL.LU R57, [R1+0x440] ;  /* 0x0004400001397983 */ /* 0x000ea20000300800 */
[----:B---3--:R-:W-:-:S03]  /*157a0*/  FFMA.FTZ R61, R15, R29, R61 ;  /* 0x0000001d0f3d7223 */ /* 0x008fc6000001003d */
[----:B------:R-:W3:Y:S01]  /*157b0*/  LDL.LU R15, [R1+0x450] ;  /* 0x00045000010f7983 */ /* 0x000ee20000300800 */
[----:B------:R-:W-:Y:S01]  /*157c0*/  FFMA.FTZ R59, R42, R28, R59 ;  /* 0x0000001c2a3b7223 */ /* 0x000fe2000001003b */
[----:B------:R-:W0:Y:S02]  /*157d0*/  S2R R12, SR_LANEID ;  /* 0x00000000000c7919 */ /* 0x000e240000000000 */
[----:B------:R-:W3:Y:S04]  /*157e0*/  LDL.LU R42, [R1+0x624] ;  /* 0x00062400012a7983 */ /* 0x000ee80000300800 */
[----:B------:R-:W1:Y:S01]  /*157f0*/  SHFL.DOWN PT, R6, R44, 0x1, 0x1f ;  /* 0x08201f002c067f89 */ /* 0x000e6200000e0000 */
[----:B------:R-:W-:-:S03]  /*15800*/  FADD.FTZ R60, R60, R19 ;  /* 0x000000133c3c7221 */ /* 0x000fc60000010000 */
[----:B------:R-:W3:Y:S01]  /*15810*/  LDL.LU R23, [R1+0x43c] ;  /* 0x00043c0001177983 */ /* 0x000ee20000300800 */
[----:B------:R-:W-:-:S03]  /*15820*/  FADD.FTZ R50, R50, R7 ;  /* 0x0000000732327221 */ /* 0x000fc60000010000 */
[----:B------:R-:W3:Y:S04]  /*15830*/  LDL.LU R7, [R1+0x444] ;  /* 0x0004440001077983 */ /* 0x000ee80000300800 */
[----:B------:R-:W3:Y:S04]  /*15840*/  LDL.LU R19, [R1+0x648] ;  /* 0x0006480001137983 */ /* 0x000ee80000300800 */
[----:B------:R1:W-:Y:S04]  /*15850*/  STL [R1+0x828], R16 ;  /* 0x0008281001007387 */ /* 0x0003e80000100800 */
[----:B------:R-:W3:Y:S01]  /*15860*/  LDL.LU R4, [R1+0x638] ;  /* 0x0006380001047983 */ /* 0x000ee20000300800 */
[----:B0-----:R-:W-:-:S03]  /*15870*/  ISETP.GT.AND P0, PT, R12, 0x1e, PT ;  /* 0x0000001e0c00780c */ /* 0x001fc60003f04270 */
[----:B------:R0:W-:Y:S04]  /*15880*/  STL [R1+0x814], R43 ;  /* 0x0008142b01007387 */ /* 0x0001e80000100800 */
[----:B-1----:R-:W3:Y:S04]  /*15890*/  LDL.LU R16, [R1+0x44c] ;  /* 0x00044c0001107983 */ /* 0x002ee80000300800 */
[----:B------:R-:W3:Y:S02]  /*158a0*/  LDL.LU R13, [R1+0x454] ;  /* 0x00045400010d7983 */ /* 0x000ee40000300800 */
[----:B------:R-:W-:-:S02]  /*158b0*/  @!P0 FADD.FTZ R44, R44, R6 ;  /* 0x000000062c2c8221 */ /* 0x000fc40000010000 */
[----:B0-----:R-:W3:Y:S04]  /*158c0*/  LDL.LU R43, [R1+0x620] ;  /* 0x00062000012b7983 */ /* 0x001ee80000300800 */
[----:B------:R-:W3:Y:S01]  /*158d0*/  LDL.LU R6, [R1+0x604] ;  /* 0x0006040001067983 */ /* 0x000ee20000300800 */
[----:B----4-:R-:W-:-:S03]  /*158e0*/  FFMA.FTZ R61, R41, R27, R61 ;  /* 0x0000001b293d7223 */ /* 0x010fc6000001003d */
[----:B------:R-:W4:Y:S01]  /*158f0*/  LDL.LU R41, [R1+0x610] ;  /* 0x0006100001297983 */ /* 0x000f220000300800 */
[----:B------:R-:W-:Y:S01]  /*15900*/  FFMA.FTZ R61, R25, R24, R61 ;  /* 0x00000018193d7223 */ /* 0x000fe2000001003d */
[----:B--2---:R-:W-:Y:S01]  /*15910*/  FFMA.FTZ R59, R40, R26, R59 ;  /* 0x0000001a283b7223 */ /* 0x004fe2000001003b */
[----:B------:R-:W-:Y:S01]  /*15920*/  FADD.FTZ R50, R50, R28 ;  /* 0x0000001c32327221 */ /* 0x000fe20000010000 */
[----:B------:R-:W2:Y:S04]  /*15930*/  LDL.LU R40, [R1+0x614] ;  /* 0x0006140001287983 */ /* 0x000ea80000300800 */
[----:B------:R-:W0:Y:S01]  /*15940*/  SHFL.DOWN PT, R22, R45, 0x1, 0x1f ;  /* 0x08201f002d167f89 */ /* 0x000e2200000e0000 */
[----:B------:R-:W-:Y:S01]  /*15950*/  FFMA.FTZ R61, R57, R58, R61 ;  /* 0x0000003a393d7223 */ /* 0x000fe2000001003d */
[----:B------:R-:W-:Y:S01]  /*15960*/  FADD.FTZ R60, R60, R29 ;  /* 0x0000001d3c3c7221 */ /* 0x000fe20000010000 */
[----:B------:R-:W-:Y:S01]  /*15970*/  FADD.FTZ R50, R50, R26 ;  /* 0x0000001a32327221 */ /* 0x000fe20000010000 */
[----:B------:R-:W4:Y:S01]  /*15980*/  LDL.LU R25, [R1+0x84c] ;  /* 0x00084c0001197983 */ /* 0x000f220000300800 */
[----:B------:R-:W-:-:S02]  /*15990*/  FFMA.FTZ R61, R18, R17, R61 ;  /* 0x00000011123d7223 */ /* 0x000fc4000001003d */
[----:B------:R-:W-:Y:S01]  /*159a0*/  FADD.FTZ R50, R50, R20 ;  /* 0x0000001432327221 */ /* 0x000fe20000010000 */
[----:B---3--:R-:W-:Y:S01]  /*159b0*/  FFMA.FTZ R59, R23, R20, R59 ;  /* 0x00000014173b7223 */ /* 0x008fe2000001003b */
[----:B------:R-:W-:Y:S01]  /*159c0*/  FFMA.FTZ R61, R15, R14, R61 ;  /* 0x0000000e0f3d7223 */ /* 0x000fe2000001003d */
[----:B------:R-:W-:Y:S01]  /*159d0*/  FADD.FTZ R60, R60, R27 ;  /* 0x0000001b3c3c7221 */ /* 0x000fe20000010000 */
[----:B0-----:R-:W-:Y:S01]  /*159e0*/  @!P0 FADD.FTZ R45, R45, R22 ;  /* 0x000000162d2d8221 */ /* 0x001fe20000010000 */
[----:B------:R-:W0:Y:S01]  /*159f0*/  SHFL.DOWN PT, R57, R44, 0x2, 0x1f ;  /* 0x08401f002c397f89 */ /* 0x000e2200000e0000 */
[----:B------:R-:W-:-:S03]  /*15a00*/  FFMA.FTZ R61, R56, R42, R61 ;  /* 0x0000002a383d7223 */ /* 0x000fc6000001003d */
[----:B------:R-:W3:Y:S01]  /*15a10*/  LDL.LU R56, [R1+0x600] ;  /* 0x0006000001387983 */ /* 0x000ee20000300800 */
[----:B------:R-:W-:Y:S01]  /*15a20*/  FFMA.FTZ R59, R7, R19, R59 ;  /* 0x00000013073b7223 */ /* 0x000fe2000001003b */
[----:B------:R-:W-:Y:S01]  /*15a30*/  FADD.FTZ R50, R50, R19 ;  /* 0x0000001332327221 */ /* 0x000fe20000010000 */
[----:B------:R-:W-:Y:S01]  /*15a40*/  FADD.FTZ R60, R60, R24 ;  /* 0x000000183c3c7221 */ /* 0x000fe20000010000 */
[----:B------:R-:W-:Y:S01]  /*15a50*/  ISETP.GT.AND P0, PT, R12, 0x1d, PT ;  /* 0x0000001d0c00780c */ /* 0x000fe20003f04270 */
[----:B------:R-:W3:Y:S01]  /*15a60*/  LDL.LU R29, [R1+0x85c] ;  /* 0x00085c00011d7983 */ /* 0x000ee20000300800 */
[----:B------:R-:W-:-:S03]  /*15a70*/  FADD.FTZ R50, R50, R4 ;  /* 0x0000000432327221 */ /* 0x000fc60000010000 */
[----:B------:R-:W3:Y:S04]  /*15a80*/  LDL.LU R28, [R1+0x858] ;  /* 0x00085800011c7983 */ /* 0x000ee80000300800 */
        /* <DEDUP_REMOVED lines=9> */
[----:B------:R-:W3:Y:S01]  /*15b20*/  LDL.LU R15, [R1+0x824] ;  /* 0x00082400010f7983 */ /* 0x000ee20000300800 */
[----:B--2---:R-:W-:Y:S01]  /*15b30*/  FFMA.FTZ R61, R54, R40, R61 ;  /* 0x00000028363d7223 */ /* 0x004fe2000001003d */
[----:B----4-:R-:W-:-:S02]  /*15b40*/  FFMA.FTZ R59, R55, R41, R59 ;  /* 0x00000029373b7223 */ /* 0x010fc4000001003b */
[----:B------:R-:W2:Y:S01]  /*15b50*/  LDL.LU R54, [R1+0x5e4] ;  /* 0x0005e40001367983 */ /* 0x000ea20000300800 */
[----:B------:R-:W-:-:S03]  /*15b60*/  FFMA.FTZ R61, R52, R6, R61 ;  /* 0x00000006343d7223 */ /* 0x000fc6000001003d */
[----:B------:R-:W4:Y:S04]  /*15b70*/  LDL.LU R52, [R1+0x5f0] ;  /* 0x0005f00001347983 */ /* 0x000f280000300800 */
[----:B------:R-:W2:Y:S01]  /*15b80*/  LDL.LU R55, [R1+0x5d0] ;  /* 0x0005d00001377983 */ /* 0x000ea20000300800 */
[----:B------:R-:W-:Y:S01]  /*15b90*/  FADD.FTZ R60, R60, R58 ;  /* 0x0000003a3c3c7221 */ /* 0x000fe20000010000 */
[----:B------:R-:W-:Y:S01]  /*15ba0*/  FADD.FTZ R50, R50, R43 ;  /* 0x0000002b32327221 */ /* 0x000fe20000010000 */
[----:B0-----:R-:W-:Y:S01]  /*15bb0*/  @!P0 FADD.FTZ R44, R44, R57 ;  /* 0x000000392c2c8221 */ /* 0x001fe20000010000 */
[----:B------:R-:W2:Y:S04]  /*15bc0*/  LDL.LU R24, [R1+0x848] ;  /* 0x0008480001187983 */ /* 0x000ea80000300800 */
[----:B------:R-:W2:Y:S04]  /*15bd0*/  LDL.LU R7, [R1+0x838] ;  /* 0x0008380001077983 */ /* 0x000ea80000300800 */
[----:B------:R-:W2:Y:S04]  /*15be0*/  LDL.LU R19, [R1+0x834] ;  /* 0x0008340001137983 */ /* 0x000ea80000300800 */
[----:B------:R-:W2:Y:S04]  /*15bf0*/  LDL.LU R16, [R1+0x828] ;  /* 0x0008280001107983 */ /* 0x000ea80000300800 */
[----:B------:R-:W2:Y:S01]  /*15c00*/  LDL.LU R13, [R1+0x81c] ;  /* 0x00081c00010d7983 */ /* 0x000ea20000300800 */
[----:B---3--:R-:W-:-:S03]  /*15c10*/  FFMA.FTZ R59, R53, R56, R59 ;  /* 0x00000038353b7223 */ /* 0x008fc6000001003b */
[----:B------:R-:W0:Y:S04]  /*15c20*/  SHFL.DOWN PT, R58, R45, 0x2, 0x1f ;  /* 0x08401f002d3a7f89 */ /* 0x000e2800000e0000 */
[----:B------:R-:W3:Y:S01]  /*15c30*/  LDL.LU R53, [R1+0x5f4] ;  /* 0x0005f40001357983 */ /* 0x000ee20000300800 */
[----:B------:R-:W-:Y:S01]  /*15c40*/  FADD.FTZ R60, R60, R17 ;  /* 0x000000113c3c7221 */ /* 0x000fe20000010000 */
[----:B------:R-:W-:Y:S02]  /*15c50*/  FADD.FTZ R50, R50, R41 ;  /* 0x0000002932327221 */ /* 0x000fe40000010000 */
[----:B------:R-:W3:Y:S01]  /*15c60*/  LDL.LU R57, [R1+0x5a0] ;  /* 0x0005a00001397983 */ /* 0x000ee20000300800 */
[----:B------:R-:W-:Y:S01]  /*15c70*/  FADD.FTZ R60, R60, R14 ;  /* 0x0000000e3c3c7221 */ /* 0x000fe20000010000 */
[----:B------:R-:W-:-:S02]  /*15c80*/  FADD.FTZ R50, R50, R56 ;  /* 0x0000003832327221 */ /* 0x000fc40000010000 */
[----:B------:R-:W3:Y:S01]  /*15c90*/  LDL.LU R56, [R1+0x5c4] ;  /* 0x0005c40001387983 */ /* 0x000ee20000300800 */
[----:B------:R-:W-:-:S03]  /*15ca0*/  FADD.FTZ R60, R60, R42 ;  /* 0x0000002a3c3c7221 */ /* 0x000fc60000010000 */
[----:B------:R-:W3:Y:S01]  /*15cb0*/  LDL.LU R17, [R1+0x82c] ;  /* 0x00082c0001117983 */ /* 0x000ee20000300800 */
[----:B------:R-:W-:-:S03]  /*15cc0*/  FADD.FTZ R60, R60, R40 ;  /* 0x000000283c3c7221 */ /* 0x000fc60000010000 */
[----:B------:R-:W3:Y:S01]  /*15cd0*/  LDL.LU R14, [R1+0x820] ;  /* 0x00082000010e7983 */ /* 0x000ee20000300800 */
[----:B------:R-:W-:Y:S01]  /*15ce0*/  FADD.FTZ R60, R60, R6 ;  /* 0x000000063c3c7221 */ /* 0x000fe20000010000 */
[----:B0-----:R-:W-:Y:S02]  /*15cf0*/  @!P0 FADD.FTZ R45, R45, R58 ;  /* 0x0000003a2d2d8221 */ /* 0x001fe40000010000 */
[----:B------:R-:W3:Y:S04]  /*15d00*/  LDL.LU R12, [R1+0x818] ;  /* 0x00081800010c7983 */ /* 0x000ee80000300800 */
[----:B------:R-:W3:Y:S04]  /*15d10*/  LDL.LU R58, [R1+0x5b4] ;  /* 0x0005b400013a7983 */ /* 0x000ee80000300800 */
[----:B------:R0:W5:Y:S04]  /*15d20*/  LDL.LU R43, [R1+0x814] ;  /* 0x00081400012b7983 */ /* 0x0001680000300800 */
[----:B------:R0:W5:Y:S04]  /*15d30*/  LDL.LU R42, [R1+0x810] ;  /* 0x00081000012a7983 */ /* 0x0001680000300800 */
[----:B------:R0:W5:Y:S04]  /*15d40*/  LDL.LU R41, [R1+0x80c] ;  /* 0x00080c0001297983 */ /* 0x0001680000300800 */
[----:B------:R0:W5:Y:S04]  /*15d50*/  LDL.LU R40, [R1+0x808] ;  /* 0x0008080001287983 */ /* 0x0001680000300800 */
[----:B------:R0:W5:Y:S01]  /*15d60*/  LDL.LU R6, [R1+0x804] ;  /* 0x0008040001067983 */ /* 0x0001620000300800 */
[----:B----4-:R-:W-:-:S04]  /*15d70*/  FFMA.FTZ R59, R51, R52, R59 ;  /* 0x00000034333b7223 */ /* 0x010fc8000001003b */
[----:B------:R-:W-:Y:S02]  /*15d80*/  FFMA.FTZ R59, R21, R4, R59 ;  /* 0x00000004153b7223 */ /* 0x000fe4000001003b */
[----:B------:R-:W4:Y:S02]  /*15d90*/  LDL.LU R21, [R1+0x5b0] ;  /* 0x0005b00001157983 */ /* 0x000f240000300800 */
[----:B--2---:R-:W-:Y:S02]  /*15da0*/  FFMA.FTZ R59, R47, R55, R59 ;  /* 0x000000372f3b7223 */ /* 0x004fe4000001003b */
[----:B------:R-:W2:Y:S01]  /*15db0*/  LDL.LU R47, [R1+0x5d4] ;  /* 0x0005d400012f7983 */ /* 0x000ea20000300800 */
[----:B------:R-:W-:-:S03]  /*15dc0*/  FADD.FTZ R50, R50, R52 ;  /* 0x0000003432327221 */ /* 0x000fc60000010000 */
[----:B------:R-:W4:Y:S01]  /*15dd0*/  LDL.LU R52, [R1+0x5a4] ;  /* 0x0005a40001347983 */ /* 0x000f220000300800 */
[----:B---3--:R-:W-:-:S04]  /*15de0*/  FFMA.FTZ R61, R49, R53, R61 ;  /* 0x00000035313d7223 */ /* 0x008fc8000001003d */
[----:B------:R-:W-:Y:S02]  /*15df0*/  FFMA.FTZ R61, R48, R54, R61 ;  /* 0x00000036303d7223 */ /* 0x000fe4000001003d */
[----:B------:R-:W3:Y:S01]  /*15e00*/  LDL.LU R48, [R1+0x5c0] ;  /* 0x0005c00001307983 */ /* 0x000ee20000300800 */
[----:B------:R-:W-:-:S03]  /*15e10*/  FADD.FTZ R60, R60, R53 ;  /* 0x000000353c3c7221 */ /* 0x000fc60000010000 */
[----:B------:R-:W3:Y:S01]  /*15e20*/  LDL.LU R53, [R1+0x590] ;  /* 0x0005900001357983 */ /* 0x000ee20000300800 */
[----:B------:R-:W-:-:S03]  /*15e30*/  FADD.FTZ R60, R60, R54 ;  /* 0x000000363c3c7221 */ /* 0x000fc60000010000 */
[----:B------:R-:W3:Y:S01]  /*15e40*/  LDL.LU R54, [R1+0x594] ;  /* 0x0005940001367983 */ /* 0x000ee20000300800 */
[----:B------:R-:W-:-:S03]  /*15e50*/  FADD.FTZ R50, R50, R4 ;  /* 0x0000000432327221 */ /* 0x000fc60000010000 */
[----:B------:R-:W1:Y:S01]  /*15e60*/  SHFL.DOWN PT, R51, R45, 0x4, 0x1f ;  /* 0x08801f002d337f89 */ /* 0x000e6200000e0000 */
[----:B------:R-:W-:-:S03]  /*15e70*/  FADD.FTZ R50, R50, R55 ;  /* 0x0000003732327221 */ /* 0x000fc60000010000 */
[----:B------:R-:W0:Y:S04]  /*15e80*/  SHFL.DOWN PT, R49, R44, 0x4, 0x1f ;  /* 0x08801f002c317f89 */ /* 0x000e2800000e0000 */
[----:B------:R0:W5:Y:S01]  /*15e90*/  LDL.LU R4, [R1+0x800] ;  /* 0x0008000001047983 */ /* 0x0001620000300800 */
[----:B--2---:R-:W-:Y:S01]  /*15ea0*/  FFMA.FTZ R61, R46, R47, R61 ;  /* 0x0000002f2e3d7223 */ /* 0x004fe2000001003d */
[----:B------:R-:W-:Y:S02]  /*15eb0*/  FADD.FTZ R60, R60, R47 ;  /* 0x0000002f3c3c7221 */ /* 0x000fe40000010000 */
        /* <DEDUP_REMOVED lines=8> */
[----:B----4-:R-:W-:Y:S01]  /*15f40*/  FFMA.FTZ R61, R34, R52, R61 ;  /* 0x00000034223d7223 */ /* 0x010fe2000001003d */
[----:B------:R-:W-:-:S02]  /*15f50*/  FADD.FTZ R60, R60, R52 ;  /* 0x000000343c3c7221 */ /* 0x000fc40000010000 */
[----:B------:R-:W4:Y:S04]  /*15f60*/  LDL.LU R52, [R1+0x554] ;  /* 0x0005540001347983 */ /* 0x000f280000300800 */
[----:B------:R-:W4:Y:S01]  /*15f70*/  LDL.LU R38, [R1+0x524] ;  /* 0x0005240001267983 */ /* 0x000f220000300800 */
[----:B---3--:R-:W-:-:S03]  /*15f80*/  FFMA.FTZ R59, R39, R48, R59 ;  /* 0x00000030273b7223 */ /* 0x008fc6000001003b */
[----:B------:R-:W3:Y:S01]  /*15f90*/  LDL.LU R39, [R1+0x580] ;  /* 0x0005800001277983 */ /* 0x000ee20000300800 */
[----:B------:R-:W-:Y:S01]  /*15fa0*/  FADD.FTZ R50, R50, R48 ;  /* 0x0000003032327221 */ /* 0x000fe20000010000 */
[----:B------:R-:W-:Y:S02]  /*15fb0*/  FFMA.FTZ R59, R37, R21, R59 ;  /* 0x00000015253b7223 */ /* 0x000fe4000001003b */
[----:B------:R-:W3:Y:S01]  /*15fc0*/  LDL.LU R48, [R1+0x560] ;  /* 0x0005600001307983 */ /* 0x000ee20000300800 */
[----:B------:R-:W-:Y:S01]  /*15fd0*/  FADD.FTZ R50, R50, R21 ;  /* 0x0000001532327221 */ /* 0x000fe20000010000 */
[----:B------:R-:W-:Y:S01]  /*15fe0*/  FFMA.FTZ R59, R35, R57, R59 ;  /* 0x00000039233b7223 */ /* 0x000fe2000001003b */
[----:B------:R-:W-:Y:S01]  /*15ff0*/  FFMA.FTZ R61, R32, R54, R61 ;  /* 0x00000036203d7223 */ /* 0x000fe2000001003d */
[----:B------:R-:W-:Y:S01]  /*16000*/  FADD.FTZ R60, R60, R54 ;  /* 0x000000363c3c7221 */ /* 0x000fe20000010000 */
[----:B------:R-:W-:Y:S01]  /*16010*/  FADD.FTZ R50, R50, R57 ;  /* 0x0000003932327221 */ /* 0x000fe20000010000 */
[----:B------:R-:W-:Y:S01]  /*16020*/  FFMA.FTZ R59, R33, R53, R59 ;  /* 0x00000035213b7223 */ /* 0x000fe2000001003b */
[----:B------:R-:W3:Y:S02]  /*16030*/  LDL.LU R57, [R1+0x550] ;  /* 0x0005500001397983 */ /* 0x000ee40000300800 */
[----:B------:R-:W-:-:S02]  /*16040*/  FADD.FTZ R50, R50, R53 ;  /* 0x0000003532327221 */ /* 0x000fc40000010000 */
[----:B------:R-:W3:Y:S04]  /*16050*/  LDL.LU R53, [R1+0x538] ;  /* 0x0005380001357983 */ /* 0x000ee80000300800 */
[----:B------:R-:W3:Y:S04]  /*16060*/  LDL.LU R54, [R1+0x53c] ;  /* 0x00053c0001367983 */ /* 0x000ee80000300800 */
[----:B------:R-:W3:Y:S01]  /*16070*/  LDL.LU R37, [R1+0x520] ;  /* 0x0005200001257983 */ /* 0x000ee20000300800 */
[----:B------:R-:W1:Y:S01]  /*16080*/  S2R R55, SR_LANEID ;  /* 0x0000000000377919 */ /* 0x000e620000000000 */
[----:B--2---:R-:W-:Y:S01]  /*16090*/  FFMA.FTZ R61, R31, R46, R61 ;  /* 0x0000002e1f3d7223 */ /* 0x004fe2000001003d */
[----:B------:R-:W-:-:S02]  /*160a0*/  FADD.FTZ R60, R60, R46 ;  /* 0x0000002e3c3c7221 */ /* 0x000fc40000010000 */
[----:B------:R-:W2:Y:S01]  /*160b0*/  LDL.LU R46, [R1+0x4a4] ;  /* 0x0004a400012e7983 */ /* 0x000ea20000300800 */
[----:B------:R-:W-:Y:S01]  /*160c0*/  FFMA.FTZ R61, R29, R56, R61 ;  /* 0x000000381d3d7223 */ /* 0x000fe2000001003d */
[----:B------:R-:W-:Y:S02]  /*160d0*/  FADD.FTZ R60, R60, R56 ;  /* 0x000000383c3c7221 */ /* 0x000fe40000010000 */
[----:B------:R-:W2:Y:S02]  /*160e0*/  LDL.LU R56, [R1+0x4cc] ;  /* 0x0004cc0001387983 */ /* 0x000ea40000300800 */
[----:B------:R-:W-:-:S04]  /*160f0*/  FADD.FTZ R60, R60, R58 ;  /* 0x0000003a3c3c7221 */ /* 0x000fc80000010000 */
[----:B----4-:R-:W-:Y:S01]  /*16100*/  FADD.FTZ R60, R60, R52 ;  /* 0x000000343c3c7221 */ /* 0x010fe20000010000 */
[----:B---3--:R-:W-:Y:S01]  /*16110*/  FFMA.FTZ R59, R10, R39, R59 ;  /* 0x000000270a3b7223 */ /* 0x008fe2000001003b */
[----:B------:R-:W-:Y:S02]  /*16120*/  FADD.FTZ R50, R50, R39 ;  /* 0x0000002732327221 */ /* 0x000fe40000010000 */
[----:B------:R-:W3:Y:S01]  /*16130*/  LDL.LU R39, [R1+0x4b0] ;  /* 0x0004b00001277983 */ /* 0x000ee20000300800 */
[----:B------:R-:W-:Y:S01]  /*16140*/  FFMA.FTZ R59, R30, R47, R59 ;  /* 0x0000002f1e3b7223 */ /* 0x000fe2000001003b */
[----:B------:R-:W-:Y:S02]  /*16150*/  FADD.FTZ R50, R50, R47 ;  /* 0x0000002f32327221 */ /* 0x000fe40000010000 */
[----:B------:R-:W4:Y:S01]  /*16160*/  LDL.LU R47, [R1+0x4c8] ;  /* 0x0004c800012f7983 */ /* 0x000f220000300800 */
[----:B------:R-:W-:Y:S01]  /*16170*/  FFMA.FTZ R59, R28, R48, R59 ;  /* 0x000000301c3b7223 */ /* 0x000fe2000001003b */
[----:B------:R-:W-:Y:S01]  /*16180*/  FADD.FTZ R50, R50, R48 ;  /* 0x0000003032327221 */ /* 0x000fe20000010000 */
[----:B------:R-:W-:Y:S01]  /*16190*/  FFMA.FTZ R10, R27, R58, R61 ;  /* 0x0000003a1b0a7223 */ /* 0x000fe2000001003d */
[----:B------:R-:W4:Y:S01]  /*161a0*/  LDL.LU R48, [R1+0x4a0] ;  /* 0x0004a00001307983 */ /* 0x000f220000300800 */
[----:B------:R-:W-:-:S03]  /*161b0*/  FFMA.FTZ R59, R26, R57, R59 ;  /* 0x000000391a3b7223 */ /* 0x000fc6000001003b */
[----:B------:R-:W4:Y:S01]  /*161c0*/  LDL.LU R58, [R1+0x4c4] ;  /* 0x0004c400013a7983 */ /* 0x000f220000300800 */
[----:B------:R-:W-:Y:S01]  /*161d0*/  FADD.FTZ R50, R50, R57 ;  /* 0x0000003932327221 */ /* 0x000fe20000010000 */
[----:B------:R-:W-:Y:S02]  /*161e0*/  FFMA.FTZ R10, R25, R52, R10 ;  /* 0x00000034190a7223 */ /* 0x000fe4000001000a */
[----:B------:R-:W4:Y:S01]  /*161f0*/  LDL.LU R57, [R1+0x49c] ;  /* 0x00049c0001397983 */ /* 0x000f220000300800 */
[----:B------:R-:W-:-:S03]  /*16200*/  FFMA.FTZ R59, R24, R53, R59 ;  /* 0x00000035183b7223 */ /* 0x000fc6000001003b */
[----:B------:R-:W4:Y:S01]  /*16210*/  LDL.LU R52, [R1+0x4c0] ;  /* 0x0004c00001347983 */ /* 0x000f220000300800 */
[----:B------:R-:W-:Y:S01]  /*16220*/  FADD.FTZ R50, R50, R53 ;  /* 0x0000003532327221 */ /* 0x000fe20000010000 */
[----:B------:R-:W-:Y:S01]  /*16230*/  FFMA.FTZ R23, R23, R54, R10 ;  /* 0x0000003617177223 */ /* 0x000fe2000001000a */
[----:B------:R-:W-:Y:S01]  /*16240*/  FADD.FTZ R60, R60, R54 ;  /* 0x000000363c3c7221 */ /* 0x000fe20000010000 */
[----:B------:R-:W4:Y:S04]  /*16250*/  LDL.LU R53, [R1+0x494] ;  /* 0x0004940001357983 */ /* 0x000f280000300800 */
[----:B------:R-:W4:Y:S01]  /*16260*/  LDL.LU R54, [R1+0x4b4] ;  /* 0x0004b40001367983 */ /* 0x000f220000300800 */
[----:B-1----:R-:W-:-:S13]  /*16270*/  ISETP.GT.AND P0, PT, R55, 0x1b, PT ;  /* 0x0000001b3700780c */ /* 0x002fda0003f04270 */
[----:B------:R-:W-:-:S05]  /*16280*/  @!P0 FADD.FTZ R45, R45, R51 ;  /* 0x000000332d2d8221 */ /* 0x000fca0000010000 */
[----:B------:R-:W1:Y:S01]  /*16290*/  SHFL.DOWN PT, R32, R45, 0x8, 0x1f ;  /* 0x09001f002d207f89 */ /* 0x000e6200000e0000 */
[----:B0-----:R-:W-:Y:S01]  /*162a0*/  @!P0 FADD.FTZ R44, R44, R49 ;  /* 0x000000312c2c8221 */ /* 0x001fe20000010000 */
[----:B------:R-:W-:-:S04]  /*162b0*/  ISETP.GT.AND P0, PT, R55, 0x17, PT ;  /* 0x000000173700780c */ /* 0x000fc80003f04270 */
[----:B------:R-:W0:Y:S01]  /*162c0*/  SHFL.DOWN PT, R21, R44, 0x8, 0x1f ;  /* 0x09001f002c157f89 */ /* 0x000e2200000e0000 */
[----:B------:R-:W-:Y:S01]  /*162d0*/  FFMA.FTZ R22, R22, R37, R59 ;  /* 0x0000002516167223 */ /* 0x000fe2000001003b */
[----:B------:R-:W-:Y:S01]  /*162e0*/  FADD.FTZ R50, R50, R37 ;  /* 0x0000002532327221 */ /* 0x000fe20000010000 */
[----:B------:R-:W-:Y:S01]  /*162f0*/  FFMA.FTZ R20, R20, R38, R23 ;  /* 0x0000002614147223 */ /* 0x000fe20000010017 */
[----:B------:R-:W-:-:S05]  /*16300*/  FADD.FTZ R60, R60, R38 ;  /* 0x000000263c3c7221 */ /* 0x000fca0000010000 */
[----:B-1----:R-:W-:-:S05]  /*16310*/  @!P0 FADD.FTZ R45, R45, R32 ;  /* 0x000000202d2d8221 */ /* 0x002fca0000010000 */
[----:B------:R-:W1:Y:S01]  /*16320*/  SHFL.DOWN PT, R10, R45, 0x10, 0x1f ;  /* 0x0a001f002d0a7f89 */ /* 0x000e6200000e0000 */
[----:B0-----:R-:W-:Y:S01]  /*16330*/  @!P0 FADD.FTZ R44, R44, R21 ;  /* 0x000000152c2c8221 */ /* 0x001fe20000010000 */
[----:B------:R-:W-:-:S13]  /*16340*/  ISETP.GT.AND P0, PT, R55, 0xf, PT ;  /* 0x0000000f3700780c */ /* 0x000fda0003f04270 */
[----:B-1----:R-:W-:Y:S01]  /*16350*/  @!P0 FADD.FTZ R45, R45, R10 ;  /* 0x0000000a2d2d8221 */ /* 0x002fe20000010000 */
[----:B--2---:R-:W-:Y:S01]  /*16360*/  FFMA.FTZ R20, R19, R56, R20 ;  /* 0x0000003813147223 */ /* 0x004fe20000010014 */
[----:B------:R-:W-:Y:S02]  /*16370*/  FADD.FTZ R60, R60, R56 ;  /* 0x000000383c3c7221 */ /* 0x000fe40000010000 */
[----:B------:R-:W2:Y:S01]  /*16380*/  LDL R56, [R1+0x7f0] ;  /* 0x0007f00001387983 */ /* 0x000ea20000100800 */
[----:B---3--:R-:W-:Y:S01]  /*16390*/  FFMA.FTZ R7, R7, R39, R22 ;  /* 0x0000002707077223 */ /* 0x008fe20000010016 */
[----:B------:R-:W-:-:S03]  /*163a0*/  FADD.FTZ R50, R50, R39 ;  /* 0x0000002732327221 */ /* 0x000fc60000010000 */
[----:B------:R-:W-:Y:S01]  /*163b0*/  FFMA.FTZ R7, R18, R46, R7 ;  /* 0x0000002e12077223 */ /* 0x000fe20000010007 */
[----:B------:R-:W-:Y:S01]  /*163c0*/  FADD.FTZ R50, R50, R46 ;  /* 0x0000002e32327221 */ /* 0x000fe20000010000 */
[----:B----4-:R-:W-:Y:S01]  /*163d0*/  FFMA.FTZ R20, R17, R47, R20 ;  /* 0x0000002f11147223 */ /* 0x010fe20000010014 */
[----:B------:R-:W-:Y:S01]  /*163e0*/  FADD.FTZ R60, R60, R47 ;  /* 0x0000002f3c3c7221 */ /* 0x000fe20000010000 */
[----:B------:R-:W-:Y:S01]  /*163f0*/  FFMA.FTZ R7, R16, R48, R7 ;  /* 0x0000003010077223 */ /* 0x000fe20000010007 */
[----:B------:R-:W-:Y:S01]  /*16400*/  FADD.FTZ R50, R50, R48 ;  /* 0x0000003032327221 */ /* 0x000fe20000010000 */
[----:B------:R-:W3:Y:S01]  /*16410*/  LDL R17, [R1+0x7f4] ;  /* 0x0007f40001117983 */ /* 0x000ee20000100800 */
[----:B------:R-:W0:Y:S01]  /*16420*/  S2UR UR9, SR_CgaCtaId ;  /* 0x00000000000979c3 */ /* 0x000e220000008800 */
[----:B------:R-:W-:Y:S01]  /*16430*/  FFMA.FTZ R20, R15, R58, R20 ;  /* 0x0000003a0f147223 */ /* 0x000fe20000010014 */
[----:B------:R-:W-:Y:S01]  /*16440*/  FADD.FTZ R60, R60, R58 ;  /* 0x0000003a3c3c7221 */ /* 0x000fe20000010000 */
[----:B------:R-:W-:Y:S01]  /*16450*/  FFMA.FTZ R7, R14, R57, R7 ;  /* 0x000000390e077223 */ /* 0x000fe20000010007 */
[----:B------:R-:W-:Y:S01]  /*16460*/  FADD.FTZ R50, R50, R57 ;  /* 0x0000003932327221 */ /* 0x000fe20000010000 */
[----:B------:R-:W1:Y:S01]  /*16470*/  SHFL.DOWN PT, R21, R44, 0x10, 0x1f ;  /* 0x0a001f002c157f89 */ /* 0x000e6200000e0000 */
[----:B------:R-:W-:Y:S01]  /*16480*/  UMOV UR8, 0x400 ;  /* 0x0000040000087882 */ /* 0x000fe20000000000 */
[----:B------:R-:W-:Y:S01]  /*16490*/  FFMA.FTZ R20, R13, R52, R20 ;  /* 0x000000340d147223 */ /* 0x000fe20000010014 */
[----:B------:R-:W-:Y:S01]  /*164a0*/  FADD.FTZ R60, R60, R52 ;  /* 0x000000343c3c7221 */ /* 0x000fe20000010000 */
[----:B------:R-:W4:Y:S01]  /*164b0*/  LDC.64 R46, c[0x0][0x268] ;  /* 0x00009a00ff2e7b82 */ /* 0x000f220000000a00 */
        /* <DEDUP_REMOVED lines=8> */
[----:B------:R0:W5:Y:S04]  /*16540*/  LDL.LU R3, [R1+0x7fc] ;  /* 0x0007fc0001037983 */ /* 0x0001680000300800 */
[----:B------:R2:W5:Y:S01]  /*16550*/  LDL.LU R2, [R1+0x7f8] ;  /* 0x0007f80001027983 */ /* 0x0005620000300800 */
[----:B------:R-:W-:Y:S01]  /*16560*/  UIADD3 UR7, UR8, 0xa0, URZ ;  /* 0x000000a008077890 */ /* 0x000fe2000fffe03f */
[----:B-1----:R-:W-:Y:S01]  /*16570*/  @!P0 FADD.FTZ R44, R44, R21 ;  /* 0x000000152c2c8221 */ /* 0x002fe20000010000 */
[----:B------:R-:W-:-:S02]  /*16580*/  ISETP.NE.AND P0, PT, R55, RZ, PT ;  /* 0x000000ff3700720c */ /* 0x000fc40003f05270 */
[----:B0-----:R-:W-:Y:S01]  /*16590*/  ULEA UR7, UR9, UR7, 0x18 ;  /* 0x0000000709077291 */ /* 0x001fe2000f8ec03f */
[----:B------:R-:W-:Y:S01]  /*165a0*/  MOV R7, UR12 ;  /* 0x0000000c00077c02 */ /* 0x000fe20008000f00 */
[----:B------:R-:W-:Y:S01]  /*165b0*/  BSSY B0, `(.L_x_3156) ;  /* 0x0000030000007945 */ /* 0x000fe20003800000 */
[----:B--2---:R-:W-:-:S03]  /*165c0*/  ISETP.NE.AND P1, PT, R56, RZ, PT ;  /* 0x000000ff3800720c */ /* 0x004fc60003f25270 */
[----:B------:R-:W-:-:S05]  /*165d0*/  LEA R36, R56, UR7, 0x4 ;  /* 0x0000000738247c11 */ /* 0x000fca000f8e20ff */
[----:B------:R0:W-:Y:S01]  /*165e0*/  STS.128 [R36], R8 ;  /* 0x0000000824007388 */ /* 0x0001e20000000c00 */
[----:B------:R-:W-:Y:S02]  /*165f0*/  ISETP.GT.U32.AND P2, PT, R56, 0x3f, PT ;  /* 0x0000003f3800780c */ /* 0x000fe40003f44070 */
[----:B------:R-:W-:Y:S01]  /*16600*/  LEA R7, R7, R56, 0x6 ;  /* 0x0000003807077211 */ /* 0x000fe200078e30ff */
[----:B---3--:R0:W-:Y:S01]  /*16610*/  @!P0 STS.64 [R17+0x10], R44 ;  /* 0x0000102c11008388 */ /* 0x0081e20000000a00 */
[----:B------:R-:W-:Y:S06]  /*16620*/  BAR.SYNC.DEFER_BLOCKING 0x0 ;  /* 0x0000000000007b1d */ /* 0x000fec0000010000 */
[----:B----4-:R-:W-:Y:S05]  /*16630*/  @P1 BRA `(.L_x_3157) ;  /* 0x00000000009c1947 */ /* 0x010fea0003800000 */
[----:B------:R-:W-:-:S09]  /*16640*/  ULEA UR7, UR9, UR8, 0x18 ;  /* 0x0000000809077291 */ /* 0x000fd2000f8ec03f */
[----:B------:R-:W1:Y:S04]  /*16650*/  LDS.64 R28, [UR7+0x18] ;  /* 0x00001807ff1c7984 */ /* 0x000e680008000a00 */
[----:B------:R-:W2:Y:S04]  /*16660*/  LDS.128 R12, [UR7+0x20] ;  /* 0x00002007ff0c7984 */ /* 0x000ea80008000c00 */
[----:B------:R-:W3:Y:S04]  /*16670*/  LDS.128 R32, [UR7+0x30] ;  /* 0x00003007ff207984 */ /* 0x000ee80008000c00 */
[----:B------:R-:W4:Y:S04]  /*16680*/  LDS.128 R24, [UR7+0x40] ;  /* 0x00004007ff187984 */ /* 0x000f280008000c00 */
[----:B------:R-:W4:Y:S04]  /*16690*/  LDS.128 R20, [UR7+0x50] ;  /* 0x00005007ff147984 */ /* 0x000f280008000c00 */
[----:B0-----:R-:W0:Y:S01]  /*166a0*/  LDS.128 R16, [UR7+0x60] ;  /* 0x00006007ff107984 */ /* 0x001e220008000c00 */
[----:B-1----:R-:W-:Y:S01]  /*166b0*/  FADD.FTZ R31, R44, R28 ;  /* 0x0000001c2c1f7221 */ /* 0x002fe20000010000 */
[----:B------:R-:W-:-:S03]  /*166c0*/  FADD.FTZ R38, R45, R29 ;  /* 0x0000001d2d267221 */ /* 0x000fc60000010000 */
[----:B--2---:R-:W-:Y:S01]  /*166d0*/  FADD.FTZ R37, R31, R12 ;  /* 0x0000000c1f257221 */ /* 0x004fe20000010000 */
[----:B------:R-:W-:Y:S01]  /*166e0*/  FADD.FTZ R38, R38, R13 ;  /* 0x0000000d26267221 */ /* 0x000fe20000010000 */
[----:B------:R-:W1:Y:S02]  /*166f0*/  LDS.128 R28, [UR7+0x70] ;  /* 0x00007007ff1c7984 */ /* 0x000e640008000c00 */
        /* <DEDUP_REMOVED lines=27> */
.L_x_3157:
[----:B------:R-:W-:Y:S05]  /*168b0*/  BSYNC B0 ;  /* 0x0000000000007941 */ /* 0x000fea0003800000 */
.L_x_3156:
[----:B------:R-:W-:Y:S06]  /*168c0*/  BAR.SYNC.DEFER_BLOCKING 0x0 ;  /* 0x0000000000007b1d */ /* 0x000fec0000010000 */
[----:B------:R-:W-:Y:S04]  /*168d0*/  BSSY B0, `(.L_x_3158) ;  /* 0x0000025000007945 */ /* 0x000fe80003800000 */
[----:B------:R-:W-:Y:S05]  /*168e0*/  @P2 BRA `(.L_x_3159) ;  /* 0x00000000008c2947 */ /* 0x000fea0003800000 */
[----:B------:R-:W1:Y:S04]  /*168f0*/  LDS.128 R12, [R36+0x400] ;  /* 0x00040000240c7984 */ /* 0x000e680000000c00 */
[----:B0-----:R-:W0:Y:S04]  /*16900*/  LDS.128 R16, [R36+0x800] ;  /* 0x0008000024107984 */ /* 0x001e280000000c00 */
[----:B------:R-:W2:Y:S04]  /*16910*/  LDS.128 R20, [R36+0xc00] ;  /* 0x000c000024147984 */ /* 0x000ea80000000c00 */
[----:B------:R-:W3:Y:S04]  /*16920*/  LDS.128 R24, [R36+0x1000] ;  /* 0x0010000024187984 */ /* 0x000ee80000000c00 */
[----:B------:R-:W4:Y:S04]  /*16930*/  LDS.128 R28, [R36+0x1400] ;  /* 0x00140000241c7984 */ /* 0x000f280000000c00 */
[----:B------:R-:W4:Y:S04]  /*16940*/  LDS.128 R32, [R36+0x1800] ;  /* 0x0018000024207984 */ /* 0x000f280000000c00 */
[----:B------:R-:W4:Y:S01]  /*16950*/  LDS.128 R36, [R36+0x1c00] ;  /* 0x001c000024247984 */ /* 0x000f220000000c00 */
[----:B-1----:R-:W-:Y:S01]  /*16960*/  FADD.FTZ R49, R8, R12 ;  /* 0x0000000c08317221 */ /* 0x002fe20000010000 */
[----:B------:R-:W-:Y:S01]  /*16970*/  FADD.FTZ R8, R9, R13 ;  /* 0x0000000d09087221 */ /* 0x000fe20000010000 */
[----:B------:R-:W-:Y:S01]  /*16980*/  FADD.FTZ R9, R10, R14 ;  /* 0x0000000e0a097221 */ /* 0x000fe20000010000 */
[----:B------:R-:W-:Y:S01]  /*16990*/  FADD.FTZ R10, R11, R15 ;  /* 0x0000000f0b0a7221 */ /* 0x000fe20000010000 */
[----:B0-----:R-:W-:Y:S01]  /*169a0*/  FADD.FTZ R49, R49, R16 ;  /* 0x0000001031317221 */ /* 0x001fe20000010000 */
        /* <DEDUP_REMOVED lines=23> */
.L_x_3159:
[----:B------:R-:W-:Y:S05]  /*16b20*/  BSYNC B0 ;  /* 0x0000000000007941 */ /* 0x000fea0003800000 */
.L_x_3158:
        /* <DEDUP_REMOVED lines=29> */
.L_x_3161:
[----:B------:R-:W-:Y:S05]  /*16d00*/  BSYNC B0 ;  /* 0x0000000000007941 */ /* 0x000fea0003800000 */
.L_x_3160:
[----:B------:R-:W-:-:S06]  /*16d10*/  UISETP.GE.U32.AND UP0, UPT, UR8, 0x2, UPT ;  /* 0x000000020800788c */ /* 0x000fcc000bf06070 */
[----:B------:R-:W-:-:S13]  /*16d20*/  PLOP3.LUT P0, PT, PT, PT, UP0, 0x80, 0x0 ;  /* 0x000000000000781c */ /* 0x000fda0003f0f008 */
[----:B------:R-:W-:Y:S05]  /*16d30*/  @!P0 BRA `(.L_x_3162) ;  /* 0x0000001000c88947 */ /* 0x000fea0003800000 */
[----:B------:R-:W2:Y:S01]  /*16d40*/  LDC R7, c[0x0][0x10] ;  /* 0x00000400ff077b82 */ /* 0x000ea20000000800 */
[----:B-1----:R-:W1:Y:S01]  /*16d50*/  S2R R12, SR_CTAID.Y ;  /* 0x00000000000c7919 */ /* 0x002e620000002600 */
[----:B------:R-:W-:Y:S01]  /*16d60*/  ULOP3.LUT UR7, UR4, 0x1, URZ, 0xc0, !UPT ;  /* 0x0000000104077892 */ /* 0x000fe2000f8ec03f */
[----:B------:R-:W-:Y:S05]  /*16d70*/  BSSY B0, `(.L_x_3163) ;  /* 0x0000027000007945 */ /* 0x000fea0003800000 */
[----:B0-----:R-:W0:Y:S08]  /*16d80*/  LDC.64 R8, c[0x0][0x258] ;  /* 0x00009600ff087b82 */ /* 0x001e300000000a00 */
[----:B------:R-:W3:Y:S01]  /*16d90*/  LDC.64 R10, c[0x0][0x260] ;  /* 0x00009800ff0a7b82 */ /* 0x000ee20000000a00 */
[----:B--2---:R-:W-:-:S04]  /*16da0*/  IMAD R13, R7, UR7, RZ ;  /* 0x00000007070d7c24 */ /* 0x004fc8000f8e02ff */
[C---:B------:R-:W-:Y:S01]  /*16db0*/  IMAD R14, R13.reuse, UR8, RZ ;  /* 0x000000080d0e7c24 */ /* 0x040fe2000f8e02ff */
[----:B-1----:R-:W-:-:S04]  /*16dc0*/  IADD3 R17, R13, R12, RZ ;  /* 0x0000000c0d117210 */ /* 0x002fc80007ffe0ff */
        /* <DEDUP_REMOVED lines=28> */
.L_x_3165:
[----:B------:R-:W2:Y:S04]  /*16f90*/  LDG.E.STRONG.GPU R8, desc[UR10][R16.64] ;  /* 0x0000000a10087981 */ /* 0x000ea8000c1ef900 */
[----:B--2---:R-:W-:Y:S04]  /*16fa0*/  CCTL.IVALL ;  /* 0x00000000ff00798f */ /* 0x004fe80002000000 */
[----:B------:R0:W-:Y:S01]  /*16fb0*/  STL [R1], R8 ;  /* 0x0000000801007387 */ /* 0x0001e20000100800 */
[----:B------:R-:W-:-:S13]  /*16fc0*/  ISETP.NE.AND P0, PT, R8, UR7, PT ;  /* 0x0000000708007c0c */ /* 0x000fda000bf05270 */
[----:B0-----:R-:W-:Y:S05]  /*16fd0*/  @P0 BRA `(.L_x_3165) ;  /* 0xfffffffc00ec0947 */ /* 0x001fea000383ffff */
.L_x_3164:
[----:B------:R-:W-:Y:S05]  /*16fe0*/  BSYNC B0 ;  /* 0x0000000000007941 */ /* 0x000fea0003800000 */
.L_x_3163:
        /* <DEDUP_REMOVED lines=19> */
.L_x_3169:
        /* <DEDUP_REMOVED lines=116> */
.L_x_3168:
        /* <DEDUP_REMOVED lines=61> */
.L_x_3170:
[----:B------:R-:W-:-:S13]  /*17c30*/  ISETP.NE.OR P0, PT, R9, RZ, P0 ;  /* 0x000000ff0900720c */ /* 0x000fda0000705670 */
[----:B------:R-:W-:Y:S05]  /*17c40*/  @!P0 BRA `(.L_x_3166) ;  /* 0x0000000000888947 */ /* 0x000fea0003800000 */
.L_x_3167:
[----:B------:R-:W0:Y:S01]  /*17c50*/  S2UR UR7, SR_CTAID.X ;  /* 0x00000000000779c3 */ /* 0x000e220000002500 */
[----:B------:R-:W-:Y:S01]  /*17c60*/  NOP ;  /* 0x0000000000007918 */ /* 0x000fe20000000000 */
.L_x_3171:
        /* <DEDUP_REMOVED lines=32> */
.L_x_3166:
        /* <DEDUP_REMOVED lines=11> */
.L_x_3173:
[----:B------:R-:W-:Y:S05]  /*17f20*/  BSYNC B0 ;  /* 0x0000000000007941 */ /* 0x000fea0003800000 */
.L_x_3172:
        /* <DEDUP_REMOVED lines=19> */
.L_x_3162:
[----:B------:R-:W2:Y:S01]  /*18060*/  S2UR UR7, SR_CgaCtaId ;  /* 0x00000000000779c3 */ /* 0x000ea20000008800 */
[----:B------:R-:W-:Y:S01]  /*18070*/  UMOV UR6, 0x400 ;  /* 0x0000040000067882 */ /* 0x000fe20000000000 */
[----:B01----:R-:W-:Y:S01]  /*18080*/  HFMA2.MMA R17, -RZ, RZ, 0, 0 ;  /* 0x00000000ff117435 */ /* 0x003fe200000001ff */
        /* <DEDUP_REMOVED lines=11> */
.L_x_3179:
[----:B0-----:R-:W-:-:S05]  /*18140*/  LEA R19, R17, UR14, 0x3 ;  /* 0x0000000e11137c11 */ /* 0x001fca000f8e18ff */
[----:B-1----:R-:W2:Y:S04]  /*18150*/  LDL.128 R8, [R19+0x10] ;  /* 0x0000100013087983 */ /* 0x002ea80000100c00 */
[----:B------:R0:W3:Y:S01]  /*18160*/  LDL.128 R12, [R19+0x210] ;  /* 0x00021000130c7983 */ /* 0x0000e20000100c00 */
[----:B-----5:R-:W-:Y:S01]  /*18170*/  LEA R29, R17, R4, 0x3 ;  /* 0x00000004111d7211 */ /* 0x020fe200078e18ff */
[----:B------:R-:W-:Y:S03]  /*18180*/  BSSY B0, `(.L_x_3174) ;  /* 0x0000034000007945 */ /* 0x000fe60003800000 */
[----:B------:R-:W-:Y:S01]  /*18190*/  ISETP.GE.U32.AND P0, PT, R29, UR8, PT ;  /* 0x000000081d007c0c */ /* 0x000fe2000bf06070 */
[----:B--2---:R-:W-:Y:S01]  /*181a0*/  FADD.FTZ R8, R8, -UR16 ;  /* 0x8000001008087e21 */ /* 0x004fe20008010000 */
[----:B------:R-:W-:Y:S01]  /*181b0*/  FADD.FTZ R9, R9, -UR16 ;  /* 0x8000001009097e21 */ /* 0x000fe20008010000 */
[----:B------:R-:W-:-:S02]  /*181c0*/  FADD.FTZ R10, R10, -UR16 ;  /* 0x800000100a0a7e21 */ /* 0x000fc40008010000 */
[----:B------:R-:W-:Y:S01]  /*181d0*/  FMUL.FTZ R24, R8, UR13 ;  /* 0x0000000d08187c20 */ /* 0x000fe20008410000 */
[----:B------:R-:W-:-:S03]  /*181e0*/  FMUL.FTZ R27, R9, UR13 ;  /* 0x0000000d091b7c20 */ /* 0x000fc60008410000 */
[----:B------:R-:W-:Y:S01]  /*181f0*/  @P2 FFMA.FTZ R8, R24, R0, R3 ;  /* 0x0000000018082223 */ /* 0x000fe20000010003 */
[----:B------:R-:W-:-:S03]  /*18200*/  @P2 FFMA.FTZ R9, R27, R5, R2 ;  /* 0x000000051b092223 */ /* 0x000fc60000010002 */
[----:B------:R-:W-:Y:S01]  /*18210*/  @P2 FMUL.FTZ R18, R8, -1.4426950216293334961 ;  /* 0xbfb8aa3b08122820 */ /* 0x000fe20000410000 */
[----:B------:R-:W-:-:S05]  /*18220*/  @P2 FMUL.FTZ R20, R9, -1.4426950216293334961 ;  /* 0xbfb8aa3b09142820 */ /* 0x000fca0000410000 */
[----:B------:R-:W0:Y:S08]  /*18230*/  @P2 MUFU.EX2 R18, R18 ;  /* 0x0000001200122308 */ /* 0x000e300000000800 */
[----:B------:R-:W1:Y:S01]  /*18240*/  @P2 MUFU.EX2 R20, R20 ;  /* 0x0000001400142308 */ /* 0x000e620000000800 */
[----:B0-----:R-:W-:-:S07]  /*18250*/  @P2 FADD.FTZ R19, R18, 1 ;  /* 0x3f80000012132421 */ /* 0x001fce0000010000 */
[----:B------:R-:W0:Y:S01]  /*18260*/  @P2 MUFU.RCP R19, R19 ;  /* 0x0000001300132308 */ /* 0x000e220000001000 */
[----:B-1----:R-:W-:Y:S01]  /*18270*/  @P2 FADD.FTZ R21, R20, 1 ;  /* 0x3f80000014152421 */ /* 0x002fe20000010000 */
[----:B------:R-:W-:Y:S01]  /*18280*/  FMUL.FTZ R20, R10, UR13 ;  /* 0x0000000d0a147c20 */ /* 0x000fe20008410000 */
[----:B------:R-:W-:-:S05]  /*18290*/  FFMA.FTZ R10, R7, R27, R16 ;  /* 0x0000001b070a7223 */ /* 0x000fca0000010010 */
[----:B------:R1:W2:Y:S01]  /*182a0*/  @P2 MUFU.RCP R22, R21 ;  /* 0x0000001500162308 */ /* 0x0002a20000001000 */
[----:B0-----:R-:W-:Y:S01]  /*182b0*/  @P2 FADD.FTZ R25, -R19, 1 ;  /* 0x3f80000013192421 */ /* 0x001fe20000010100 */
[----:B---3--:R-:W-:Y:S01]  /*182c0*/  @P2 FMUL.FTZ R23, R12, R19 ;  /* 0x000000130c172220 */ /* 0x008fe20000410000 */
[----:B------:R-:W-:Y:S02]  /*182d0*/  FADD.FTZ R19, R11, -UR16 ;  /* 0x800000100b137e21 */ /* 0x000fe40008010000 */
[----:B------:R-:W-:Y:S01]  /*182e0*/  @P2 FFMA.FTZ R8, R8, R25, 1 ;  /* 0x3f80000008082423 */ /* 0x000fe20000010019 */
[--C-:B------:R-:W-:Y:S01]  /*182f0*/  FFMA.FTZ R25, R7, R20, R16.reuse ;  /* 0x0000001407197223 */ /* 0x100fe20000010010 */
[----:B-1----:R-:W-:Y:S02]  /*18300*/  FMUL.FTZ R21, R19, UR13 ;  /* 0x0000000d13157c20 */ /* 0x002fe40008410000 */
[----:B------:R-:W-:Y:S01]  /*18310*/  @P2 FMUL.FTZ R12, R23, R8 ;  /* 0x00000008170c2220 */ /* 0x000fe20000410000 */
[--C-:B------:R-:W-:Y:S01]  /*18320*/  FFMA.FTZ R23, R7, R24, R16.reuse ;  /* 0x0000001807177223 */ /* 0x100fe20000010010 */
[----:B--2---:R-:W-:Y:S01]  /*18330*/  @P2 FADD.FTZ R18, -R22, 1 ;  /* 0x3f80000016122421 */ /* 0x004fe20000010100 */
[----:B------:R-:W-:Y:S01]  /*18340*/  IADD3 R8, R29, 0x8, RZ ;  /* 0x000000081d087810 */ /* 0x000fe20007ffe0ff */
[----:B------:R-:W-:Y:S01]  /*18350*/  @P2 FMUL.FTZ R22, R13, R22 ;  /* 0x000000160d162220 */ /* 0x000fe20000410000 */
[----:B------:R-:W-:Y:S01]  /*18360*/  FFMA.FTZ R23, R12, R0, -R23 ;  /* 0x000000000c177223 */ /* 0x000fe20000010817 */
[----:B------:R-:W-:Y:S01]  /*18370*/  SHF.R.S32.HI R12, RZ, 0x1f, R29 ;  /* 0x0000001fff0c7819 */ /* 0x000fe2000001141d */
[----:B------:R-:W-:Y:S01]  /*18380*/  @P2 FFMA.FTZ R11, R9, R18, 1 ;  /* 0x3f800000090b2423 */ /* 0x000fe20000010012 */
[----:B------:R-:W-:Y:S01]  /*18390*/  ISETP.GE.U32.AND P1, PT, R8, UR8, PT ;  /* 0x0000000808007c0c */ /* 0x000fe2000bf26070 */
[----:B------:R-:W-:Y:S01]  /*183a0*/  FFMA.FTZ R24, R7, R21, R16 ;  /* 0x0000001507187223 */ /* 0x000fe20000010010 */
[----:B------:R-:W-:Y:S01]  /*183b0*/  ISETP.GE.OR.EX P0, PT, R12, UR9, P5, P0 ;  /* 0x000000090c007c0c */ /* 0x000fe2000af06700 */
[----:B------:R-:W-:Y:S01]  /*183c0*/  @P2 FMUL.FTZ R13, R22, R11 ;  /* 0x0000000b160d2220 */ /* 0x000fe20000410000 */
[----:B------:R-:W-:-:S03]  /*183d0*/  SHF.R.S32.HI R9, RZ, 0x1f, R8 ;  /* 0x0000001fff097819 */ /* 0x000fc60000011408 */
[----:B------:R-:W-:Y:S01]  /*183e0*/  FFMA.FTZ R19, R13, R5, -R10 ;  /* 0x000000050d137223 */ /* 0x000fe2000001080a */
[----:B------:R-:W-:-:S07]  /*183f0*/  ISETP.GE.OR.EX P1, PT, R9, UR9, P5, P1 ;  /* 0x0000000909007c0c */ /* 0x000fce000af26710 */
[----:B------:R-:W-:Y:S06]  /*18400*/  @P0 BRA `(.L_x_3175) ;  /* 0x00000000002c0947 */ /* 0x000fec0003800000 */
        /* <DEDUP_REMOVED lines=11> */
.L_x_3175:
[----:B------:R-:W-:Y:S05]  /*184c0*/  BSYNC B0 ;  /* 0x0000000000007941 */ /* 0x000fea0003800000 */
.L_x_3174:
[----:B------:R-:W-:Y:S05]  /*184d0*/  @!P2 BRA `(.L_x_3176) ;  /* 0x000000000048a947 */ /* 0x000fea0003800000 */
        /* <DEDUP_REMOVED lines=18> */
.L_x_3176:
[----:B------:R-:W-:Y:S01]  /*18600*/  BSSY B0, `(.L_x_3177) ;  /* 0x000000f000007945 */ /* 0x000fe20003800000 */
[----:B------:R-:W-:Y:S01]  /*18610*/  FFMA.FTZ R25, R14, R0, -R25 ;  /* 0x000000000e197223 */ /* 0x000fe20000010819 */
[----:B------:R-:W-:Y:S02]  /*18620*/  FFMA.FTZ R24, R15, R5, -R24 ;  /* 0x000000050f187223 */ /* 0x000fe40000010818 */
[----:B------:R-:W-:Y:S05]  /*18630*/  @P1 BRA `(.L_x_3178) ;  /* 0x00000000002c1947 */ /* 0x000fea0003800000 */
[----:B------:R-:W-:Y:S01]  /*18640*/  IMAD R9, R9, UR18, RZ ;  /* 0x0000001209097c24 */ /* 0x000fe2000f8e02ff */
[----:B------:R-:W-:Y:S01]  /*18650*/  MOV R10, R40 ;  /* 0x00000028000a7202 */ /* 0x000fe20000000f00 */
[----:B0-----:R-:W-:Y:S01]  /*18660*/  FMUL.FTZ R12, R25, UR13 ;  /* 0x0000000d190c7c20 */ /* 0x001fe20008410000 */
[----:B------:R-:W-:Y:S01]  /*18670*/  MOV R11, R43 ;  /* 0x0000002b000b7202 */ /* 0x000fe20000000f00 */
[C---:B------:R-:W-:Y:S02]  /*18680*/  IMAD R13, R8.reuse, UR19, R9 ;  /* 0x00000013080d7c24 */ /* 0x040fe4000f8e0209 */
[----:B------:R-:W-:-:S05]  /*18690*/  IMAD.WIDE.U32 R8, R8, UR18, R10 ;  /* 0x0000001208087c25 */ /* 0x000fca000f8e000a */
[----:B------:R-:W-:Y:S01]  /*186a0*/  IADD3 R9, R9, R13, RZ ;  /* 0x0000000d09097210 */ /* 0x000fe20007ffe0ff */
[----:B------:R-:W-:Y:S01]  /*186b0*/  FMUL.FTZ R13, R24, UR13 ;  /* 0x0000000d180d7c20 */ /* 0x000fe20008410000 */
[----:B------:R-:W-:-:S04]  /*186c0*/  LEA R10, P0, R8, UR6, 0x2 ;  /* 0x00000006080a7c11 */ /* 0x000fc8000f8010ff */
[----:B------:R-:W-:-:S05]  /*186d0*/  LEA.HI.X R11, R8, UR7, R9, 0x2, P0 ;  /* 0x00000007080b7c11 */ /* 0x000fca00080f1409 */
[----:B------:R1:W-:Y:S04]  /*186e0*/  STG.E.64 desc[UR10][R10.64], R12 ;  /* 0x0000000c0a007986 */ /* 0x0003e8000c101b0a */
.L_x_3178:
[----:B------:R-:W-:Y:S05]  /*186f0*/  BSYNC B0 ;  /* 0x0000000000007941 */ /* 0x000fea0003800000 */
.L_x_3177:
        /* <DEDUP_REMOVED lines=12> */
.L_x_3089:
[----:B------:R-:W2:Y:S01]  /*187c0*/  LDL R5, [R1+0x7f0] ;  /* 0x0007f00001057983 */ /* 0x000ea20000100800 */
[----:B------:R-:W3:Y:S01]  /*187d0*/  LDC R4, c[0x0][0xc] ;  /* 0x00000300ff047b82 */ /* 0x000ee20000000800 */
[----:B------:R-:W-:Y:S07]  /*187e0*/  BSSY B0, `(.L_x_3181) ;  /* 0x0000012000007945 */ /* 0x000fee0003800000 */
[----:B------:R-:W4:Y:S08]  /*187f0*/  LDC R7, c[0x0][0x10] ;  /* 0x00000400ff077b82 */ /* 0x000f300000000800 */
[----:B------:R-:W5:Y:S01]  /*18800*/  LDC.64 R2, c[0x0][0x258] ;  /* 0x00009600ff027b82 */ /* 0x000f620000000a00 */
[----:B---3--:R-:W-:-:S02]  /*18810*/  ISETP.NE.AND P0, PT, R4, 0x1, PT ;  /* 0x000000010400780c */ /* 0x008fc40003f05270 */
[----:B----4-:R-:W-:Y:S02]  /*18820*/  SHF.L.U32 R0, R7, 0x1, RZ ;  /* 0x0000000107007819 */ /* 0x010fe400000006ff */
[----:B--2---:R-:W-:Y:S02]  /*18830*/  ISETP.NE.AND P1, PT, R5, RZ, PT ;  /* 0x000000ff0500720c */ /* 0x004fe40003f25270 */
[----:B------:R-:W-:-:S05]  /*18840*/  SEL R5, R0, RZ, P0 ;  /* 0x000000ff00057207 */ /* 0x000fca0000000000 */
[----:B-----5:R-:W-:-:S06]  /*18850*/  IMAD.WIDE.U32 R2, R5, 0x4, R2 ;  /* 0x0000000405027825 */ /* 0x020fcc00078e0002 */
[----:B------:R-:W-:Y:S05]  /*18860*/  @P1 BRA `(.L_x_3182) ;  /* 0x0000000000241947 */ /* 0x000fea0003800000 */
        /* <DEDUP_REMOVED lines=9> */
.L_x_3182:
[----:B------:R-:W-:Y:S05]  /*18900*/  BSYNC B0 ;  /* 0x0000000000007941 */ /* 0x000fea0003800000 */
.L_x_3181:
[----:B------:R-:W3:Y:S01]  /*18910*/  S2UR UR4, SR_CTAID.X ;  /* 0x00000000000479c3 */ /* 0x000ee20000002500 */
[----:B------:R-:W-:Y:S02]  /*18920*/  IADD3 R0, R4, -0x1, RZ ;  /* 0xffffffff04007810 */ /* 0x000fe40007ffe0ff */
[----:B--2---:R-:W-:-:S05]  /*18930*/  IADD3 R5, R7, -0x1, RZ ;  /* 0xffffffff07057810 */ /* 0x004fca0007ffe0ff */
[----:B------:R-:W2:Y:S01]  /*18940*/  S2UR UR5, SR_CTAID.Y ;  /* 0x00000000000579c3 */ /* 0x000ea20000002600 */
[----:B---3--:R-:W-:-:S04]  /*18950*/  ISETP.NE.AND P0, PT, R0, UR4, PT ;  /* 0x0000000400007c0c */ /* 0x008fc8000bf05270 */
[----:B--2---:R-:W-:-:S13]  /*18960*/  ISETP.NE.OR P0, PT, R5, UR5, P0 ;  /* 0x0000000505007c0c */ /* 0x004fda0008705670 */
[----:B------:R-:W-:Y:S05]  /*18970*/  @P0 EXIT ;  /* 0x000000000000094d */ /* 0x000fea0003800000 */
[----:B------:R-:W-:Y:S05]  /*18980*/  @P1 BRA `(.L_x_3183) ;  /* 0x0000000000201947 */ /* 0x000fea0003800000 */
[----:B------:R-:W-:-:S05]  /*18990*/  IMAD R0, R4, R7, RZ ;  /* 0x0000000704007224 */ /* 0x000fca00078e02ff */
[----:B------:R-:W-:-:S13]  /*189a0*/  ISETP.NE.AND P0, PT, R0, -0x1, PT ;  /* 0xffffffff0000780c */ /* 0x000fda0003f05270 */
[----:B------:R-:W-:Y:S05]  /*189b0*/  @!P0 BRA `(.L_x_3183) ;  /* 0x0000000000148947 */ /* 0x000fea0003800000 */
.L_x_3184:
[----:B------:R-:W2:Y:S04]  /*189c0*/  LDG.E.STRONG.GPU R5, desc[UR10][R2.64] ;  /* 0x0000000a02057981 */ /* 0x000ea8000c1ef900 */
[----:B--2---:R-:W-:Y:S01]  /*189d0*/  CCTL.IVALL ;  /* 0x00000000ff00798f */ /* 0x004fe20002000000 */
[----:B------:R-:W-:Y:S05]  /*189e0*/  YIELD ;  /* 0x0000000000007946 */ /* 0x000fea0003800000 */
[----:B------:R-:W-:-:S13]  /*189f0*/  ISETP.NE.AND P0, PT, R5, R0, PT ;  /* 0x000000000500720c */ /* 0x000fda0003f05270 */
[----:B------:R-:W-:Y:S05]  /*18a00*/  @P0 BRA `(.L_x_3184) ;  /* 0xfffffffc00ec0947 */ /* 0x000fea000383ffff */
.L_x_3183:
[----:B------:R-:W-:Y:S05]  /*18a10*/  WARPSYNC.ALL ;  /* 0x0000000000007948 */ /* 0x000fea0003800000 */
[----:B-1----:R-:W2:Y:S01]  /*18a20*/  LDL R10, [R1+0x7f0] ;  /* 0x0007f000010a7983 */ /* 0x002ea20000100800 */
        /* <DEDUP_REMOVED lines=12> */
[----:B------:R-:W1:Y:S01]  /*18af0*/  LDC.64 R6, c[0x0][0x218] ;  /* 0x00008600ff067b82 */ /* 0x000e620000000a00 */
[----:B0-----:R-:W-:Y:S01]  /*18b00*/  MOV R13, R0 ;  /* 0x00000000000d7202 */ /* 0x001fe20000000f00 */
[----:B------:R-:W-:Y:S01]  /*18b10*/  ULDC.64 UR4, c[0x0][0x268] ;  /* 0x00009a0000047ab9 */ /* 0x000fe20000000a00 */
[----:B------:R-:W-:Y:S02]  /*18b20*/  IADD3 R11, R9, R11, RZ ;  /* 0x0000000b090b7210 */ /* 0x000fe40007ffe0ff */
[----:B------:R-:W-:Y:S02]  /*18b30*/  SHF.L.U64.HI R23, R2, 0x2, R3 ;  /* 0x0000000202177819 */ /* 0x000fe40000010203 */
[----:B------:R-:W-:Y:S01]  /*18b40*/  LEA.HI R8, P0, R11, R8, RZ, 0x1 ;  /* 0x000000080b087211 */ /* 0x000fe200078108ff */
[----:B------:R-:W0:Y:S01]  /*18b50*/  LDC.64 R4, c[0x0][0x220] ;  /* 0x00008800ff047b82 */ /* 0x000e220000000a00 */
[----:B------:R-:W-:-:S02]  /*18b60*/  MOV R0, R10 ;  /* 0x0000000a00007202 */ /* 0x000fc40000000f00 */
[----:B------:R-:W-:Y:S02]  /*18b70*/  IADD3.X R11, RZ, R11, RZ, P0, !PT ;  /* 0x0000000bff0b7210 */ /* 0x000fe400007fe4ff */
[----:B------:R-:W-:Y:S02]  /*18b80*/  SHF.L.U64.HI R31, R25, 0x2, R20 ;  /* 0x00000002191f7819 */ /* 0x000fe40000010214 */
[--C-:B------:R-:W-:Y:S02]  /*18b90*/  SHF.R.S64 R27, R8, 0x1, R11.reuse ;  /* 0x00000001081b7819 */ /* 0x100fe4000000100b */
[----:B------:R-:W-:-:S04]  /*18ba0*/  SHF.R.S32.HI R8, RZ, 0x1, R11 ;  /* 0x00000001ff087819 */ /* 0x000fc8000001140b */
[----:B------:R-:W-:-:S07]  /*18bb0*/  SHF.L.U64.HI R29, R27, 0x2, R8 ;  /* 0x000000021b1d7819 */ /* 0x000fce0000010208 */
.L_x_3185:
        /* <DEDUP_REMOVED lines=14> */
[----:B-1----:R-:W-:-:S04]  /*18ca0*/  IMAD.WIDE R8, R11, 0x2, R6 ;  /* 0x000000020b087825 */ /* 0x002fc800078e0206 */
[----:B0-----:R-:W-:Y:S01]  /*18cb0*/  IMAD.WIDE R10, R11, 0x2, R4 ;  /* 0x000000020b0a7825 */ /* 0x001fe200078e0204 */
        /* <DEDUP_REMOVED lines=11> */
.L_x_3186:
        /* <DEDUP_REMOVED lines=9> */
.L_x_5691:


//--------------------- .text._Z35group_norm_nhwc_bwd_one_pass_kernelI11Fp32IOFp16WLi64ELi128ELi512EEv26Group_norm_nhwc_bwd_params --------------------------
	.section	.text._Z35group_norm_nhwc_bwd_one_pass_kernelI11Fp32IOFp16WLi64ELi128ELi512EEv26Group_norm_nhwc_bwd_params,"ax",@progbits
	.align	128
        .global         _Z35group_norm_nhwc_bwd_one_pass_kernelI11Fp32IOFp16WLi64ELi128ELi512EEv26Group_norm_nhwc_bwd_params
        .type           _Z35group_norm_nhwc_bwd_one_pass_kernelI11Fp32IOFp16WLi64ELi128ELi512EEv26Group_norm_nhwc_bwd_params,@function
        .size           _Z35group_norm_nhwc_bwd_one_pass_kernelI11Fp32IOFp16WLi64ELi128ELi512EEv26Group_norm_nhwc_bwd_params,(.L_x_5692 - _Z35group_norm_nhwc_bwd_one_pass_kernelI11Fp32IOFp16WLi64ELi128ELi512EEv26Group_norm_nhwc_bwd_params)
        .other          _Z35group_norm_nhwc_bwd_one_pass_kernelI11Fp32IOFp16WLi64ELi128ELi512EEv26Group_norm_nhwc_bwd_params,@"STO_CUDA_ENTRY STV_DEFAULT"
_Z35group_norm_nhwc_bwd_one_pass_kernelI11Fp32IOFp16WLi64ELi128ELi512EEv26Group_norm_nhwc_bwd_params:
.text._Z35group_norm_nhwc_bwd_one_pass_kernelI11Fp32IOFp16WLi64ELi128ELi512EEv26Group_norm_nhwc_bwd_params:
        /* <DEDUP_REMOVED lines=33> */
.L_x_3239:
        /* <DEDUP_REMOVED lines=265> */
[----:B--2---:R-:W-:Y:S02]  /*12a0*/  HADD2.F32 R77, -RZ, R77.H0_H0 ;  /* 0x2000004dff4d7230 */ /* 0x004fe40000004100 */
[----:B---3--:R-:W-:Y:S02]  /*12b0*/  HADD2.F32 R76, -RZ, R76.H0_H0 ;  /* 0x2000004cff4c7230 */ /* 0x008fe40000004100 */
[----:B----4-:R-:W-:Y:S02]  /*12c0*/  @P5 HADD2.F32 R74, -RZ, R2.H0_H0 ;  /* 0x20000002ff4a5230 */ /* 0x010fe40000004100 */
[----:B------:R-:W-:-:S07]  /*12d0*/  @P5 HADD2.F32 R81, -RZ, R0.H0_H0 ;  /* 0x20000000ff515230 */ /* 0x000fce0000004100 */
.L_x_3189:
[----:B------:R-:W-:Y:S05]  /*12e0*/  BSYNC B0 ;  /* 0x0000000000007941 */ /* 0x000fea0003800000 */
.L_x_3188:
        /* <DEDUP_REMOVED lines=31> */
.L_x_3190:
        /* <DEDUP_REMOVED lines=26> */
.L_x_3191:
        /* <DEDUP_REMOVED lines=31> */
.L_x_3192:
        /* <DEDUP_REMOVED lines=31> */
.L_x_3193:
        /* <DEDUP_REMOVED lines=31> */
.L_x_3194:
        /* <DEDUP_REMOVED lines=31> */
.L_x_3195:
        /* <DEDUP_REMOVED lines=31> */
.L_x_3196:
        /* <DEDUP_REMOVED lines=31> */
.L_x_3197:
        /* <DEDUP_REMOVED lines=120> */
.L_x_3199:
[----:B------:R-:W-:Y:S05]  /*29a0*/  BSYNC B0 ;  /* 0x0000000000007941 */ /* 0x000fea0003800000 */
.L_x_3198:
        /* <DEDUP_REMOVED lines=41> */
.L_x_3201:
[----:B------:R-:W-:Y:S05]  /*2c40*/  BSYNC B0 ;  /* 0x0000000000007941 */ /* 0x000fea0003800000 */
.L_x_3200:
        /* <DEDUP_REMOVED lines=13> */
.L_x_3203:
[----:B------:R-:W-:Y:S05]  /*2d20*/  BSYNC B0 ;  /* 0x0000000000007941 */ /* 0x000fea0003800000 */
.L_x_3202:
        /* <DEDUP_REMOVED lines=35> */
.L_x_3206:
[----:B-1----:R-:W2:Y:S04]  /*2f60*/  LDG.E.STRONG.GPU R28, desc[UR8][R26.64] ;  /* 0x000000081a1c7981 */ /* 0x002ea8000c1ef900 */
[----:B--2---:R-:W-:Y:S01]  /*2f70*/  CCTL.IVALL ;  /* 0x00000000ff00798f */ /* 0x004fe20002000000 */
[----:B------:R-:W-:Y:S05]  /*2f80*/  YIELD ;  /* 0x0000000000007946 */ /* 0x000fea0003800000 */
[----:B------:R-:W-:-:S13]  /*2f90*/  ISETP.NE.AND P6, PT, R28, R35, PT ;  /* 0x000000231c00720c */ /* 0x000fda0003fc5270 */
[----:B------:R-:W-:Y:S05]  /*2fa0*/  @P6 BRA `(.L_x_3206) ;  /* 0xfffffffc00ec6947 */ /* 0x000fea000383ffff */
.L_x_3205:
        /* <DEDUP_REMOVED lines=24> */
.L_x_3210:
        /* <DEDUP_REMOVED lines=116> */
.L_x_3209:
        /* <DEDUP_REMOVED lines=63> */
.L_x_3211:
[----:B------:R-:W-:-:S04]  /*3c60*/  LOP3.LUT P6, RZ, R98, 0x1, RZ, 0xc0, !PT ;  /* 0x0000000162ff7812 */ /* 0x000fc800078cc0ff */
[----:B------:R-:W-:-:S13]  /*3c70*/  ISETP.NE.OR P6, PT, R26, RZ, P6 ;  /* 0x000000ff1a00720c */ /* 0x000fda00037c5670 */
[----:B------:R-:W-:Y:S05]  /*3c80*/  @!P6 BRA `(.L_x_3207) ;  /* 0x000000000088e947 */ /* 0x000fea0003800000 */
.L_x_3208:
[----:B------:R-:W0:Y:S01]  /*3c90*/  S2UR UR5, SR_CTAID.X ;  /* 0x00000000000579c3 */ /* 0x000e220000002500 */
[----:B------:R-:W-:Y:S01]  /*3ca0*/  NOP ;  /* 0x0000000000007918 */ /* 0x000fe20000000000 */
.L_x_3212:
        /* <DEDUP_REMOVED lines=32> */
.L_x_3207:
        /* <DEDUP_REMOVED lines=10> */
.L_x_3214:
[----:B------:R-:W-:Y:S05]  /*3f50*/  BSYNC B0 ;  /* 0x0000000000007941 */ /* 0x000fea0003800000 */
.L_x_3213:
        /* <DEDUP_REMOVED lines=17> */
.L_x_3204:
        /* <DEDUP_REMOVED lines=34> */
.L_x_3215:
        /* <DEDUP_REMOVED lines=20> */
.L_x_3217:
[----:B------:R-:W-:Y:S05]  /*43d0*/  BSYNC B0 ;  /* 0x0000000000007941 */ /* 0x000fea0003800000 */
.L_x_3216:
        /* <DEDUP_REMOVED lines=22> */
.L_x_3218:
        /* <DEDUP_REMOVED lines=19> */
.L_x_3220:
[----:B------:R-:W-:Y:S05]  /*4670*/  BSYNC B0 ;  /* 0x0000000000007941 */ /* 0x000fea0003800000 */
.L_x_3219:
        /* <DEDUP_REMOVED lines=26> */
.L_x_3221:
        /* <DEDUP_REMOVED lines=19> */
.L_x_3223:
[----:B------:R-:W-:Y:S05]  /*4950*/  BSYNC B0 ;  /* 0x0000000000007941 */ /* 0x000fea0003800000 */
.L_x_3222:
        /* <DEDUP_REMOVED lines=19> */
.L_x_3224:
        /* <DEDUP_REMOVED lines=19> */
.L_x_3226:
[----:B------:R-:W-:Y:S05]  /*4bc0*/  BSYNC B0 ;  /* 0x0000000000007941 */ /* 0x000fea0003800000 */
.L_x_3225:
        /* <DEDUP_REMOVED lines=19> */
.L_x_3227:
        /* <DEDUP_REMOVED lines=19> */
.L_x_3229:
[----:B------:R-:W-:Y:S05]  /*4e30*/  BSYNC B0 ;  /* 0x0000000000007941 */ /* 0x000fea0003800000 */
.L_x_3228:
        /* <DEDUP_REMOVED lines=19> */
.L_x_3230:
        /* <DEDUP_REMOVED lines=19> */
.L_x_3232:
[----:B------:R-:W-:Y:S05]  /*50a0*/  BSYNC B0 ;  /* 0x0000000000007941 */ /* 0x000fea0003800000 */
.L_x_3231:
        /* <DEDUP_REMOVED lines=19> */
.L_x_3233:
        /* <DEDUP_REMOVED lines=19> */
.L_x_3235:
[----:B------:R-:W-:Y:S05]  /*5310*/  BSYNC B0 ;  /* 0x0000000000007941 */ /* 0x000fea0003800000 */
.L_x_3234:
        /* <DEDUP_REMOVED lines=19> */
.L_x_3236:
        /* <DEDUP_REMOVED lines=18> */
.L_x_3238:
[----:B------:R-:W-:Y:S05]  /*5570*/  BSYNC B0 ;  /* 0x0000000000007941 */ /* 0x000fea0003800000 */
.L_x_3237:
[----:B--2---:R-:W2:Y:S01]  /*5580*/  LDC R11, c[0x0][0x10] ;  /* 0x00000400ff0b7b82 */ /* 0x004ea20000000800 */
[----:B------:R-:W-:Y:S02]  /*5590*/  IADD3 R6, R6, 0x1, RZ ;  /* 0x0000000106067810 */ /* 0x000fe40007ffe0ff */
[----:B--2---:R-:W-:-:S04]  /*55a0*/  IADD3 R96, R11, R96, RZ ;  /* 0x000000600b607210 */ /* 0x004fc80007ffe0ff */
[----:B------:R-:W-:-:S13]  /*55b0*/  ISETP.GE.AND P0, PT, R96, UR4, PT ;  /* 0x0000000460007c0c */ /* 0x000fda000bf06270 */
[----:B------:R-:W-:Y:S05]  /*55c0*/  @!P0 BRA `(.L_x_3239) ;  /* 0xffffffac00108947 */ /* 0x000fea000383ffff */
.L_x_3187:
        /* <DEDUP_REMOVED lines=19> */
.L_x_3241:
[----:B------:R-:W-:Y:S05]  /*5700*/  BSYNC B0 ;  /* 0x0000000000007941 */ /* 0x000fea0003800000 */
.L_x_3240:
        /* <DEDUP_REMOVED lines=11> */
.L_x_3243:
[----:B------:R-:W2:Y:S04]  /*57c0*/  LDG.E.STRONG.GPU R5, desc[UR8][R2.64] ;  /* 0x0000000802057981 */ /* 0x000ea8000c1ef900 */
[----:B--2---:R-:W-:Y:S01]  /*57d0*/  CCTL.IVALL ;  /* 0x00000000ff00798f */ /* 0x004fe20002000000 */
[----:B------:R-:W-:Y:S05]  /*57e0*/  YIELD ;  /* 0x0000000000007946 */ /* 0x000fea0003800000 */
[----:B------:R-:W-:-:S13]  /*57f0*/  ISETP.NE.AND P0, PT, R5, R0, PT ;  /* 0x000000000500720c */ /* 0x000fda0003f05270 */
[----:B------:R-:W-:Y:S05]  /*5800*/  @P0 BRA `(.L_x_3243) ;  /* 0xfffffffc00ec0947 */ /* 0x000fea000383ffff */
.L_x_3242:
        /* <DEDUP_REMOVED lines=24> */
.L_x_3244:
        /* <DEDUP_REMOVED lines=23> */
[----:B-1----:R-:W-:Y:S05]  /*5b00*/  @P0 BRA `(.L_x_3244) ;  /* 0xfffffffc00a00947 */ /* 0x002fea000383ffff */
[----:B------:R-:W-:Y:S05]  /*5b10*/  EXIT ;  /* 0x000000000000794d */ /* 0x000fea0003800000 */
.L_x_3245:
        /* <DEDUP_REMOVED lines=14> */
.L_x_5692:


//--------------------- .text._Z35group_norm_nhwc_bwd_one_pass_kernelI11Fp32IOFp16WLi128ELi128ELi512EEv26Group_norm_nhwc_bwd_params --------------------------
	.section	.text._Z35group_norm_nhwc_bwd_one_pass_kernelI11Fp32IOFp16WLi128ELi128ELi512EEv26Group_norm_nhwc_bwd_params,"ax",@progbits
	.align	128
        .global         _Z35group_norm_nhwc_bwd_one_pass_kernelI11Fp32IOFp16WLi128ELi128ELi512EEv26Group_norm_nhwc_bwd_params
        .type           _Z35group_norm_nhwc_bwd_one_pass_kernelI11Fp32IOFp16WLi128ELi128ELi512EEv26Group_norm_nhwc_bwd_params,@function
        .size           _Z35group_norm_nhwc_bwd_one_pass_kernelI11Fp32IOFp16WLi128ELi128ELi512EEv26Group_norm_nhwc_bwd_params,(.L_x_5693 - _Z35group_norm_nhwc_bwd_one_pass_kernelI11Fp32IOFp16WLi128ELi128ELi512EEv26Group_norm_nhwc_bwd_params)
        .other          _Z35group_norm_nhwc_bwd_one_pass_kernelI11Fp32IOFp16WLi128ELi128ELi512EEv26Group_norm_nhwc_bwd_params,@"STO_CUDA_ENTRY STV_DEFAULT"
_Z35group_norm_nhwc_bwd_one_pass_kernelI11Fp32IOFp16WLi128ELi128ELi512EEv26Group_norm_nhwc_bwd_params:
.text._Z35group_norm_nhwc_bwd_one_pass_kernelI11Fp32IOFp16WLi128ELi128ELi512EEv26Group_norm_nhwc_bwd_params:
        /* <DEDUP_REMOVED lines=112> */
.L_x_3329:
        /* <DEDUP_REMOVED lines=447> */
.L_x_3248:
[----:B------:R-:W-:Y:S05]  /*22f0*/  BSYNC B0 ;  /* 0x0000000000007941 */ /* 0x000fea0003800000 */
.L_x_3247:
        /* <DEDUP_REMOVED lines=31> */
.L_x_3249:
        /* <DEDUP_REMOVED lines=26> */
.L_x_3250:
        /* <DEDUP_REMOVED lines=31> */
.L_x_3251:
        /* <DEDUP_REMOVED lines=31> */
.L_x_3252:
        /* <DEDUP_REMOVED lines=31> */
.L_x_3253:
        /* <DEDUP_REMOVED lines=55> */
.L_x_3254:
        /* <DEDUP_REMOVED lines=35> */
.L_x_3255:
        /* <DEDUP_REMOVED lines=33> */
.L_x_3256:
        /* <DEDUP_REMOVED lines=33> */
.L_x_3257:
        /* <DEDUP_REMOVED lines=33> */
.L_x_3258:
        /* <DEDUP_REMOVED lines=33> */
.L_x_3259:
        /* <DEDUP_REMOVED lines=33> */
.L_x_3260:
        /* <DEDUP_REMOVED lines=33> */
.L_x_3261:
        /* <DEDUP_REMOVED lines=29> */
.L_x_3262:
        /* <DEDUP_REMOVED lines=29> */
.L_x_3263:
        /* <DEDUP_REMOVED lines=29> */
.L_x_3264:
        /* <DEDUP_REMOVED lines=111> */
.L_x_3266:
[----:B------:R-:W-:Y:S05]  /*4ac0*/  BSYNC B0 ;  /* 0x0000000000007941 */ /* 0x000fea0003800000 */
.L_x_3265:
        /* <DEDUP_REMOVED lines=41> */
.L_x_3268:
[----:B------:R-:W-:Y:S05]  /*4d60*/  BSYNC B0 ;  /* 0x0000000000007941 */ /* 0x000fea0003800000 */
.L_x_3267:
        /* <DEDUP_REMOVED lines=16> */
.L_x_3270:
[----:B------:R-:W-:Y:S05]  /*4e70*/  BSYNC B0 ;  /* 0x0000000000007941 */ /* 0x000fea0003800000 */
.L_x_3269:
        /* <DEDUP_REMOVED lines=33> */
.L_x_3273:
[----:B-1----:R-:W2:Y:S04]  /*5090*/  LDG.E.STRONG.GPU R38, desc[UR8][R36.64] ;  /* 0x0000000824267981 */ /* 0x002ea8000c1ef900 */
[----:B--2---:R-:W-:Y:S01]  /*50a0*/  CCTL.IVALL ;  /* 0x00000000ff00798f */ /* 0x004fe20002000000 */
[----:B------:R-:W-:Y:S05]  /*50b0*/  YIELD ;  /* 0x0000000000007946 */ /* 0x000fea0003800000 */
[----:B------:R-:W-:-:S13]  /*50c0*/  ISETP.NE.AND P6, PT, R38, R45, PT ;  /* 0x0000002d2600720c */ /* 0x000fda0003fc5270 */
[----:B------:R-:W-:Y:S05]  /*50d0*/  @P6 BRA `(.L_x_3273) ;  /* 0xfffffffc00ec6947 */ /* 0x000fea000383ffff */
.L_x_3272:
        /* <DEDUP_REMOVED lines=22> */
.L_x_3277:
        /* <DEDUP_REMOVED lines=115> */
.L_x_3276:
        /* <DEDUP_REMOVED lines=63> */
.L_x_3278:
[----:B------:R-:W-:-:S04]  /*5d60*/  LOP3.LUT P6, RZ, R0, 0x1, RZ, 0xc0, !PT ;  /* 0x0000000100ff7812 */ /* 0x000fc800078cc0ff */
[----:B------:R-:W-:-:S13]  /*5d70*/  ISETP.NE.OR P6, PT, R38, RZ, P6 ;  /* 0x000000ff2600720c */ /* 0x000fda00037c5670 */
[----:B------:R-:W-:Y:S05]  /*5d80*/  @!P6 BRA `(.L_x_3274) ;  /* 0x00000000007ce947 */ /* 0x000fea0003800000 */
.L_x_3275:
        /* <DEDUP_REMOVED lines=31> */
.L_x_3274:
        /* <DEDUP_REMOVED lines=10> */
.L_x_3280:
[----:B------:R-:W-:Y:S05]  /*6020*/  BSYNC B0 ;  /* 0x0000000000007941 */ /* 0x000fea0003800000 */
.L_x_3279:
        /* <DEDUP_REMOVED lines=17> */
.L_x_3271:
        /* <DEDUP_REMOVED lines=35> */
.L_x_3281:
        /* <DEDUP_REMOVED lines=20> */
.L_x_3283:
[----:B------:R-:W-:Y:S05]  /*64b0*/  BSYNC B0 ;  /* 0x0000000000007941 */ /* 0x000fea0003800000 */
.L_x_3282:
        /* <DEDUP_REMOVED lines=20> */
.L_x_3284:
        /* <DEDUP_REMOVED lines=19> */
.L_x_3286:
[----:B------:R-:W-:Y:S05]  /*6730*/  BSYNC B0 ;  /* 0x0000000000007941 */ /* 0x000fea0003800000 */
.L_x_3285:
        /* <DEDUP_REMOVED lines=19> */
.L_x_3287:
        /* <DEDUP_REMOVED lines=19> */
.L_x_3289:
[----:B------:R-:W-:Y:S05]  /*69a0*/  BSYNC B0 ;  /* 0x0000000000007941 */ /* 0x000fea0003800000 */
.L_x_3288:
        /* <DEDUP_REMOVED lines=19> */
.L_x_3290:
        /* <DEDUP_REMOVED lines=22> */
.L_x_3292:
[----:B------:R-:W-:Y:S05]  /*6c40*/  BSYNC B0 ;  /* 0x0000000000007941 */ /* 0x000fea0003800000 */
.L_x_3291:
        /* <DEDUP_REMOVED lines=20> */
.L_x_3293:
        /* <DEDUP_REMOVED lines=21> */
.L_x_3295:
[----:B------:R-:W-:Y:S05]  /*6ee0*/  BSYNC B0 ;  /* 0x0000000000007941 */ /* 0x000fea0003800000 */
.L_x_3294:
        /* <DEDUP_REMOVED lines=20> */
.L_x_3296:
        /* <DEDUP_REMOVED lines=22> */
.L_x_3298:
[----:B------:R-:W-:Y:S05]  /*7190*/  BSYNC B0 ;  /* 0x0000000000007941 */ /* 0x000fea0003800000 */
.L_x_3297:
        /* <DEDUP_REMOVED lines=20> */
.L_x_3299:
        /* <DEDUP_REMOVED lines=22> */
.L_x_3301:
[----:B------:R-:W-:Y:S05]  /*7440*/  BSYNC B0 ;  /* 0x0000000000007941 */ /* 0x000fea0003800000 */
.L_x_3300:
        /* <DEDUP_REMOVED lines=20> */
.L_x_3302:
        /* <DEDUP_REMOVED lines=22> */
.L_x_3304:
[----:B------:R-:W-:Y:S05]  /*76f0*/  BSYNC B0 ;  /* 0x0000000000007941 */ /* 0x000fea0003800000 */
.L_x_3303:
        /* <DEDUP_REMOVED lines=20> */
.L_x_3305:
        /* <DEDUP_REMOVED lines=22> */
.L_x_3307:
[----:B------:R-:W-:Y:S05]  /*79a0*/  BSYNC B0 ;  /* 0x0000000000007941 */ /* 0x000fea0003800000 */
.L_x_3306:
        /* <DEDUP_REMOVED lines=20> */
.L_x_3308:
        /* <DEDUP_REMOVED lines=21> */
.L_x_3310:
[----:B------:R-:W-:Y:S05]  /*7c40*/  BSYNC B0 ;  /* 0x0000000000007941 */ /* 0x000fea0003800000 */
.L_x_3309:
        /* <DEDUP_REMOVED lines=19> */
.L_x_3311:
        /* <DEDUP_REMOVED lines=21> */
.L_x_3313:
[----:B------:R-:W-:Y:S05]  /*7ed0*/  BSYNC B0 ;  /* 0x0000000000007941 */ /* 0x000fea0003800000 */
.L_x_3312:
        /* <DEDUP_REMOVED lines=19> */
.L_x_3314:
        /* <DEDUP_REMOVED lines=21> */
.L_x_3316:
[----:B------:R-:W-:Y:S05]  /*8160*/  BSYNC B0 ;  /* 0x0000000000007941 */ /* 0x000fea0003800000 */
.L_x_3315:
        /* <DEDUP_REMOVED lines=19> */
.L_x_3317:
        /* <DEDUP_REMOVED lines=26> */
.L_x_3319:
[----:B------:R-:W-:Y:S05]  /*8440*/  BSYNC B0 ;  /* 0x0000000000007941 */ /* 0x000fea0003800000 */
.L_x_3318:
        /* <DEDUP_REMOVED lines=19> */
.L_x_3320:
        /* <DEDUP_REMOVED lines=26> */
.L_x_3322:
[----:B------:R-:W-:Y:S05]  /*8720*/  BSYNC B0 ;  /* 0x0000000000007941 */ /* 0x000fea0003800000 */
.L_x_3321:
        /* <DEDUP_REMOVED lines=19> */
.L_x_3323:
        /* <DEDUP_REMOVED lines=26> */
.L_x_3325:
[----:B------:R-:W-:Y:S05]  /*8a00*/  BSYNC B0 ;  /* 0x0000000000007941 */ /* 0x000fea0003800000 */
.L_x_3324:
        /* <DEDUP_REMOVED lines=19> */
.L_x_3326:
        /* <DEDUP_REMOVED lines=22> */
.L_x_3328:
[----:B------:R-:W-:Y:S05]  /*8ca0*/  BSYNC B0 ;  /* 0x0000000000007941 */ /* 0x000fea0003800000 */
.L_x_3327:
[----:B------:R-:W-:Y:S02]  /*8cb0*/  IADD3 R13, R17, R13, RZ ;  /* 0x0000000d110d7210 */ /* 0x000fe40007ffe0ff */
[----:B------:R-:W-:Y:S02]  /*8cc0*/  IADD3 R14, R14, 0x1, RZ ;  /* 0x000000010e0e7810 */ /* 0x000fe40007ffe0ff */
[----:B------:R-:W-:-:S13]  /*8cd0*/  ISETP.GE.AND P5, PT, R13, UR4, PT ;  /* 0x000000040d007c0c */ /* 0x000fda000bfa6270 */
[----:B------:R-:W-:Y:S05]  /*8ce0*/  @!P5 BRA `(.L_x_3329) ;  /* 0xffffff780084d947 */ /* 0x000fea000383ffff */
.L_x_3246:
        /* <DEDUP_REMOVED lines=23> */
.L_x_3331:
[----:B------:R-:W-:Y:S05]  /*8e60*/  BSYNC B0 ;  /* 0x0000000000007941 */ /* 0x000fea0003800000 */
.L_x_3330:
[----:B------:R-:W-:Y:S05]  /*8e70*/  @P0 EXIT ;  /* 0x000000000000094d */ /* 0x000fea0003800000 */
[----:B------:R-:W-:Y:S05]  /*8e80*/  @P2 BRA `(.L_x_3332) ;  /* 0x0000000000202947 */ /* 0x000fea0003800000 */
[----:B------:R-:W-:-:S05]  /*8e90*/  IMAD R0, R4, R7, RZ ;  /* 0x0000000704007224 */ /* 0x000fca00078e02ff */
[----:B------:R-:W-:-:S13]  /*8ea0*/  ISETP.NE.AND P0, PT, R0, -0x1, PT ;  /* 0xffffffff0000780c */ /* 0x000fda0003f05270 */
[----:B------:R-:W-:Y:S05]  /*8eb0*/  @!P0 BRA `(.L_x_3332) ;  /* 0x0000000000148947 */ /* 0x000fea0003800000 */
.L_x_3333:
[----:B---3--:R-:W3:Y:S04]  /*8ec0*/  LDG.E.STRONG.GPU R5, desc[UR8][R2.64] ;  /* 0x0000000802057981 */ /* 0x008ee8000c1ef900 */
[----:B---3--:R-:W-:Y:S01]  /*8ed0*/  CCTL.IVALL ;  /* 0x00000000ff00798f */ /* 0x008fe20002000000 */
[----:B------:R-:W-:Y:S05]  /*8ee0*/  YIELD ;  /* 0x0000000000007946 */ /* 0x000fea0003800000 */
[----:B------:R-:W-:-:S13]  /*8ef0*/  ISETP.NE.AND P0, PT, R5, R0, PT ;  /* 0x000000000500720c */ /* 0x000fda0003f05270 */
[----:B------:R-:W-:Y:S05]  /*8f00*/  @P0 BRA `(.L_x_3333) ;  /* 0xfffffffc00ec0947 */ /* 0x000fea000383ffff */
.L_x_3332:
        /* <DEDUP_REMOVED lines=24> */
.L_x_3334:
        /* <DEDUP_REMOVED lines=25> */
.L_x_3335:
        /* <DEDUP_REMOVED lines=14> */
.L_x_5693:


//--------------------- .text._Z35group_norm_nhwc_bwd_one_pass_kernelI11Fp32IOFp16WLi256ELi128ELi512EEv26Group_norm_nhwc_bwd_params --------------------------
	.section	.text._Z35group_norm_nhwc_bwd_one_pass_kernelI11Fp32IOFp16WLi256ELi128ELi512EEv26Group_norm_nhwc_bwd_params,"ax",@progbits
	.align	128
        .global         _Z35group_norm_nhwc_bwd_one_pass_kernelI11Fp32IOFp16WLi256ELi128ELi512EEv26Group_norm_nhwc_bwd_params
        .type           _Z35group_norm_nhwc_bwd_one_pass_kernelI11Fp32IOFp16WLi256ELi128ELi512EEv26Group_norm_nhwc_bwd_params,@function
        .size           _Z35group_norm_nhwc_bwd_one_pass_kernelI11Fp32IOFp16WLi256ELi128ELi512EEv26Group_norm_nhwc_bwd_params,(.L_x_5694 - _Z35group_norm_nhwc_bwd_one_pass_kernelI11Fp32IOFp16WLi256ELi128ELi512EEv26Group_norm_nhwc_bwd_params)
        .other          _Z35group_norm_nhwc_bwd_one_pass_kernelI11Fp32IOFp16WLi256ELi128ELi512EEv26Group_norm_nhwc_bwd_params,@"STO_CUDA_ENTRY STV_DEFAULT"
_Z35group_norm_nhwc_bwd_one_pass_kernelI11Fp32IOFp16WLi256ELi128ELi512EEv26Group_norm_nhwc_bwd_params:
.text._Z35group_norm_nhwc_bwd_one_pass_kernelI11Fp32IOFp16WLi256ELi128ELi512EEv26Group_norm_nhwc_bwd_params:
        /* <DEDUP_REMOVED lines=35> */
.L_x_3484:
        /* <DEDUP_REMOVED lines=1271> */
[----:B--2---:R-:W-:-:S03]  /*51a0*/  @P5 HADD2.F32 R4, -RZ, R3.H0_H0 ;  /* 0x20000003ff045230 */ /* 0x004fc60000004100 */
[----:B------:R-:W2:Y:S04]  /*51b0*/  LDG.E.U16 R3, desc[UR22][R8.64] ;  /* 0x0000001608037981 */ /* 0x000ea8000c1e1500 */
[----:B------:R0:W5:Y:S01]  /*51c0*/  LDL.LU.64 R8, [R1+0x290] ;  /* 0x0002900001087983 */ /* 0x0001620000300a00 */
[----:B----4-:R-:W-:Y:S02]  /*51d0*/  @P5 HADD2.F32 R5, -RZ, R54.H0_H0 ;  /* 0x20000036ff055230 */ /* 0x010fe40000004100 */
[----:B---3--:R-:W-:Y:S02]  /*51e0*/  HADD2.F32 R6, -RZ, R6.H0_H0 ;  /* 0x20000006ff067230 */ /* 0x008fe40000004100 */
[----:B0-2---:R-:W-:-:S07]  /*51f0*/  HADD2.F32 R3, -RZ, R3.H0_H0 ;  /* 0x20000003ff037230 */ /* 0x005fce0000004100 */
.L_x_3338:
[----:B------:R-:W-:Y:S05]  /*5200*/  BSYNC B0 ;  /* 0x0000000000007941 */ /* 0x000fea0003800000 */
.L_x_3337:
        /* <DEDUP_REMOVED lines=32> */
.L_x_3339:
        /* <DEDUP_REMOVED lines=43> */
.L_x_3340:
        /* <DEDUP_REMOVED lines=59> */
.L_x_3341:
        /* <DEDUP_REMOVED lines=46> */
.L_x_3342:
        /* <DEDUP_REMOVED lines=42> */
.L_x_3343:
        /* <DEDUP_REMOVED lines=37> */
.L_x_3344:
        /* <DEDUP_REMOVED lines=39> */
.L_x_3345:
        /* <DEDUP_REMOVED lines=39> */
.L_x_3346:
        /* <DEDUP_REMOVED lines=39> */
.L_x_3347:
        /* <DEDUP_REMOVED lines=45> */
.L_x_3348:
        /* <DEDUP_REMOVED lines=45> */
.L_x_3349:
        /* <DEDUP_REMOVED lines=45> */
.L_x_3350:
        /* <DEDUP_REMOVED lines=45> */
.L_x_3351:
        /* <DEDUP_REMOVED lines=39> */
.L_x_3352:
        /* <DEDUP_REMOVED lines=39> */
.L_x_3353:
        /* <DEDUP_REMOVED lines=39> */
.L_x_3354:
        /* <DEDUP_REMOVED lines=39> */
.L_x_3355:
        /* <DEDUP_REMOVED lines=39> */
.L_x_3356:
        /* <DEDUP_REMOVED lines=39> */
.L_x_3357:
        /* <DEDUP_REMOVED lines=39> */
.L_x_3358:
        /* <DEDUP_REMOVED lines=39> */
.L_x_3359:
        /* <DEDUP_REMOVED lines=45> */
.L_x_3360:
        /* <DEDUP_REMOVED lines=39> */
.L_x_3361:
        /* <DEDUP_REMOVED lines=39> */
.L_x_3362:
        /* <DEDUP_REMOVED lines=39> */
.L_x_3363:
        /* <DEDUP_REMOVED lines=45> */
.L_x_3364:
        /* <DEDUP_REMOVED lines=45> */
.L_x_3365:
        /* <DEDUP_REMOVED lines=45> */
.L_x_3366:
        /* <DEDUP_REMOVED lines=48> */
.L_x_3367:
        /* <DEDUP_REMOVED lines=37> */
.L_x_3368:
        /* <DEDUP_REMOVED lines=38> */
.L_x_3369:
        /* <DEDUP_REMOVED lines=37> */
.L_x_3370:
        /* <DEDUP_REMOVED lines=121> */
.L_x_3372:
[----:B------:R-:W-:Y:S05]  /*ac70*/  BSYNC B0 ;  /* 0x0000000000007941 */ /* 0x000fea0003800000 */
.L_x_3371:
        /* <DEDUP_REMOVED lines=41> */
.L_x_3374:
[----:B------:R-:W-:Y:S05]  /*af10*/  BSYNC B0 ;  /* 0x0000000000007941 */ /* 0x000fea0003800000 */
.L_x_3373:
        /* <DEDUP_REMOVED lines=19> */
.L_x_3376:
[----:B------:R-:W-:Y:S05]  /*b050*/  BSYNC B0 ;  /* 0x0000000000007941 */ /* 0x000fea0003800000 */
.L_x_3375:
        /* <DEDUP_REMOVED lines=41> */
.L_x_3379:
[----:B------:R-:W-:Y:S02]  /*b2f0*/  MOV R24, UR20 ;  /* 0x0000001400187c02 */ /* 0x000fe40008000f00 */
[----:B------:R-:W-:-:S05]  /*b300*/  MOV R25, UR21 ;  /* 0x0000001500197c02 */ /* 0x000fca0008000f00 */
[----:B------:R-:W2:Y:S04]  /*b310*/  LDG.E.STRONG.GPU R24, desc[UR22][R24.64] ;  /* 0x0000001618187981 */ /* 0x000ea8000c1ef900 */
[----:B--2---:R-:W-:Y:S01]  /*b320*/  CCTL.IVALL ;  /* 0x00000000ff00798f */ /* 0x004fe20002000000 */
[----:B------:R-:W-:Y:S05]  /*b330*/  YIELD ;  /* 0x0000000000007946 */ /* 0x000fea0003800000 */
[----:B------:R-:W-:-:S13]  /*b340*/  ISETP.NE.AND P6, PT, R24, R26, PT ;  /* 0x0000001a1800720c */ /* 0x000fda0003fc5270 */
[----:B------:R-:W-:Y:S05]  /*b350*/  @P6 BRA `(.L_x_3379) ;  /* 0xfffffffc00e46947 */ /* 0x000fea000383ffff */
.L_x_3378:
        /* <DEDUP_REMOVED lines=27> */
.L_x_3383:
        /* <DEDUP_REMOVED lines=167> */
.L_x_3382:
        /* <DEDUP_REMOVED lines=89> */
.L_x_3384:
[----:B------:R-:W-:-:S04]  /*c510*/  LOP3.LUT P6, RZ, R7, 0x1, RZ, 0xc0, !PT ;  /* 0x0000000107ff7812 */ /* 0x000fc800078cc0ff */
[----:B------:R-:W-:-:S13]  /*c520*/  ISETP.NE.OR P6, PT, RZ, UR17, P6 ;  /* 0x00000011ff007c0c */ /* 0x000fda000b7c5670 */
[----:B------:R-:W-:Y:S05]  /*c530*/  @!P6 BRA `(.L_x_3380) ;  /* 0x0000000000c4e947 */ /* 0x000fea0003800000 */
.L_x_3381:
[----:B------:R-:W1:Y:S01]  /*c540*/  S2UR UR20, SR_CTAID.X ;  /* 0x00000000001479c3 */ /* 0x000e620000002500 */
[----:B------:R-:W-:Y:S01]  /*c550*/  NOP ;  /* 0x0000000000007918 */ /* 0x000fe20000000000 */
.L_x_3385:
        /* <DEDUP_REMOVED lines=47> */
.L_x_3380:
        /* <DEDUP_REMOVED lines=14> */
.L_x_3387:
[----:B------:R-:W-:Y:S05]  /*c930*/  BSYNC B0 ;  /* 0x0000000000007941 */ /* 0x000fea0003800000 */
.L_x_3386:
        /* <DEDUP_REMOVED lines=26> */
.L_x_3377:
        /* <DEDUP_REMOVED lines=37> */
.L_x_3388:
        /* <DEDUP_REMOVED lines=23> */
.L_x_3390:
[----:B------:R-:W-:Y:S05]  /*cea0*/  BSYNC B0 ;  /* 0x0000000000007941 */ /* 0x000fea0003800000 */
.L_x_3389:
        /* <DEDUP_REMOVED lines=27> */
.L_x_3391:
        /* <DEDUP_REMOVED lines=24> */
.L_x_3393:
[----:B------:R-:W-:Y:S05]  /*d1e0*/  BSYNC B0 ;  /* 0x0000000000007941 */ /* 0x000fea0003800000 */
.L_x_3392:
        /* <DEDUP_REMOVED lines=22> */
.L_x_3394:
        /* <DEDUP_REMOVED lines=24> */
.L_x_3396:
[----:B------:R-:W-:Y:S05]  /*d4d0*/  BSYNC B0 ;  /* 0x0000000000007941 */ /* 0x000fea0003800000 */
.L_x_3395:
        /* <DEDUP_REMOVED lines=26> */
.L_x_3397:
        /* <DEDUP_REMOVED lines=24> */
.L_x_3399:
[----:B------:R-:W-:Y:S05]  /*d800*/  BSYNC B0 ;  /* 0x0000000000007941 */ /* 0x000fea0003800000 */
.L_x_3398:
        /* <DEDUP_REMOVED lines=22> */
.L_x_3400:
        /* <DEDUP_REMOVED lines=24> */
.L_x_3402:
[----:B------:R-:W-:Y:S05]  /*daf0*/  BSYNC B0 ;  /* 0x0000000000007941 */ /* 0x000fea0003800000 */
.L_x_3401:
        /* <DEDUP_REMOVED lines=22> */
.L_x_3403:
        /* <DEDUP_REMOVED lines=24> */
.L_x_3405:
[----:B------:R-:W-:Y:S05]  /*dde0*/  BSYNC B0 ;  /* 0x0000000000007941 */ /* 0x000fea0003800000 */
.L_x_3404:
        /* <DEDUP_REMOVED lines=22> */
.L_x_3406:
        /* <DEDUP_REMOVED lines=23> */
.L_x_3408:
[----:B------:R-:W-:Y:S05]  /*e0c0*/  BSYNC B0 ;  /* 0x0000000000007941 */ /* 0x000fea0003800000 */
.L_x_3407:
        /* <DEDUP_REMOVED lines=21> */
.L_x_3409:
        /* <DEDUP_REMOVED lines=25> */
.L_x_3411:
[----:B------:R-:W-:Y:S05]  /*e3b0*/  BSYNC B0 ;  /* 0x0000000000007941 */ /* 0x000fea0003800000 */
.L_x_3410:
        /* <DEDUP_REMOVED lines=21> */
.L_x_3412:
        /* <DEDUP_REMOVED lines=25> */
.L_x_3414:
[----:B------:R-:W-:Y:S05]  /*e6a0*/  BSYNC B0 ;  /* 0x0000000000007941 */ /* 0x000fea0003800000 */
.L_x_3413:
        /* <DEDUP_REMOVED lines=25> */
.L_x_3415:
        /* <DEDUP_REMOVED lines=28> */
.L_x_3417:
[----:B------:R-:W-:Y:S05]  /*ea00*/  BSYNC B0 ;  /* 0x0000000000007941 */ /* 0x000fea0003800000 */
.L_x_3416:
        /* <DEDUP_REMOVED lines=25> */
.L_x_3418:
        /* <DEDUP_REMOVED lines=28> */
.L_x_3420:
[----:B------:R-:W-:Y:S05]  /*ed60*/  BSYNC B0 ;  /* 0x0000000000007941 */ /* 0x000fea0003800000 */
.L_x_3419:
        /* <DEDUP_REMOVED lines=25> */
.L_x_3421:
        /* <DEDUP_REMOVED lines=28> */
.L_x_3423:
[----:B------:R-:W-:Y:S05]  /*f0c0*/  BSYNC B0 ;  /* 0x0000000000007941 */ /* 0x000fea0003800000 */
.L_x_3422:
        /* <DEDUP_REMOVED lines=25> */
.L_x_3424:
        /* <DEDUP_REMOVED lines=28> */
.L_x_3426:
[----:B------:R-:W-:Y:S05]  /*f420*/  BSYNC B0 ;  /* 0x0000000000007941 */ /* 0x000fea0003800000 */
.L_x_3425:
        /* <DEDUP_REMOVED lines=22> */
.L_x_3427:
        /* <DEDUP_REMOVED lines=24> */
.L_x_3429:
[----:B------:R-:W-:Y:S05]  /*f710*/  BSYNC B0 ;  /* 0x0000000000007941 */ /* 0x000fea0003800000 */
.L_x_3428:
        /* <DEDUP_REMOVED lines=21> */
.L_x_3430:
        /* <DEDUP_REMOVED lines=26> */
.L_x_3432:
[----:B------:R-:W-:Y:S05]  /*fa10*/  BSYNC B0 ;  /* 0x0000000000007941 */ /* 0x000fea0003800000 */
.L_x_3431:
        /* <DEDUP_REMOVED lines=21> */
.L_x_3433:
        /* <DEDUP_REMOVED lines=26> */
.L_x_3435:
[----:B------:R-:W-:Y:S05]  /*fd10*/  BSYNC B0 ;  /* 0x0000000000007941 */ /* 0x000fea0003800000 */
.L_x_3434:
        /* <DEDUP_REMOVED lines=21> */
.L_x_3436:
        /* <DEDUP_REMOVED lines=26> */
.L_x_3438:
[----:B------:R-:W-:Y:S05]  /*10010*/  BSYNC B0 ;  /* 0x0000000000007941 */ /* 0x000fea0003800000 */
.L_x_3437:
        /* <DEDUP_REMOVED lines=22> */
.L_x_3439:
        /* <DEDUP_REMOVED lines=24> */
.L_x_3441:
[----:B------:R-:W-:Y:S05]  /*10300*/  BSYNC B0 ;  /* 0x0000000000007941 */ /* 0x000fea0003800000 */
.L_x_3440:
        /* <DEDUP_REMOVED lines=21> */
.L_x_3442:
        /* <DEDUP_REMOVED lines=26> */
.L_x_3444:
[----:B------:R-:W-:Y:S05]  /*10600*/  BSYNC B0 ;  /* 0x0000000000007941 */ /* 0x000fea0003800000 */
.L_x_3443:
        /* <DEDUP_REMOVED lines=21> */
.L_x_3445:
        /* <DEDUP_REMOVED lines=26> */
.L_x_3447:
[----:B------:R-:W-:Y:S05]  /*10900*/  BSYNC B0 ;  /* 0x0000000000007941 */ /* 0x000fea0003800000 */
.L_x_3446:
        /* <DEDUP_REMOVED lines=21> */
.L_x_3448:
        /* <DEDUP_REMOVED lines=26> */
.L_x_3450:
[----:B------:R-:W-:Y:S05]  /*10c00*/  BSYNC B0 ;  /* 0x0000000000007941 */ /* 0x000fea0003800000 */
.L_x_3449:
        /* <DEDUP_REMOVED lines=26> */
.L_x_3451:
        /* <DEDUP_REMOVED lines=24> */
.L_x_3453:
[----:B------:R-:W-:Y:S05]  /*10f30*/  BSYNC B0 ;  /* 0x0000000000007941 */ /* 0x000fea0003800000 */
.L_x_3452:
        /* <DEDUP_REMOVED lines=33> */
.L_x_3454:
        /* <DEDUP_REMOVED lines=24> */
.L_x_3456:
[----:B------:R-:W-:Y:S05]  /*112d0*/  BSYNC B0 ;  /* 0x0000000000007941 */ /* 0x000fea0003800000 */
.L_x_3455:
        /* <DEDUP_REMOVED lines=22> */
.L_x_3457:
        /* <DEDUP_REMOVED lines=23> */
.L_x_3459:
[----:B------:R-:W-:Y:S05]  /*115b0*/  BSYNC B0 ;  /* 0x0000000000007941 */ /* 0x000fea0003800000 */
.L_x_3458:
        /* <DEDUP_REMOVED lines=21> */
.L_x_3460:
        /* <DEDUP_REMOVED lines=27> */
.L_x_3462:
[----:B------:R-:W-:Y:S05]  /*118c0*/  BSYNC B0 ;  /* 0x0000000000007941 */ /* 0x000fea0003800000 */
.L_x_3461:
        /* <DEDUP_REMOVED lines=25> */
.L_x_3463:
        /* <DEDUP_REMOVED lines=30> */
.L_x_3465:
[----:B------:R-:W-:Y:S05]  /*11c40*/  BSYNC B0 ;  /* 0x0000000000007941 */ /* 0x000fea0003800000 */
.L_x_3464:
        /* <DEDUP_REMOVED lines=47> */
.L_x_3466:
        /* <DEDUP_REMOVED lines=23> */
.L_x_3468:
[----:B------:R-:W-:Y:S05]  /*120b0*/  BSYNC B0 ;  /* 0x0000000000007941 */ /* 0x000fea0003800000 */
.L_x_3467:
        /* <DEDUP_REMOVED lines=25> */
.L_x_3469:
        /* <DEDUP_REMOVED lines=30> */
.L_x_3471:
[----:B------:R-:W-:Y:S05]  /*12430*/  BSYNC B0 ;  /* 0x0000000000007941 */ /* 0x000fea0003800000 */
.L_x_3470:
        /* <DEDUP_REMOVED lines=25> */
.L_x_3472:
        /* <DEDUP_REMOVED lines=30> */
.L_x_3474:
[----:B------:R-:W-:Y:S05]  /*127b0*/  BSYNC B0 ;  /* 0x0000000000007941 */ /* 0x000fea0003800000 */
.L_x_3473:
        /* <DEDUP_REMOVED lines=25> */
.L_x_3475:
        /* <DEDUP_REMOVED lines=30> */
.L_x_3477:
[----:B------:R-:W-:Y:S05]  /*12b30*/  BSYNC B0 ;  /* 0x0000000000007941 */ /* 0x000fea0003800000 */
.L_x_3476:
        /* <DEDUP_REMOVED lines=25> */
.L_x_3478:
        /* <DEDUP_REMOVED lines=30> */
.L_x_3480:
[----:B------:R-:W-:Y:S05]  /*12eb0*/  BSYNC B0 ;  /* 0x0000000000007941 */ /* 0x000fea0003800000 */
.L_x_3479:
        /* <DEDUP_REMOVED lines=25> */
.L_x_3481:
        /* <DEDUP_REMOVED lines=30> */
.L_x_3483:
[----:B------:R-:W-:Y:S05]  /*13230*/  BSYNC B0 ;  /* 0x0000000000007941 */ /* 0x000fea0003800000 */
.L_x_3482:
        /* <DEDUP_REMOVED lines=9> */
.L_x_3336:
        /* <DEDUP_REMOVED lines=19> */
.L_x_3486:
[----:B------:R-:W-:Y:S05]  /*13400*/  BSYNC B0 ;  /* 0x0000000000007941 */ /* 0x000fea0003800000 */
.L_x_3485:
        /* <DEDUP_REMOVED lines=11> */
.L_x_3488:
[----:B------:R-:W2:Y:S04]  /*134c0*/  LDG.E.STRONG.GPU R5, desc[UR22][R2.64] ;  /* 0x0000001602057981 */ /* 0x000ea8000c1ef900 */
[----:B--2---:R-:W-:Y:S01]  /*134d0*/  CCTL.IVALL ;  /* 0x00000000ff00798f */ /* 0x004fe20002000000 */
[----:B------:R-:W-:Y:S05]  /*134e0*/  YIELD ;  /* 0x0000000000007946 */ /* 0x000fea0003800000 */
[----:B------:R-:W-:-:S13]  /*134f0*/  ISETP.NE.AND P0, PT, R5, R4, PT ;  /* 0x000000040500720c */ /* 0x000fda0003f05270 */
[----:B------:R-:W-:Y:S05]  /*13500*/  @P0 BRA `(.L_x_3488) ;  /* 0xfffffffc00ec0947 */ /* 0x000fea000383ffff */
.L_x_3487:
        /* <DEDUP_REMOVED lines=25> */
.L_x_3489:
        /* <DEDUP_REMOVED lines=19> */
[----:B---3--:R-:W-:Y:S02]  /*137d0*/  F2FP.F16.F32.PACK_AB R3, R14, R3 ;  /* 0x000000030e03723e */ /* 0x008fe400000000ff */
[----:B----4-:R-:W-:-:S03]  /*137e0*/  F2FP.F16.F32.PACK_AB R21, R19, R16 ;  /* 0x000000101315723e */ /* 0x010fc600000000ff */
[----:B------:R2:W-:Y:S04]  /*137f0*/  STG.E desc[UR22][R8.64], R3 ;  /* 0x0000000308007986 */ /* 0x0005e8000c101916 */
[----:B------:R2:W-:Y:S02]  /*13800*/  STG.E desc[UR22][R10.64], R21 ;  /* 0x000000150a007986 */ /* 0x0005e4000c101916 */
[----:B------:R-:W-:Y:S05]  /*13810*/  @P0 BRA `(.L_x_3489) ;  /* 0xfffffffc00a00947 */ /* 0x000fea000383ffff */
[----:B------:R-:W-:Y:S05]  /*13820*/  EXIT ;  /* 0x000000000000794d */ /* 0x000fea0003800000 */
.L_x_3490:
        /* <DEDUP_REMOVED lines=13> */
.L_x_5694:


//--------------------- .text._Z35group_norm_nhwc_bwd_one_pass_kernelI11Fp32IOFp16WLi512ELi128ELi512EEv26Group_norm_nhwc_bwd_params --------------------------
	.section	.text._Z35group_norm_nhwc_bwd_one_pass_kernelI11Fp32IOFp16WLi512ELi128ELi512EEv26Group_norm_nhwc_bwd_params,"ax",@progbits
	.align	128
        .global         _Z35group_norm_nhwc_bwd_one_pass_kernelI11Fp32IOFp16WLi512ELi128ELi512EEv26Group_norm_nhwc_bwd_params
        .type           _Z35group_norm_nhwc_bwd_one_pass_kernelI11Fp32IOFp16WLi512ELi128ELi512EEv26Group_norm_nhwc_bwd_params,@function
        .size           _Z35group_norm_nhwc_bwd_one_pass_kernelI11Fp32IOFp16WLi512ELi128ELi512EEv26Group_norm_nhwc_bwd_params,(.L_x_5695 - _Z35group_norm_nhwc_bwd_one_pass_kernelI11Fp32IOFp16WLi512ELi128ELi512EEv26Group_norm_nhwc_bwd_params)
        .other          _Z35group_norm_nhwc_bwd_one_pass_kernelI11Fp32IOFp16WLi512ELi128ELi512EEv26Group_norm_nhwc_bwd_params,@"STO_CUDA_ENTRY STV_DEFAULT"
_Z35group_norm_nhwc_bwd_one_pass_kernelI11Fp32IOFp16WLi512ELi128ELi512EEv26Group_norm_nhwc_bwd_params:
.text._Z35group_norm_nhwc_bwd_one_pass_kernelI11Fp32IOFp16WLi512ELi128ELi512EEv26Group_norm_nhwc_bwd_params:
        /* <DEDUP_REMOVED lines=24> */
.L_x_3582:
        /* <DEDUP_REMOVED lines=2954> */
.L_x_3493:
[----:B------:R-:W-:Y:S05]  /*ba20*/  BSYNC B0 ;  /* 0x0000000000007941 */ /* 0x000fea0003800000 */
.L_x_3492:
        /* <DEDUP_REMOVED lines=70> */
.L_x_3494:
        /* <DEDUP_REMOVED lines=34> */
.L_x_3495:
        /* <DEDUP_REMOVED lines=43> */
.L_x_3496:
        /* <DEDUP_REMOVED lines=39> */
.L_x_3497:
        /* <DEDUP_REMOVED lines=39> */
.L_x_3498:
        /* <DEDUP_REMOVED lines=38> */
.L_x_3499:
        /* <DEDUP_REMOVED lines=39> */
.L_x_3500:
        /* <DEDUP_REMOVED lines=39> */
.L_x_3501:
        /* <DEDUP_REMOVED lines=40> */
.L_x_3502:
        /* <DEDUP_REMOVED lines=39> */
.L_x_3503:
        /* <DEDUP_REMOVED lines=39> */
.L_x_3504:
        /* <DEDUP_REMOVED lines=39> */
.L_x_3505:
        /* <DEDUP_REMOVED lines=39> */
.L_x_3506:
        /* <DEDUP_REMOVED lines=39> */
.L_x_3507:
        /* <DEDUP_REMOVED lines=39> */
.L_x_3508:
        /* <DEDUP_REMOVED lines=39> */
.L_x_3509:
        /* <DEDUP_REMOVED lines=39> */
.L_x_3510:
        /* <DEDUP_REMOVED lines=39> */
.L_x_3511:
        /* <DEDUP_REMOVED lines=39> */
.L_x_3512:
        /* <DEDUP_REMOVED lines=39> */
.L_x_3513:
        /* <DEDUP_REMOVED lines=39> */
.L_x_3514:
        /* <DEDUP_REMOVED lines=39> */
.L_x_3515:
        /* <DEDUP_REMOVED lines=39> */
.L_x_3516:
        /* <DEDUP_REMOVED lines=39> */
.L_x_3517:
        /* <DEDUP_REMOVED lines=35> */
.L_x_3518:
        /* <DEDUP_REMOVED lines=37> */
.L_x_3519:
        /* <DEDUP_REMOVED lines=35> */
.L_x_3520:
        /* <DEDUP_REMOVED lines=35> */
.L_x_3521:
        /* <DEDUP_REMOVED lines=35> */
.L_x_3522:
        /* <DEDUP_REMOVED lines=35> */
.L_x_3523:
        /* <DEDUP_REMOVED lines=35> */
.L_x_3524:
        /* <DEDUP_REMOVED lines=35> */
.L_x_3525:
        /* <DEDUP_REMOVED lines=42> */
.L_x_3526:
        /* <DEDUP_REMOVED lines=38> */
.L_x_3527:
        /* <DEDUP_REMOVED lines=35> */
.L_x_3528:
        /* <DEDUP_REMOVED lines=35> */
.L_x_3529:
        /* <DEDUP_REMOVED lines=36> */
.L_x_3530:
        /* <DEDUP_REMOVED lines=37> */
.L_x_3531:
        /* <DEDUP_REMOVED lines=37> */
.L_x_3532:
        /* <DEDUP_REMOVED lines=37> */
.L_x_3533:
        /* <DEDUP_REMOVED lines=37> */
.L_x_3534:
        /* <DEDUP_REMOVED lines=37> */
.L_x_3535:
        /* <DEDUP_REMOVED lines=36> */
.L_x_3536:
        /* <DEDUP_REMOVED lines=35> */
.L_x_3537:
        /* <DEDUP_REMOVED lines=35> */
.L_x_3538:
        /* <DEDUP_REMOVED lines=35> */
.L_x_3539:
        /* <DEDUP_REMOVED lines=35> */
.L_x_3540:
        /* <DEDUP_REMOVED lines=35> */
.L_x_3541:
        /* <DEDUP_REMOVED lines=35> */
.L_x_3542:
        /* <DEDUP_REMOVED lines=35> */
.L_x_3543:
        /* <DEDUP_REMOVED lines=35> */
.L_x_3544:
        /* <DEDUP_REMOVED lines=35> */
.L_x_3545:
        /* <DEDUP_REMOVED lines=35> */
.L_x_3546:
        /* <DEDUP_REMOVED lines=35> */
.L_x_3547:
        /* <DEDUP_REMOVED lines=35> */
.L_x_3548:
        /* <DEDUP_REMOVED lines=35> */
.L_x_3549:
        /* <DEDUP_REMOVED lines=35> */
.L_x_3550:
        /* <DEDUP_REMOVED lines=35> */
.L_x_3551:
        /* <DEDUP_REMOVED lines=36> */
.L_x_3552:
        /* <DEDUP_REMOVED lines=37> */
.L_x_3553:
        /* <DEDUP_REMOVED lines=37> */
.L_x_3554:
        /* <DEDUP_REMOVED lines=39> */
.L_x_3555:
        /* <DEDUP_REMOVED lines=52> */
.L_x_3556:
        /* <DEDUP_REMOVED lines=59> */
.L_x_3557:
        /* <DEDUP_REMOVED lines=352> */
.L_x_3559:
[----:B------:R-:W-:Y:S05]  /*168b0*/  BSYNC B0 ;  /* 0x0000000000007941 */ /* 0x000fea0003800000 */
.L_x_3558:
        /* <DEDUP_REMOVED lines=38> */
.L_x_3561:
[----:B------:R-:W-:Y:S05]  /*16b20*/  BSYNC B0 ;  /* 0x0000000000007941 */ /* 0x000fea0003800000 */
.L_x_3560:
        /* <DEDUP_REMOVED lines=29> */
.L_x_3563:
[----:B------:R-:W-:Y:S05]  /*16d00*/  BSYNC B0 ;  /* 0x0000000000007941 */ /* 0x000fea0003800000 */
.L_x_3562:
        /* <DEDUP_REMOVED lines=40> */
.L_x_3567:
[----:B------:R-:W2:Y:S04]  /*16f90*/  LDG.E.STRONG.GPU R8, desc[UR10][R16.64] ;  /* 0x0000000a10087981 */ /* 0x000ea8000c1ef900 */
[----:B--2---:R-:W-:Y:S04]  /*16fa0*/  CCTL.IVALL ;  /* 0x00000000ff00798f */ /* 0x004fe80002000000 */
[----:B------:R0:W-:Y:S01]  /*16fb0*/  STL [R1], R8 ;  /* 0x0000000801007387 */ /* 0x0001e20000100800 */
[----:B------:R-:W-:-:S13]  /*16fc0*/  ISETP.NE.AND P0, PT, R8, UR7, PT ;  /* 0x0000000708007c0c */ /* 0x000fda000bf05270 */
[----:B0-----:R-:W-:Y:S05]  /*16fd0*/  @P0 BRA `(.L_x_3567) ;  /* 0xfffffffc00ec0947 */ /* 0x001fea000383ffff */
.L_x_3566:
[----:B------:R-:W-:Y:S05]  /*16fe0*/  BSYNC B0 ;  /* 0x0000000000007941 */ /* 0x000fea0003800000 */
.L_x_3565:
        /* <DEDUP_REMOVED lines=19> */
.L_x_3571:
        /* <DEDUP_REMOVED lines=116> */
.L_x_3570:
        /* <DEDUP_REMOVED lines=61> */
.L_x_3572:
[----:B------:R-:W-:-:S13]  /*17c30*/  ISETP.NE.OR P0, PT, R9, RZ, P0 ;  /* 0x000000ff0900720c */ /* 0x000fda0000705670 */
[----:B------:R-:W-:Y:S05]  /*17c40*/  @!P0 BRA `(.L_x_3568) ;  /* 0x0000000000888947 */ /* 0x000fea0003800000 */
.L_x_3569:
[----:B------:R-:W0:Y:S01]  /*17c50*/  S2UR UR7, SR_CTAID.X ;  /* 0x00000000000779c3 */ /* 0x000e220000002500 */
[----:B------:R-:W-:Y:S01]  /*17c60*/  NOP ;  /* 0x0000000000007918 */ /* 0x000fe20000000000 */
.L_x_3573:
        /* <DEDUP_REMOVED lines=32> */
.L_x_3568:
        /* <DEDUP_REMOVED lines=11> */
.L_x_3575:
[----:B------:R-:W-:Y:S05]  /*17f20*/  BSYNC B0 ;  /* 0x0000000000007941 */ /* 0x000fea0003800000 */
.L_x_3574:
        /* <DEDUP_REMOVED lines=19> */
.L_x_3564:
        /* <DEDUP_REMOVED lines=14> */
.L_x_3581:
        /* <DEDUP_REMOVED lines=56> */
.L_x_3577:
[----:B------:R-:W-:Y:S05]  /*184c0*/  BSYNC B0 ;  /* 0x0000000000007941 */ /* 0x000fea0003800000 */
.L_x_3576:
        /* <DEDUP_REMOVED lines=19> */
.L_x_3578:
        /* <DEDUP_REMOVED lines=15> */
.L_x_3580:
[----:B------:R-:W-:Y:S05]  /*186f0*/  BSYNC B0 ;  /* 0x0000000000007941 */ /* 0x000fea0003800000 */
.L_x_3579:
        /* <DEDUP_REMOVED lines=12> */
.L_x_3491:
        /* <DEDUP_REMOVED lines=20> */
.L_x_3584:
[----:B------:R-:W-:Y:S05]  /*18900*/  BSYNC B0 ;  /* 0x0000000000007941 */ /* 0x000fea0003800000 */
.L_x_3583:
        /* <DEDUP_REMOVED lines=11> */
.L_x_3586:
[----:B------:R-:W2:Y:S04]  /*189c0*/  LDG.E.STRONG.GPU R5, desc[UR10][R2.64] ;  /* 0x0000000a02057981 */ /* 0x000ea8000c1ef900 */
[----:B--2---:R-:W-:Y:S01]  /*189d0*/  CCTL.IVALL ;  /* 0x00000000ff00798f */ /* 0x004fe20002000000 */
[----:B------:R-:W-:Y:S05]  /*189e0*/  YIELD ;  /* 0x0000000000007946 */ /* 0x000fea0003800000 */
[----:B------:R-:W-:-:S13]  /*189f0*/  ISETP.NE.AND P0, PT, R5, R0, PT ;  /* 0x000000000500720c */ /* 0x000fda0003f05270 */
[----:B------:R-:W-:Y:S05]  /*18a00*/  @P0 BRA `(.L_x_3586) ;  /* 0xfffffffc00ec0947 */ /* 0x000fea000383ffff */
.L_x_3585:
        /* <DEDUP_REMOVED lines=27> */
.L_x_3587:
        /* <DEDUP_REMOVED lines=27> */
.L_x_3588:
        /* <DEDUP_REMOVED lines=9> */
.L_x_5695:


//--------------------- .text._Z35group_norm_nhwc_fwd_one_pass_kernelI11Bf16IOFp32WLi64ELi128ELi512EEv26Group_norm_nhwc_fwd_params --------------------------
	.section	.text._Z35group_norm_nhwc_fwd_one_pass_kernelI11Bf16IOFp32WLi64ELi128ELi512EEv26Group_norm_nhwc_fwd_params,"ax",@progbits
	.align	128
        .global         _Z35group_norm_nhwc_fwd_one_pass_kernelI11Bf16IOFp32WLi64ELi128ELi512EEv26Group_norm_nhwc_fwd_params
        .type           _Z35group_norm_nhwc_fwd_one_pass_kernelI11Bf16IOFp32WLi64ELi128ELi512EEv26Group_norm_nhwc_fwd_params,@function
        .size           _Z35group_norm_nhwc_fwd_one_pass_kernelI11Bf16IOFp32WLi64ELi128ELi512EEv26Group_norm_nhwc_fwd_params,(.L_x_5696 - _Z35group_norm_nhwc_fwd_one_pass_kernelI11Bf16IOFp32WLi64ELi128ELi512EEv26Group_norm_nhwc_fwd_params)
        .other          _Z35group_norm_nhwc_fwd_one_pass_kernelI11Bf16IOFp32WLi64ELi128ELi512EEv26Group_norm_nhwc_fwd_params,@"STO_CUDA_ENTRY STV_DEFAULT"
_Z35group_norm_nhwc_fwd_one_pass_kernelI11Bf16IOFp32WLi64ELi128ELi512EEv26Group_norm_nhwc_fwd_params:
.text._Z35group_norm_nhwc_fwd_one_pass_kernelI11Bf16IOFp32WLi64ELi128ELi512EEv26Group_norm_nhwc_fwd_params:
[----:B------:R-:W-:Y:S08]  /*0000*/  LDC R1, c[0x0][0x28] ;  /* 0x00000a00ff017b82 */ /* 0x000ff00000000800 */
[----:B------:R-:W0:Y:S01]  /*0010*/  S2UR UR6, SR_CTAID.Y ;  /* 0x00000000000679c3 */ /* 0x000e220000002600 */
[----:B------:R-:W-:Y:S01]  /*0020*/  ULDC UR4, c[0x0][0x288] ;  /* 0x0000a20000047ab9 */ /* 0x000fe20000000800 */
[----:B------:R-:W-:-:S02]  /*0030*/  ULDC UR5, c[0x0][0x258] ;  /* 0x0000960000057ab9 */ /* 0x000fc40000000800 */
[----:B------:R-:W-:Y:S01]  /*0040*/  UIMAD UR4, UR4, UR5, URZ ;  /* 0x00000005040472a4 */ /* 0x000fe2000f8e023f */
[----:B0-----:R-:W-:-:S05]  /*0050*/  MOV R4, UR6 ;  /* 0x0000000600047c02 */ /* 0x001fca0008000f00 */
[----:B------:R-:W-:-:S13]  /*0060*/  ISETP.GE.AND P0, PT, R4, UR4, PT ;  /* 0x0000000404007c0c */ /* 0x000fda000bf06270 */
[----:B------:R-:W-:Y:S05]  /*0070*/  @P0 EXIT ;  /* 0x000000000000094d */ /* 0x000fea0003800000 */
[----:B------:R-:W0:Y:S01]  /*0080*/  S2R R5, SR_TID.X ;  /* 0x0000000000057919 */ /* 0x000e220000002100 */
[----:B------:R-:W1:Y:S01]  /*0090*/  S2UR UR7, SR_CTAID.X ;  /* 0x00000000000779c3 */ /* 0x000e620000002500 */
[----:B------:R-:W-:Y:S01]  /*00a0*/  UMOV UR5, 0x400 ;  /* 0x0000040000057882 */ /* 0x000fe20000000000 */
[----:B------:R-:W-:Y:S01]  /*00b0*/  ULDC.64 UR8, c[0x0][0x278] ;  /* 0x00009e0000087ab9 */ /* 0x000fe20000000a00 */
[----:B------:R-:W2:Y:S01]  /*00c0*/  S2R R6, SR_LANEID ;  /* 0x0000000000067919 */ /* 0x000ea20000000000 */
[----:B------:R-:W-:Y:S01]  /*00d0*/  HFMA2.MMA R10, -RZ, RZ, 0, 0 ;  /* 0x00000000ff0a7435 */ /* 0x000fe200000001ff */
[----:B------:R-:W-:Y:S01]  /*00e0*/  MOV R32, R4 ;  /* 0x0000000400207202 */ /* 0x000fe20000000f00 */
[----:B------:R-:W-:Y:S02]  /*00f0*/  ULDC.U8 UR10, c[0x0][0x28c] ;  /* 0x0000a300000a7ab9 */ /* 0x000fe40000000000 */
[----:B------:R-:W1:Y:S08]  /*0100*/  LDC R3, c[0x0][0x294] ;  /* 0x0000a500ff037b82 */ /* 0x000e700000000800 */
[----:B------:R-:W3:Y:S08]  /*0110*/  S2UR UR6, SR_CgaCtaId ;  /* 0x00000000000679c3 */ /* 0x000ef00000008800 */
[----:B------:R-:W4:Y:S01]  /*0120*/  LDC R7, c[0x0][0x10] ;  /* 0x00000400ff077b82 */ /* 0x000f220000000800 */
[----:B0-----:R-:W-:-:S02]  /*0130*/  SHF.R.U32.HI R46, RZ, 0x6, R5 ;  /* 0x00000006ff2e7819 */ /* 0x001fc40000011605 */
[----:B------:R-:W-:Y:S02]  /*0140*/  SHF.R.S32.HI R0, RZ, 0x1f, R5 ;  /* 0x0000001fff007819 */ /* 0x000fe40000011405 */
[----:B------:R-:W-:Y:S01]  /*0150*/  ISETP.GE.U32.AND P1, PT, R5, 0x200, PT ;  /* 0x000002000500780c */ /* 0x000fe20003f26070 */
[----:B-1----:R-:W-:Y:S01]  /*0160*/  IMAD R46, R3, UR7, R46 ;  /* 0x00000007032e7c24 */ /* 0x002fe2000f8e022e */
[----:B------:R-:W-:Y:S01]  /*0170*/  LEA.HI R0, R0, R5, RZ, 0x5 ;  /* 0x0000000500007211 */ /* 0x000fe200078f28ff */
[----:B---3--:R-:W-:-:S03]  /*0180*/  ULEA UR5, UR6, UR5, 0x18 ;  /* 0x0000000506057291 */ /* 0x008fc6000f8ec03f */
[C---:B------:R-:W-:Y:S02]  /*0190*/  IADD3 R44, R46.reuse, 0x8, RZ ;  /* 0x000000082e2c7810 */ /* 0x040fe40007ffe0ff */
[C---:B------:R-:W-:Y:S02]  /*01a0*/  IADD3 R8, R46.reuse, 0x10, RZ ;  /* 0x000000102e087810 */ /* 0x040fe40007ffe0ff */
[C---:B------:R-:W-:Y:S02]  /*01b0*/  IADD3 R9, R46.reuse, 0x18, RZ ;  /* 0x000000182e097810 */ /* 0x040fe40007ffe0ff */
[----:B------:R-:W-:Y:S02]  /*01c0*/  SHF.R.S32.HI R0, RZ, 0x5, R0 ;  /* 0x00000005ff007819 */ /* 0x000fe40000011400 */
[C---:B------:R-:W-:Y:S02]  /*01d0*/  IADD3 R34, R46.reuse, 0x20, RZ ;  /* 0x000000202e227810 */ /* 0x040fe40007ffe0ff */
[----:B------:R-:W-:-:S02]  /*01e0*/  IADD3 R36, R46, 0x28, RZ ;  /* 0x000000282e247810 */ /* 0x000fc40007ffe0ff */
[C---:B------:R-:W-:Y:S02]  /*01f0*/  IADD3 R37, R46.reuse, 0x30, RZ ;  /* 0x000000302e257810 */ /* 0x040fe40007ffe0ff */
[----:B------:R-:W-:Y:S02]  /*0200*/  IADD3 R38, R46, 0x38, RZ ;  /* 0x000000382e267810 */ /* 0x000fe40007ffe0ff */
[----:B------:R-:W-:Y:S02]  /*0210*/  ISETP.LT.U32.AND P3, PT, R44, UR8, PT ;  /* 0x000000082c007c0c */ /* 0x000fe4000bf61070 */
[----:B------:R-:W-:Y:S02]  /*0220*/  ISETP.LT.U32.AND P2, PT, R8, UR8, PT ;  /* 0x0000000808007c0c */ /* 0x000fe4000bf41070 */
[----:B------:R-:W-:Y:S02]  /*0230*/  SHF.R.S32.HI R11, RZ, 0x1f, R44 ;  /* 0x0000001fff0b7819 */ /* 0x000fe4000001142c */
[----:B------:R-:W-:-:S02]  /*0240*/  SHF.R.S32.HI R33, RZ, 0x1f, R8 ;  /* 0x0000001fff217819 */ /* 0x000fc40000011408 */
[----:B------:R-:W-:Y:S02]  /*0250*/  ISETP.LT.U32.AND P0, PT, R9, UR8, PT ;  /* 0x0000000809007c0c */ /* 0x000fe4000bf01070 */
[----:B------:R-:W-:Y:S02]  /*0260*/  SHF.R.S32.HI R35, RZ, 0x1f, R9 ;  /* 0x0000001fff237819 */ /* 0x000fe40000011409 */
[----:B------:R-:W-:Y:S02]  /*0270*/  LEA R39, R0, UR5, 0x3 ;  /* 0x0000000500277c11 */ /* 0x000fe4000f8e18ff */
[----:B------:R-:W-:Y:S02]  /*0280*/  SHF.R.S32.HI R41, RZ, 0x1f, R34 ;  /* 0x0000001fff297819 */ /* 0x000fe40000011422 */
[----:B------:R-:W-:Y:S02]  /*0290*/  SHF.R.S32.HI R43, RZ, 0x1f, R36 ;  /* 0x0000001fff2b7819 */ /* 0x000fe40000011424 */
[----:B------:R-:W-:-:S02]  /*02a0*/  SHF.R.S32.HI R45, RZ, 0x1f, R37 ;  /* 0x0000001fff2d7819 */ /* 0x000fc40000011425 */
[----:B------:R-:W-:Y:S02]  /*02b0*/  SHF.R.S32.HI R47, RZ, 0x1f, R38 ;  /* 0x0000001fff2f7819 */ /* 0x000fe40000011426 */
[----:B------:R-:W-:Y:S02]  /*02c0*/  ISETP.LT.AND.EX P3, PT, R11, UR9, !P1, P3 ;  /* 0x000000090b007c0c */ /* 0x000fe4000cf61330 */
[----:B------:R-:W-:Y:S02]  /*02d0*/  ISETP.LT.AND.EX P2, PT, R33, UR9, !P1, P2 ;  /* 0x0000000921007c0c */ /* 0x000fe4000cf41320 */
[----:B------:R-:W-:Y:S01]  /*02e0*/  ISETP.LT.AND.EX P1, PT, R35, UR9, !P1, P0 ;  /* 0x0000000923007c0c */ /* 0x000fe2000cf21300 */
[----:B--2-4-:R-:W-:-:S12]  /*02f0*/  ULDC.64 UR8, c[0x0][0x208] ;  /* 0x0000820000087ab9 */ /* 0x014fd80000000a00 */
.L_x_3625:
[----:B0-2---:R-:W0:Y:S01]  /*0300*/  LDC R17, c[0x0][0x288] ;  /* 0x0000a200ff117b82 */ /* 0x005e220000000800 */
[----:B------:R-:W-:Y:S01]  /*0310*/  ULDC.64 UR14, c[0x0][0x278] ;  /* 0x00009e00000e7ab9 */ /* 0x000fe20000000a00 */
[----:B------:R-:W-:Y:S01]  /*0320*/  SHF.R.S32.HI R49, RZ, 0x1f, R46 ;  /* 0x0000001fff317819 */ /* 0x000fe2000001142e */
[----:B------:R-:W-:Y:S01]  /*0330*/  ULDC.64 UR12, c[0x0][0x280] ;  /* 0x0000a000000c7ab9 */ /* 0x000fe20000000a00 */
[----:B------:R-:W-:-:S04]  /*0340*/  MOV R40, RZ ;  /* 0x000000ff00287202 */ /* 0x000fc80000000f00 */
[----:B-1----:R-:W1:Y:S08]  /*0350*/  @P3 LDC.64 R20, c[0x0][0x220] ;  /* 0x00008800ff143b82 */ /* 0x002e700000000a00 */
[----:B------:R-:W2:Y:S01]  /*0360*/  @P2 LDC.64 R22, c[0x0][0x270] ;  /* 0x00009c00ff162b82 */ /* 0x000ea20000000a00 */
[----:B0-----:R-:W-:-:S04]  /*0370*/  IABS R13, R17 ;  /* 0x00000011000d7213 */ /* 0x001fc80000000000 */
[----:B------:R-:W0:Y:S08]  /*0380*/  I2F.RP R0, R13 ;  /* 0x0000000d00007306 */ /* 0x000e300000209400 */
[----:B0-----:R-:W0:Y:S02]  /*0390*/  MUFU.RCP R0, R0 ;  /* 0x0000000000007308 */ /* 0x001e240000001000 */
[----:B0-----:R-:W-:-:S06]  /*03a0*/  IADD3 R2, R0, 0xffffffe, RZ ;  /* 0x0ffffffe00027810 */ /* 0x001fcc0007ffe0ff */
[----:B------:R0:W3:Y:S02]  /*03b0*/  F2I.FTZ.U32.TRUNC.NTZ R3, R2 ;  /* 0x0000000200037305 */ /* 0x0000e4000021f000 */
[----:B0-----:R-:W-:Y:S02]  /*03c0*/  MOV R2, RZ ;  /* 0x000000ff00027202 */ /* 0x001fe40000000f00 */
[----:B---3--:R-:W-:-:S05]  /*03d0*/  IADD3 R12, RZ, -R3, RZ ;  /* 0x80000003ff0c7210 */ /* 0x008fca0007ffe0ff */
[----:B------:R-:W-:Y:S01]  /*03e0*/  IMAD R15, R12, R13, RZ ;  /* 0x0000000d0c0f7224 */ /* 0x000fe200078e02ff */
[----:B------:R-:W-:-:S03]  /*03f0*/  IABS R12, R32 ;  /* 0x00000020000c7213 */ /* 0x000fc60000000000 */
[----:B------:R-:W-:Y:S02]  /*0400*/  IMAD.HI.U32 R3, R3, R15, R2 ;  /* 0x0000000f03037227 */ /* 0x000fe400078e0002 */
[----:B------:R-:W0:Y:S04]  /*0410*/  @P2 LDC.64 R14, c[0x0][0x220] ;  /* 0x00008800ff0e2b82 */ /* 0x000e280000000a00 */
[----:B------:R-:W-:-:S05]  /*0420*/  IMAD.HI.U32 R3, R3, R12, RZ ;  /* 0x0000000c03037227 */ /* 0x000fca00078e00ff */
[----:B------:R-:W-:-:S05]  /*0430*/  IADD3 R0, -R3, RZ, RZ ;  /* 0x000000ff03007210 */ /* 0x000fca0007ffe1ff */
[----:B------:R-:W-:-:S05]  /*0440*/  IMAD R0, R13, R0, R12 ;  /* 0x000000000d007224 */ /* 0x000fca00078e020c */
[----:B------:R-:W-:-:S13]  /*0450*/  ISETP.GT.U32.AND P4, PT, R13, R0, PT ;  /* 0x000000000d00720c */ /* 0x000fda0003f84070 */
[-C--:B------:R-:W-:Y:S02]  /*0460*/  @!P4 IADD3 R0, R0, -R13.reuse, RZ ;  /* 0x8000000d0000c210 */ /* 0x080fe40007ffe0ff */
[----:B------:R-:W-:Y:S02]  /*0470*/  @!P4 IADD3 R3, R3, 0x1, RZ ;  /* 0x000000010303c810 */ /* 0x000fe40007ffe0ff */
[----:B------:R-:W-:Y:S02]  /*0480*/  ISETP.GE.U32.AND P0, PT, R0, R13, PT ;  /* 0x0000000d0000720c */ /* 0x000fe40003f06070 */
[----:B------:R-:W-:Y:S01]  /*0490*/  LOP3.LUT R0, R32, R17, RZ, 0x3c, !PT ;  /* 0x0000001120007212 */ /* 0x000fe200078e3cff */
[----:B------:R-:W3:Y:S01]  /*04a0*/  @P3 LDC.64 R12, c[0x0][0x270] ;  /* 0x00009c00ff0c3b82 */ /* 0x000ee20000000a00 */
[----:B------:R-:W-:Y:S02]  /*04b0*/  ISETP.NE.AND P4, PT, R17, RZ, PT ;  /* 0x000000ff1100720c */ /* 0x000fe40003f85270 */
[----:B------:R-:W-:-:S02]  /*04c0*/  ISETP.GE.AND P5, PT, R0, RZ, PT ;  /* 0x000000ff0000720c */ /* 0x000fc40003fa6270 */
[----:B------:R-:W-:-:S04]  /*04d0*/  SHF.L.U32 R0, R5, 0x1, RZ ;  /* 0x0000000105007819 */ /* 0x000fc800000006ff */
[----:B------:R-:W-:Y:S02]  /*04e0*/  LOP3.LUT R59, R0, 0x7e, RZ, 0xc0, !PT ;  /* 0x0000007e003b7812 */ /* 0x000fe400078ec0ff */
[----:B------:R-:W-:Y:S02]  /*04f0*/  @P0 IADD3 R3, R3, 0x1, RZ ;  /* 0x0000000103030810 */ /* 0x000fe40007ffe0ff */
[----:B------:R-:W-:Y:S02]  /*0500*/  ISETP.GE.U32.AND P0, PT, R36, UR14, PT ;  /* 0x0000000e24007c0c */ /* 0x000fe4000bf06070 */
[----:B------:R-:W-:Y:S02]  /*0510*/  MOV R57, R3 ;  /* 0x0000000300397202 */ /* 0x000fe40000000f00 */
[----:B------:R-:W-:Y:S02]  /*0520*/  ISETP.GE.AND.EX P0, PT, R43, UR15, PT, P0 ;  /* 0x0000000f2b007c0c */ /* 0x000fe4000bf06300 */
[----:B------:R-:W-:-:S02]  /*0530*/  @!P5 IADD3 R57, -R57, RZ, RZ ;  /* 0x000000ff3939d210 */ /* 0x000fc40007ffe1ff */
[----:B------:R-:W-:Y:S02]  /*0540*/  @!P4 LOP3.LUT R57, RZ, R17, RZ, 0x33, !PT ;  /* 0x00000011ff39c212 */ /* 0x000fe400078e33ff */
[----:B------:R-:W-:Y:S02]  /*0550*/  ISETP.GE.U32.AND P4, PT, R46, UR14, PT ;  /* 0x0000000e2e007c0c */ /* 0x000fe4000bf86070 */
[----:B------:R-:W-:Y:S02]  /*0560*/  IADD3 R3, -R57, RZ, RZ ;  /* 0x000000ff39037210 */ /* 0x000fe40007ffe1ff */
[----:B------:R-:W-:Y:S02]  /*0570*/  SHF.R.S32.HI R0, RZ, 0x1f, R57 ;  /* 0x0000001fff007819 */ /* 0x000fe40000011439 */
[----:B------:R-:W-:Y:S01]  /*0580*/  ISETP.GE.AND.EX P4, PT, R49, UR15, PT, P4 ;  /* 0x0000000f31007c0c */ /* 0x000fe2000bf86340 */
[----:B------:R-:W-:Y:S01]  /*0590*/  IMAD R58, R17, R3, R32 ;  /* 0x00000003113a7224 */ /* 0x000fe200078e0220 */
[----:B------:R-:W-:Y:S01]  /*05a0*/  ISETP.GE.U32.AND P5, PT, R34, UR14, PT ;  /* 0x0000000e22007c0c */ /* 0x000fe2000bfa6070 */
[----:B------:R-:W-:Y:S01]  /*05b0*/  IMAD R0, R0, UR12, RZ ;  /* 0x0000000c00007c24 */ /* 0x000fe2000f8e02ff */
[----:B------:R-:W-:Y:S01]  /*05c0*/  ISETP.GT.U32.OR P4, PT, R5, 0x1ff, P4 ;  /* 0x000001ff0500780c */ /* 0x000fe20002784470 */
[----:B------:R-:W4:Y:S01]  /*05d0*/  @P1 LDC.64 R2, c[0x0][0x270] ;  /* 0x00009c00ff021b82 */ /* 0x000f220000000a00 */
[----:B------:R-:W-:Y:S01]  /*05e0*/  LEA R58, R58, R59, 0x7 ;  /* 0x0000003b3a3a7211 */ /* 0x000fe200078e38ff */
[----:B------:R-:W-:Y:S01]  /*05f0*/  IMAD R55, R57, UR13, R0 ;  /* 0x0000000d39377c24 */ /* 0x000fe2000f8e0200 */
[----:B------:R-:W-:Y:S01]  /*0600*/  ISETP.GE.AND.EX P5, PT, R41, UR15, PT, P5 ;  /* 0x0000000f29007c0c */ /* 0x000fe2000bfa6350 */
[----:B---3--:R-:W-:Y:S01]  /*0610*/  @P3 IMAD R0, R11, R12, RZ ;  /* 0x0000000c0b003224 */ /* 0x008fe200078e02ff */
[----:B------:R-:W-:-:S02]  /*0620*/  SHF.R.S32.HI R59, RZ, 0x1f, R58 ;  /* 0x0000001fff3b7819 */ /* 0x000fc4000001143a */
[C---:B------:R-:W-:Y:S01]  /*0630*/  ISETP.LT.U32.AND P5, PT, R5.reuse, 0x200, !P5 ;  /* 0x000002000500780c */ /* 0x040fe20006fa1070 */
[----:B------:R-:W-:Y:S01]  /*0640*/  @P3 IMAD R13, R44, R13, R0 ;  /* 0x0000000d2c0d3224 */ /* 0x000fe200078e0200 */
[----:B------:R-:W-:Y:S01]  /*0650*/  ISETP.LT.U32.AND P0, PT, R5, 0x200, !P0 ;  /* 0x000002000500780c */ /* 0x000fe20004701070 */
[----:B------:R-:W-:Y:S01]  /*0660*/  IMAD.WIDE.U32 R56, R57, UR12, R58 ;  /* 0x0000000c39387c25 */ /* 0x000fe2000f8e003a */
[----:B------:R-:W3:Y:S04]  /*0670*/  @P1 LDC.64 R16, c[0x0][0x220] ;  /* 0x00008800ff101b82 */ /* 0x000ee80000000a00 */
[----:B------:R-:W-:Y:S02]  /*0680*/  IADD3 R55, R57, R55, RZ ;  /* 0x0000003739377210 */ /* 0x000fe40007ffe0ff */
[----:B------:R-:W-:-:S02]  /*0690*/  @P3 MOV R54, R56 ;  /* 0x0000003800363202 */ /* 0x000fc40000000f00 */
[----:B------:R-:W5:Y:S01]  /*06a0*/  @!P4 LDC.64 R18, c[0x0][0x270] ;  /* 0x00009c00ff12cb82 */ /* 0x000f620000000a00 */
[----:B------:R-:W-:Y:S02]  /*06b0*/  @P1 MOV R30, R56 ;  /* 0x00000038001e1202 */ /* 0x000fe40000000f00 */
[----:B------:R-:W-:Y:S01]  /*06c0*/  @P3 IMAD.WIDE.U32 R24, R44, R12, R54 ;  /* 0x0000000c2c183225 */ /* 0x000fe200078e0036 */
[----:B------:R-:W-:-:S04]  /*06d0*/  @P1 MOV R31, R55 ;  /* 0x00000037001f1202 */ /* 0x000fc80000000f00 */
[----:B------:R-:W-:Y:S01]  /*06e0*/  @P3 IADD3 R0, R25, R13, RZ ;  /* 0x0000000d19003210 */ /* 0x000fe20007ffe0ff */
[----:B----4-:R-:W-:Y:S01]  /*06f0*/  @P1 IMAD.WIDE.U32 R30, R9, R2, R30 ;  /* 0x00000002091e1225 */ /* 0x010fe200078e001e */
[C---:B-1----:R-:W-:Y:S01]  /*0700*/  @P3 LEA R28, P6, R24.reuse, R20, 0x1 ;  /* 0x00000014181c3211 */ /* 0x042fe200078c08ff */
[----:B------:R-:W1:Y:S01]  /*0710*/  @P5 LDC.64 R12, c[0x0][0x270] ;  /* 0x00009c00ff0c5b82 */ /* 0x000e620000000a00 */
[----:B------:R-:W-:Y:S01]  /*0720*/  @P2 MOV R25, R55 ;  /* 0x0000003700192202 */ /* 0x000fe20000000f00 */
[----:B--2---:R-:W-:Y:S01]  /*0730*/  @P2 IMAD R20, R33, R22, RZ ;  /* 0x0000001621142224 */ /* 0x004fe200078e02ff */
[----:B------:R-:W-:Y:S01]  /*0740*/  @P3 LEA.HI.X R29, R24, R21, R0, 0x1, P6 ;  /* 0x00000015181d3211 */ /* 0x000fe200030f0c00 */
[----:B------:R-:W-:Y:S01]  /*0750*/  @P1 IMAD R0, R35, R2, RZ ;  /* 0x0000000223001224 */ /* 0x000fe200078e02ff */
[----:B------:R-:W-:Y:S01]  /*0760*/  @P2 MOV R24, R56 ;  /* 0x0000003800182202 */ /* 0x000fe20000000f00 */
[C---:B------:R-:W-:Y:S02]  /*0770*/  @P2 IMAD R23, R8.reuse, R23, R20 ;  /* 0x0000001708172224 */ /* 0x040fe400078e0214 */
[----:B------:R-:W-:Y:S01]  /*0780*/  @P1 IMAD R51, R9, R3, R0 ;  /* 0x0000000309331224 */ /* 0x000fe200078e0200 */
[----:B------:R-:W2:Y:S01]  /*0790*/  @!P4 LDC.64 R20, c[0x0][0x220] ;  /* 0x00008800ff14cb82 */ /* 0x000ea20000000a00 */
[----:B------:R-:W-:-:S05]  /*07a0*/  @P2 IMAD.WIDE.U32 R24, R8, R22, R24 ;  /* 0x0000001608182225 */ /* 0x000fca00078e0018 */
[----:B------:R-:W-:Y:S02]  /*07b0*/  @P2 IADD3 R0, R25, R23, RZ ;  /* 0x0000001719002210 */ /* 0x000fe40007ffe0ff */
[----:B------:R-:W4:Y:S01]  /*07c0*/  @P0 LDC.64 R2, c[0x0][0x270] ;  /* 0x00009c00ff020b82 */ /* 0x000f220000000a00 */
[----:B0-----:R-:W-:Y:S01]  /*07d0*/  @P2 LEA R26, P6, R24, R14, 0x1 ;  /* 0x0000000e181a2211 */ /* 0x001fe200078c08ff */
[----:B-----5:R-:W-:-:S03]  /*07e0*/  @!P4 IMAD R14, R49, R18, RZ ;  /* 0x00000012310ec224 */ /* 0x020fc600078e02ff */
[----:B------:R-:W-:Y:S02]  /*07f0*/  @P2 LEA.HI.X R27, R24, R15, R0, 0x1, P6 ;  /* 0x0000000f181b2211 */ /* 0x000fe400030f0c00 */
[----:B------:R-:W-:Y:S01]  /*0800*/  @P1 IADD3 R0, R31, R51, RZ ;  /* 0x000000331f001210 */ /* 0x000fe20007ffe0ff */
[----:B------:R-:W0:Y:S01]  /*0810*/  @P5 LDC.64 R22, c[0x0][0x220] ;  /* 0x00008800ff165b82 */ /* 0x000e220000000a00 */
[----:B------:R-:W-:Y:S01]  /*0820*/  @!P4 IMAD R31, R46, R19, R14 ;  /* 0x000000132e1fc224 */ /* 0x000fe200078e020e */
[----:B------:R-:W-:Y:S02]  /*0830*/  @!P4 MOV R14, R56 ;  /* 0x00000038000ec202 */ /* 0x000fe40000000f00 */
[----:B------:R-:W-:Y:S02]  /*0840*/  @!P4 MOV R15, R55 ;  /* 0x00000037000fc202 */ /* 0x000fe40000000f00 */
[----:B---3--:R-:W-:Y:S02]  /*0850*/  @P1 LEA R24, P6, R30, R16, 0x1 ;  /* 0x000000101e181211 */ /* 0x008fe400078c08ff */
[----:B------:R-:W-:Y:S01]  /*0860*/  @P5 MOV R16, R56 ;  /* 0x0000003800105202 */ /* 0x000fe20000000f00 */
[----:B------:R-:W-:Y:S01]  /*0870*/  @!P4 IMAD.WIDE.U32 R18, R46, R18, R14 ;  /* 0x000000122e12c225 */ /* 0x000fe200078e000e */
[----:B------:R-:W-:Y:S01]  /*0880*/  @P1 LEA.HI.X R25, R30, R17, R0, 0x1, P6 ;  /* 0x000000111e191211 */ /* 0x000fe200030f0c00 */
[----:B------:R-:W3:Y:S01]  /*0890*/  @P0 LDC.64 R14, c[0x0][0x220] ;  /* 0x00008800ff0e0b82 */ /* 0x000ee20000000a00 */
[----:B------:R-:W-:Y:S01]  /*08a0*/  @P5 MOV R17, R55 ;  /* 0x0000003700115202 */ /* 0x000fe20000000f00 */
[----:B-1----:R-:W-:Y:S01]  /*08b0*/  @P5 IMAD R0, R41, R12, RZ ;  /* 0x0000000c29005224 */ /* 0x002fe200078e02ff */
[----:B--2---:R-:W-:-:S03]  /*08c0*/  @!P4 LEA R30, P6, R18, R20, 0x1 ;  /* 0x00000014121ec211 */ /* 0x004fc600078c08ff */
[C---:B------:R-:W-:Y:S01]  /*08d0*/  @P5 IMAD R13, R34.reuse, R13, R0 ;  /* 0x0000000d220d5224 */ /* 0x040fe200078e0200 */
[----:B------:R-:W-:Y:S01]  /*08e0*/  @!P4 IADD3 R0, R19, R31, RZ ;  /* 0x0000001f1300c210 */ /* 0x000fe20007ffe0ff */
[----:B------:R-:W-:-:S03]  /*08f0*/  @P5 IMAD.WIDE.U32 R16, R34, R12, R16 ;  /* 0x0000000c22105225 */ /* 0x000fc600078e0010 */
[----:B------:R-:W-:Y:S01]  /*0900*/  @!P4 LEA.HI.X R31, R18, R21, R0, 0x1, P6 ;  /* 0x00000015121fc211 */ /* 0x000fe200030f0c00 */
[----:B----4-:R-:W-:Y:S01]  /*0910*/  @P0 IMAD R12, R43, R2, RZ ;  /* 0x000000022b0c0224 */ /* 0x010fe200078e02ff */
[----:B------:R-:W-:Y:S02]  /*0920*/  @P5 IADD3 R0, R17, R13, RZ ;  /* 0x0000000d11005210 */ /* 0x000fe40007ffe0ff */
[----:B0-----:R-:W-:Y:S01]  /*0930*/  @P5 LEA R22, P6, R16, R22, 0x1 ;  /* 0x0000001610165211 */ /* 0x001fe200078c08ff */
[----:B------:R-:W-:Y:S01]  /*0940*/  @P0 IMAD R3, R36, R3, R12 ;  /* 0x0000000324030224 */ /* 0x000fe200078e020c */
[----:B------:R-:W-:Y:S02]  /*0950*/  @P0 MOV R12, R56 ;  /* 0x00000038000c0202 */ /* 0x000fe40000000f00 */
[----:B------:R-:W-:Y:S02]  /*0960*/  @P0 MOV R13, R55 ;  /* 0x00000037000d0202 */ /* 0x000fe40000000f00 */
[----:B------:R-:W-:-:S02]  /*0970*/  @P5 LEA.HI.X R23, R16, R23, R0, 0x1, P6 ;  /* 0x0000001710175211 */ /* 0x000fc400030f0c00 */
[----:B------:R-:W-:Y:S01]  /*0980*/  ISETP.GE.U32.AND P6, PT, R37, UR14, PT ;  /* 0x0000000e25007c0c */ /* 0x000fe2000bfc6070 */
[----:B------:R-:W-:Y:S02]  /*0990*/  @P0 IMAD.WIDE.U32 R12, R36, R2, R12 ;  /* 0x00000002240c0225 */ /* 0x000fe400078e000c */
[----:B------:R0:W2:Y:S01]  /*09a0*/  @P5 LDG.E R40, desc[UR8][R22.64] ;  /* 0x0000000816285981 */ /* 0x0000a2000c1e1900 */
[----:B------:R-:W-:Y:S02]  /*09b0*/  ISETP.GE.AND.EX P6, PT, R45, UR15, PT, P6 ;  /* 0x0000000f2d007c0c */ /* 0x000fe4000bfc6360 */
[----:B------:R-:W-:Y:S02]  /*09c0*/  @P0 IADD3 R0, R13, R3, RZ ;  /* 0x000000030d000210 */ /* 0x000fe40007ffe0ff */
[----:B---3--:R-:W-:Y:S02]  /*09d0*/  @P0 LEA R20, P5, R12, R14, 0x1 ;  /* 0x0000000e0c140211 */ /* 0x008fe400078a08ff */
[----:B------:R-:W-:-:S02]  /*09e0*/  ISETP.LT.U32.AND P6, PT, R5, 0x200, !P6 ;  /* 0x000002000500780c */ /* 0x000fc400077c1070 */
[----:B------:R-:W-:Y:S02]  /*09f0*/  @P0 LEA.HI.X R21, R12, R15, R0, 0x1, P5 ;  /* 0x0000000f0c150211 */ /* 0x000fe400028f0c00 */
[----:B------:R-:W-:Y:S02]  /*0a00*/  ISETP.GE.U32.AND P5, PT, R38, UR14, PT ;  /* 0x0000000e26007c0c */ /* 0x000fe4000bfa6070 */
[----:B------:R-:W-:Y:S02]  /*0a10*/  MOV R42, RZ ;  /* 0x000000ff002a7202 */ /* 0x000fe40000000f00 */
[----:B------:R-:W-:-:S04]  /*0a20*/  ISETP.GE.AND.EX P5, PT, R47, UR15, PT, P5 ;  /* 0x0000000f2f007c0c */ /* 0x000fc8000bfa6350 */
[----:B------:R-:W-:Y:S01]  /*0a30*/  ISETP.LT.U32.AND P5, PT, R5, 0x200, !P5 ;  /* 0x000002000500780c */ /* 0x000fe20006fa1070 */
[----:B------:R-:W1:Y:S01]  /*0a40*/  @P6 LDC.64 R12, c[0x0][0x270] ;  /* 0x00009c00ff0c6b82 */ /* 0x000e620000000a00 */
[----:B------:R-:W-:Y:S01]  /*0a50*/  MOV R3, RZ ;  /* 0x000000ff00037202 */ /* 0x000fe20000000f00 */
[----:B------:R3:W4:Y:S01]  /*0a60*/  @P3 LDG.E R42, desc[UR8][R28.64] ;  /* 0x000000081c2a3981 */ /* 0x000722000c1e1900 */
[----:B------:R-:W-:-:S04]  /*0a70*/  MOV R2, RZ ;  /* 0x000000ff00027202 */ /* 0x000fc80000000f00 */
[----:B------:R-:W5:Y:S01]  /*0a80*/  @!P4 LDG.E R3, desc[UR8][R30.64] ;  /* 0x000000081e03c981 */ /* 0x000f62000c1e1900 */
[----:B------:R-:W3:Y:S01]  /*0a90*/  @P6 LDC.64 R16, c[0x0][0x220] ;  /* 0x00008800ff106b82 */ /* 0x000ee20000000a00 */
[----:B------:R-:W-:Y:S02]  /*0aa0*/  MOV R0, RZ ;  /* 0x000000ff00007202 */ /* 0x000fe40000000f00 */
[----:B------:R-:W2:Y:S01]  /*0ab0*/  @P2 LDG.E R2, desc[UR8][R26.64] ;  /* 0x000000081a022981 */ /* 0x000ea2000c1e1900 */
[----:B------:R-:W-:Y:S02]  /*0ac0*/  MOV R48, RZ ;  /* 0x000000ff00307202 */ /* 0x000fe40000000f00 */
[----:B0-----:R-:W-:Y:S01]  /*0ad0*/  @P6 MOV R23, R55 ;  /* 0x0000003700176202 */ /* 0x001fe20000000f00 */
[----:B------:R-:W2:Y:S01]  /*0ae0*/  @P1 LDG.E R0, desc[UR8][R24.64] ;  /* 0x0000000818001981 */ /* 0x000ea2000c1e1900 */
[----:B------:R-:W0:Y:S03]  /*0af0*/  @P5 LDC.64 R14, c[0x0][0x270] ;  /* 0x00009c00ff0e5b82 */ /* 0x000e260000000a00 */
[----:B------:R3:W2:Y:S05]  /*0b00*/  @P0 LDG.E R48, desc[UR8][R20.64] ;  /* 0x0000000814300981 */ /* 0x0006aa000c1e1900 */
[----:B------:R-:W0:Y:S01]  /*0b10*/  @P5 LDC.64 R18, c[0x0][0x220] ;  /* 0x00008800ff125b82 */ /* 0x000e220000000a00 */
[----:B-1----:R-:W-:-:S04]  /*0b20*/  @P6 IMAD R22, R45, R12, RZ ;  /* 0x0000000c2d166224 */ /* 0x002fc800078e02ff */
[C---:B---3--:R-:W-:Y:S01]  /*0b30*/  @P6 IMAD R29, R37.reuse, R13, R22 ;  /* 0x0000000d251d6224 */ /* 0x048fe200078e0216 */
[-C--:B------:R-:W-:Y:S02]  /*0b40*/  @P6 MOV R22, R56.reuse ;  /* 0x0000003800166202 */ /* 0x080fe40000000f00 */
[----:B------:R-:W-:Y:S02]  /*0b50*/  @P5 MOV R20, R56 ;  /* 0x0000003800145202 */ /* 0x000fe40000000f00 */
[----:B------:R-:W-:Y:S01]  /*0b60*/  @P5 MOV R21, R55 ;  /* 0x0000003700155202 */ /* 0x000fe20000000f00 */
[----:B------:R-:W-:-:S04]  /*0b70*/  @P6 IMAD.WIDE.U32 R12, R37, R12, R22 ;  /* 0x0000000c250c6225 */ /* 0x000fc800078e0016 */
[----:B0-----:R-:W-:Y:S01]  /*0b80*/  @P5 IMAD R22, R47, R14, RZ ;  /* 0x0000000e2f165224 */ /* 0x001fe200078e02ff */
[----:B------:R-:W-:Y:S02]  /*0b90*/  @P6 IADD3 R13, R13, R29, RZ ;  /* 0x0000001d0d0d6210 */ /* 0x000fe40007ffe0ff */
[----:B------:R-:W-:Y:S01]  /*0ba0*/  @P6 LEA R16, P0, R12, R16, 0x1 ;  /* 0x000000100c106211 */ /* 0x000fe200078008ff */
[C---:B------:R-:W-:Y:S02]  /*0bb0*/  @P5 IMAD R23, R38.reuse, R15, R22 ;  /* 0x0000000f26175224 */ /* 0x040fe400078e0216 */
[----:B------:R-:W-:Y:S01]  /*0bc0*/  @P5 IMAD.WIDE.U32 R14, R38, R14, R20 ;  /* 0x0000000e260e5225 */ /* 0x000fe200078e0014 */
[----:B------:R-:W-:Y:S02]  /*0bd0*/  CS2R R50, SRZ ;  /* 0x0000000000327805 */ /* 0x000fe4000001ff00 */
[----:B------:R-:W-:Y:S02]  /*0be0*/  @P6 LEA.HI.X R17, R12, R17, R13, 0x1, P0 ;  /* 0x000000110c116211 */ /* 0x000fe400000f0c0d */
[----:B------:R-:W-:-:S02]  /*0bf0*/  @P5 IADD3 R12, R15, R23, RZ ;  /* 0x000000170f0c5210 */ /* 0x000fc40007ffe0ff */
[C---:B------:R-:W-:Y:S01]  /*0c00*/  @P5 LEA R18, P0, R14.reuse, R18, 0x1 ;  /* 0x000000120e125211 */ /* 0x040fe200078008ff */
[----:B------:R0:W3:Y:S03]  /*0c10*/  @P6 LDG.E R50, desc[UR8][R16.64] ;  /* 0x0000000810326981 */ /* 0x0000e6000c1e1900 */
[----:B------:R-:W-:-:S05]  /*0c20*/  @P5 LEA.HI.X R19, R14, R19, R12, 0x1, P0 ;  /* 0x000000130e135211 */ /* 0x000fca00000f0c0c */
[----:B------:R1:W3:Y:S01]  /*0c30*/  @P5 LDG.E R51, desc[UR8][R18.64] ;  /* 0x0000000812335981 */ /* 0x0002e2000c1e1900 */
[C---:B------:R-:W-:Y:S02]  /*0c40*/  ISETP.GT.AND P0, PT, R6.reuse, 0x1e, PT ;  /* 0x0000001e0600780c */ /* 0x040fe40003f04270 */
[----:B------:R-:W-:Y:S01]  /*0c50*/  ISETP.GT.AND P5, PT, R6, 0xf, PT ;  /* 0x0000000f0600780c */ /* 0x000fe20003fa4270 */
[----:B------:R-:W3:Y:S01]  /*0c60*/  LDC R52, c[0x0][0xc] ;  /* 0x00000300ff347b82 */ /* 0x000ee20000000800 */
[----:B------:R-:W-:Y:S01]  /*0c70*/  BSSY B0, `(.L_x_3589) ;  /* 0x0000089000007945 */ /* 0x000fe20003800000 */
[----:B----4-:R-:W-:-:S04]  /*0c80*/  PRMT R12, R42, 0x7632, R12 ;  /* 0x000076322a0c7816 */ /* 0x010fc8000000000c */
[----:B------:R-:W-:Y:S02]  /*0c90*/  SHF.L.U32 R15, R12, 0x10, RZ ;  /* 0x000000100c0f7819 */ /* 0x000fe400000006ff */
[----:B-----5:R-:W-:Y:S02]  /*0ca0*/  PRMT R12, R3, 0x7632, R12 ;  /* 0x00007632030c7816 */ /* 0x020fe4000000000c */
[----:B------:R-:W-:Y:S02]  /*0cb0*/  SHF.L.U32 R14, R42, 0x10, RZ ;  /* 0x000000102a0e7819 */ /* 0x000fe400000006ff */
[----:B------:R-:W-:Y:S01]  /*0cc0*/  SHF.L.U32 R13, R12, 0x10, RZ ;  /* 0x000000100c0d7819 */ /* 0x000fe200000006ff */
[----:B------:R-:W-:Y:S01]  /*0cd0*/  FMUL.FTZ R21, R15, R15 ;  /* 0x0000000f0f157220 */ /* 0x000fe20000410000 */
[----:B------:R-:W-:Y:S01]  /*0ce0*/  SHF.L.U32 R12, R3, 0x10, RZ ;  /* 0x00000010030c7819 */ /* 0x000fe200000006ff */
[----:B0-----:R-:W-:Y:S01]  /*0cf0*/  FADD.FTZ R16, R14, R15 ;  /* 0x0000000f0e107221 */ /* 0x001fe20000010000 */
[----:B--2---:R-:W-:Y:S01]  /*0d00*/  PRMT R20, R2, 0x7632, R20 ;  /* 0x0000763202147816 */ /* 0x004fe20000000014 */
[----:B------:R-:W-:Y:S01]  /*0d10*/  FMUL.FTZ R15, R13, R13 ;  /* 0x0000000d0d0f7220 */ /* 0x000fe20000410000 */
[----:B-1----:R-:W-:-:S02]  /*0d20*/  PRMT R18, R0, 0x7632, R18 ;  /* 0x0000763200127816 */ /* 0x002fc40000000012 */
[----:B------:R-:W-:Y:S01]  /*0d30*/  SHF.L.U32 R20, R20, 0x10, RZ ;  /* 0x0000001014147819 */ /* 0x000fe200000006ff */
[----:B------:R-:W-:Y:S01]  /*0d40*/  FFMA.FTZ R15, R12, R12, R15 ;  /* 0x0000000c0c0f7223 */ /* 0x000fe2000001000f */
[----:B------:R-:W-:Y:S01]  /*0d50*/  FFMA.FTZ R14, R14, R14, R21 ;  /* 0x0000000e0e0e7223 */ /* 0x000fe20000010015 */
[----:B------:R-:W-:Y:S01]  /*0d60*/  SHF.L.U32 R17, R2, 0x10, RZ ;  /* 0x0000001002117819 */ /* 0x000fe200000006ff */
[----:B------:R-:W-:Y:S01]  /*0d70*/  FADD.FTZ R13, R12, R13 ;  /* 0x0000000d0c0d7221 */ /* 0x000fe20000010000 */
[----:B------:R-:W-:Y:S01]  /*0d80*/  FADD.FTZ R15, RZ, R15 ;  /* 0x0000000fff0f7221 */ /* 0x000fe20000010000 */
[----:B------:R-:W-:Y:S01]  /*0d90*/  FMUL.FTZ R12, R20, R20 ;  /* 0x00000014140c7220 */ /* 0x000fe20000410000 */
[----:B------:R-:W-:Y:S01]  /*0da0*/  SHF.L.U32 R19, R18, 0x10, RZ ;  /* 0x0000001012137819 */ /* 0x000fe200000006ff */
[----:B------:R-:W-:Y:S01]  /*0db0*/  FADD.FTZ R20, R17, R20 ;  /* 0x0000001411147221 */ /* 0x000fe20000010000 */
[----:B------:R-:W-:Y:S01]  /*0dc0*/  FADD.FTZ R14, R15, R14 ;  /* 0x0000000e0f0e7221 */ /* 0x000fe20000010000 */
[----:B------:R-:W-:Y:S01]  /*0dd0*/  FADD.FTZ R13, RZ, R13 ;  /* 0x0000000dff0d7221 */ /* 0x000fe20000010000 */
[----:B------:R-:W-:Y:S01]  /*0de0*/  PRMT R15, R40, 0x7632, R15 ;  /* 0x00007632280f7816 */ /* 0x000fe2000000000f */
[----:B------:R-:W-:Y:S01]  /*0df0*/  FFMA.FTZ R17, R17, R17, R12 ;  /* 0x0000001111117223 */ /* 0x000fe2000001000c */
[----:B------:R-:W-:Y:S01]  /*0e00*/  SHF.L.U32 R12, R0, 0x10, RZ ;  /* 0x00000010000c7819 */ /* 0x000fe200000006ff */
[----:B------:R-:W-:Y:S01]  /*0e10*/  FMUL.FTZ R21, R19, R19 ;  /* 0x0000001313157220 */ /* 0x000fe20000410000 */
[----:B------:R-:W-:Y:S01]  /*0e20*/  FADD.FTZ R13, R13, R16 ;  /* 0x000000100d0d7221 */ /* 0x000fe20000010000 */
[----:B------:R-:W-:-:S02]  /*0e30*/  SHF.L.U32 R15, R15, 0x10, RZ ;  /* 0x000000100f0f7819 */ /* 0x000fc400000006ff */
[----:B------:R-:W-:Y:S01]  /*0e40*/  PRMT R18, R48, 0x7632, R18 ;  /* 0x0000763230127816 */ /* 0x000fe20000000012 */
[C---:B------:R-:W-:Y:S01]  /*0e50*/  FADD.FTZ R16, R12.reuse, R19 ;  /* 0x000000130c107221 */ /* 0x040fe20000010000 */
[----:B------:R-:W-:Y:S01]  /*0e60*/  FFMA.FTZ R21, R12, R12, R21 ;  /* 0x0000000c0c157223 */ /* 0x000fe20000010015 */
[----:B------:R-:W-:Y:S01]  /*0e70*/  FADD.FTZ R13, R13, R20 ;  /* 0x000000140d0d7221 */ /* 0x000fe20000010000 */
[----:B------:R-:W-:Y:S01]  /*0e80*/  FADD.FTZ R14, R14, R17 ;  /* 0x000000110e0e7221 */ /* 0x000fe20000010000 */
[----:B------:R-:W-:Y:S01]  /*0e90*/  SHF.L.U32 R12, R40, 0x10, RZ ;  /* 0x00000010280c7819 */ /* 0x000fe200000006ff */
[----:B------:R-:W-:Y:S01]  /*0ea0*/  FMUL.FTZ R17, R15, R15 ;  /* 0x0000000f0f117220 */ /* 0x000fe20000410000 */
[----:B------:R-:W-:Y:S01]  /*0eb0*/  SHF.L.U32 R19, R18, 0x10, RZ ;  /* 0x0000001012137819 */ /* 0x000fe200000006ff */
[----:B------:R-:W-:Y:S01]  /*0ec0*/  FADD.FTZ R13, R13, R16 ;  /* 0x000000100d0d7221 */ /* 0x000fe20000010000 */
[----:B------:R-:W-:Y:S01]  /*0ed0*/  FADD.FTZ R14, R14, R21 ;  /* 0x000000150e0e7221 */ /* 0x000fe20000010000 */
[C---:B------:R-:W-:Y:S01]  /*0ee0*/  FADD.FTZ R16, R12.reuse, R15 ;  /* 0x0000000f0c107221 */ /* 0x040fe20000010000 */
[----:B------:R-:W-:Y:S01]  /*0ef0*/  FFMA.FTZ R17, R12, R12, R17 ;  /* 0x0000000c0c117223 */ /* 0x000fe20000010011 */
[----:B------:R-:W-:Y:S01]  /*0f00*/  SHF.L.U32 R12, R48, 0x10, RZ ;  /* 0x00000010300c7819 */ /* 0x000fe200000006ff */
[----:B------:R-:W-:Y:S01]  /*0f10*/  FMUL.FTZ R15, R19, R19 ;  /* 0x00000013130f7220 */ /* 0x000fe20000410000 */
[----:B---3--:R-:W-:Y:S01]  /*0f20*/  PRMT R18, R50, 0x7632, R18 ;  /* 0x0000763232127816 */ /* 0x008fe20000000012 */
[----:B------:R-:W-:-:S02]  /*0f30*/  FADD.FTZ R14, R14, R17 ;  /* 0x000000110e0e7221 */ /* 0x000fc40000010000 */
[----:B------:R-:W-:Y:S01]  /*0f40*/  FFMA.FTZ R15, R12, R12, R15 ;  /* 0x0000000c0c0f7223 */ /* 0x000fe2000001000f */
[----:B------:R-:W-:Y:S01]  /*0f50*/  SHF.L.U32 R17, R18, 0x10, RZ ;  /* 0x0000001012117819 */ /* 0x000fe200000006ff */
[----:B------:R-:W-:Y:S01]  /*0f60*/  FADD.FTZ R13, R13, R16 ;  /* 0x000000100d0d7221 */ /* 0x000fe20000010000 */
[----:B------:R-:W-:Y:S01]  /*0f70*/  FADD.FTZ R16, R12, R19 ;  /* 0x000000130c107221 */ /* 0x000fe20000010000 */
[----:B------:R-:W-:Y:S02]  /*0f80*/  PRMT R18, R51, 0x7632, R18 ;  /* 0x0000763233127816 */ /* 0x000fe40000000012 */
[----:B------:R-:W-:Y:S01]  /*0f90*/  FMUL.FTZ R19, R17, R17 ;  /* 0x0000001111137220 */ /* 0x000fe20000410000 */
[----:B------:R-:W-:Y:S01]  /*0fa0*/  SHF.L.U32 R12, R50, 0x10, RZ ;  /* 0x00000010320c7819 */ /* 0x000fe200000006ff */
[----:B------:R-:W-:Y:S01]  /*0fb0*/  FADD.FTZ R14, R14, R15 ;  /* 0x0000000f0e0e7221 */ /* 0x000fe20000010000 */
[----:B------:R-:W-:Y:S01]  /*0fc0*/  SHF.L.U32 R15, R18, 0x10, RZ ;  /* 0x00000010120f7819 */ /* 0x000fe200000006ff */
[----:B------:R-:W-:-:S02]  /*0fd0*/  FADD.FTZ R13, R13, R16 ;  /* 0x000000100d0d7221 */ /* 0x000fc40000010000 */
[C---:B------:R-:W-:Y:S01]  /*0fe0*/  FADD.FTZ R16, R12.reuse, R17 ;  /* 0x000000110c107221 */ /* 0x040fe20000010000 */
[----:B------:R-:W-:Y:S01]  /*0ff0*/  FFMA.FTZ R19, R12, R12, R19 ;  /* 0x0000000c0c137223 */ /* 0x000fe20000010013 */
[----:B------:R-:W-:Y:S01]  /*1000*/  SHF.L.U32 R12, R51, 0x10, RZ ;  /* 0x00000010330c7819 */ /* 0x000fe200000006ff */
[----:B------:R-:W-:Y:S01]  /*1010*/  FMUL.FTZ R17, R15, R15 ;  /* 0x0000000f0f117220 */ /* 0x000fe20000410000 */
[----:B------:R-:W-:Y:S01]  /*1020*/  FADD.FTZ R13, R13, R16 ;  /* 0x000000100d0d7221 */ /* 0x000fe20000010000 */
[----:B------:R-:W-:Y:S02]  /*1030*/  FADD.FTZ R14, R14, R19 ;  /* 0x000000130e0e7221 */ /* 0x000fe40000010000 */
[C---:B------:R-:W-:Y:S01]  /*1040*/  FADD.FTZ R16, R12.reuse, R15 ;  /* 0x0000000f0c107221 */ /* 0x040fe20000010000 */
[----:B------:R-:W-:-:S03]  /*1050*/  FFMA.FTZ R17, R12, R12, R17 ;  /* 0x0000000c0c117223 */ /* 0x000fc60000010011 */
[----:B------:R-:W-:Y:S01]  /*1060*/  FADD.FTZ R13, R13, R16 ;  /* 0x000000100d0d7221 */ /* 0x000fe20000010000 */
        /* <DEDUP_REMOVED lines=22> */
[----:B------:R-:W-:Y:S02]  /*11d0*/  ISETP.NE.AND P0, PT, R6, RZ, PT ;  /* 0x000000ff0600720c */ /* 0x000fe40003f05270 */
[----:B------:R-:W-:Y:S01]  /*11e0*/  ISETP.GE.U32.AND P6, PT, R52, 0x2, PT ;  /* 0x000000023400780c */ /* 0x000fe20003fc6070 */
[----:B0-----:R-:W-:Y:S01]  /*11f0*/  @!P5 FADD.FTZ R13, R13, R12 ;  /* 0x0000000c0d0dd221 */ /* 0x001fe20000010000 */
[----:B-1----:R-:W-:Y:S01]  /*1200*/  @!P5 FADD.FTZ R14, R14, R15 ;  /* 0x0000000f0e0ed221 */ /* 0x002fe20000010000 */
[----:B------:R-:W-:-:S03]  /*1210*/  ISETP.NE.AND P5, PT, R5, RZ, PT ;  /* 0x000000ff0500720c */ /* 0x000fc60003fa5270 */
[----:B------:R-:W-:Y:S02]  /*1220*/  MOV R20, R13 ;  /* 0x0000000d00147202 */ /* 0x000fe40000000f00 */
[----:B------:R-:W-:-:S05]  /*1230*/  MOV R21, R14 ;  /* 0x0000000e00157202 */ /* 0x000fca0000000f00 */
[----:B------:R0:W-:Y:S01]  /*1240*/  @!P0 STS.64 [R39+0x10], R20 ;  /* 0x0000101427008388 */ /* 0x0001e20000000a00 */
[----:B------:R-:W-:Y:S06]  /*1250*/  BAR.SYNC.DEFER_BLOCKING 0x0 ;  /* 0x0000000000007b1d */ /* 0x000fec0000010000 */
[----:B------:R-:W-:Y:S05]  /*1260*/  @P5 BRA `(.L_x_3590) ;  /* 0x0000000000a45947 */ /* 0x000fea0003800000 */
[----:B------:R-:W1:Y:S01]  /*1270*/  S2UR UR6, SR_CgaCtaId ;  /* 0x00000000000679c3 */ /* 0x000e620000008800 */
[----:B------:R-:W-:Y:S02]  /*1280*/  UMOV UR5, 0x400 ;  /* 0x0000040000057882 */ /* 0x000fe40000000000 */
[----:B-1----:R-:W-:-:S09]  /*1290*/  ULEA UR5, UR6, UR5, 0x18 ;  /* 0x0000000506057291 */ /* 0x002fd2000f8ec03f */
[----:B------:R-:W1:Y:S04]  /*12a0*/  LDS.64 R22, [UR5+0x18] ;  /* 0x00001805ff167984 */ /* 0x000e680008000a00 */
[----:B------:R-:W2:Y:S04]  /*12b0*/  LDS.128 R16, [UR5+0x20] ;  /* 0x00002005ff107984 */ /* 0x000ea80008000c00 */
[----:B------:R-:W3:Y:S04]  /*12c0*/  LDS.128 R28, [UR5+0x30] ;  /* 0x00003005ff1c7984 */ /* 0x000ee80008000c00 */
[----:B------:R-:W4:Y:S04]  /*12d0*/  LDS.128 R12, [UR5+0x40] ;  /* 0x00004005ff0c7984 */ /* 0x000f280008000c00 */
[----:B------:R-:W5:Y:S01]  /*12e0*/  LDS.128 R24, [UR5+0x50] ;  /* 0x00005005ff187984 */ /* 0x000f620008000c00 */
[----:B-1----:R-:W-:Y:S01]  /*12f0*/  FADD.FTZ R53, R20, R22 ;  /* 0x0000001614357221 */ /* 0x002fe20000010000 */
[----:B0-----:R-:W-:-:S03]  /*1300*/  FADD.FTZ R20, R21, R23 ;  /* 0x0000001715147221 */ /* 0x001fc60000010000 */
[----:B--2---:R-:W-:Y:S01]  /*1310*/  FADD.FTZ R53, R53, R16 ;  /* 0x0000001035357221 */ /* 0x004fe20000010000 */
[----:B------:R-:W-:-:S03]  /*1320*/  FADD.FTZ R20, R20, R17 ;  /* 0x0000001114147221 */ /* 0x000fc60000010000 */
[----:B------:R-:W-:Y:S01]  /*1330*/  FADD.FTZ R53, R53, R18 ;  /* 0x0000001235357221 */ /* 0x000fe20000010000 */
[----:B------:R-:W-:Y:S02]  /*1340*/  FADD.FTZ R16, R20, R19 ;  /* 0x0000001314107221 */ /* 0x000fe40000010000 */
[----:B------:R-:W0:Y:S01]  /*1350*/  LDS.128 R20, [UR5+0x60] ;  /* 0x00006005ff147984 */ /* 0x000e220008000c00 */
[----:B---3--:R-:W-:Y:S01]  /*1360*/  FADD.FTZ R53, R53, R28 ;  /* 0x0000001c35357221 */ /* 0x008fe20000010000 */
[----:B------:R-:W-:Y:S02]  /*1370*/  FADD.FTZ R28, R16, R29 ;  /* 0x0000001d101c7221 */ /* 0x000fe40000010000 */
[----:B------:R-:W1:Y:S01]  /*1380*/  LDS.128 R16, [UR5+0x70] ;  /* 0x00007005ff107984 */ /* 0x000e620008000c00 */
[----:B------:R-:W-:Y:S01]  /*1390*/  FADD.FTZ R53, R53, R30 ;  /* 0x0000001e35357221 */ /* 0x000fe20000010000 */
[----:B------:R-:W-:Y:S02]  /*13a0*/  FADD.FTZ R60, R28, R31 ;  /* 0x0000001f1c3c7221 */ /* 0x000fe40000010000 */
[----:B------:R-:W2:Y:S01]  /*13b0*/  LDS.128 R28, [UR5+0x80] ;  /* 0x00008005ff1c7984 */ /* 0x000ea20008000c00 */
        /* <DEDUP_REMOVED lines=20> */
.L_x_3590:
[----:B------:R-:W-:Y:S05]  /*1500*/  BSYNC B0 ;  /* 0x0000000000007941 */ /* 0x000fea0003800000 */
.L_x_3589:
        /* <DEDUP_REMOVED lines=8> */
[----:B------:R-:W-:Y:S06]  /*1590*/  @!P6 BRA `(.L_x_3591) ;  /* 0x000000100070e947 */ /* 0x000fec0003800000 */
[----:B------:R-:W1:Y:S01]  /*15a0*/  LDC.64 R12, c[0x0][0x240] ;  /* 0x00009000ff0c7b82 */ /* 0x000e620000000a00 */
[----:B------:R-:W-:-:S05]  /*15b0*/  LOP3.LUT R14, R10, 0x1, RZ, 0xc0, !PT ;  /* 0x000000010a0e7812 */ /* 0x000fca00078ec0ff */
[----:B------:R-:W-:Y:S02]  /*15c0*/  IMAD R15, R14, R7, RZ ;  /* 0x000000070e0f7224 */ /* 0x000fe400078e02ff */
[----:B------:R-:W2:Y:S02]  /*15d0*/  LDC.64 R18, c[0x0][0x248] ;  /* 0x00009200ff127b82 */ /* 0x000ea40000000a00 */
[C---:B------:R-:W-:Y:S01]  /*15e0*/  IMAD R14, R15.reuse, R52, RZ ;  /* 0x000000340f0e7224 */ /* 0x040fe200078e02ff */
[----:B------:R-:W-:-:S04]  /*15f0*/  IADD3 R15, R15, R4, RZ ;  /* 0x000000040f0f7210 */ /* 0x000fc80007ffe0ff */
[----:B------:R-:W-:Y:S01]  /*1600*/  SHF.L.U32 R17, R14, 0x1, RZ ;  /* 0x000000010e117819 */ /* 0x000fe200000006ff */
[----:B-1----:R-:W-:-:S04]  /*1610*/  IMAD.WIDE.U32 R12, R15, 0x4, R12 ;  /* 0x000000040f0c7825 */ /* 0x002fc800078e000c */
[----:B--2---:R-:W-:Y:S01]  /*1620*/  IMAD.WIDE R18, R17, 0x4, R18 ;  /* 0x0000000411127825 */ /* 0x004fe200078e0212 */
[----:B------:R-:W-:Y:S06]  /*1630*/  @P5 BRA `(.L_x_3592) ;  /* 0x0000000000505947 */ /* 0x000fec0003800000 */
[----:B------:R-:W1:Y:S01]  /*1640*/  S2UR UR5, SR_CTAID.Y ;  /* 0x00000000000579c3 */ /* 0x000e620000002600 */
[----:B------:R-:W-:Y:S02]  /*1650*/  LOP3.LUT P0, RZ, R10, 0x2, RZ, 0xc0, !PT ;  /* 0x000000020aff7812 */ /* 0x000fe4000780c0ff */
[----:B------:R-:W-:Y:S02]  /*1660*/  MOV R17, 0xffffffff ;  /* 0xffffffff00117802 */ /* 0x000fe40000000f00 */
[----:B------:R-:W-:Y:S02]  /*1670*/  SEL R31, R52, RZ, !P0 ;  /* 0x000000ff341f7207 */ /* 0x000fe40004000000 */
[----:B------:R-:W-:Y:S02]  /*1680*/  SEL R17, R17, 0x1, P0 ;  /* 0x0000000111117807 */ /* 0x000fe40000000000 */
[----:B------:R-:W-:Y:S02]  /*1690*/  ISETP.NE.AND P0, PT, R31, -0x1, PT ;  /* 0xffffffff1f00780c */ /* 0x000fe40003f05270 */
[----:B-1----:R-:W-:-:S05]  /*16a0*/  MOV R4, UR5 ;  /* 0x0000000500047c02 */ /* 0x002fca0008000f00 */
[----:B------:R-:W-:-:S04]  /*16b0*/  IMAD R15, R7, UR7, R4 ;  /* 0x00000007070f7c24 */ /* 0x000fc8000f8e0204 */
[----:B------:R-:W-:-:S05]  /*16c0*/  IMAD.WIDE.U32 R14, R15, 0x8, R18 ;  /* 0x000000080f0e7825 */ /* 0x000fca00078e0012 */
[----:B------:R1:W-:Y:S01]  /*16d0*/  STG.E.64 desc[UR8][R14.64], R20 ;  /* 0x000000140e007986 */ /* 0x0003e2000c101b08 */
[----:B------:R-:W-:Y:S06]  /*16e0*/  MEMBAR.ALL.GPU ;  /* 0x0000000000007992 */ /* 0x000fec000000a000 */
[----:B------:R-:W-:-:S00]  /*16f0*/  ERRBAR ;  /* 0x00000000000079ab */ /* 0x000fc00000000000 */
[----:B------:R-:W-:Y:S06]  /*1700*/  CGAERRBAR ;  /* 0x00000000000075ab */ /* 0x000fec0000000000 */
[----:B------:R1:W-:Y:S01]  /*1710*/  REDG.E.ADD.S32.STRONG.GPU desc[UR8][R12.64], R17 ;  /* 0x000000110c00798e */ /* 0x0003e2000c10e388 */
[----:B------:R-:W-:Y:S05]  /*1720*/  @!P0 BRA `(.L_x_3592) ;  /* 0x0000000000148947 */ /* 0x000fea0003800000 */
.L_x_3593:
[----:B-1----:R-:W2:Y:S04]  /*1730*/  LDG.E.STRONG.GPU R14, desc[UR8][R12.64] ;  /* 0x000000080c0e7981 */ /* 0x002ea8000c1ef900 */
[----:B--2---:R-:W-:Y:S01]  /*1740*/  CCTL.IVALL ;  /* 0x00000000ff00798f */ /* 0x004fe20002000000 */
[----:B------:R-:W-:Y:S05]  /*1750*/  YIELD ;  /* 0x0000000000007946 */ /* 0x000fea0003800000 */
[----:B------:R-:W-:-:S13]  /*1760*/  ISETP.NE.AND P0, PT, R14, R31, PT ;  /* 0x0000001f0e00720c */ /* 0x000fda0003f05270 */
[----:B------:R-:W-:Y:S05]  /*1770*/  @P0 BRA `(.L_x_3593) ;  /* 0xfffffffc00ec0947 */ /* 0x000fea000383ffff */
.L_x_3592:
[----:B------:R-:W-:Y:S01]  /*1780*/  ISETP.NE.AND P0, PT, R52, RZ, PT ;  /* 0x000000ff3400720c */ /* 0x000fe20003f05270 */
[----:B------:R-:W-:Y:S05]  /*1790*/  WARPSYNC.ALL ;  /* 0x0000000000007948 */ /* 0x000fea0003800000 */
[----:B------:R-:W-:Y:S07]  /*17a0*/  BAR.SYNC.DEFER_BLOCKING 0x0 ;  /* 0x0000000000007b1d */ /* 0x000fee0000010000 */
[----:B------:R-:W-:Y:S05]  /*17b0*/  @!P0 BRA `(.L_x_3591) ;  /* 0x0000000c00e88947 */ /* 0x000fea0003800000 */
[----:B-1----:R-:W-:Y:S01]  /*17c0*/  IADD3 R12, R52, -0x1, RZ ;  /* 0xffffffff340c7810 */ /* 0x002fe20007ffe0ff */
[----:B------:R-:W-:-:S03]  /*17d0*/  HFMA2.MMA R17, -RZ, RZ, 0, 0 ;  /* 0x00000000ff117435 */ /* 0x000fc600000001ff */
[----:B------:R-:W-:-:S13]  /*17e0*/  ISETP.GE.U32.AND P0, PT, R12, 0x3, PT ;  /* 0x000000030c00780c */ /* 0x000fda0003f06070 */
[----:B------:R-:W-:Y:S05]  /*17f0*/  @!P0 BRA `(.L_x_3594) ;  /* 0x0000000c00688947 */ /* 0x000fea0003800000 */
[----:B------:R-:W-:Y:S02]  /*1800*/  LOP3.LUT R13, R52, 0x3, RZ, 0xc0, !PT ;  /* 0x00000003340d7812 */ /* 0x000fe400078ec0ff */
[----:B------:R-:W-:Y:S02]  /*1810*/  MOV R17, RZ ;  /* 0x000000ff00117202 */ /* 0x000fe40000000f00 */
[----:B------:R-:W-:-:S04]  /*1820*/  IADD3 R16, -R13, R52, RZ ;  /* 0x000000340d107210 */ /* 0x000fc80007ffe1ff */
[----:B------:R-:W-:-:S13]  /*1830*/  ISETP.GT.AND P0, PT, R16, RZ, PT ;  /* 0x000000ff1000720c */ /* 0x000fda0003f04270 */
[----:B------:R-:W-:Y:S05]  /*1840*/  @!P0 BRA `(.L_x_3595) ;  /* 0x0000000800d88947 */ /* 0x000fea0003800000 */
[----:B------:R-:W-:Y:S02]  /*1850*/  ISETP.GT.AND P6, PT, R16, 0xc, PT ;  /* 0x0000000c1000780c */ /* 0x000fe40003fc4270 */
[----:B------:R-:W-:-:S11]  /*1860*/  PLOP3.LUT P0, PT, PT, PT, PT, 0x80, 0x0 ;  /* 0x000000000000781c */ /* 0x000fd60003f0f070 */
[----:B------:R-:W-:Y:S05]  /*1870*/  @!P6 BRA `(.L_x_3596) ;  /* 0x0000000400d0e947 */ /* 0x000fea0003800000 */
[----:B------:R-:W-:-:S13]  /*1880*/  PLOP3.LUT P0, PT, PT, PT, PT, 0x8, 0x0 ;  /* 0x000000000000781c */ /* 0x000fda0003f0e170 */
.L_x_3597:
[----:B------:R-:W-:-:S13]  /*1890*/  ISETP.EQ.OR P6, PT, R17, UR7, P5 ;  /* 0x0000000711007c0c */ /* 0x000fda000afc2670 */
[----:B------:R-:W-:-:S04]  /*18a0*/  @!P6 IMAD R15, R7, R17, R4 ;  /* 0x00000011070fe224 */ /* 0x000fc800078e0204 */
[----:B------:R-:W-:-:S05]  /*18b0*/  @!P6 IMAD.WIDE.U32 R14, R15, 0x8, R18 ;  /* 0x000000080f0ee825 */ /* 0x000fca00078e0012 */
[----:B------:R-:W0:Y:S01]  /*18c0*/  @!P6 LDG.E.64 R12, desc[UR8][R14.64] ;  /* 0x000000080e0ce981 */ /* 0x000e22000c1e1b00 */
[----:B------:R-:W-:Y:S01]  /*18d0*/  IADD3 R31, R17, 0x1, RZ ;  /* 0x00000001111f7810 */ /* 0x000fe20007ffe0ff */
[----:B0-----:R-:W-:Y:S01]  /*18e0*/  @!P6 FADD.FTZ R20, R20, R12 ;  /* 0x0000000c1414e221 */ /* 0x001fe20000010000 */
        /* <DEDUP_REMOVED lines=109> */
.L_x_3596:
[----:B------:R-:W-:-:S13]  /*1fc0*/  ISETP.GT.AND P6, PT, R16, 0x4, PT ;  /* 0x000000041000780c */ /* 0x000fda0003fc4270 */
[----:B------:R-:W-:Y:S05]  /*1fd0*/  @!P6 BRA `(.L_x_3598) ;  /* 0x0000000000ece947 */ /* 0x000fea0003800000 */
[C---:B------:R-:W-:Y:S02]  /*1fe0*/  ISETP.EQ.OR P0, PT, R17.reuse, UR7, P5 ;  /* 0x0000000711007c0c */ /* 0x040fe4000af02670 */
[----:B------:R-:W-:-:S04]  /*1ff0*/  IADD3 R15, R17, 0x1, RZ ;  /* 0x00000001110f7810 */ /* 0x000fc80007ffe0ff */
[----:B------:R-:W-:-:S07]  /*2000*/  ISETP.EQ.OR P6, PT, R15, UR7, P5 ;  /* 0x000000070f007c0c */ /* 0x000fce000afc2670 */
[----:B------:R-:W-:-:S04]  /*2010*/  @!P0 IMAD R13, R17, R7, R4 ;  /* 0x00000007110d8224 */ /* 0x000fc800078e0204 */
[----:B------:R-:W-:-:S04]  /*2020*/  @!P0 IMAD.WIDE.U32 R12, R13, 0x8, R18 ;  /* 0x000000080d0c8825 */ /* 0x000fc800078e0012 */
[----:B------:R-:W-:Y:S02]  /*2030*/  @!P6 IMAD R15, R7, R15, R4 ;  /* 0x0000000f070fe224 */ /* 0x000fe400078e0204 */
[----:B------:R-:W0:Y:S02]  /*2040*/  @!P0 LDG.E.64 R12, desc[UR8][R12.64] ;  /* 0x000000080c0c8981 */ /* 0x000e24000c1e1b00 */
[----:B------:R-:W-:-:S06]  /*2050*/  @!P6 IMAD.WIDE.U32 R14, R15, 0x8, R18 ;  /* 0x000000080f0ee825 */ /* 0x000fcc00078e0012 */
[----:B------:R-:W2:Y:S01]  /*2060*/  @!P6 LDG.E.64 R14, desc[UR8][R14.64] ;  /* 0x000000080e0ee981 */ /* 0x000ea2000c1e1b00 */
[C---:B------:R-:W-:Y:S02]  /*2070*/  IADD3 R30, R17.reuse, 0x2, RZ ;  /* 0x00000002111e7810 */ /* 0x040fe40007ffe0ff */
[----:B------:R-:W-:Y:S01]  /*2080*/  IADD3 R31, R17, 0x3, RZ ;  /* 0x00000003111f7810 */ /* 0x000fe20007ffe0ff */
[----:B0-----:R-:W-:Y:S01]  /*2090*/  @!P0 FADD.FTZ R20, R20, R12 ;  /* 0x0000000c14148221 */ /* 0x001fe20000010000 */
[----:B------:R-:W-:Y:S01]  /*20a0*/  @!P0 FADD.FTZ R21, R21, R13 ;  /* 0x0000000d15158221 */ /* 0x000fe20000010000 */
[----:B------:R-:W-:Y:S02]  /*20b0*/  ISETP.EQ.OR P0, PT, R30, UR7, P5 ;  /* 0x000000071e007c0c */ /* 0x000fe4000af02670 */
[----:B--2---:R-:W-:Y:S01]  /*20c0*/  @!P6 FADD.FTZ R20, R20, R14 ;  /* 0x0000000e1414e221 */ /* 0x004fe20000010000 */
[----:B------:R-:W-:Y:S01]  /*20d0*/  @!P6 FADD.FTZ R21, R21, R15 ;  /* 0x0000000f1515e221 */ /* 0x000fe20000010000 */
[----:B------:R-:W-:-:S09]  /*20e0*/  ISETP.EQ.OR P6, PT, R31, UR7, P5 ;  /* 0x000000071f007c0c */ /* 0x000fd2000afc2670 */
[----:B------:R-:W-:-:S04]  /*20f0*/  @!P0 IMAD R13, R7, R30, R4 ;  /* 0x0000001e070d8224 */ /* 0x000fc800078e0204 */
[----:B------:R-:W-:-:S04]  /*2100*/  @!P0 IMAD.WIDE.U32 R12, R13, 0x8, R18 ;  /* 0x000000080d0c8825 */ /* 0x000fc800078e0012 */
[----:B------:R-:W-:Y:S02]  /*2110*/  @!P6 IMAD R15, R7, R31, R4 ;  /* 0x0000001f070fe224 */ /* 0x000fe400078e0204 */
[----:B------:R-:W2:Y:S02]  /*2120*/  @!P0 LDG.E.64 R12, desc[UR8][R12.64] ;  /* 0x000000080c0c8981 */ /* 0x000ea4000c1e1b00 */
[----:B------:R-:W-:-:S06]  /*2130*/  @!P6 IMAD.WIDE.U32 R14, R15, 0x8, R18 ;  /* 0x000000080f0ee825 */ /* 0x000fcc00078e0012 */
[----:B------:R-:W3:Y:S01]  /*2140*/  @!P6 LDG.E.64 R14, desc[UR8][R14.64] ;  /* 0x000000080e0ee981 */ /* 0x000ee2000c1e1b00 */
[----:B------:R-:W-:-:S04]  /*2150*/  IADD3 R17, R17, 0x4, RZ ;  /* 0x0000000411117810 */ /* 0x000fc80007ffe0ff */
[----:B------:R-:W-:Y:S01]  /*2160*/  IADD3 R30, R17, 0x1, RZ ;  /* 0x00000001111e7810 */ /* 0x000fe20007ffe0ff */
[----:B--2---:R-:W-:Y:S01]  /*2170*/  @!P0 FADD.FTZ R20, R20, R12 ;  /* 0x0000000c14148221 */ /* 0x004fe20000010000 */
[----:B------:R-:W-:Y:S01]  /*2180*/  @!P0 FADD.FTZ R21, R21, R13 ;  /* 0x0000000d15158221 */ /* 0x000fe20000010000 */
[----:B------:R-:W-:Y:S02]  /*2190*/  ISETP.EQ.OR P0, PT, R17, UR7, P5 ;  /* 0x0000000711007c0c */ /* 0x000fe4000af02670 */
[----:B---3--:R-:W-:Y:S01]  /*21a0*/  @!P6 FADD.FTZ R20, R20, R14 ;  /* 0x0000000e1414e221 */ /* 0x008fe20000010000 */
        /* <DEDUP_REMOVED lines=8> */
[C---:B------:R-:W-:Y:S02]  /*2230*/  IADD3 R30, R17.reuse, 0x2, RZ ;  /* 0x00000002111e7810 */ /* 0x040fe40007ffe0ff */
        /* <DEDUP_REMOVED lines=13> */
[----:B------:R-:W-:Y:S02]  /*2310*/  IADD3 R16, R16, -0x4, RZ ;  /* 0xfffffffc10107810 */ /* 0x000fe40007ffe0ff */
[----:B------:R-:W-:Y:S02]  /*2320*/  IADD3 R17, R17, 0x4, RZ ;  /* 0x0000000411117810 */ /* 0x000fe40007ffe0ff */
[----:B------:R-:W-:Y:S01]  /*2330*/  IADD3 R16, R16, -0x4, RZ ;  /* 0xfffffffc10107810 */ /* 0x000fe20007ffe0ff */
[----:B--2---:R-:W-:Y:S01]  /*2340*/  @!P0 FADD.FTZ R20, R20, R12 ;  /* 0x0000000c14148221 */ /* 0x004fe20000010000 */
[----:B------:R-:W-:Y:S01]  /*2350*/  @!P0 FADD.FTZ R21, R21, R13 ;  /* 0x0000000d15158221 */ /* 0x000fe20000010000 */
[----:B------:R-:W-:Y:S02]  /*2360*/  PLOP3.LUT P0, PT, PT, PT, PT, 0x8, 0x0 ;  /* 0x000000000000781c */ /* 0x000fe40003f0e170 */
[----:B---3--:R-:W-:Y:S01]  /*2370*/  @!P6 FADD.FTZ R20, R20, R14 ;  /* 0x0000000e1414e221 */ /* 0x008fe20000010000 */
[----:B------:R-:W-:-:S10]  /*2380*/  @!P6 FADD.FTZ R21, R21, R15 ;  /* 0x0000000f1515e221 */ /* 0x000fd40000010000 */
.L_x_3598:
[----:B------:R-:W-:-:S13]  /*2390*/  ISETP.NE.OR P0, PT, R16, RZ, P0 ;  /* 0x000000ff1000720c */ /* 0x000fda0000705670 */
[----:B------:R-:W-:Y:S05]  /*23a0*/  @!P0 BRA `(.L_x_3594) ;  /* 0x00000000007c8947 */ /* 0x000fea0003800000 */
.L_x_3595:
        /* <DEDUP_REMOVED lines=24> */
[----:B------:R-:W-:Y:S01]  /*2530*/  IADD3 R17, R17, 0x4, RZ ;  /* 0x0000000411117810 */ /* 0x000fe20007ffe0ff */
[----:B--2---:R-:W-:Y:S01]  /*2540*/  @!P0 FADD.FTZ R20, R20, R12 ;  /* 0x0000000c14148221 */ /* 0x004fe20000010000 */
[----:B------:R-:W-:Y:S01]  /*2550*/  @!P0 FADD.FTZ R21, R21, R13 ;  /* 0x0000000d15158221 */ /* 0x000fe20000010000 */
[----:B------:R-:W-:Y:S02]  /*2560*/  ISETP.NE.AND P0, PT, R16, RZ, PT ;  /* 0x000000ff1000720c */ /* 0x000fe40003f05270 */
[----:B---3--:R-:W-:Y:S01]  /*2570*/  @!P6 FADD.FTZ R20, R20, R14 ;  /* 0x0000000e1414e221 */ /* 0x008fe20000010000 */
[----:B------:R-:W-:-:S10]  /*2580*/  @!P6 FADD.FTZ R21, R21, R15 ;  /* 0x0000000f1515e221 */ /* 0x000fd40000010000 */
[----:B------:R-:W-:Y:S05]  /*2590*/  @P0 BRA `(.L_x_3595) ;  /* 0xfffffffc00840947 */ /* 0x000fea000383ffff */
.L_x_3594:
[----:B------:R-:W-:-:S13]  /*25a0*/  LOP3.LUT P0, R52, R52, 0x3, RZ, 0xc0, !PT ;  /* 0x0000000334347812 */ /* 0x000fda000780c0ff */
[----:B------:R-:W-:Y:S05]  /*25b0*/  @!P0 BRA `(.L_x_3591) ;  /* 0x0000000000688947 */ /* 0x000fea0003800000 */
[----:B------:R-:W-:Y:S01]  /*25c0*/  ISETP.EQ.OR P0, PT, R17, UR7, P5 ;  /* 0x0000000711007c0c */ /* 0x000fe2000af02670 */
[----:B------:R-:W-:Y:S01]  /*25d0*/  BSSY B0, `(.L_x_3599) ;  /* 0x0000008000007945 */ /* 0x000fe20003800000 */
[----:B------:R-:W-:-:S11]  /*25e0*/  ISETP.NE.AND P6, PT, R52, 0x1, PT ;  /* 0x000000013400780c */ /* 0x000fd60003fc5270 */
[----:B------:R-:W-:Y:S05]  /*25f0*/  @P0 BRA `(.L_x_3600) ;  /* 0x0000000000140947 */ /* 0x000fea0003800000 */
[----:B------:R-:W-:-:S04]  /*2600*/  IMAD R13, R7, R17, R4 ;  /* 0x00000011070d7224 */ /* 0x000fc800078e0204 */
[----:B------:R-:W-:-:S06]  /*2610*/  IMAD.WIDE.U32 R12, R13, 0x8, R18 ;  /* 0x000000080d0c7825 */ /* 0x000fcc00078e0012 */
[----:B------:R-:W0:Y:S02]  /*2620*/  LDG.E.64 R12, desc[UR8][R12.64] ;  /* 0x000000080c0c7981 */ /* 0x000e24000c1e1b00 */
[----:B0-----:R-:W-:Y:S01]  /*2630*/  FADD.FTZ R20, R20, R12 ;  /* 0x0000000c14147221 */ /* 0x001fe20000010000 */
[----:B------:R-:W-:-:S07]  /*2640*/  FADD.FTZ R21, R21, R13 ;  /* 0x0000000d15157221 */ /* 0x000fce0000010000 */
.L_x_3600:
[----:B------:R-:W-:Y:S05]  /*2650*/  BSYNC B0 ;  /* 0x0000000000007941 */ /* 0x000fea0003800000 */
.L_x_3599:
[----:B------:R-:W-:Y:S05]  /*2660*/  @!P6 BRA `(.L_x_3591) ;  /* 0x00000000003ce947 */ /* 0x000fea0003800000 */
[C---:B------:R-:W-:Y:S02]  /*2670*/  IADD3 R15, R17.reuse, 0x2, RZ ;  /* 0x00000002110f7810 */ /* 0x040fe40007ffe0ff */
[----:B------:R-:W-:Y:S02]  /*2680*/  IADD3 R13, R17, 0x1, RZ ;  /* 0x00000001110d7810 */ /* 0x000fe40007ffe0ff */
[----:B------:R-:W-:Y:S02]  /*2690*/  ISETP.EQ.OR P0, PT, R15, UR7, P5 ;  /* 0x000000070f007c0c */ /* 0x000fe4000af02670 */
[----:B------:R-:W-:Y:S02]  /*26a0*/  ISETP.EQ.OR P6, PT, R13, UR7, P5 ;  /* 0x000000070d007c0c */ /* 0x000fe4000afc2670 */
[----:B------:R-:W-:-:S11]  /*26b0*/  ISETP.EQ.OR P0, PT, R52, 0x2, P0 ;  /* 0x000000023400780c */ /* 0x000fd60000702670 */
[-CC-:B------:R-:W-:Y:S02]  /*26c0*/  @!P6 IMAD R13, R13, R7.reuse, R4.reuse ;  /* 0x000000070d0de224 */ /* 0x180fe400078e0204 */
[----:B------:R-:W-:Y:S02]  /*26d0*/  @!P0 IMAD R15, R15, R7, R4 ;  /* 0x000000070f0f8224 */ /* 0x000fe400078e0204 */
[----:B------:R-:W-:-:S04]  /*26e0*/  @!P6 IMAD.WIDE.U32 R12, R13, 0x8, R18 ;  /* 0x000000080d0ce825 */ /* 0x000fc800078e0012 */
[----:B------:R-:W-:Y:S02]  /*26f0*/  @!P0 IMAD.WIDE.U32 R14, R15, 0x8, R18 ;  /* 0x000000080f0e8825 */ /* 0x000fe400078e0012 */
[----:B------:R-:W0:Y:S04]  /*2700*/  @!P6 LDG.E.64 R12, desc[UR8][R12.64] ;  /* 0x000000080c0ce981 */ /* 0x000e28000c1e1b00 */
[----:B------:R-:W2:Y:S01]  /*2710*/  @!P0 LDG.E.64 R14, desc[UR8][R14.64] ;  /* 0x000000080e0e8981 */ /* 0x000ea2000c1e1b00 */
[----:B0-----:R-:W-:Y:S01]  /*2720*/  @!P6 FADD.FTZ R20, R20, R12 ;  /* 0x0000000c1414e221 */ /* 0x001fe20000010000 */
[----:B------:R-:W-:-:S03]  /*2730*/  @!P6 FADD.FTZ R21, R21, R13 ;  /* 0x0000000d1515e221 */ /* 0x000fc60000010000 */
[----:B--2---:R-:W-:Y:S01]  /*2740*/  @!P0 FADD.FTZ R20, R20, R14 ;  /* 0x0000000e14148221 */ /* 0x004fe20000010000 */
[----:B------:R-:W-:-:S07]  /*2750*/  @!P0 FADD.FTZ R21, R21, R15 ;  /* 0x0000000f15158221 */ /* 0x000fce0000010000 */
.L_x_3591:
[----:B------:R-:W-:Y:S01]  /*2760*/  ULDC.64 UR12, c[0x0][0x218] ;  /* 0x00008600000c7ab9 */ /* 0x000fe20000000a00 */
[----:B------:R-:W-:Y:S01]  /*2770*/  LOP3.LUT P0, RZ, R5, UR7, RZ, 0xfc, !PT ;  /* 0x0000000705ff7c12 */ /* 0x000fe2000f80fcff */
[----:B------:R-:W2:Y:S01]  /*2780*/  S2UR UR6, SR_CgaCtaId ;  /* 0x00000000000679c3 */ /* 0x000ea20000008800 */
[----:B------:R-:W-:Y:S01]  /*2790*/  ISETP.EQ.U32.AND P6, PT, RZ, UR12, PT ;  /* 0x0000000cff007c0c */ /* 0x000fe2000bfc2070 */
[----:B------:R-:W-:Y:S01]  /*27a0*/  UMOV UR5, 0x400 ;  /* 0x0000040000057882 */ /* 0x000fe20000000000 */
[C---:B-1----:R-:W-:Y:S01]  /*27b0*/  SHF.L.U32 R14, R58.reuse, 0x2, RZ ;  /* 0x000000023a0e7819 */ /* 0x042fe200000006ff */
[----:B------:R-:W-:Y:S01]  /*27c0*/  ULDC.64 UR14, c[0x0][0x230] ;  /* 0x00008c00000e7ab9 */ /* 0x000fe20000000a00 */
[----:B------:R-:W-:Y:S01]  /*27d0*/  ISETP.EQ.OR.EX P0, PT, RZ, UR13, P0, P6 ;  /* 0x0000000dff007c0c */ /* 0x000fe20008702760 */
[----:B------:R-:W-:Y:S01]  /*27e0*/  ULDC.64 UR12, c[0x0][0x228] ;  /* 0x00008a00000c7ab9 */ /* 0x000fe20000000a00 */
[----:B------:R-:W-:Y:S02]  /*27f0*/  SHF.L.U64.HI R58, R58, 0x2, R59 ;  /* 0x000000023a3a7819 */ /* 0x000fe4000001023b */
[----:B------:R-:W-:-:S04]  /*2800*/  IADD3 R30, P6, R14, UR12, RZ ;  /* 0x0000000c0e1e7c10 */ /* 0x000fc8000ffde0ff */
[----:B------:R-:W-:Y:S02]  /*2810*/  IADD3.X R31, R58, UR13, RZ, P6, !PT ;  /* 0x0000000d3a1f7c10 */ /* 0x000fe4000b7fe4ff */
[----:B------:R-:W-:-:S03]  /*2820*/  IADD3 R14, P6, R14, UR14, RZ ;  /* 0x0000000e0e0e7c10 */ /* 0x000fc6000ffde0ff */
[----:B------:R-:W1:Y:S01]  /*2830*/  @!P0 LDC.64 R12, c[0x0][0x218] ;  /* 0x00008600ff0c8b82 */ /* 0x000e620000000a00 */
[----:B------:R-:W-:Y:S01]  /*2840*/  IADD3.X R15, R58, UR15, RZ, P6, !PT ;  /* 0x0000000f3a0f7c10 */ /* 0x000fe2000b7fe4ff */
[----:B--2---:R-:W-:-:S03]  /*2850*/  ULEA UR5, UR6, UR5, 0x18 ;  /* 0x0000000506057291 */ /* 0x004fc6000f8ec03f */
[----:B------:R-:W-:Y:S02]  /*2860*/  ULDC UR6, c[0x0][0x2a4] ;  /* 0x0000a90000067ab9 */ /* 0x000fe40000000800 */
[----:B------:R-:W-:Y:S01]  /*2870*/  @!P0 FMUL.FTZ R19, R21, UR6 ;  /* 0x0000000615138c20 */ /* 0x000fe20008410000 */
[----:B------:R-:W-:-:S03]  /*2880*/  @!P0 FMUL.FTZ R18, R20, UR6 ;  /* 0x0000000614128c20 */ /* 0x000fc60008410000 */
[----:B------:R0:W-:Y:S01]  /*2890*/  @!P5 STS.64 [UR5+0x98], R20 ;  /* 0x00009814ff00d988 */ /* 0x0001e20008000a05 */
[----:B-1----:R-:W-:-:S05]  /*28a0*/  @!P0 IMAD.WIDE R52, R32, 0x8, R12 ;  /* 0x0000000820348825 */ /* 0x002fca00078e020c */
[----:B------:R1:W-:Y:S01]  /*28b0*/  @!P0 STG.E.64 desc[UR8][R52.64], R18 ;  /* 0x0000001234008986 */ /* 0x0003e2000c101b08 */
[----:B------:R-:W-:Y:S06]  /*28c0*/  BAR.SYNC.DEFER_BLOCKING 0x0 ;  /* 0x0000000000007b1d */ /* 0x000fec0000010000 */
[----:B------:R2:W3:Y:S04]  /*28d0*/  LDG.E.64 R12, desc[UR8][R30.64] ;  /* 0x000000081e0c7981 */ /* 0x0004e8000c1e1b00 */
[----:B------:R-:W3:Y:S01]  /*28e0*/  LDG.E.64 R14, desc[UR8][R14.64] ;  /* 0x000000080e0e7981 */ /* 0x000ee2000c1e1b00 */
[----:B0-----:R-:W-:Y:S01]  /*28f0*/  HFMA2.MMA R20, -RZ, RZ, 1.875, 0 ;  /* 0x3f800000ff147435 */ /* 0x001fe200000001ff */
[----:B------:R-:W-:-:S02]  /*2900*/  ISETP.NE.AND P6, PT, RZ, UR10, PT ;  /* 0x0000000aff007c0c */ /* 0x000fc4000bfc5270 */
[----:B------:R-:W0:Y:S01]  /*2910*/  LDS.64 R16, [UR5+0x98] ;  /* 0x00009805ff107984 */ /* 0x000e220008000a00 */
[----:B------:R-:W-:Y:S02]  /*2920*/  SHF.L.U32 R3, R3, 0x10, RZ ;  /* 0x0000001003037819 */ /* 0x000fe400000006ff */
[----:B------:R-:W-:Y:S02]  /*2930*/  SHF.L.U32 R29, R29, 0x10, RZ ;  /* 0x000000101d1d7819 */ /* 0x000fe400000006ff */
[----:B-1----:R-:W-:Y:S01]  /*2940*/  SHF.L.U32 R19, R42, 0x10, RZ ;  /* 0x000000102a137819 */ /* 0x002fe200000006ff */
[----:B0-----:R-:W-:-:S04]  /*2950*/  FMUL.FTZ R58, R16, UR6 ;  /* 0x00000006103a7c20 */ /* 0x001fc80008410000 */
[C---:B------:R-:W-:Y:S01]  /*2960*/  FMUL.FTZ R16, R58.reuse, R58 ;  /* 0x0000003a3a107220 */ /* 0x040fe20000410000 */
[--C-:B------:R-:W-:Y:S01]  /*2970*/  FADD.FTZ R3, R3, -R58.reuse ;  /* 0x8000003a03037221 */ /* 0x100fe20000010000 */
[----:B------:R-:W-:Y:S01]  /*2980*/  FADD.FTZ R29, -R58, R29 ;  /* 0x0000001d3a1d7221 */ /* 0x000fe20000010100 */
[----:B------:R-:W-:Y:S01]  /*2990*/  FADD.FTZ R19, R19, -R58 ;  /* 0x8000003a13137221 */ /* 0x000fe20000010000 */
[----:B------:R-:W-:-:S05]  /*29a0*/  FFMA.FTZ R16, R17, UR6, -R16 ;  /* 0x0000000611107c23 */ /* 0x000fca0008010810 */
[----:B------:R-:W-:-:S13]  /*29b0*/  FSETP.GTU.FTZ.AND P0, PT, R16, RZ, PT ;  /* 0x000000ff1000720b */ /* 0x000fda0003f1c000 */
[----:B------:R-:W0:Y:S02]  /*29c0*/  @P0 LDC R17, c[0x0][0x238] ;  /* 0x00008e00ff110b82 */ /* 0x000e240000000800 */
[----:B0-----:R-:W-:Y:S01]  /*29d0*/  @P0 FADD.FTZ R16, R16, R17 ;  /* 0x0000001110100221 */ /* 0x001fe20000010000 */
[----:B------:R-:W-:-:S03]  /*29e0*/  SHF.L.U32 R17, R28, 0x10, RZ ;  /* 0x000000101c117819 */ /* 0x000fc600000006ff */
[----:B------:R-:W0:Y:S02]  /*29f0*/  @P0 MUFU.RSQ R20, R16 ;  /* 0x0000001000140308 */ /* 0x000e240000001400 */
[----:B------:R-:W-:Y:S01]  /*2a00*/  FADD.FTZ R17, -R58, R17 ;  /* 0x000000113a117221 */ /* 0x000fe20000010100 */
[-C--:B0-----:R-:W-:Y:S01]  /*2a10*/  FMUL.FTZ R21, R3, R20.reuse ;  /* 0x0000001403157220 */ /* 0x081fe20000410000 */
[-C--:B--2---:R-:W-:Y:S01]  /*2a20*/  FMUL.FTZ R30, R29, R20.reuse ;  /* 0x000000141d1e7220 */ /* 0x084fe20000410000 */
[-C--:B------:R-:W-:Y:S01]  /*2a30*/  FMUL.FTZ R3, R19, R20.reuse ;  /* 0x0000001413037220 */ /* 0x080fe20000410000 */
[----:B------:R-:W-:Y:S01]  /*2a40*/  FMUL.FTZ R28, R17, R20 ;  /* 0x00000014111c7220 */ /* 0x000fe20000410000 */
[----:B---3--:R-:W-:Y:S01]  /*2a50*/  FFMA.FTZ R21, R12, R21, R14 ;  /* 0x000000150c157223 */ /* 0x008fe2000001000e */
[----:B------:R-:W-:Y:S01]  /*2a60*/  FFMA.FTZ R30, R13, R30, R15 ;  /* 0x0000001e0d1e7223 */ /* 0x000fe2000001000f */
[----:B------:R-:W-:Y:S06]  /*2a70*/  @!P6 BRA `(.L_x_3601) ;  /* 0x000000000028e947 */ /* 0x000fec0003800000 */
        /* <DEDUP_REMOVED lines=9> */
[----:B-1----:R-:W-:-:S07]  /*2b10*/  FMUL.FTZ R21, R21, R18 ;  /* 0x0000001215157220 */ /* 0x002fce0000410000 */
.L_x_3601:
[----:B------:R-:W-:Y:S04]  /*2b20*/  BSSY B0, `(.L_x_3602) ;  /* 0x000000e000007945 */ /* 0x000fe80003800000 */
[----:B------:R-:W-:Y:S05]  /*2b30*/  @P4 BRA `(.L_x_3603) ;  /* 0x0000000000304947 */ /* 0x000fea0003800000 */
[----:B------:R-:W-:Y:S01]  /*2b40*/  ULDC.64 UR12, c[0x0][0x270] ;  /* 0x00009c00000c7ab9 */ /* 0x000fe20000000a00 */
[----:B------:R-:W-:Y:S01]  /*2b50*/  MOV R16, R56 ;  /* 0x0000003800107202 */ /* 0x000fe20000000f00 */
[----:B------:R-:W-:Y:S01]  /*2b60*/  IMAD R49, R49, UR12, RZ ;  /* 0x0000000c31317c24 */ /* 0x000fe2000f8e02ff */
[----:B------:R-:W-:Y:S02]  /*2b70*/  MOV R17, R55 ;  /* 0x0000003700117202 */ /* 0x000fe40000000f00 */
[----:B------:R-:W-:Y:S01]  /*2b80*/  F2FP.BF16.F32.PACK_AB R21, R30, R21 ;  /* 0x000000151e15723e */ /* 0x000fe200000010ff */
[C---:B------:R-:W-:Y:S02]  /*2b90*/  IMAD R49, R46.reuse, UR13, R49 ;  /* 0x0000000d2e317c24 */ /* 0x040fe4000f8e0231 */
[----:B------:R-:W-:Y:S01]  /*2ba0*/  IMAD.WIDE.U32 R16, R46, UR12, R16 ;  /* 0x0000000c2e107c25 */ /* 0x000fe2000f8e0010 */
[----:B------:R-:W-:Y:S02]  /*2bb0*/  ULDC.64 UR12, c[0x0][0x210] ;  /* 0x00008400000c7ab9 */ /* 0x000fe40000000a00 */
[----:B------:R-:W-:-:S02]  /*2bc0*/  LEA R18, P0, R16, UR12, 0x1 ;  /* 0x0000000c10127c11 */ /* 0x000fc4000f8008ff */
[----:B------:R-:W-:-:S04]  /*2bd0*/  IADD3 R49, R17, R49, RZ ;  /* 0x0000003111317210 */ /* 0x000fc80007ffe0ff */
[----:B------:R-:W-:-:S05]  /*2be0*/  LEA.HI.X R19, R16, UR13, R49, 0x1, P0 ;  /* 0x0000000d10137c11 */ /* 0x000fca00080f0c31 */
[----:B------:R0:W-:Y:S02]  /*2bf0*/  STG.E desc[UR8][R18.64], R21 ;  /* 0x0000001512007986 */ /* 0x0001e4000c101908 */
.L_x_3603:
[----:B------:R-:W-:Y:S05]  /*2c00*/  BSYNC B0 ;  /* 0x0000000000007941 */ /* 0x000fea0003800000 */
.L_x_3602:
[----:B0-----:R-:W-:Y:S01]  /*2c10*/  SHF.L.U32 R19, R2, 0x10, RZ ;  /* 0x0000001002137819 */ /* 0x001fe200000006ff */
[----:B------:R-:W-:Y:S01]  /*2c20*/  FFMA.FTZ R18, R12, R3, R14 ;  /* 0x000000030c127223 */ /* 0x000fe2000001000e */
[----:B------:R-:W-:Y:S01]  /*2c30*/  SHF.L.U32 R27, R27, 0x10, RZ ;  /* 0x000000101b1b7819 */ /* 0x000fe200000006ff */
        /* <DEDUP_REMOVED lines=12> */
.L_x_3604:
[----:B------:R-:W-:Y:S04]  /*2d00*/  BSSY B0, `(.L_x_3605) ;  /* 0x000000e000007945 */ /* 0x000fe80003800000 */
[----:B------:R-:W-:Y:S05]  /*2d10*/  @!P3 BRA `(.L_x_3606) ;  /* 0x000000000030b947 */ /* 0x000fea0003800000 */
        /* <DEDUP_REMOVED lines=12> */
.L_x_3606:
[----:B------:R-:W-:Y:S05]  /*2de0*/  BSYNC B0 ;  /* 0x0000000000007941 */ /* 0x000fea0003800000 */
.L_x_3605:
[----:B------:R-:W-:Y:S01]  /*2df0*/  SHF.L.U32 R3, R26, 0x10, RZ ;  /* 0x000000101a037819 */ /* 0x000fe200000006ff */
[--C-:B------:R-:W-:Y:S01]  /*2e00*/  FADD.FTZ R19, R19, -R58.reuse ;  /* 0x8000003a13137221 */ /* 0x100fe20000010000 */
[----:B0-----:R-:W-:Y:S01]  /*2e10*/  SHF.L.U32 R17, R0, 0x10, RZ ;  /* 0x0000001000117819 */ /* 0x001fe200000006ff */
[C---:B------:R-:W-:Y:S01]  /*2e20*/  FADD.FTZ R27, -R58.reuse, R27 ;  /* 0x0000001b3a1b7221 */ /* 0x040fe20000010100 */
[----:B------:R-:W-:Y:S01]  /*2e30*/  ULDC.64 UR14, c[0x0][0x278] ;  /* 0x00009e00000e7ab9 */ /* 0x000fe20000000a00 */
[----:B------:R-:W-:Y:S01]  /*2e40*/  FADD.FTZ R21, -R58, R3 ;  /* 0x000000033a157221 */ /* 0x000fe20000010100 */
[-C--:B------:R-:W-:Y:S01]  /*2e50*/  FMUL.FTZ R3, R19, R20.reuse ;  /* 0x0000001413037220 */ /* 0x080fe20000410000 */
[----:B------:R-:W-:Y:S01]  /*2e60*/  FADD.FTZ R17, R17, -R58 ;  /* 0x8000003a11117221 */ /* 0x000fe20000010000 */
[-C--:B------:R-:W-:Y:S01]  /*2e70*/  FMUL.FTZ R2, R27, R20.reuse ;  /* 0x000000141b027220 */ /* 0x080fe20000410000 */
[-C--:B------:R-:W-:Y:S01]  /*2e80*/  FMUL.FTZ R0, R21, R20.reuse ;  /* 0x0000001415007220 */ /* 0x080fe20000410000 */
[----:B------:R-:W-:Y:S01]  /*2e90*/  ISETP.GE.U32.AND P0, PT, R34, UR14, PT ;  /* 0x0000000e22007c0c */ /* 0x000fe2000bf06070 */
[----:B------:R-:W-:Y:S01]  /*2ea0*/  FMUL.FTZ R19, R17, R20 ;  /* 0x0000001411137220 */ /* 0x000fe20000410000 */
[----:B------:R-:W-:Y:S01]  /*2eb0*/  FFMA.FTZ R18, R12, R3, R14 ;  /* 0x000000030c127223 */ /* 0x000fe2000001000e */
[----:B------:R-:W-:Y:S01]  /*2ec0*/  FFMA.FTZ R21, R13, R2, R15 ;  /* 0x000000020d157223 */ /* 0x000fe2000001000f */
[----:B------:R-:W-:Y:S09]  /*2ed0*/  @!P6 BRA `(.L_x_3607) ;  /* 0x000000000028e947 */ /* 0x000ff20003800000 */
        /* <DEDUP_REMOVED lines=10> */
.L_x_3607:
        /* <DEDUP_REMOVED lines=14> */
.L_x_3609:
[----:B------:R-:W-:Y:S05]  /*3060*/  BSYNC B0 ;  /* 0x0000000000007941 */ /* 0x000fea0003800000 */
.L_x_3608:
[----:B0-----:R-:W-:Y:S01]  /*3070*/  SHF.L.U32 R21, R40, 0x10, RZ ;  /* 0x0000001028157819 */ /* 0x001fe200000006ff */
[----:B------:R-:W-:Y:S01]  /*3080*/  FFMA.FTZ R19, R12, R19, R14 ;  /* 0x000000130c137223 */ /* 0x000fe2000001000e */
        /* <DEDUP_REMOVED lines=12> */
.L_x_3610:
        /* <DEDUP_REMOVED lines=14> */
.L_x_3612:
[----:B------:R-:W-:Y:S05]  /*3230*/  BSYNC B0 ;  /* 0x0000000000007941 */ /* 0x000fea0003800000 */
.L_x_3611:
[----:B------:R-:W-:Y:S01]  /*3240*/  SHF.L.U32 R25, R25, 0x10, RZ ;  /* 0x0000001019197819 */ /* 0x000fe200000006ff */
[----:B------:R-:W-:Y:S01]  /*3250*/  FADD.FTZ R21, R21, -R58 ;  /* 0x8000003a15157221 */ /* 0x000fe20000010000 */
[----:B------:R-:W-:Y:S02]  /*3260*/  ISETP.GE.AND.EX P5, PT, R41, UR15, PT, P0 ;  /* 0x0000000f29007c0c */ /* 0x000fe4000bfa6300 */
[----:B------:R-:W-:Y:S01]  /*3270*/  ISETP.GE.U32.AND P4, PT, R36, UR14, PT ;  /* 0x0000000e24007c0c */ /* 0x000fe2000bf86070 */
[----:B------:R-:W-:Y:S01]  /*3280*/  FADD.FTZ R25, -R58, R25 ;  /* 0x000000193a197221 */ /* 0x000fe20000010100 */
[-C--:B------:R-:W-:Y:S01]  /*3290*/  FMUL.FTZ R21, R21, R20.reuse ;  /* 0x0000001415157220 */ /* 0x080fe20000410000 */
[----:B------:R-:W-:Y:S02]  /*32a0*/  ISETP.GE.U32.AND P0, PT, R37, UR14, PT ;  /* 0x0000000e25007c0c */ /* 0x000fe4000bf06070 */
[----:B------:R-:W-:Y:S01]  /*32b0*/  FMUL.FTZ R0, R25, R20 ;  /* 0x0000001419007220 */ /* 0x000fe20000410000 */
[----:B------:R-:W-:Y:S01]  /*32c0*/  ISETP.LT.U32.AND P5, PT, R5, 0x200, !P5 ;  /* 0x000002000500780c */ /* 0x000fe20006fa1070 */
[----:B------:R-:W-:-:S02]  /*32d0*/  FFMA.FTZ R21, R12, R21, R14 ;  /* 0x000000150c157223 */ /* 0x000fc4000001000e */
[----:B------:R-:W-:Y:S01]  /*32e0*/  FFMA.FTZ R0, R13, R0, R15 ;  /* 0x000000000d007223 */ /* 0x000fe2000001000f */
[----:B------:R-:W-:Y:S09]  /*32f0*/  @!P6 BRA `(.L_x_3613) ;  /* 0x000000000028e947 */ /* 0x000ff20003800000 */
        /* <DEDUP_REMOVED lines=10> */
.L_x_3613:
[----:B------:R-:W-:Y:S04]  /*33a0*/  BSSY B0, `(.L_x_3614) ;  /* 0x000000e000007945 */ /* 0x000fe80003800000 */
[----:B------:R-:W-:Y:S05]  /*33b0*/  @!P5 BRA `(.L_x_3615) ;  /* 0x000000000030d947 */ /* 0x000fea0003800000 */
[----:B------:R-:W-:Y:S01]  /*33c0*/  ULDC.64 UR12, c[0x0][0x270] ;  /* 0x00009c00000c7ab9 */ /* 0x000fe20000000a00 */
[----:B------:R-:W-:Y:S01]  /*33d0*/  MOV R2, R56 ;  /* 0x0000003800027202 */ /* 0x000fe20000000f00 */
[----:B0-----:R-:W-:Y:S01]  /*33e0*/  IMAD R17, R41, UR12, RZ ;  /* 0x0000000c29117c24 */ /* 0x001fe2000f8e02ff */
        /* <DEDUP_REMOVED lines=9> */
.L_x_3615:
[----:B------:R-:W-:Y:S05]  /*3480*/  BSYNC B0 ;  /* 0x0000000000007941 */ /* 0x000fea0003800000 */
.L_x_3614:
[----:B01----:R-:W-:Y:S02]  /*3490*/  SHF.L.U32 R17, R48, 0x10, RZ ;  /* 0x0000001030117819 */ /* 0x003fe400000006ff */
[----:B------:R-:W-:Y:S02]  /*34a0*/  SHF.L.U32 R3, R24, 0x10, RZ ;  /* 0x0000001018037819 */ /* 0x000fe400000006ff */
[----:B------:R-:W-:Y:S01]  /*34b0*/  SHF.L.U32 R19, R50, 0x10, RZ ;  /* 0x0000001032137819 */ /* 0x000fe200000006ff */
[--C-:B------:R-:W-:Y:S01]  /*34c0*/  FADD.FTZ R17, R17, -R58.reuse ;  /* 0x8000003a11117221 */ /* 0x100fe20000010000 */
[----:B------:R-:W-:Y:S01]  /*34d0*/  SHF.L.U32 R23, R23, 0x10, RZ ;  /* 0x0000001017177819 */ /* 0x000fe200000006ff */
[----:B------:R-:W-:Y:S01]  /*34e0*/  FADD.FTZ R3, -R58, R3 ;  /* 0x000000033a037221 */ /* 0x000fe20000010100 */
[----:B------:R-:W-:Y:S01]  /*34f0*/  SHF.L.U32 R25, R51, 0x10, RZ ;  /* 0x0000001033197819 */ /* 0x000fe200000006ff */
[--C-:B------:R-:W-:Y:S01]  /*3500*/  FADD.FTZ R19, R19, -R58.reuse ;  /* 0x8000003a13137221 */ /* 0x100fe20000010000 */
[----:B------:R-:W-:Y:S01]  /*3510*/  SHF.L.U32 R21, R22, 0x10, RZ ;  /* 0x0000001016157819 */ /* 0x000fe200000006ff */
[----:B------:R-:W-:Y:S01]  /*3520*/  FADD.FTZ R23, -R58, R23 ;  /* 0x000000173a177221 */ /* 0x000fe20000010100 */
[----:B------:R-:W-:Y:S01]  /*3530*/  ISETP.GE.U32.AND P5, PT, R38, UR14, PT ;  /* 0x0000000e26007c0c */ /* 0x000fe2000bfa6070 */
[----:B------:R-:W-:Y:S01]  /*3540*/  FADD.FTZ R25, R25, -R58 ;  /* 0x8000003a19197221 */ /* 0x000fe20000010000 */
[-C--:B------:R-:W-:Y:S01]  /*3550*/  FMUL.FTZ R17, R17, R20.reuse ;  /* 0x0000001411117220 */ /* 0x080fe20000410000 */
[----:B------:R-:W-:Y:S01]  /*3560*/  FADD.FTZ R21, -R58, R21 ;  /* 0x000000153a157221 */ /* 0x000fe20000010100 */
[-C--:B------:R-:W-:Y:S01]  /*3570*/  FMUL.FTZ R2, R3, R20.reuse ;  /* 0x0000001403027220 */ /* 0x080fe20000410000 */
[-C--:B------:R-:W-:Y:S01]  /*3580*/  FMUL.FTZ R19, R19, R20.reuse ;  /* 0x0000001413137220 */ /* 0x080fe20000410000 */
[-C--:B------:R-:W-:Y:S01]  /*3590*/  FMUL.FTZ R18, R23, R20.reuse ;  /* 0x0000001417127220 */ /* 0x080fe20000410000 */
[-C--:B------:R-:W-:Y:S01]  /*35a0*/  FMUL.FTZ R25, R25, R20.reuse ;  /* 0x0000001419197220 */ /* 0x080fe20000410000 */
[----:B------:R-:W-:Y:S01]  /*35b0*/  FMUL.FTZ R20, R21, R20 ;  /* 0x0000001415147220 */ /* 0x000fe20000410000 */
[----:B------:R-:W-:Y:S01]  /*35c0*/  ISETP.GE.AND.EX P4, PT, R43, UR15, PT, P4 ;  /* 0x0000000f2b007c0c */ /* 0x000fe2000bf86340 */
[C-C-:B------:R-:W-:Y:S01]  /*35d0*/  FFMA.FTZ R16, R12.reuse, R17, R14.reuse ;  /* 0x000000110c107223 */ /* 0x140fe2000001000e */
[----:B------:R-:W-:Y:S01]  /*35e0*/  ISETP.GE.AND.EX P0, PT, R45, UR15, PT, P0 ;  /* 0x0000000f2d007c0c */ /* 0x000fe2000bf06300 */
[C-C-:B------:R-:W-:Y:S01]  /*35f0*/  FFMA.FTZ R0, R12.reuse, R19, R14.reuse ;  /* 0x000000130c007223 */ /* 0x140fe2000001000e */
[----:B------:R-:W-:Y:S01]  /*3600*/  ISETP.GE.AND.EX P5, PT, R47, UR15, PT, P5 ;  /* 0x0000000f2f007c0c */ /* 0x000fe2000bfa6350 */
[C-C-:B------:R-:W-:Y:S01]  /*3610*/  FFMA.FTZ R19, R13.reuse, R18, R15.reuse ;  /* 0x000000120d137223 */ /* 0x140fe2000001000f */
[--C-:B------:R-:W-:Y:S01]  /*3620*/  FFMA.FTZ R17, R13, R20, R15.reuse ;  /* 0x000000140d117223 */ /* 0x100fe2000001000f */
[C---:B------:R-:W-:Y:S01]  /*3630*/  ISETP.LT.U32.AND P4, PT, R5.reuse, 0x200, !P4 ;  /* 0x000002000500780c */ /* 0x040fe20006781070 */
[----:B------:R-:W-:Y:S01]  /*3640*/  FFMA.FTZ R14, R12, R25, R14 ;  /* 0x000000190c0e7223 */ /* 0x000fe2000001000e */
[----:B------:R-:W-:Y:S01]  /*3650*/  ISETP.LT.U32.AND P0, PT, R5, 0x200, !P0 ;  /* 0x000002000500780c */ /* 0x000fe20004701070 */
[----:B------:R-:W-:Y:S01]  /*3660*/  FFMA.FTZ R15, R13, R2, R15 ;  /* 0x000000020d0f7223 */ /* 0x000fe2000001000f */
[----:B------:R-:W-:Y:S01]  /*3670*/  ISETP.LT.U32.AND P5, PT, R5, 0x200, !P5 ;  /* 0x000002000500780c */ /* 0x000fe20006fa1070 */
[----:B------:R-:W-:-:S12]  /*3680*/  @!P6 BRA `(.L_x_3616) ;  /* 0x000000000028e947 */ /* 0x000fd80003800000 */
        /* <DEDUP_REMOVED lines=10> */
.L_x_3616:
        /* <DEDUP_REMOVED lines=14> */
.L_x_3618:
[----:B------:R-:W-:Y:S05]  /*3810*/  BSYNC B0 ;  /* 0x0000000000007941 */ /* 0x000fea0003800000 */
.L_x_3617:
[----:B------:R-:W-:Y:S05]  /*3820*/  @!P6 BRA `(.L_x_3619) ;  /* 0x000000000028e947 */ /* 0x000fea0003800000 */
        /* <DEDUP_REMOVED lines=10> */
.L_x_3619:
[----:B------:R-:W-:Y:S04]  /*38d0*/  BSSY B0, `(.L_x_3620) ;  /* 0x000000e000007945 */ /* 0x000fe80003800000 */
[----:B------:R-:W-:Y:S05]  /*38e0*/  @!P0 BRA `(.L_x_3621) ;  /* 0x0000000000308947 */ /* 0x000fea0003800000 */
[----:B------:R-:W-:Y:S01]  /*38f0*/  ULDC.64 UR12, c[0x0][0x270] ;  /* 0x00009c00000c7ab9 */ /* 0x000fe20000000a00 */
[----:B0-----:R-:W-:Y:S01]  /*3900*/  MOV R12, R56 ;  /* 0x00000038000c7202 */ /* 0x001fe20000000f00 */
        /* <DEDUP_REMOVED lines=10> */
.L_x_3621:
[----:B------:R-:W-:Y:S05]  /*39b0*/  BSYNC B0 ;  /* 0x0000000000007941 */ /* 0x000fea0003800000 */
.L_x_3620:
[----:B------:R-:W-:Y:S05]  /*39c0*/  @!P6 BRA `(.L_x_3622) ;  /* 0x000000000028e947 */ /* 0x000fea0003800000 */
[----:B------:R-:W-:Y:S01]  /*39d0*/  FMUL.FTZ R0, R14, -1.4426950216293334961 ;  /* 0xbfb8aa3b0e007820 */ /* 0x000fe20000410000 */
[----:B0-----:R-:W-:-:S05]  /*39e0*/  FMUL.FTZ R12, R17, -1.4426950216293334961 ;  /* 0xbfb8aa3b110c7820 */ /* 0x001fca0000410000 */
[----:B------:R-:W1:Y:S08]  /*39f0*/  MUFU.EX2 R0, R0 ;  /* 0x0000000000007308 */ /* 0x000e700000000800 */
[----:B------:R-:W0:Y:S01]  /*3a00*/  MUFU.EX2 R12, R12 ;  /* 0x0000000c000c7308 */ /* 0x000e220000000800 */
[----:B-1----:R-:W-:-:S07]  /*3a10*/  FADD.FTZ R2, R0, 1 ;  /* 0x3f80000000027421 */ /* 0x002fce0000010000 */
[----:B------:R-:W1:Y:S01]  /*3a20*/  MUFU.RCP R3, R2 ;  /* 0x0000000200037308 */ /* 0x000e620000001000 */
[----:B0-----:R-:W-:-:S07]  /*3a30*/  FADD.FTZ R13, R12, 1 ;  /* 0x3f8000000c0d7421 */ /* 0x001fce0000010000 */
[----:B------:R-:W0:Y:S01]  /*3a40*/  MUFU.RCP R16, R13 ;  /* 0x0000000d00107308 */ /* 0x000e220000001000 */
[----:B-1----:R-:W-:Y:S01]  /*3a50*/  FMUL.FTZ R14, R14, R3 ;  /* 0x000000030e0e7220 */ /* 0x002fe20000410000 */
[----:B0-----:R-:W-:-:S07]  /*3a60*/  FMUL.FTZ R17, R17, R16 ;  /* 0x0000001011117220 */ /* 0x001fce0000410000 */
.L_x_3622:
[----:B------:R-:W-:Y:S04]  /*3a70*/  BSSY B0, `(.L_x_3623) ;  /* 0x000000d000007945 */ /* 0x000fe80003800000 */
[----:B------:R-:W-:Y:S05]  /*3a80*/  @!P5 BRA `(.L_x_3624) ;  /* 0x00000000002cd947 */ /* 0x000fea0003800000 */
[----:B------:R-:W-:Y:S01]  /*3a90*/  ULDC.64 UR12, c[0x0][0x270] ;  /* 0x00009c00000c7ab9 */ /* 0x000fe20000000a00 */
[----:B------:R-:W-:Y:S01]  /*3aa0*/  MOV R54, R56 ;  /* 0x0000003800367202 */ /* 0x000fe20000000f00 */
[----:B-1----:R-:W-:Y:S01]  /*3ab0*/  IMAD R3, R47, UR12, RZ ;  /* 0x0000000c2f037c24 */ /* 0x002fe2000f8e02ff */
[----:B------:R-:W-:-:S03]  /*3ac0*/  F2FP.BF16.F32.PACK_AB R17, R17, R14 ;  /* 0x0000000e1111723e */ /* 0x000fc600000010ff */
[----:B------:R-:W-:-:S04]  /*3ad0*/  IMAD.WIDE.U32 R54, R38, UR12, R54 ;  /* 0x0000000c26367c25 */ /* 0x000fc8000f8e0036 */
[----:B------:R-:W-:Y:S01]  /*3ae0*/  IMAD R3, R38, UR13, R3 ;  /* 0x0000000d26037c24 */ /* 0x000fe2000f8e0203 */
[----:B------:R-:W-:Y:S02]  /*3af0*/  ULDC.64 UR12, c[0x0][0x210] ;  /* 0x00008400000c7ab9 */ /* 0x000fe40000000a00 */
[----:B------:R-:W-:Y:S02]  /*3b00*/  LEA R2, P0, R54, UR12, 0x1 ;  /* 0x0000000c36027c11 */ /* 0x000fe4000f8008ff */
[----:B------:R-:W-:-:S04]  /*3b10*/  IADD3 R3, R55, R3, RZ ;  /* 0x0000000337037210 */ /* 0x000fc80007ffe0ff */
[----:B------:R-:W-:-:S05]  /*3b20*/  LEA.HI.X R3, R54, UR13, R3, 0x1, P0 ;  /* 0x0000000d36037c11 */ /* 0x000fca00080f0c03 */
[----:B------:R2:W-:Y:S02]  /*3b30*/  STG.E desc[UR8][R2.64], R17 ;  /* 0x0000001102007986 */ /* 0x0005e4000c101908 */
.L_x_3624:
[----:B------:R-:W-:Y:S05]  /*3b40*/  BSYNC B0 ;  /* 0x0000000000007941 */ /* 0x000fea0003800000 */
.L_x_3623:
[----:B------:R-:W-:Y:S02]  /*3b50*/  IADD3 R32, R7, R32, RZ ;  /* 0x0000002007207210 */ /* 0x000fe40007ffe0ff */
[----:B------:R-:W-:Y:S02]  /*3b60*/  IADD3 R10, R10, 0x1, RZ ;  /* 0x000000010a0a7810 */ /* 0x000fe40007ffe0ff */
[----:B------:R-:W-:-:S13]  /*3b70*/  ISETP.GE.AND P0, PT, R32, UR4, PT ;  /* 0x0000000420007c0c */ /* 0x000fda000bf06270 */
[----:B------:R-:W-:Y:S05]  /*3b80*/  @!P0 BRA `(.L_x_3625) ;  /* 0xffffffc400dc8947 */ /* 0x000fea000383ffff */
[----:B------:R-:W-:Y:S05]  /*3b90*/  EXIT ;  /* 0x000000000000794d */ /* 0x000fea0003800000 */
.L_x_3626:
        /* <DEDUP_REMOVED lines=14> */
.L_x_5696:


//--------------------- .text._Z35group_norm_nhwc_fwd_one_pass_kernelI11Bf16IOFp32WLi128ELi128ELi512EEv26Group_norm_nhwc_fwd_params --------------------------
	.section	.text._Z35group_norm_nhwc_fwd_one_pass_kernelI11Bf16IOFp32WLi128ELi128ELi512EEv26Group_norm_nhwc_fwd_params,"ax",@progbits
	.align	128
        .global         _Z35group_norm_nhwc_fwd_one_pass_kernelI11Bf16IOFp32WLi128ELi128ELi512EEv26Group_norm_nhwc_fwd_params
        .type           _Z35group_norm_nhwc_fwd_one_pass_kernelI11Bf16IOFp32WLi128ELi128ELi512EEv26Group_norm_nhwc_fwd_params,@function
        .size           _Z35group_norm_nhwc_fwd_one_pass_kernelI11Bf16IOFp32WLi128ELi128ELi512EEv26Group_norm_nhwc_fwd_params,(.L_x_5697 - _Z35group_norm_nhwc_fwd_one_pass_kernelI11Bf16IOFp32WLi128ELi128ELi512EEv26Group_norm_nhwc_fwd_params)
        .other          _Z35group_norm_nhwc_fwd_one_pass_kernelI11Bf16IOFp32WLi128ELi128ELi512EEv26Group_norm_nhwc_fwd_params,@"STO_CUDA_ENTRY STV_DEFAULT"
_Z35group_norm_nhwc_fwd_one_pass_kernelI11Bf16IOFp32WLi128ELi128ELi512EEv26Group_norm_nhwc_fwd_params:
.text._Z35group_norm_nhwc_fwd_one_pass_kernelI11Bf16IOFp32WLi128ELi128ELi512EEv26Group_norm_nhwc_fwd_params:
[----:B------:R-:W-:Y:S01]  /*0000*/  LDC R1, c[0x0][0x28] ;  /* 0x00000a00ff017b82 */ /* 0x000fe20000000800 */
[----:B------:R-:W0:Y:S01]  /*0010*/  S2R R82, SR_CTAID.Y ;  /* 0x0000000000527919 */ /* 0x000e220000002600 */
[----:B------:R-:W-:Y:S01]  /*0020*/  ULDC UR4, c[0x0][0x288] ;  /* 0x0000a20000047ab9 */ /* 0x000fe20000000800 */
[----:B------:R-:W-:Y:S02]  /*0030*/  ULDC UR5, c[0x0][0x258] ;  /* 0x0000960000057ab9 */ /* 0x000fe40000000800 */
[----:B------:R-:W-:-:S06]  /*0040*/  UIMAD UR4, UR4, UR5, URZ ;  /* 0x00000005040472a4 */ /* 0x000fcc000f8e023f */
[----:B0-----:R-:W-:-:S13]  /*0050*/  ISETP.GE.AND P0, PT, R82, UR4, PT ;  /* 0x0000000452007c0c */ /* 0x001fda000bf06270 */
[----:B------:R-:W-:Y:S05]  /*0060*/  @P0 EXIT ;  /* 0x000000000000094d */ /* 0x000fea0003800000 */
[----:B------:R-:W0:Y:S01]  /*0070*/  S2R R0, SR_TID.X ;  /* 0x0000000000007919 */ /* 0x000e220000002100 */
[----:B------:R-:W1:Y:S01]  /*0080*/  S2UR UR6, SR_CgaCtaId ;  /* 0x00000000000679c3 */ /* 0x000e620000008800 */
[----:B------:R-:W-:Y:S01]  /*0090*/  UMOV UR5, 0x400 ;  /* 0x0000040000057882 */ /* 0x000fe20000000000 */
[----:B------:R-:W-:Y:S01]  /*00a0*/  ULDC.U8 UR10, c[0x0][0x28c] ;  /* 0x0000a300000a7ab9 */ /* 0x000fe20000000000 */
[----:B------:R-:W2:Y:S01]  /*00b0*/  S2R R2, SR_LANEID ;  /* 0x0000000000027919 */ /* 0x000ea20000000000 */
[----:B------:R-:W-:Y:S01]  /*00c0*/  ULDC.64 UR8, c[0x0][0x208] ;  /* 0x0000820000087ab9 */ /* 0x000fe20000000a00 */
[----:B-1----:R-:W-:Y:S01]  /*00d0*/  ULEA UR5, UR6, UR5, 0x18 ;  /* 0x0000000506057291 */ /* 0x002fe2000f8ec03f */
[----:B0-----:R-:W-:-:S04]  /*00e0*/  SHF.R.S32.HI R3, RZ, 0x1f, R0 ;  /* 0x0000001fff037819 */ /* 0x001fc80000011400 */
[----:B------:R-:W-:-:S04]  /*00f0*/  LEA.HI R3, R3, R0, RZ, 0x5 ;  /* 0x0000000003037211 */ /* 0x000fc800078f28ff */
[----:B------:R-:W-:Y:S01]  /*0100*/  SHF.R.S32.HI R81, RZ, 0x5, R3 ;  /* 0x00000005ff517819 */ /* 0x000fe20000011403 */
[----:B------:R-:W-:-:S03]  /*0110*/  HFMA2.MMA R3, -RZ, RZ, 0, 0 ;  /* 0x00000000ff037435 */ /* 0x000fc600000001ff */
[----:B--2---:R-:W-:-:S08]  /*0120*/  LEA R81, R81, UR5, 0x3 ;  /* 0x0000000551517c11 */ /* 0x004fd0000f8e18ff */
.L_x_3688:
[----:B------:R-:W0:Y:S01]  /*0130*/  LDC R13, c[0x0][0x288] ;  /* 0x0000a200ff0d7b82 */ /* 0x000e220000000800 */
[----:B------:R-:W-:Y:S01]  /*0140*/  ULDC.64 UR12, c[0x0][0x278] ;  /* 0x00009e00000c7ab9 */ /* 0x000fe20000000a00 */
[----:B------:R-:W-:Y:S01]  /*0150*/  ISETP.GT.U32.AND P4, PT, R0, 0x1ff, PT ;  /* 0x000001ff0000780c */ /* 0x000fe20003f84070 */
[----:B------:R-:W-:Y:S01]  /*0160*/  ULDC.64 UR6, c[0x0][0x280] ;  /* 0x0000a00000067ab9 */ /* 0x000fe20000000a00 */
[----:B------:R-:W-:-:S04]  /*0170*/  LOP3.LUT R83, R83, 0xfffffffd, RZ, 0xc0, !PT ;  /* 0xfffffffd53537812 */ /* 0x000fc800078ec0ff */
[----:B-1----:R-:W1:Y:S01]  /*0180*/  S2UR UR5, SR_CTAID.X ;  /* 0x00000000000579c3 */ /* 0x002e620000002500 */
[----:B0---4-:R-:W-:-:S04]  /*0190*/  IABS R7, R13 ;  /* 0x0000000d00077213 */ /* 0x011fc80000000000 */
[----:B------:R-:W0:Y:S08]  /*01a0*/  I2F.RP R6, R7 ;  /* 0x0000000700067306 */ /* 0x000e300000209400 */
[----:B0-----:R-:W0:Y:S02]  /*01b0*/  MUFU.RCP R6, R6 ;  /* 0x0000000600067308 */ /* 0x001e240000001000 */
[----:B0-----:R-:W-:-:S06]  /*01c0*/  IADD3 R4, R6, 0xffffffe, RZ ;  /* 0x0ffffffe06047810 */ /* 0x001fcc0007ffe0ff */
[----:B--2---:R0:W2:Y:S02]  /*01d0*/  F2I.FTZ.U32.TRUNC.NTZ R5, R4 ;  /* 0x0000000400057305 */ /* 0x0040a4000021f000 */
[----:B0-----:R-:W-:Y:S02]  /*01e0*/  MOV R4, RZ ;  /* 0x000000ff00047202 */ /* 0x001fe40000000f00 */
[----:B--2---:R-:W-:-:S05]  /*01f0*/  IADD3 R8, RZ, -R5, RZ ;  /* 0x80000005ff087210 */ /* 0x004fca0007ffe0ff */
[----:B------:R-:W-:Y:S01]  /*0200*/  IMAD R9, R8, R7, RZ ;  /* 0x0000000708097224 */ /* 0x000fe200078e02ff */
[----:B------:R-:W-:-:S03]  /*0210*/  IABS R8, R82 ;  /* 0x0000005200087213 */ /* 0x000fc60000000000 */
[----:B------:R-:W-:Y:S01]  /*0220*/  IMAD.HI.U32 R5, R5, R9, R4 ;  /* 0x0000000905057227 */ /* 0x000fe200078e0004 */
[----:B------:R-:W-:Y:S01]  /*0230*/  LOP3.LUT R4, R82, R13, RZ, 0x3c, !PT ;  /* 0x0000000d52047212 */ /* 0x000fe200078e3cff */
[----:B------:R-:W1:Y:S03]  /*0240*/  LDC R9, c[0x0][0x294] ;  /* 0x0000a500ff097b82 */ /* 0x000e660000000800 */
[----:B------:R-:W-:Y:S01]  /*0250*/  ISETP.GE.AND P2, PT, R4, RZ, PT ;  /* 0x000000ff0400720c */ /* 0x000fe20003f46270 */
[----:B------:R-:W-:Y:S01]  /*0260*/  IMAD.HI.U32 R5, R5, R8, RZ ;  /* 0x0000000805057227 */ /* 0x000fe200078e00ff */
[----:B------:R-:W-:-:S04]  /*0270*/  SHF.R.U32.HI R4, RZ, 0x6, R0 ;  /* 0x00000006ff047819 */ /* 0x000fc80000011600 */
[----:B------:R-:W-:-:S05]  /*0280*/  IADD3 R6, -R5, RZ, RZ ;  /* 0x000000ff05067210 */ /* 0x000fca0007ffe1ff */
[----:B------:R-:W-:Y:S01]  /*0290*/  IMAD R6, R7, R6, R8 ;  /* 0x0000000607067224 */ /* 0x000fe200078e0208 */
[----:B------:R-:W-:-:S04]  /*02a0*/  SHF.L.U32 R8, R0, 0x1, RZ ;  /* 0x0000000100087819 */ /* 0x000fc800000006ff */
[----:B------:R-:W-:Y:S02]  /*02b0*/  ISETP.GT.U32.AND P1, PT, R7, R6, PT ;  /* 0x000000060700720c */ /* 0x000fe40003f24070 */
[----:B------:R-:W-:Y:S01]  /*02c0*/  LOP3.LUT R91, R8, 0x7e, RZ, 0xc0, !PT ;  /* 0x0000007e085b7812 */ /* 0x000fe200078ec0ff */
[----:B-1----:R-:W-:-:S05]  /*02d0*/  IMAD R4, R9, UR5, R4 ;  /* 0x0000000509047c24 */ /* 0x002fca000f8e0204 */
[C---:B------:R-:W-:Y:S02]  /*02e0*/  IADD3 R8, R4.reuse, 0x18, RZ ;  /* 0x0000001804087810 */ /* 0x040fe40007ffe0ff */
[----:B------:R-:W-:-:S03]  /*02f0*/  IADD3 R10, R4, 0x20, RZ ;  /* 0x00000020040a7810 */ /* 0x000fc60007ffe0ff */
[-C--:B------:R-:W-:Y:S02]  /*0300*/  @!P1 IADD3 R6, R6, -R7.reuse, RZ ;  /* 0x8000000706069210 */ /* 0x080fe40007ffe0ff */
[----:B------:R-:W-:Y:S02]  /*0310*/  @!P1 IADD3 R5, R5, 0x1, RZ ;  /* 0x0000000105059810 */ /* 0x000fe40007ffe0ff */
[----:B------:R-:W-:Y:S02]  /*0320*/  ISETP.GE.U32.AND P0, PT, R6, R7, PT ;  /* 0x000000070600720c */ /* 0x000fe40003f06070 */
[----:B------:R-:W-:Y:S02]  /*0330*/  ISETP.NE.AND P1, PT, R13, RZ, PT ;  /* 0x000000ff0d00720c */ /* 0x000fe40003f25270 */
[C---:B------:R-:W-:Y:S02]  /*0340*/  IADD3 R6, R4.reuse, 0x8, RZ ;  /* 0x0000000804067810 */ /* 0x040fe40007ffe0ff */
[----:B------:R-:W-:-:S02]  /*0350*/  IADD3 R7, R4, 0x10, RZ ;  /* 0x0000001004077810 */ /* 0x000fc40007ffe0ff */
[----:B------:R-:W-:Y:S02]  /*0360*/  SHF.R.S32.HI R9, RZ, 0x1f, R6 ;  /* 0x0000001fff097819 */ /* 0x000fe40000011406 */
[----:B---3--:R-:W-:-:S03]  /*0370*/  SHF.R.S32.HI R15, RZ, 0x1f, R10 ;  /* 0x0000001fff0f7819 */ /* 0x008fc6000001140a */
[----:B------:R-:W-:Y:S02]  /*0380*/  @P0 IADD3 R5, R5, 0x1, RZ ;  /* 0x0000000105050810 */ /* 0x000fe40007ffe0ff */
[----:B------:R-:W-:Y:S02]  /*0390*/  ISETP.GE.U32.AND P0, PT, R4, UR12, PT ;  /* 0x0000000c04007c0c */ /* 0x000fe4000bf06070 */
[----:B------:R-:W-:Y:S02]  /*03a0*/  MOV R87, R5 ;  /* 0x0000000500577202 */ /* 0x000fe40000000f00 */
[----:B------:R-:W-:Y:S02]  /*03b0*/  SHF.R.S32.HI R5, RZ, 0x1f, R4 ;  /* 0x0000001fff057819 */ /* 0x000fe40000011404 */
[----:B------:R-:W-:Y:S02]  /*03c0*/  @!P2 IADD3 R87, -R87, RZ, RZ ;  /* 0x000000ff5757a210 */ /* 0x000fe40007ffe1ff */
[----:B------:R-:W-:-:S02]  /*03d0*/  ISETP.GE.OR.EX P3, PT, R5, UR13, P4, P0 ;  /* 0x0000000d05007c0c */ /* 0x000fc4000a766700 */
[----:B------:R-:W-:Y:S02]  /*03e0*/  @!P1 LOP3.LUT R87, RZ, R13, RZ, 0x33, !PT ;  /* 0x0000000dff579212 */ /* 0x000fe400078e33ff */
[----:B------:R-:W-:Y:S02]  /*03f0*/  ISETP.GE.U32.AND P0, PT, R6, UR12, PT ;  /* 0x0000000c06007c0c */ /* 0x000fe4000bf06070 */
[----:B------:R-:W-:Y:S02]  /*0400*/  IADD3 R11, -R87, RZ, RZ ;  /* 0x000000ff570b7210 */ /* 0x000fe40007ffe1ff */
[----:B------:R-:W-:Y:S02]  /*0410*/  ISETP.GE.OR.EX P2, PT, R9, UR13, P4, P0 ;  /* 0x0000000d09007c0c */ /* 0x000fe4000a746700 */
[----:B------:R-:W-:Y:S01]  /*0420*/  ISETP.GE.U32.AND P1, PT, R7, UR12, PT ;  /* 0x0000000c07007c0c */ /* 0x000fe2000bf26070 */
[----:B------:R-:W-:Y:S01]  /*0430*/  IMAD R90, R13, R11, R82 ;  /* 0x0000000b0d5a7224 */ /* 0x000fe200078e0252 */
[----:B------:R-:W-:Y:S01]  /*0440*/  SHF.R.S32.HI R11, RZ, 0x1f, R7 ;  /* 0x0000001fff0b7819 */ /* 0x000fe20000011407 */
[----:B------:R-:W0:Y:S01]  /*0450*/  @!P3 LDC.64 R18, c[0x0][0x270] ;  /* 0x00009c00ff12bb82 */ /* 0x000e220000000a00 */
[----:B------:R-:W-:-:S02]  /*0460*/  @P3 LOP3.LUT R83, R83, 0x2, RZ, 0xfc, !PT ;  /* 0x0000000253533812 */ /* 0x000fc400078efcff */
[----:B------:R-:W-:Y:S02]  /*0470*/  ISETP.GE.OR.EX P6, PT, R11, UR13, P4, P1 ;  /* 0x0000000d0b007c0c */ /* 0x000fe4000a7c6710 */
[----:B------:R-:W-:Y:S02]  /*0480*/  LOP3.LUT R83, R83, 0xfffffffb, RZ, 0xc0, !PT ;  /* 0xfffffffb53537812 */ /* 0x000fe400078ec0ff */
[----:B------:R-:W-:Y:S01]  /*0490*/  ISETP.GE.U32.AND P0, PT, R8, UR12, PT ;  /* 0x0000000c08007c0c */ /* 0x000fe2000bf06070 */
[----:B------:R-:W1:Y:S01]  /*04a0*/  @!P3 LDC.64 R40, c[0x0][0x220] ;  /* 0x00008800ff28bb82 */ /* 0x000e620000000a00 */
[----:B------:R-:W-:Y:S02]  /*04b0*/  SHF.R.S32.HI R13, RZ, 0x1f, R8 ;  /* 0x0000001fff0d7819 */ /* 0x000fe40000011408 */
[----:B------:R-:W-:Y:S02]  /*04c0*/  @P2 LOP3.LUT R83, R83, 0x4, RZ, 0xfc, !PT ;  /* 0x0000000453532812 */ /* 0x000fe400078efcff */
[----:B------:R-:W-:-:S02]  /*04d0*/  ISETP.GE.OR.EX P5, PT, R13, UR13, P4, P0 ;  /* 0x0000000d0d007c0c */ /* 0x000fc4000a7a6700 */
[----:B------:R-:W-:Y:S01]  /*04e0*/  LOP3.LUT R83, R83, 0xfffffff7, RZ, 0xc0, !PT ;  /* 0xfffffff753537812 */ /* 0x000fe200078ec0ff */
[----:B------:R-:W2:Y:S01]  /*04f0*/  @!P2 LDC.64 R20, c[0x0][0x270] ;  /* 0x00009c00ff14ab82 */ /* 0x000ea20000000a00 */
[----:B------:R-:W-:Y:S02]  /*0500*/  ISETP.GE.U32.AND P1, PT, R10, UR12, PT ;  /* 0x0000000c0a007c0c */ /* 0x000fe4000bf26070 */
[----:B------:R-:W-:Y:S02]  /*0510*/  @P6 LOP3.LUT R83, R83, 0x8, RZ, 0xfc, !PT ;  /* 0x0000000853536812 */ /* 0x000fe400078efcff */
[----:B------:R-:W-:Y:S02]  /*0520*/  SHF.R.S32.HI R12, RZ, 0x1f, R87 ;  /* 0x0000001fff0c7819 */ /* 0x000fe40000011457 */
[----:B------:R-:W-:Y:S01]  /*0530*/  LOP3.LUT R83, R83, 0xffffffef, RZ, 0xc0, !PT ;  /* 0xffffffef53537812 */ /* 0x000fe200078ec0ff */
[----:B------:R-:W3:Y:S01]  /*0540*/  @!P6 LDC.64 R22, c[0x0][0x270] ;  /* 0x00009c00ff16eb82 */ /* 0x000ee20000000a00 */
[----:B------:R-:W-:Y:S01]  /*0550*/  LEA R90, R90, R91, 0x7 ;  /* 0x0000005b5a5a7211 */ /* 0x000fe200078e38ff */
[----:B------:R-:W-:Y:S01]  /*0560*/  IMAD R12, R12, UR6, RZ ;  /* 0x000000060c0c7c24 */ /* 0x000fe2000f8e02ff */
[----:B------:R-:W-:-:S02]  /*0570*/  @P5 LOP3.LUT R83, R83, 0x10, RZ, 0xfc, !PT ;  /* 0x0000001053535812 */ /* 0x000fc400078efcff */
[----:B------:R-:W-:Y:S01]  /*0580*/  ISETP.GE.OR.EX P3, PT, R15, UR13, P4, P1 ;  /* 0x0000000d0f007c0c */ /* 0x000fe2000a766710 */
[----:B------:R-:W-:Y:S01]  /*0590*/  IMAD R89, R87, UR7, R12 ;  /* 0x0000000757597c24 */ /* 0x000fe2000f8e020c */
[C---:B------:R-:W-:Y:S01]  /*05a0*/  LOP3.LUT P1, RZ, R83.reuse, 0x2, RZ, 0xc0, !PT ;  /* 0x0000000253ff7812 */ /* 0x040fe2000782c0ff */
[----:B------:R-:W4:Y:S01]  /*05b0*/  @!P2 LDC.64 R44, c[0x0][0x220] ;  /* 0x00008800ff2cab82 */ /* 0x000f220000000a00 */
[--C-:B------:R-:W-:Y:S02]  /*05c0*/  SHF.R.S32.HI R91, RZ, 0x1f, R90.reuse ;  /* 0x0000001fff5b7819 */ /* 0x100fe4000001145a */
[----:B------:R-:W-:Y:S01]  /*05d0*/  LOP3.LUT R83, R83, 0xffffffdf, RZ, 0xc0, !PT ;  /* 0xffffffdf53537812 */ /* 0x000fe200078ec0ff */
[----:B------:R-:W-:-:S04]  /*05e0*/  IMAD.WIDE.U32 R86, R87, UR6, R90 ;  /* 0x0000000657567c25 */ /* 0x000fc8000f8e005a */
[----:B------:R-:W5:Y:S01]  /*05f0*/  @!P6 LDC.64 R46, c[0x0][0x220] ;  /* 0x00008800ff2eeb82 */ /* 0x000f620000000a00 */
[----:B--2---:R-:W-:Y:S01]  /*0600*/  @!P2 IMAD R14, R9, R20, RZ ;  /* 0x00000014090ea224 */ /* 0x004fe200078e02ff */
[----:B------:R-:W-:Y:S02]  /*0610*/  IADD3 R89, R87, R89, RZ ;  /* 0x0000005957597210 */ /* 0x000fe40007ffe0ff */
[----:B0-----:R-:W-:Y:S01]  /*0620*/  @!P1 IMAD R12, R5, R18, RZ ;  /* 0x00000012050c9224 */ /* 0x001fe200078e02ff */
[----:B------:R-:W-:Y:S01]  /*0630*/  @!P1 MOV R88, R86 ;  /* 0x0000005600589202 */ /* 0x000fe20000000f00 */
[----:B------:R-:W-:Y:S01]  /*0640*/  @!P2 IMAD R21, R6, R21, R14 ;  /* 0x000000150615a224 */ /* 0x000fe200078e020e */
[----:B------:R-:W-:Y:S01]  /*0650*/  @P3 LOP3.LUT R83, R83, 0x20, RZ, 0xfc, !PT ;  /* 0x0000002053533812 */ /* 0x000fe200078efcff */
[C---:B------:R-:W-:Y:S01]  /*0660*/  @!P1 IMAD R19, R4.reuse, R19, R12 ;  /* 0x0000001304139224 */ /* 0x040fe200078e020c */
[----:B------:R-:W0:Y:S01]  /*0670*/  @!P5 LDC.64 R24, c[0x0][0x270] ;  /* 0x00009c00ff18db82 */ /* 0x000e220000000a00 */
[----:B------:R-:W-:Y:S01]  /*0680*/  @!P1 IMAD.WIDE.U32 R16, R4, R18, R88 ;  /* 0x0000001204109225 */ /* 0x000fe200078e0058 */
[----:B------:R-:W-:-:S02]  /*0690*/  @!P6 MOV R18, R86 ;  /* 0x000000560012e202 */ /* 0x000fc40000000f00 */
[----:B------:R-:W-:Y:S02]  /*06a0*/  LOP3.LUT R83, R83, 0xffffffbf, RZ, 0xc0, !PT ;  /* 0xffffffbf53537812 */ /* 0x000fe400078ec0ff */
[----:B------:R-:W-:Y:S02]  /*06b0*/  @!P1 IADD3 R12, R17, R19, RZ ;  /* 0x00000013110c9210 */ /* 0x000fe40007ffe0ff */
[C---:B-1----:R-:W-:Y:S01]  /*06c0*/  @!P1 LEA R40, P0, R16.reuse, R40, 0x1 ;  /* 0x0000002810289211 */ /* 0x042fe200078008ff */
[----:B------:R-:W1:Y:S01]  /*06d0*/  @!P3 LDC.64 R26, c[0x0][0x270] ;  /* 0x00009c00ff1abb82 */ /* 0x000e620000000a00 */
[----:B------:R-:W-:Y:S02]  /*06e0*/  @!P2 MOV R17, R89 ;  /* 0x000000590011a202 */ /* 0x000fe40000000f00 */
[----:B------:R-:W-:Y:S01]  /*06f0*/  @!P1 LEA.HI.X R41, R16, R41, R12, 0x1, P0 ;  /* 0x0000002910299211 */ /* 0x000fe200000f0c0c */
[----:B---3--:R-:W-:Y:S01]  /*0700*/  @!P6 IMAD R12, R11, R22, RZ ;  /* 0x000000160b0ce224 */ /* 0x008fe200078e02ff */
[----:B------:R-:W-:-:S02]  /*0710*/  @!P2 MOV R16, R86 ;  /* 0x000000560010a202 */ /* 0x000fc40000000f00 */
[----:B------:R-:W-:Y:S01]  /*0720*/  @!P6 MOV R19, R89 ;  /* 0x000000590013e202 */ /* 0x000fe20000000f00 */
[----:B------:R-:W2:Y:S01]  /*0730*/  @!P5 LDC.64 R62, c[0x0][0x220] ;  /* 0x00008800ff3edb82 */ /* 0x000ea20000000a00 */
[----:B------:R-:W-:Y:S02]  /*0740*/  @!P6 IMAD R23, R7, R23, R12 ;  /* 0x000000170717e224 */ /* 0x000fe400078e020c */
[----:B------:R-:W-:-:S04]  /*0750*/  @!P2 IMAD.WIDE.U32 R16, R6, R20, R16 ;  /* 0x000000140610a225 */ /* 0x000fc800078e0010 */
[----:B------:R-:W-:Y:S01]  /*0760*/  @!P6 IMAD.WIDE.U32 R18, R7, R22, R18 ;  /* 0x000000160712e225 */ /* 0x000fe200078e0012 */
[----:B------:R-:W3:Y:S01]  /*0770*/  @!P3 LDC.64 R42, c[0x0][0x220] ;  /* 0x00008800ff2abb82 */ /* 0x000ee20000000a00 */
[----:B------:R-:W-:Y:S02]  /*0780*/  @!P2 IADD3 R12, R17, R21, RZ ;  /* 0x00000015110ca210 */ /* 0x000fe40007ffe0ff */
[C---:B----4-:R-:W-:Y:S01]  /*0790*/  @!P2 LEA R44, P0, R16.reuse, R44, 0x1 ;  /* 0x0000002c102ca211 */ /* 0x050fe200078008ff */
[----:B0-----:R-:W-:Y:S01]  /*07a0*/  @!P5 IMAD R14, R13, R24, RZ ;  /* 0x000000180d0ed224 */ /* 0x001fe200078e02ff */
[----:B------:R-:W-:Y:S02]  /*07b0*/  @!P5 MOV R17, R89 ;  /* 0x000000590011d202 */ /* 0x000fe40000000f00 */
[----:B------:R-:W-:Y:S01]  /*07c0*/  @!P2 LEA.HI.X R45, R16, R45, R12, 0x1, P0 ;  /* 0x0000002d102da211 */ /* 0x000fe200000f0c0c */
[----:B------:R-:W-:Y:S01]  /*07d0*/  @!P5 IMAD R21, R8, R25, R14 ;  /* 0x000000190815d224 */ /* 0x000fe200078e020e */
[----:B------:R-:W-:Y:S01]  /*07e0*/  @!P6 IADD3 R12, R19, R23, RZ ;  /* 0x00000017130ce210 */ /* 0x000fe20007ffe0ff */
[----:B-1----:R-:W-:Y:S01]  /*07f0*/  @!P3 IMAD R14, R15, R26, RZ ;  /* 0x0000001a0f0eb224 */ /* 0x002fe200078e02ff */
[----:B-----5:R-:W-:-:S02]  /*0800*/  @!P6 LEA R46, P0, R18, R46, 0x1 ;  /* 0x0000002e122ee211 */ /* 0x020fc400078008ff */
[-C--:B------:R-:W-:Y:S01]  /*0810*/  @!P5 MOV R16, R86.reuse ;  /* 0x000000560010d202 */ /* 0x080fe20000000f00 */
[----:B------:R-:W-:Y:S01]  /*0820*/  @!P3 IMAD R23, R10, R27, R14 ;  /* 0x0000001b0a17b224 */ /* 0x000fe200078e020e */
[----:B------:R-:W-:Y:S02]  /*0830*/  @!P6 LEA.HI.X R47, R18, R47, R12, 0x1, P0 ;  /* 0x0000002f122fe211 */ /* 0x000fe400000f0c0c */
[----:B------:R-:W-:Y:S01]  /*0840*/  @!P3 MOV R18, R86 ;  /* 0x000000560012b202 */ /* 0x000fe20000000f00 */
[----:B------:R-:W-:Y:S01]  /*0850*/  @!P5 IMAD.WIDE.U32 R16, R8, R24, R16 ;  /* 0x000000180810d225 */ /* 0x000fe200078e0010 */
[----:B------:R-:W-:-:S04]  /*0860*/  @!P3 MOV R19, R89 ;  /* 0x000000590013b202 */ /* 0x000fc80000000f00 */
[----:B------:R-:W-:Y:S01]  /*0870*/  @!P5 IADD3 R12, R17, R21, RZ ;  /* 0x00000015110cd210 */ /* 0x000fe20007ffe0ff */
[----:B------:R-:W-:Y:S01]  /*0880*/  @!P3 IMAD.WIDE.U32 R18, R10, R26, R18 ;  /* 0x0000001a0a12b225 */ /* 0x000fe200078e0012 */
[----:B--2---:R-:W-:-:S04]  /*0890*/  @!P5 LEA R62, P0, R16, R62, 0x1 ;  /* 0x0000003e103ed211 */ /* 0x004fc800078008ff */
[----:B------:R-:W-:Y:S02]  /*08a0*/  @!P5 LEA.HI.X R63, R16, R63, R12, 0x1, P0 ;  /* 0x0000003f103fd211 */ /* 0x000fe400000f0c0c */
[----:B------:R-:W-:Y:S02]  /*08b0*/  @!P3 IADD3 R14, R19, R23, RZ ;  /* 0x00000017130eb210 */ /* 0x000fe40007ffe0ff */
[----:B---3--:R-:W-:Y:S02]  /*08c0*/  @!P3 LEA R42, P0, R18, R42, 0x1 ;  /* 0x0000002a122ab211 */ /* 0x008fe400078008ff */
[----:B------:R-:W-:Y:S02]  /*08d0*/  IADD3 R12, R4, 0x28, RZ ;  /* 0x00000028040c7810 */ /* 0x000fe40007ffe0ff */
[----:B------:R-:W-:Y:S02]  /*08e0*/  @!P3 LEA.HI.X R43, R18, R43, R14, 0x1, P0 ;  /* 0x0000002b122bb211 */ /* 0x000fe400000f0c0e */
[----:B------:R-:W-:-:S02]  /*08f0*/  ISETP.GE.U32.AND P0, PT, R12, UR12, PT ;  /* 0x0000000c0c007c0c */ /* 0x000fc4000bf06070 */
[----:B------:R-:W-:-:S04]  /*0900*/  SHF.R.S32.HI R17, RZ, 0x1f, R12 ;  /* 0x0000001fff117819 */ /* 0x000fc8000001140c */
        /* <DEDUP_REMOVED lines=10> */
[----:B-1----:R-:W-:-:S04]  /*09b0*/  @!P1 LEA R64, P0, R18, R64, 0x1 ;  /* 0x0000004012409211 */ /* 0x002fc800078008ff */
[----:B------:R-:W-:-:S04]  /*09c0*/  @!P1 IADD3 R14, R19, R21, RZ ;  /* 0x00000015130e9210 */ /* 0x000fc80007ffe0ff */
[----:B------:R-:W-:Y:S02]  /*09d0*/  @!P1 LEA.HI.X R65, R18, R65, R14, 0x1, P0 ;  /* 0x0000004112419211 */ /* 0x000fe400000f0c0e */
[----:B------:R-:W-:-:S04]  /*09e0*/  IADD3 R14, R4, 0x30, RZ ;  /* 0x00000030040e7810 */ /* 0x000fc80007ffe0ff */
[----:B------:R-:W-:Y:S02]  /*09f0*/  SHF.R.S32.HI R19, RZ, 0x1f, R14 ;  /* 0x0000001fff137819 */ /* 0x000fe4000001140e */
        /* <DEDUP_REMOVED lines=32> */
[----:B------:R-:W-:-:S04]  /*0c00*/  ISETP.GE.OR.EX P0, PT, R23, UR13, P4, P0 ;  /* 0x0000000d17007c0c */ /* 0x000fc8000a706700 */
[----:B------:R-:W-:-:S09]  /*0c10*/  P2R R60, PR, RZ, 0x1 ;  /* 0x00000001ff3c7803 */ /* 0x000fd20000000000 */
[----:B------:R-:W0:Y:S01]  /*0c20*/  @!P0 LDC.64 R26, c[0x0][0x270] ;  /* 0x00009c00ff1a8b82 */ /* 0x000e220000000a00 */
[----:B------:R-:W-:Y:S02]  /*0c30*/  @!P0 MOV R24, R86 ;  /* 0x0000005600188202 */ /* 0x000fe40000000f00 */
[----:B------:R-:W-:-:S05]  /*0c40*/  @!P0 MOV R25, R89 ;  /* 0x0000005900198202 */ /* 0x000fca0000000f00 */
[----:B------:R-:W1:Y:S01]  /*0c50*/  @!P0 LDC.64 R36, c[0x0][0x220] ;  /* 0x00008800ff248b82 */ /* 0x000e620000000a00 */
[-C--:B0-----:R-:W-:Y:S02]  /*0c60*/  @!P0 IMAD R20, R23, R26.reuse, RZ ;  /* 0x0000001a17148224 */ /* 0x081fe400078e02ff */
[----:B------:R-:W-:-:S04]  /*0c70*/  @!P0 IMAD.WIDE.U32 R24, R18, R26, R24 ;  /* 0x0000001a12188225 */ /* 0x000fc800078e0018 */
[----:B------:R-:W-:Y:S01]  /*0c80*/  @!P0 IMAD R27, R18, R27, R20 ;  /* 0x0000001b121b8224 */ /* 0x000fe200078e0214 */
[----:B-1----:R-:W-:-:S04]  /*0c90*/  @!P0 LEA R36, P1, R24, R36, 0x1 ;  /* 0x0000002418248211 */ /* 0x002fc800078208ff */
[----:B------:R-:W-:-:S04]  /*0ca0*/  @!P0 IADD3 R20, R25, R27, RZ ;  /* 0x0000001b19148210 */ /* 0x000fc80007ffe0ff */
[----:B------:R-:W-:Y:S02]  /*0cb0*/  @!P0 LEA.HI.X R37, R24, R37, R20, 0x1, P1 ;  /* 0x0000002518258211 */ /* 0x000fe400008f0c14 */
[----:B------:R-:W-:Y:S02]  /*0cc0*/  IADD3 R20, R4, 0x48, RZ ;  /* 0x0000004804147810 */ /* 0x000fe40007ffe0ff */
[----:B------:R-:W-:Y:S02]  /*0cd0*/  LOP3.LUT P0, RZ, R83, 0x40, RZ, 0xc0, !PT ;  /* 0x0000004053ff7812 */ /* 0x000fe4000780c0ff */
[----:B------:R-:W-:Y:S02]  /*0ce0*/  SHF.R.S32.HI R25, RZ, 0x1f, R20 ;  /* 0x0000001fff197819 */ /* 0x000fe40000011414 */
[----:B------:R-:W-:Y:S02]  /*0cf0*/  ISETP.GE.U32.AND P1, PT, R20, UR12, PT ;  /* 0x0000000c14007c0c */ /* 0x000fe4000bf26070 */
[----:B------:R-:W-:-:S02]  /*0d00*/  P2R R68, PR, RZ, 0x1 ;  /* 0x00000001ff447803 */ /* 0x000fc40000000000 */
[----:B------:R-:W-:Y:S02]  /*0d10*/  ISETP.GE.OR.EX P1, PT, R25, UR13, P4, P1 ;  /* 0x0000000d19007c0c */ /* 0x000fe4000a726710 */
[----:B------:R-:W-:-:S04]  /*0d20*/  LOP3.LUT P0, RZ, R83, 0x20, RZ, 0xc0, !PT ;  /* 0x0000002053ff7812 */ /* 0x000fc8000780c0ff */
[----:B------:R-:W-:Y:S02]  /*0d30*/  P2R R69, PR, RZ, 0x1 ;  /* 0x00000001ff457803 */ /* 0x000fe40000000000 */
[----:B------:R-:W-:-:S04]  /*0d40*/  LOP3.LUT P0, RZ, R83, 0x10, RZ, 0xc0, !PT ;  /* 0x0000001053ff7812 */ /* 0x000fc8000780c0ff */
[----:B------:R-:W-:Y:S01]  /*0d50*/  P2R R70, PR, RZ, 0x1 ;  /* 0x00000001ff467803 */ /* 0x000fe20000000000 */
[----:B------:R-:W0:Y:S01]  /*0d60*/  @!P1 LDC.64 R28, c[0x0][0x270] ;  /* 0x00009c00ff1c9b82 */ /* 0x000e220000000a00 */
[----:B------:R-:W-:Y:S02]  /*0d70*/  @!P1 MOV R26, R86 ;  /* 0x00000056001a9202 */ /* 0x000fe40000000f00 */
[----:B------:R-:W-:Y:S02]  /*0d80*/  @!P1 MOV R27, R89 ;  /* 0x00000059001b9202 */ /* 0x000fe40000000f00 */
[----:B------:R-:W-:-:S03]  /*0d90*/  LOP3.LUT P0, RZ, R83, 0x8, RZ, 0xc0, !PT ;  /* 0x0000000853ff7812 */ /* 0x000fc6000780c0ff */
[----:B------:R-:W1:Y:S01]  /*0da0*/  @!P1 LDC.64 R34, c[0x0][0x220] ;  /* 0x00008800ff229b82 */ /* 0x000e620000000a00 */
[----:B------:R-:W-:Y:S02]  /*0db0*/  P2R R71, PR, RZ, 0x1 ;  /* 0x00000001ff477803 */ /* 0x000fe40000000000 */
[----:B------:R-:W-:-:S04]  /*0dc0*/  LOP3.LUT P0, RZ, R83, 0x4, RZ, 0xc0, !PT ;  /* 0x0000000453ff7812 */ /* 0x000fc8000780c0ff */
[----:B------:R-:W-:Y:S02]  /*0dd0*/  P2R R72, PR, RZ, 0x1 ;  /* 0x00000001ff487803 */ /* 0x000fe40000000000 */
[----:B------:R-:W-:Y:S01]  /*0de0*/  LOP3.LUT P0, RZ, R83, 0x2, RZ, 0xc0, !PT ;  /* 0x0000000253ff7812 */ /* 0x000fe2000780c0ff */
[-C--:B0-----:R-:W-:Y:S02]  /*0df0*/  @!P1 IMAD R22, R25, R28.reuse, RZ ;  /* 0x0000001c19169224 */ /* 0x081fe400078e02ff */
[----:B------:R-:W-:-:S04]  /*0e00*/  @!P1 IMAD.WIDE.U32 R26, R20, R28, R26 ;  /* 0x0000001c141a9225 */ /* 0x000fc800078e001a */
[----:B------:R-:W-:Y:S01]  /*0e10*/  @!P1 IMAD R29, R20, R29, R22 ;  /* 0x0000001d141d9224 */ /* 0x000fe200078e0216 */
[----:B-1----:R-:W-:-:S04]  /*0e20*/  @!P1 LEA R34, P2, R26, R34, 0x1 ;  /* 0x000000221a229211 */ /* 0x002fc800078408ff */
[----:B------:R-:W-:-:S04]  /*0e30*/  @!P1 IADD3 R22, R27, R29, RZ ;  /* 0x0000001d1b169210 */ /* 0x000fc80007ffe0ff */
[----:B------:R-:W-:Y:S02]  /*0e40*/  @!P1 LEA.HI.X R35, R26, R35, R22, 0x1, P2 ;  /* 0x000000231a239211 */ /* 0x000fe400010f0c16 */
[C---:B------:R-:W-:Y:S02]  /*0e50*/  IADD3 R22, R4.reuse, 0x50, RZ ;  /* 0x0000005004167810 */ /* 0x040fe40007ffe0ff */
[----:B------:R-:W-:Y:S02]  /*0e60*/  IADD3 R26, R4, 0x60, RZ ;  /* 0x00000060041a7810 */ /* 0x000fe40007ffe0ff */
[----:B------:R-:W-:Y:S02]  /*0e70*/  SHF.R.S32.HI R27, RZ, 0x1f, R22 ;  /* 0x0000001fff1b7819 */ /* 0x000fe40000011416 */
[----:B------:R-:W-:Y:S02]  /*0e80*/  ISETP.GE.U32.AND P2, PT, R22, UR12, PT ;  /* 0x0000000c16007c0c */ /* 0x000fe4000bf46070 */
[----:B------:R-:W-:-:S02]  /*0e90*/  SHF.R.S32.HI R51, RZ, 0x1f, R26 ;  /* 0x0000001fff337819 */ /* 0x000fc4000001141a */
[----:B------:R-:W-:Y:S02]  /*0ea0*/  ISETP.GE.OR.EX P2, PT, R27, UR13, P4, P2 ;  /* 0x0000000d1b007c0c */ /* 0x000fe4000a746720 */
[----:B------:R-:W-:-:S11]  /*0eb0*/  ISETP.GE.U32.AND P5, PT, R26, UR12, PT ;  /* 0x0000000c1a007c0c */ /* 0x000fd6000bfa6070 */
        /* <DEDUP_REMOVED lines=13> */
[----:B------:R-:W-:Y:S02]  /*0f90*/  ISETP.GE.OR.EX P3, PT, R49, UR13, P4, P3 ;  /* 0x0000000d31007c0c */ /* 0x000fe4000a766730 */
[----:B------:R-:W-:-:S11]  /*0fa0*/  ISETP.GE.OR.EX P4, PT, R51, UR13, P4, P5 ;  /* 0x0000000d33007c0c */ /* 0x000fd6000a786750 */
[----:B------:R-:W0:Y:S01]  /*0fb0*/  @!P3 LDC.64 R30, c[0x0][0x270] ;  /* 0x00009c00ff1ebb82 */ /* 0x000e220000000a00 */
[----:B------:R-:W-:-:S07]  /*0fc0*/  @!P3 MOV R29, R89 ;  /* 0x00000059001db202 */ /* 0x000fce0000000f00 */
[----:B------:R-:W1:Y:S08]  /*0fd0*/  @!P3 LDC.64 R52, c[0x0][0x220] ;  /* 0x00008800ff34bb82 */ /* 0x000e700000000a00 */
[----:B------:R-:W2:Y:S01]  /*0fe0*/  @!P4 LDC.64 R54, c[0x0][0x270] ;  /* 0x00009c00ff36cb82 */ /* 0x000ea20000000a00 */
[----:B0-----:R-:W-:-:S07]  /*0ff0*/  @!P3 IMAD R28, R49, R30, RZ ;  /* 0x0000001e311cb224 */ /* 0x001fce00078e02ff */
[----:B------:R-:W0:Y:S01]  /*1000*/  @!P4 LDC.64 R56, c[0x0][0x220] ;  /* 0x00008800ff38cb82 */ /* 0x000e220000000a00 */
[----:B------:R-:W-:Y:S01]  /*1010*/  @!P3 IMAD R31, R24, R31, R28 ;  /* 0x0000001f181fb224 */ /* 0x000fe200078e021c */
[----:B------:R-:W-:-:S05]  /*1020*/  @!P3 MOV R28, R86 ;  /* 0x00000056001cb202 */ /* 0x000fca0000000f00 */
[----:B------:R-:W-:-:S05]  /*1030*/  @!P3 IMAD.WIDE.U32 R28, R24, R30, R28 ;  /* 0x0000001e181cb225 */ /* 0x000fca00078e001c */
[----:B------:R-:W-:Y:S02]  /*1040*/  @!P3 IADD3 R29, R29, R31, RZ ;  /* 0x0000001f1d1db210 */ /* 0x000fe40007ffe0ff */
[C---:B-1----:R-:W-:Y:S02]  /*1050*/  @!P3 LEA R30, P5, R28.reuse, R52, 0x1 ;  /* 0x000000341c1eb211 */ /* 0x042fe400078a08ff */
[----:B------:R-:W-:Y:S02]  /*1060*/  @!P4 MOV R52, R86 ;  /* 0x000000560034c202 */ /* 0x000fe40000000f00 */
[----:B------:R-:W-:Y:S01]  /*1070*/  @!P3 LEA.HI.X R31, R28, R53, R29, 0x1, P5 ;  /* 0x000000351c1fb211 */ /* 0x000fe200028f0c1d */
[----:B--2---:R-:W-:Y:S01]  /*1080*/  @!P4 IMAD R28, R51, R54, RZ ;  /* 0x00000036331cc224 */ /* 0x004fe200078e02ff */
[----:B------:R-:W-:-:S03]  /*1090*/  @!P4 MOV R53, R89 ;  /* 0x000000590035c202 */ /* 0x000fc60000000f00 */
[C---:B------:R-:W-:Y:S02]  /*10a0*/  @!P4 IMAD R29, R26.reuse, R55, R28 ;  /* 0x000000371a1dc224 */ /* 0x040fe400078e021c */
[----:B------:R-:W-:-:S05]  /*10b0*/  @!P4 IMAD.WIDE.U32 R52, R26, R54, R52 ;  /* 0x000000361a34c225 */ /* 0x000fca00078e0034 */
[----:B------:R-:W-:Y:S02]  /*10c0*/  @!P4 IADD3 R29, R53, R29, RZ ;  /* 0x0000001d351dc210 */ /* 0x000fe40007ffe0ff */
[----:B0-----:R-:W-:-:S04]  /*10d0*/  @!P4 LEA R28, P5, R52, R56, 0x1 ;  /* 0x00000038341cc211 */ /* 0x001fc800078a08ff */
[----:B------:R-:W-:Y:S02]  /*10e0*/  @!P4 LEA.HI.X R29, R52, R57, R29, 0x1, P5 ;  /* 0x00000039341dc211 */ /* 0x000fe400028f0c1d */
[----:B------:R-:W-:-:S04]  /*10f0*/  IADD3 R57, R4, 0x68, RZ ;  /* 0x0000006804397810 */ /* 0x000fc80007ffe0ff */
[----:B------:R-:W-:Y:S02]  /*1100*/  SHF.R.S32.HI R55, RZ, 0x1f, R57 ;  /* 0x0000001fff377819 */ /* 0x000fe40000011439 */
[----:B------:R-:W-:-:S04]  /*1110*/  ISETP.GE.U32.AND P5, PT, R57, UR12, PT ;  /* 0x0000000c39007c0c */ /* 0x000fc8000bfa6070 */
[----:B------:R-:W-:-:S04]  /*1120*/  ISETP.GE.AND.EX P5, PT, R55, UR13, PT, P5 ;  /* 0x0000000d37007c0c */ /* 0x000fc8000bfa6350 */
[----:B------:R-:W-:-:S13]  /*1130*/  ISETP.GT.U32.OR P5, PT, R0, 0x1ff, P5 ;  /* 0x000001ff0000780c */ /* 0x000fda0002fa4470 */
[----:B------:R-:W0:Y:S01]  /*1140*/  @!P5 LDC.64 R58, c[0x0][0x270] ;  /* 0x00009c00ff3adb82 */ /* 0x000e220000000a00 */
[----:B------:R-:W-:-:S07]  /*1150*/  @!P5 MOV R54, R86 ;  /* 0x000000560036d202 */ /* 0x000fce0000000f00 */
[----:B------:R-:W1:Y:S01]  /*1160*/  @!P5 LDC.64 R52, c[0x0][0x220] ;  /* 0x00008800ff34db82 */ /* 0x000e620000000a00 */
[----:B0-----:R-:W-:Y:S01]  /*1170*/  @!P5 IMAD R48, R55, R58, RZ ;  /* 0x0000003a3730d224 */ /* 0x001fe200078e02ff */
[----:B------:R-:W-:-:S03]  /*1180*/  @!P5 MOV R55, R89 ;  /* 0x000000590037d202 */ /* 0x000fc60000000f00 */
[C---:B------:R-:W-:Y:S02]  /*1190*/  @!P5 IMAD R59, R57.reuse, R59, R48 ;  /* 0x0000003b393bd224 */ /* 0x040fe400078e0230 */
[----:B------:R-:W-:-:S05]  /*11a0*/  @!P5 IMAD.WIDE.U32 R54, R57, R58, R54 ;  /* 0x0000003a3936d225 */ /* 0x000fca00078e0036 */
[----:B------:R-:W-:Y:S02]  /*11b0*/  @!P5 IADD3 R48, R55, R59, RZ ;  /* 0x0000003b3730d210 */ /* 0x000fe40007ffe0ff */
[----:B-1----:R-:W-:-:S04]  /*11c0*/  @!P5 LEA R56, P6, R54, R52, 0x1 ;  /* 0x000000343638d211 */ /* 0x002fc800078c08ff */
[----:B------:R-:W-:Y:S02]  /*11d0*/  @!P5 LEA.HI.X R57, R54, R53, R48, 0x1, P6 ;  /* 0x000000353639d211 */ /* 0x000fe400030f0c30 */
[----:B------:R-:W-:Y:S02]  /*11e0*/  MOV R48, RZ ;  /* 0x000000ff00307202 */ /* 0x000fe40000000f00 */
[----:B------:R-:W-:-:S04]  /*11f0*/  IADD3 R59, R4, 0x70, RZ ;  /* 0x00000070043b7810 */ /* 0x000fc80007ffe0ff */
[----:B------:R0:W2:Y:S01]  /*1200*/  @!P5 LDG.E R48, desc[UR8][R56.64] ;  /* 0x000000083830d981 */ /* 0x0000a2000c1e1900 */
[----:B------:R-:W-:Y:S02]  /*1210*/  SHF.R.S32.HI R55, RZ, 0x1f, R59 ;  /* 0x0000001fff377819 */ /* 0x000fe4000001143b */
[----:B------:R-:W-:-:S04]  /*1220*/  ISETP.GE.U32.AND P5, PT, R59, UR12, PT ;  /* 0x0000000c3b007c0c */ /* 0x000fc8000bfa6070 */
[----:B------:R-:W-:-:S04]  /*1230*/  ISETP.GE.AND.EX P5, PT, R55, UR13, PT, P5 ;  /* 0x0000000d37007c0c */ /* 0x000fc8000bfa6350 */
[----:B------:R-:W-:-:S13]  /*1240*/  ISETP.GT.U32.OR P5, PT, R0, 0x1ff, P5 ;  /* 0x000001ff0000780c */ /* 0x000fda0002fa4470 */
[----:B------:R-:W1:Y:S01]  /*1250*/  @!P5 LDC.64 R74, c[0x0][0x270] ;  /* 0x00009c00ff4adb82 */ /* 0x000e620000000a00 */
[----:B------:R-:W-:-:S07]  /*1260*/  @!P5 MOV R54, R86 ;  /* 0x000000560036d202 */ /* 0x000fce0000000f00 */
[----:B------:R-:W0:Y:S01]  /*1270*/  @!P5 LDC.64 R52, c[0x0][0x220] ;  /* 0x00008800ff34db82 */ /* 0x000e220000000a00 */
[-C--:B-1----:R-:W-:Y:S02]  /*1280*/  @!P5 IMAD R50, R55, R74.reuse, RZ ;  /* 0x0000004a3732d224 */ /* 0x082fe400078e02ff */
[----:B------:R-:W-:Y:S02]  /*1290*/  @!P5 IMAD.MOV.U32 R55, RZ, RZ, R89 ;  /* 0x000000ffff37d224 */ /* 0x000fe400078e0059 */
[C---:B------:R-:W-:Y:S02]  /*12a0*/  @!P5 IMAD R61, R59.reuse, R75, R50 ;  /* 0x0000004b3b3dd224 */ /* 0x040fe400078e0232 */
[----:B------:R-:W-:-:S05]  /*12b0*/  @!P5 IMAD.WIDE.U32 R54, R59, R74, R54 ;  /* 0x0000004a3b36d225 */ /* 0x000fca00078e0036 */
[----:B------:R-:W-:Y:S02]  /*12c0*/  @!P5 IADD3 R50, R55, R61, RZ ;  /* 0x0000003d3732d210 */ /* 0x000fe40007ffe0ff */
[----:B0-----:R-:W-:-:S04]  /*12d0*/  @!P5 LEA R56, P6, R54, R52, 0x1 ;  /* 0x000000343638d211 */ /* 0x001fc800078c08ff */
[----:B------:R-:W-:Y:S02]  /*12e0*/  @!P5 LEA.HI.X R57, R54, R53, R50, 0x1, P6 ;  /* 0x000000353639d211 */ /* 0x000fe400030f0c32 */
[----:B------:R-:W-:Y:S02]  /*12f0*/  MOV R50, RZ ;  /* 0x000000ff00327202 */ /* 0x000fe40000000f00 */
[----:B------:R-:W-:-:S04]  /*1300*/  IADD3 R59, R4, 0x78, RZ ;  /* 0x00000078043b7810 */ /* 0x000fc80007ffe0ff */
[----:B------:R0:W3:Y:S01]  /*1310*/  @!P5 LDG.E R50, desc[UR8][R56.64] ;  /* 0x000000083832d981 */ /* 0x0000e2000c1e1900 */
[----:B------:R-:W-:Y:S02]  /*1320*/  SHF.R.S32.HI R61, RZ, 0x1f, R59 ;  /* 0x0000001fff3d7819 */ /* 0x000fe4000001143b */
[----:B------:R-:W-:-:S04]  /*1330*/  ISETP.GE.U32.AND P5, PT, R59, UR12, PT ;  /* 0x0000000c3b007c0c */ /* 0x000fc8000bfa6070 */
[----:B------:R-:W-:-:S04]  /*1340*/  ISETP.GE.AND.EX P5, PT, R61, UR13, PT, P5 ;  /* 0x0000000d3d007c0c */ /* 0x000fc8000bfa6350 */
[----:B------:R-:W-:-:S13]  /*1350*/  ISETP.GT.U32.OR P5, PT, R0, 0x1ff, P5 ;  /* 0x000001ff0000780c */ /* 0x000fda0002fa4470 */
[----:B------:R-:W1:Y:S01]  /*1360*/  @!P5 LDC.64 R54, c[0x0][0x270] ;  /* 0x00009c00ff36db82 */ /* 0x000e620000000a00 */
[----:B0-----:R-:W-:Y:S02]  /*1370*/  @!P5 MOV R56, R86 ;  /* 0x000000560038d202 */ /* 0x001fe40000000f00 */
[----:B------:R-:W-:-:S05]  /*1380*/  @!P5 MOV R57, R89 ;  /* 0x000000590039d202 */ /* 0x000fca0000000f00 */
[----:B------:R-:W0:Y:S01]  /*1390*/  @!P5 LDC.64 R52, c[0x0][0x220] ;  /* 0x00008800ff34db82 */ /* 0x000e220000000a00 */
[----:B-1----:R-:W-:-:S04]  /*13a0*/  @!P5 IMAD R58, R61, R54, RZ ;  /* 0x000000363d3ad224 */ /* 0x002fc800078e02ff */
[C---:B------:R-:W-:Y:S02]  /*13b0*/  @!P5 IMAD R61, R59.reuse, R55, R58 ;  /* 0x000000373b3dd224 */ /* 0x040fe400078e023a */
[----:B------:R-:W-:-:S05]  /*13c0*/  @!P5 IMAD.WIDE.U32 R54, R59, R54, R56 ;  /* 0x000000363b36d225 */ /* 0x000fca00078e0038 */
[----:B------:R-:W-:Y:S02]  /*13d0*/  @!P5 IADD3 R55, R55, R61, RZ ;  /* 0x0000003d3737d210 */ /* 0x000fe40007ffe0ff */
[----:B0-----:R-:W-:-:S04]  /*13e0*/  @!P5 LEA R58, P6, R54, R52, 0x1 ;  /* 0x00000034363ad211 */ /* 0x001fc800078c08ff */
[----:B------:R-:W-:Y:S02]  /*13f0*/  @!P5 LEA.HI.X R59, R54, R53, R55, 0x1, P6 ;  /* 0x00000035363bd211 */ /* 0x000fe400030f0c37 */
[----:B------:R-:W-:Y:S02]  /*1400*/  CS2R R52, SRZ ;  /* 0x0000000000347805 */ /* 0x000fe4000001ff00 */
[----:B------:R-:W-:Y:S02]  /*1410*/  CS2R R54, SRZ ;  /* 0x0000000000367805 */ /* 0x000fe4000001ff00 */
[----:B------:R-:W-:Y:S02]  /*1420*/  CS2R R56, SRZ ;  /* 0x0000000000387805 */ /* 0x000fe4000001ff00 */
[----:B------:R-:W-:Y:S01]  /*1430*/  LOP3.LUT P6, RZ, R83, 0x80, RZ, 0xc0, !PT ;  /* 0x0000008053ff7812 */ /* 0x000fe200078cc0ff */
[----:B------:R-:W4:Y:S01]  /*1440*/  @!P0 LDG.E R53, desc[UR8][R40.64] ;  /* 0x0000000828358981 */ /* 0x000f22000c1e1900 */
[----:B------:R-:W-:-:S03]  /*1450*/  ISETP.NE.AND P0, PT, R72, RZ, PT ;  /* 0x000000ff4800720c */ /* 0x000fc60003f05270 */
[----:B------:R0:W5:Y:S01]  /*1460*/  @!P5 LDG.E R52, desc[UR8][R58.64] ;  /* 0x000000083a34d981 */ /* 0x000162000c1e1900 */
[----:B------:R-:W-:-:S09]  /*1470*/  LOP3.LUT P5, RZ, R83, 0x100, RZ, 0xc0, !PT ;  /* 0x0000010053ff7812 */ /* 0x000fd200078ac0ff */
[----:B------:R-:W2:Y:S01]  /*1480*/  @!P0 LDG.E R54, desc[UR8][R44.64] ;  /* 0x000000082c368981 */ /* 0x000ea2000c1e1900 */
[----:B------:R-:W-:-:S13]  /*1490*/  ISETP.NE.AND P0, PT, R71, RZ, PT ;  /* 0x000000ff4700720c */ /* 0x000fda0003f05270 */
[----:B------:R-:W3:Y:S01]  /*14a0*/  @!P0 LDG.E R55, desc[UR8][R46.64] ;  /* 0x000000082e378981 */ /* 0x000ee2000c1e1900 */
[----:B------:R-:W-:-:S13]  /*14b0*/  ISETP.NE.AND P0, PT, R70, RZ, PT ;  /* 0x000000ff4600720c */ /* 0x000fda0003f05270 */
[----:B------:R1:W5:Y:S01]  /*14c0*/  @!P0 LDG.E R56, desc[UR8][R62.64] ;  /* 0x000000083e388981 */ /* 0x000362000c1e1900 */
[----:B------:R-:W-:Y:S02]  /*14d0*/  ISETP.NE.AND P0, PT, R69, RZ, PT ;  /* 0x000000ff4500720c */ /* 0x000fe40003f05270 */
[----:B0-----:R-:W-:-:S06]  /*14e0*/  CS2R R58, SRZ ;  /* 0x00000000003a7805 */ /* 0x001fcc000001ff00 */
[----:B------:R-:W5:Y:S05]  /*14f0*/  @!P5 LDG.E R59, desc[UR8][R66.64] ;  /* 0x00000008423bd981 */ /* 0x000f6a000c1e1900 */
[----:B------:R-:W5:Y:S01]  /*1500*/  @!P0 LDG.E R57, desc[UR8][R42.64] ;  /* 0x000000082a398981 */ /* 0x000f62000c1e1900 */
[----:B------:R-:W-:-:S13]  /*1510*/  ISETP.NE.AND P0, PT, R68, RZ, PT ;  /* 0x000000ff4400720c */ /* 0x000fda0003f05270 */
[----:B------:R0:W5:Y:S01]  /*1520*/  @!P0 LDG.E R58, desc[UR8][R64.64] ;  /* 0x00000008403a8981 */ /* 0x000162000c1e1900 */
[----:B------:R-:W-:Y:S02]  /*1530*/  ISETP.NE.AND P0, PT, R60, RZ, PT ;  /* 0x000000ff3c00720c */ /* 0x000fe40003f05270 */
[----:B------:R-:W-:-:S06]  /*1540*/  CS2R R60, SRZ ;  /* 0x00000000003c7805 */ /* 0x000fcc000001ff00 */
[----:B------:R4:W5:Y:S01]  /*1550*/  @!P6 LDG.E R60, desc[UR8][R38.64] ;  /* 0x00000008263ce981 */ /* 0x000962000c1e1900 */
[----:B-1----:R-:W-:-:S04]  /*1560*/  CS2R R62, SRZ ;  /* 0x00000000003e7805 */ /* 0x002fc8000001ff00 */
[----:B------:R1:W5:Y:S04]  /*1570*/  @!P0 LDG.E R61, desc[UR8][R36.64] ;  /* 0x00000008243d8981 */ /* 0x000368000c1e1900 */
[----:B------:R1:W5:Y:S01]  /*1580*/  @!P1 LDG.E R62, desc[UR8][R34.64] ;  /* 0x00000008223e9981 */ /* 0x000362000c1e1900 */
[----:B0-----:R-:W-:-:S03]  /*1590*/  CS2R R64, SRZ ;  /* 0x0000000000407805 */ /* 0x001fc6000001ff00 */
[----:B------:R0:W5:Y:S04]  /*15a0*/  @!P2 LDG.E R63, desc[UR8][R32.64] ;  /* 0x00000008203fa981 */ /* 0x000168000c1e1900 */
[----:B------:R2:W5:Y:S04]  /*15b0*/  @!P3 LDG.E R64, desc[UR8][R30.64] ;  /* 0x000000081e40b981 */ /* 0x000568000c1e1900 */
[----:B------:R3:W5:Y:S01]  /*15c0*/  @!P4 LDG.E R65, desc[UR8][R28.64] ;  /* 0x000000081c41c981 */ /* 0x000762000c1e1900 */
[----:B------:R-:W-:Y:S02]  /*15d0*/  ISETP.GT.AND P5, PT, R2, 0x1e, PT ;  /* 0x0000001e0200780c */ /* 0x000fe40003fa4270 */
[----:B----4-:R-:W-:-:S04]  /*15e0*/  PRMT R38, R53, 0x7632, R38 ;  /* 0x0000763235267816 */ /* 0x010fc80000000026 */
[----:B-1----:R-:W-:Y:S02]  /*15f0*/  SHF.L.U32 R37, R38, 0x10, RZ ;  /* 0x0000001026257819 */ /* 0x002fe400000006ff */
[----:B------:R-:W-:-:S03]  /*1600*/  SHF.L.U32 R34, R53, 0x10, RZ ;  /* 0x0000001035227819 */ /* 0x000fc600000006ff */
[----:B0-----:R-:W-:Y:S01]  /*1610*/  FMUL.FTZ R33, R37, R37 ;  /* 0x0000002525217220 */ /* 0x001fe20000410000 */
[----:B--2---:R-:W-:-:S04]  /*1620*/  PRMT R39, R54, 0x7632, R39 ;  /* 0x0000763236277816 */ /* 0x004fc80000000027 */
[----:B------:R-:W-:Y:S01]  /*1630*/  SHF.L.U32 R36, R39, 0x10, RZ ;  /* 0x0000001027247819 */ /* 0x000fe200000006ff */
[----:B------:R-:W-:Y:S01]  /*1640*/  FFMA.FTZ R33, R34, R34, R33 ;  /* 0x0000002222217223 */ /* 0x000fe20000010021 */
[----:B------:R-:W-:-:S03]  /*1650*/  SHF.L.U32 R35, R54, 0x10, RZ ;  /* 0x0000001036237819 */ /* 0x000fc600000006ff */
[----:B------:R-:W-:Y:S01]  /*1660*/  FMUL.FTZ R30, R36, R36 ;  /* 0x00000024241e7220 */ /* 0x000fe20000410000 */
[----:B---3--:R-:W-:-:S03]  /*1670*/  PRMT R32, R55, 0x7632, R32 ;  /* 0x0000763237207816 */ /* 0x008fc60000000020 */
[----:B------:R-:W-:Y:S01]  /*1680*/  FFMA.FTZ R30, R35, R35, R30 ;  /* 0x00000023231e7223 */ /* 0x000fe2000001001e */
[----:B------:R-:W-:Y:S01]  /*1690*/  FADD.FTZ R33, RZ, R33 ;  /* 0x00000021ff217221 */ /* 0x000fe20000010000 */
[----:B------:R-:W-:Y:S02]  /*16a0*/  SHF.L.U32 R29, R32, 0x10, RZ ;  /* 0x00000010201d7819 */ /* 0x000fe400000006ff */
[----:B------:R-:W-:Y:S01]  /*16b0*/  SHF.L.U32 R28, R55, 0x10, RZ ;  /* 0x00000010371c7819 */ /* 0x000fe200000006ff */
[----:B------:R-:W-:Y:S02]  /*16c0*/  FADD.FTZ R30, R33, R30 ;  /* 0x0000001e211e7221 */ /* 0x000fe40000010000 */
[----:B------:R-:W-:Y:S01]  /*16d0*/  FMUL.FTZ R31, R29, R29 ;  /* 0x0000001d1d1f7220 */ /* 0x000fe20000410000 */
[----:B------:R-:W-:Y:S01]  /*16e0*/  FADD.FTZ R37, R34, R37 ;  /* 0x0000002522257221 */ /* 0x000fe20000010000 */
[----:B-----5:R-:W-:Y:S02]  /*16f0*/  PRMT R32, R56, 0x7632, R32 ;  /* 0x0000763238207816 */ /* 0x020fe40000000020 */
[----:B------:R-:W-:-:S02]  /*1700*/  FFMA.FTZ R31, R28, R28, R31 ;  /* 0x0000001c1c1f7223 */ /* 0x000fc4000001001f */
[----:B------:R-:W-:Y:S01]  /*1710*/  SHF.L.U32 R33, R32, 0x10, RZ ;  /* 0x0000001020217819 */ /* 0x000fe200000006ff */
[----:B------:R-:W-:Y:S01]  /*1720*/  FADD.FTZ R29, R28, R29 ;  /* 0x0000001d1c1d7221 */ /* 0x000fe20000010000 */
[----:B------:R-:W-:Y:S01]  /*1730*/  FADD.FTZ R36, R35, R36 ;  /* 0x0000002423247221 */ /* 0x000fe20000010000 */
[----:B------:R-:W-:Y:S01]  /*1740*/  FADD.FTZ R37, RZ, R37 ;  /* 0x00000025ff257221 */ /* 0x000fe20000010000 */
[----:B------:R-:W-:Y:S01]  /*1750*/  SHF.L.U32 R28, R56, 0x10, RZ ;  /* 0x00000010381c7819 */ /* 0x000fe200000006ff */
[----:B------:R-:W-:Y:S01]  /*1760*/  FMUL.FTZ R35, R33, R33 ;  /* 0x0000002121237220 */ /* 0x000fe20000410000 */
[----:B------:R-:W-:Y:S01]  /*1770*/  FADD.FTZ R30, R30, R31 ;  /* 0x0000001f1e1e7221 */ /* 0x000fe20000010000 */
[----:B------:R-:W-:Y:S01]  /*1780*/  PRMT R32, R57, 0x7632, R32 ;  /* 0x0000763239207816 */ /* 0x000fe20000000020 */
[----:B------:R-:W-:Y:S01]  /*1790*/  FADD.FTZ R36, R37, R36 ;  /* 0x0000002425247221 */ /* 0x000fe20000010000 */
[----:B------:R-:W-:Y:S02]  /*17a0*/  FFMA.FTZ R35, R28, R28, R35 ;  /* 0x0000001c1c237223 */ /* 0x000fe40000010023 */
[----:B------:R-:W-:Y:S01]  /*17b0*/  SHF.L.U32 R31, R32, 0x10, RZ ;  /* 0x00000010201f7819 */ /* 0x000fe200000006ff */
[----:B------:R-:W-:Y:S01]  /*17c0*/  FADD.FTZ R32, R28, R33 ;  /* 0x000000211c207221 */ /* 0x000fe20000010000 */
[----:B------:R-:W-:Y:S01]  /*17d0*/  SHF.L.U32 R28, R57, 0x10, RZ ;  /* 0x00000010391c7819 */ /* 0x000fe200000006ff */
[----:B------:R-:W-:Y:S01]  /*17e0*/  FADD.FTZ R29, R36, R29 ;  /* 0x0000001d241d7221 */ /* 0x000fe20000010000 */
[----:B------:R-:W-:Y:S01]  /*17f0*/  FADD.FTZ R30, R30, R35 ;  /* 0x000000231e1e7221 */ /* 0x000fe20000010000 */
[----:B------:R-:W-:Y:S01]  /*1800*/  FMUL.FTZ R33, R31, R31 ;  /* 0x0000001f1f217220 */ /* 0x000fe20000410000 */
[----:B------:R-:W-:Y:S01]  /*1810*/  PRMT R34, R58, 0x7632, R34 ;  /* 0x000076323a227816 */ /* 0x000fe20000000022 */
[----:B------:R-:W-:-:S02]  /*1820*/  FADD.FTZ R29, R29, R32 ;  /* 0x000000201d1d7221 */ /* 0x000fc40000010000 */
[----:B------:R-:W-:Y:S01]  /*1830*/  FFMA.FTZ R33, R28, R28, R33 ;  /* 0x0000001c1c217223 */ /* 0x000fe20000010021 */
[----:B------:R-:W-:Y:S01]  /*1840*/  SHF.L.U32 R35, R34, 0x10, RZ ;  /* 0x0000001022237819 */ /* 0x000fe200000006ff */
[----:B------:R-:W-:Y:S01]  /*1850*/  FADD.FTZ R32, R28, R31 ;  /* 0x0000001f1c207221 */ /* 0x000fe20000010000 */
[----:B------:R-:W-:Y:S02]  /*1860*/  PRMT R34, R59, 0x7632, R34 ;  /* 0x000076323b227816 */ /* 0x000fe40000000022 */
[----:B------:R-:W-:Y:S01]  /*1870*/  SHF.L.U32 R28, R58, 0x10, RZ ;  /* 0x000000103a1c7819 */ /* 0x000fe200000006ff */
[----:B------:R-:W-:Y:S01]  /*1880*/  FMUL.FTZ R31, R35, R35 ;  /* 0x00000023231f7220 */ /* 0x000fe20000410000 */
[----:B------:R-:W-:Y:S01]  /*1890*/  FADD.FTZ R30, R30, R33 ;  /* 0x000000211e1e7221 */ /* 0x000fe20000010000 */
[----:B------:R-:W-:Y:S01]  /*18a0*/  SHF.L.U32 R33, R34, 0x10, RZ ;  /* 0x0000001022217819 */ /* 0x000fe200000006ff */
[----:B------:R-:W-:Y:S01]  /*18b0*/  FADD.FTZ R29, R29, R32 ;  /* 0x000000201d1d7221 */ /* 0x000fe20000010000 */
[C---:B------:R-:W-:Y:S01]  /*18c0*/  FFMA.FTZ R31, R28.reuse, R28, R31 ;  /* 0x0000001c1c1f7223 */ /* 0x040fe2000001001f */
[----:B------:R-:W-:Y:S01]  /*18d0*/  FADD.FTZ R32, R28, R35 ;  /* 0x000000231c207221 */ /* 0x000fe20000010000 */
[----:B------:R-:W-:Y:S01]  /*18e0*/  PRMT R34, R60, 0x7632, R34 ;  /* 0x000076323c227816 */ /* 0x000fe20000000022 */
[----:B------:R-:W-:Y:S01]  /*18f0*/  FMUL.FTZ R35, R33, R33 ;  /* 0x0000002121237220 */ /* 0x000fe20000410000 */
[----:B------:R-:W-:Y:S01]  /*1900*/  SHF.L.U32 R28, R59, 0x10, RZ ;  /* 0x000000103b1c7819 */ /* 0x000fe200000006ff */
[----:B------:R-:W-:Y:S01]  /*1910*/  FADD.FTZ R30, R30, R31 ;  /* 0x0000001f1e1e7221 */ /* 0x000fe20000010000 */
[----:B------:R-:W-:Y:S01]  /*1920*/  SHF.L.U32 R31, R34, 0x10, RZ ;  /* 0x00000010221f7819 */ /* 0x000fe200000006ff */
[----:B------:R-:W-:Y:S01]  /*1930*/  FADD.FTZ R29, R29, R32 ;  /* 0x000000201d1d7221 */ /* 0x000fe20000010000 */
[----:B------:R-:W-:Y:S01]  /*1940*/  PRMT R34, R61, 0x7632, R34 ;  /* 0x000076323d227816 */ /* 0x000fe20000000022 */
[C---:B------:R-:W-:Y:S01]  /*1950*/  FFMA.FTZ R35, R28.reuse, R28, R35 ;  /* 0x0000001c1c237223 */ /* 0x040fe20000010023 */
[----:B------:R-:W-:Y:S01]  /*1960*/  FADD.FTZ R32, R28, R33 ;  /* 0x000000211c207221 */ /* 0x000fe20000010000 */
        /* <DEDUP_REMOVED lines=37> */
[----:B------:R-:W-:Y:S01]  /*1bc0*/  FFMA.FTZ R31, R28, R28, R31 ;  /* 0x0000001c1c1f7223 */ /* 0x000fe2000001001f */
[----:B------:R-:W-:Y:S01]  /*1bd0*/  PRMT R34, R48, 0x7632, R34 ;  /* 0x0000763230227816 */ /* 0x000fe20000000022 */
[----:B------:R-:W-:Y:S01]  /*1be0*/  FADD.FTZ R32, R28, R35 ;  /* 0x000000231c207221 */ /* 0x000fe20000010000 */
[----:B------:R-:W-:Y:S01]  /*1bf0*/  SHF.L.U32 R28, R65, 0x10, RZ ;  /* 0x00000010411c7819 */ /* 0x000fe200000006ff */
[----:B------:R-:W-:Y:S01]  /*1c00*/  FMUL.FTZ R35, R33, R33 ;  /* 0x0000002121237220 */ /* 0x000fe20000410000 */
[----:B------:R-:W-:Y:S01]  /*1c10*/  FADD.FTZ R30, R30, R31 ;  /* 0x0000001f1e1e7221 */ /* 0x000fe20000010000 */
[----:B------:R-:W-:-:S02]  /*1c20*/  IMAD.U32 R31, R34, 0x10000, RZ ;  /* 0x00010000221f7824 */ /* 0x000fc400078e00ff */
[----:B------:R-:W-:Y:S01]  /*1c30*/  FADD.FTZ R29, R29, R32 ;  /* 0x000000201d1d7221 */ /* 0x000fe20000010000 */
[C---:B------:R-:W-:Y:S01]  /*1c40*/  FADD.FTZ R32, R28.reuse, R33 ;  /* 0x000000211c207221 */ /* 0x040fe20000010000 */
[----:B------:R-:W-:Y:S01]  /*1c50*/  FFMA.FTZ R35, R28, R28, R35 ;  /* 0x0000001c1c237223 */ /* 0x000fe20000010023 */
[----:B------:R-:W-:Y:S01]  /*1c60*/  SHF.L.U32 R28, R48, 0x10, RZ ;  /* 0x00000010301c7819 */ /* 0x000fe200000006ff */
[----:B------:R-:W-:Y:S01]  /*1c70*/  FMUL.FTZ R33, R31, R31 ;  /* 0x0000001f1f217220 */ /* 0x000fe20000410000 */
[----:B------:R-:W-:Y:S01]  /*1c80*/  PRMT R34, R50, 0x7632, R34 ;  /* 0x0000763232227816 */ /* 0x000fe20000000022 */
[----:B------:R-:W-:Y:S01]  /*1c90*/  FADD.FTZ R30, R30, R35 ;  /* 0x000000231e1e7221 */ /* 0x000fe20000010000 */
[----:B------:R-:W-:Y:S01]  /*1ca0*/  FADD.FTZ R29, R29, R32 ;  /* 0x000000201d1d7221 */ /* 0x000fe20000010000 */
[----:B------:R-:W-:Y:S01]  /*1cb0*/  FFMA.FTZ R33, R28, R28, R33 ;  /* 0x0000001c1c217223 */ /* 0x000fe20000010021 */
[----:B------:R-:W-:Y:S01]  /*1cc0*/  SHF.L.U32 R35, R34, 0x10, RZ ;  /* 0x0000001022237819 */ /* 0x000fe200000006ff */
[----:B------:R-:W-:Y:S01]  /*1cd0*/  FADD.FTZ R32, R28, R31 ;  /* 0x0000001f1c207221 */ /* 0x000fe20000010000 */
[----:B------:R-:W-:Y:S01]  /*1ce0*/  PRMT R34, R52, 0x7632, R34 ;  /* 0x0000763234227816 */ /* 0x000fe20000000022 */
[----:B------:R-:W-:Y:S01]  /*1cf0*/  FADD.FTZ R30, R30, R33 ;  /* 0x000000211e1e7221 */ /* 0x000fe20000010000 */
[----:B------:R-:W-:Y:S01]  /*1d00*/  SHF.L.U32 R28, R50, 0x10, RZ ;  /* 0x00000010321c7819 */ /* 0x000fe200000006ff */
[----:B------:R-:W-:Y:S01]  /*1d10*/  FMUL.FTZ R31, R35, R35 ;  /* 0x00000023231f7220 */ /* 0x000fe20000410000 */
        /* <DEDUP_REMOVED lines=34> */
[----:B------:R-:W2:Y:S01]  /*1f40*/  LDC R84, c[0x0][0xc] ;  /* 0x00000300ff547b82 */ /* 0x000ea20000000800 */
[----:B------:R-:W-:Y:S01]  /*1f50*/  ISETP.NE.AND P6, PT, R0, RZ, PT ;  /* 0x000000ff0000720c */ /* 0x000fe20003fc5270 */
[----:B------:R-:W-:Y:S10]  /*1f60*/  BSSY B0, `(.L_x_3627) ;  /* 0x0000041000007945 */ /* 0x000ff40003800000 */
[----:B0-----:R-:W-:Y:S01]  /*1f70*/  @!P5 FADD.FTZ R29, R29, R28 ;  /* 0x0000001c1d1dd221 */ /* 0x001fe20000010000 */
[----:B-1----:R-:W-:Y:S01]  /*1f80*/  @!P5 FADD.FTZ R30, R30, R31 ;  /* 0x0000001f1e1ed221 */ /* 0x002fe20000010000 */
[----:B------:R-:W-:-:S03]  /*1f90*/  ISETP.NE.AND P5, PT, R2, RZ, PT ;  /* 0x000000ff0200720c */ /* 0x000fc60003fa5270 */
[----:B------:R-:W-:Y:S02]  /*1fa0*/  MOV R46, R29 ;  /* 0x0000001d002e7202 */ /* 0x000fe40000000f00 */
[----:B------:R-:W-:Y:S02]  /*1fb0*/  MOV R47, R30 ;  /* 0x0000001e002f7202 */ /* 0x000fe40000000f00 */
[----:B------:R-:W-:Y:S02]  /*1fc0*/  PRMT R66, R53, 0x7632, R66 ;  /* 0x0000763235427816 */ /* 0x000fe40000000042 */
[----:B------:R-:W-:-:S04]  /*1fd0*/  PRMT R67, R54, 0x7632, R67 ;  /* 0x0000763236437816 */ /* 0x000fc80000000043 */
[----:B------:R0:W-:Y:S01]  /*1fe0*/  @!P5 STS.64 [R81+0x10], R46 ;  /* 0x0000102e5100d388 */ /* 0x0001e20000000a00 */
        /* <DEDUP_REMOVED lines=13> */
[----:B------:R-:W-:Y:S06]  /*20c0*/  BAR.SYNC.DEFER_BLOCKING 0x0 ;  /* 0x0000000000007b1d */ /* 0x000fec0000010000 */
[----:B0-2---:R-:W-:Y:S05]  /*20d0*/  @P6 BRA `(.L_x_3628) ;  /* 0x0000000000a46947 */ /* 0x005fea0003800000 */
        /* <DEDUP_REMOVED lines=41> */
.L_x_3628:
[----:B------:R-:W-:Y:S05]  /*2370*/  BSYNC B0 ;  /* 0x0000000000007941 */ /* 0x000fea0003800000 */
.L_x_3627:
[----:B------:R-:W-:Y:S02]  /*2380*/  ISETP.GE.U32.AND P5, PT, R84, 0x2, PT ;  /* 0x000000025400780c */ /* 0x000fe40003fa6070 */
[----:B------:R-:W-:-:S11]  /*2390*/  PRMT R32, R52, 0x7632, R32 ;  /* 0x0000763234207816 */ /* 0x000fd60000000020 */
[----:B------:R-:W-:Y:S05]  /*23a0*/  @!P5 BRA `(.L_x_3629) ;  /* 0x0000001000a8d947 */ /* 0x000fea0003800000 */
[----:B------:R-:W0:Y:S01]  /*23b0*/  LDC R31, c[0x0][0x10] ;  /* 0x00000400ff1f7b82 */ /* 0x000e220000000800 */
        /* <DEDUP_REMOVED lines=11> */
[----:B------:R-:W-:Y:S01]  /*2470*/  LOP3.LUT P5, RZ, R3, 0x2, RZ, 0xc0, !PT ;  /* 0x0000000203ff7812 */ /* 0x000fe200078ac0ff */
[----:B------:R-:W-:Y:S01]  /*2480*/  IMAD R35, R31, UR5, R30 ;  /* 0x000000051f237c24 */ /* 0x000fe2000f8e021e */
[----:B------:R-:W-:Y:S02]  /*2490*/  MOV R33, 0xffffffff ;  /* 0xffffffff00217802 */ /* 0x000fe40000000f00 */
[----:B------:R-:W-:Y:S01]  /*24a0*/  SEL R38, R84, RZ, !P5 ;  /* 0x000000ff54267207 */ /* 0x000fe20006800000 */
[----:B------:R-:W-:Y:S01]  /*24b0*/  IMAD.WIDE.U32 R34, R35, 0x8, R36 ;  /* 0x0000000823227825 */ /* 0x000fe200078e0024 */
[----:B------:R-:W-:Y:S02]  /*24c0*/  SEL R33, R33, 0x1, P5 ;  /* 0x0000000121217807 */ /* 0x000fe40002800000 */
[----:B------:R-:W-:Y:S02]  /*24d0*/  ISETP.NE.AND P5, PT, R38, -0x1, PT ;  /* 0xffffffff2600780c */ /* 0x000fe40003fa5270 */
[----:B------:R0:W-:Y:S01]  /*24e0*/  STG.E.64 desc[UR8][R34.64], R46 ;  /* 0x0000002e22007986 */ /* 0x0001e2000c101b08 */
[----:B------:R-:W-:Y:S06]  /*24f0*/  MEMBAR.ALL.GPU ;  /* 0x0000000000007992 */ /* 0x000fec000000a000 */
[----:B------:R-:W-:-:S00]  /*2500*/  ERRBAR ;  /* 0x00000000000079ab */ /* 0x000fc00000000000 */
[----:B------:R-:W-:Y:S06]  /*2510*/  CGAERRBAR ;  /* 0x00000000000075ab */ /* 0x000fec0000000000 */
[----:B------:R0:W-:Y:S01]  /*2520*/  REDG.E.ADD.S32.STRONG.GPU desc[UR8][R28.64], R33 ;  /* 0x000000211c00798e */ /* 0x0001e2000c10e388 */
[----:B------:R-:W-:Y:S05]  /*2530*/  @!P5 BRA `(.L_x_3630) ;  /* 0x000000000014d947 */ /* 0x000fea0003800000 */
.L_x_3631:
[----:B0-----:R-:W2:Y:S04]  /*2540*/  LDG.E.STRONG.GPU R33, desc[UR8][R28.64] ;  /* 0x000000081c217981 */ /* 0x001ea8000c1ef900 */
[----:B--2---:R-:W-:Y:S01]  /*2550*/  CCTL.IVALL ;  /* 0x00000000ff00798f */ /* 0x004fe20002000000 */
[----:B------:R-:W-:Y:S05]  /*2560*/  YIELD ;  /* 0x0000000000007946 */ /* 0x000fea0003800000 */
[----:B------:R-:W-:-:S13]  /*2570*/  ISETP.NE.AND P5, PT, R33, R38, PT ;  /* 0x000000262100720c */ /* 0x000fda0003fa5270 */
[----:B------:R-:W-:Y:S05]  /*2580*/  @P5 BRA `(.L_x_3631) ;  /* 0xfffffffc00ec5947 */ /* 0x000fea000383ffff */
.L_x_3630:
[----:B------:R-:W-:Y:S01]  /*2590*/  ISETP.NE.AND P5, PT, R84, RZ, PT ;  /* 0x000000ff5400720c */ /* 0x000fe20003fa5270 */
[----:B------:R-:W-:Y:S05]  /*25a0*/  WARPSYNC.ALL ;  /* 0x0000000000007948 */ /* 0x000fea0003800000 */
[----:B------:R-:W-:Y:S07]  /*25b0*/  BAR.SYNC.DEFER_BLOCKING 0x0 ;  /* 0x0000000000007b1d */ /* 0x000fee0000010000 */
[----:B------:R-:W-:Y:S05]  /*25c0*/  @!P5 BRA `(.L_x_3629) ;  /* 0x000000100020d947 */ /* 0x000fea0003800000 */
[----:B0-----:R-:W-:Y:S01]  /*25d0*/  IADD3 R28, R84, -0x1, RZ ;  /* 0xffffffff541c7810 */ /* 0x001fe20007ffe0ff */
        /* <DEDUP_REMOVED lines=19> */
.L_x_3635:
        /* <DEDUP_REMOVED lines=116> */
.L_x_3634:
        /* <DEDUP_REMOVED lines=14> */
[----:B------:R-:W-:Y:S02]  /*2f30*/  VIADD R28, R34, 0x2 ;  /* 0x00000002221c7836 */ /* 0x000fe40000000000 */
        /* <DEDUP_REMOVED lines=48> */
.L_x_3636:
[----:B------:R-:W-:-:S04]  /*3240*/  LOP3.LUT P5, RZ, R83, 0x1, RZ, 0xc0, !PT ;  /* 0x0000000153ff7812 */ /* 0x000fc800078ac0ff */
[----:B------:R-:W-:-:S13]  /*3250*/  ISETP.NE.OR P5, PT, R33, RZ, P5 ;  /* 0x000000ff2100720c */ /* 0x000fda0002fa5670 */
[----:B------:R-:W-:Y:S05]  /*3260*/  @!P5 BRA `(.L_x_3632) ;  /* 0x000000000088d947 */ /* 0x000fea0003800000 */
.L_x_3633:
[----:B------:R-:W0:Y:S01]  /*3270*/  S2UR UR6, SR_CTAID.X ;  /* 0x00000000000679c3 */ /* 0x000e220000002500 */
[----:B------:R-:W-:Y:S01]  /*3280*/  NOP ;  /* 0x0000000000007918 */ /* 0x000fe20000000000 */
.L_x_3637:
        /* <DEDUP_REMOVED lines=32> */
.L_x_3632:
        /* <DEDUP_REMOVED lines=10> */
.L_x_3639:
[----:B------:R-:W-:Y:S05]  /*3530*/  BSYNC B0 ;  /* 0x0000000000007941 */ /* 0x000fea0003800000 */
.L_x_3638:
        /* <DEDUP_REMOVED lines=17> */
.L_x_3629:
[----:B------:R-:W-:Y:S01]  /*3650*/  ULDC.64 UR6, c[0x0][0x218] ;  /* 0x0000860000067ab9 */ /* 0x000fe20000000a00 */
[----:B0-----:R-:W-:Y:S01]  /*3660*/  P2R R28, PR, RZ, 0x1 ;  /* 0x00000001ff1c7803 */ /* 0x001fe20000000000 */
[----:B------:R-:W-:Y:S01]  /*3670*/  ULDC.64 UR12, c[0x0][0x230] ;  /* 0x00008c00000c7ab9 */ /* 0x000fe20000000a00 */
[----:B------:R-:W-:Y:S02]  /*3680*/  LOP3.LUT P0, RZ, R0, UR5, RZ, 0xfc, !PT ;  /* 0x0000000500ff7c12 */ /* 0x000fe4000f80fcff */
[----:B------:R-:W-:Y:S02]  /*3690*/  ISETP.EQ.U32.AND P5, PT, RZ, UR6, PT ;  /* 0x00000006ff007c0c */ /* 0x000fe4000bfa2070 */
[C---:B------:R-:W-:Y:S02]  /*36a0*/  SHF.L.U32 R36, R90.reuse, 0x2, RZ ;  /* 0x000000025a247819 */ /* 0x040fe400000006ff */
[----:B------:R-:W-:Y:S01]  /*36b0*/  ISETP.EQ.OR.EX P5, PT, RZ, UR7, P0, P5 ;  /* 0x00000007ff007c0c */ /* 0x000fe200087a2750 */
[----:B------:R-:W-:Y:S01]  /*36c0*/  ULDC.64 UR6, c[0x0][0x228] ;  /* 0x00008a0000067ab9 */ /* 0x000fe20000000a00 */
[----:B------:R-:W-:-:S02]  /*36d0*/  SHF.L.U64.HI R90, R90, 0x2, R91 ;  /* 0x000000025a5a7819 */ /* 0x000fc4000001025b */
[----:B------:R-:W-:Y:S01]  /*36e0*/  IADD3 R34, P0, R36, UR6, RZ ;  /* 0x0000000624227c10 */ /* 0x000fe2000ff1e0ff */
[----:B------:R-:W-:-:S03]  /*36f0*/  UMOV UR6, 0x400 ;  /* 0x0000040000067882 */ /* 0x000fc60000000000 */
[----:B------:R-:W-:Y:S01]  /*3700*/  IADD3.X R35, R90, UR7, RZ, P0, !PT ;  /* 0x000000075a237c10 */ /* 0x000fe200087fe4ff */
[----:B------:R-:W0:Y:S01]  /*3710*/  S2UR UR7, SR_CgaCtaId ;  /* 0x00000000000779c3 */ /* 0x000e220000008800 */
[----:B------:R-:W-:-:S07]  /*3720*/  ISETP.NE.AND P0, PT, R28, RZ, PT ;  /* 0x000000ff1c00720c */ /* 0x000fce0003f05270 */
[----:B------:R-:W1:Y:S01]  /*3730*/  @!P5 LDC.64 R30, c[0x0][0x218] ;  /* 0x00008600ff1edb82 */ /* 0x000e620000000a00 */
[----:B0-----:R-:W-:-:S03]  /*3740*/  ULEA UR6, UR7, UR6, 0x18 ;  /* 0x0000000607067291 */ /* 0x001fc6000f8ec03f */
[----:B------:R-:W-:Y:S02]  /*3750*/  ULDC UR7, c[0x0][0x2a4] ;  /* 0x0000a90000077ab9 */ /* 0x000fe40000000800 */
[----:B------:R-:W-:Y:S01]  /*3760*/  @!P5 FMUL.FTZ R29, R47, UR7 ;  /* 0x000000072f1ddc20 */ /* 0x000fe20008410000 */
[----:B------:R-:W-:Y:S01]  /*3770*/  @!P5 FMUL.FTZ R28, R46, UR7 ;  /* 0x000000072e1cdc20 */ /* 0x000fe20008410000 */
[----:B-1----:R-:W-:Y:S02]  /*3780*/  @!P5 IMAD.WIDE R38, R82, 0x8, R30 ;  /* 0x000000085226d825 */ /* 0x002fe400078e021e */
[----:B------:R-:W-:Y:S04]  /*3790*/  @!P6 STS.64 [UR6+0x98], R46 ;  /* 0x0000982eff00e988 */ /* 0x000fe80008000a06 */
[----:B------:R0:W-:Y:S01]  /*37a0*/  @!P5 STG.E.64 desc[UR8][R38.64], R28 ;  /* 0x0000001c2600d986 */ /* 0x0001e2000c101b08 */
[----:B------:R-:W-:Y:S01]  /*37b0*/  BAR.SYNC.DEFER_BLOCKING 0x0 ;  /* 0x0000000000007b1d */ /* 0x000fe20000010000 */
[----:B------:R-:W-:-:S04]  /*37c0*/  IADD3 R36, P5, R36, UR12, RZ ;  /* 0x0000000c24247c10 */ /* 0x000fc8000ffbe0ff */
[----:B------:R-:W-:Y:S01]  /*37d0*/  IADD3.X R37, R90, UR13, RZ, P5, !PT ;  /* 0x0000000d5a257c10 */ /* 0x000fe2000affe4ff */
[----:B0-----:R-:W-:Y:S02]  /*37e0*/  HFMA2.MMA R38, -RZ, RZ, 1.875, 0 ;  /* 0x3f800000ff267435 */ /* 0x001fe400000001ff */
[----:B------:R-:W0:Y:S01]  /*37f0*/  LDC R39, c[0x0][0x294] ;  /* 0x0000a500ff277b82 */ /* 0x000e220000000800 */
[----:B------:R-:W1:Y:S04]  /*3800*/  LDS.64 R30, [UR6+0x98] ;  /* 0x00009806ff1e7984 */ /* 0x000e680008000a00 */
[----:B------:R-:W2:Y:S01]  /*3810*/  LDG.E.64 R28, desc[UR8][R34.64] ;  /* 0x00000008221c7981 */ /* 0x000ea2000c1e1b00 */
[----:B-1----:R-:W-:-:S04]  /*3820*/  FMUL.FTZ R33, R30, UR7 ;  /* 0x000000071e217c20 */ /* 0x002fc80008410000 */
[----:B------:R-:W-:-:S04]  /*3830*/  FMUL.FTZ R30, R33, R33 ;  /* 0x00000021211e7220 */ /* 0x000fc80000410000 */
[----:B------:R-:W-:-:S05]  /*3840*/  FFMA.FTZ R30, R31, UR7, -R30 ;  /* 0x000000071f1e7c23 */ /* 0x000fca000801081e */
[----:B------:R-:W-:-:S13]  /*3850*/  FSETP.GTU.FTZ.AND P5, PT, R30, RZ, PT ;  /* 0x000000ff1e00720b */ /* 0x000fda0003fbc000 */
[----:B------:R-:W1:Y:S02]  /*3860*/  @P5 LDC R31, c[0x0][0x238] ;  /* 0x00008e00ff1f5b82 */ /* 0x000e640000000800 */
[----:B-1----:R-:W-:Y:S02]  /*3870*/  @P5 FADD.FTZ R40, R30, R31 ;  /* 0x0000001f1e285221 */ /* 0x002fe40000010000 */
[----:B------:R-:W2:Y:S02]  /*3880*/  LDG.E.64 R30, desc[UR8][R36.64] ;  /* 0x00000008241e7981 */ /* 0x000ea4000c1e1b00 */
[----:B------:R-:W1:Y:S01]  /*3890*/  @P5 MUFU.RSQ R38, R40 ;  /* 0x0000002800265308 */ /* 0x000e620000001400 */
[----:B------:R-:W-:Y:S02]  /*38a0*/  ISETP.NE.AND P5, PT, RZ, UR10, PT ;  /* 0x0000000aff007c0c */ /* 0x000fe4000bfa5270 */
[----:B------:R-:W-:Y:S02]  /*38b0*/  SHF.L.U32 R42, R53, 0x10, RZ ;  /* 0x00000010352a7819 */ /* 0x000fe400000006ff */
[----:B------:R-:W-:-:S03]  /*38c0*/  SHF.L.U32 R66, R66, 0x10, RZ ;  /* 0x0000001042427819 */ /* 0x000fc600000006ff */
[--C-:B------:R-:W-:Y:S02]  /*38d0*/  FADD.FTZ R41, R42, -R33.reuse ;  /* 0x800000212a297221 */ /* 0x100fe40000010000 */
[----:B------:R-:W-:Y:S01]  /*38e0*/  FADD.FTZ R43, -R33, R66 ;  /* 0x00000042212b7221 */ /* 0x000fe20000010100 */
[----:B------:R-:W-:Y:S02]  /*38f0*/  SHF.L.U32 R54, R54, 0x10, RZ ;  /* 0x0000001036367819 */ /* 0x000fe400000006ff */
[----:B------:R-:W-:Y:S01]  /*3900*/  SHF.L.U32 R42, R67, 0x10, RZ ;  /* 0x00000010432a7819 */ /* 0x000fe200000006ff */
[-C--:B-1----:R-:W-:Y:S01]  /*3910*/  FMUL.FTZ R41, R41, R38.reuse ;  /* 0x0000002629297220 */ /* 0x082fe20000410000 */
[----:B------:R-:W-:Y:S01]  /*3920*/  FMUL.FTZ R40, R43, R38 ;  /* 0x000000262b287220 */ /* 0x000fe20000410000 */
[----:B------:R-:W-:Y:S02]  /*3930*/  FADD.FTZ R45, R54, -R33 ;  /* 0x80000021362d7221 */ /* 0x000fe40000010000 */
[----:B------:R-:W-:Y:S01]  /*3940*/  FADD.FTZ R47, -R33, R42 ;  /* 0x0000002a212f7221 */ /* 0x000fe20000010100 */
[----:B--2---:R-:W-:Y:S01]  /*3950*/  FFMA.FTZ R41, R28, R41, R30 ;  /* 0x000000291c297223 */ /* 0x004fe2000001001e */
[----:B------:R-:W-:Y:S01]  /*3960*/  FFMA.FTZ R40, R29, R40, R31 ;  /* 0x000000281d287223 */ /* 0x000fe2000001001f */
[----:B0-----:R-:W-:Y:S06]  /*3970*/  @!P5 BRA `(.L_x_3640) ;  /* 0x000000000028d947 */ /* 0x001fec0003800000 */
        /* <DEDUP_REMOVED lines=10> */
.L_x_3640:
[----:B------:R-:W-:Y:S01]  /*3a20*/  LOP3.LUT P6, RZ, R83, 0x2, RZ, 0xc0, !PT ;  /* 0x0000000253ff7812 */ /* 0x000fe200078cc0ff */
[----:B------:R-:W-:-:S12]  /*3a30*/  BSSY B0, `(.L_x_3641) ;  /* 0x000000e000007945 */ /* 0x000fd80003800000 */
        /* <DEDUP_REMOVED lines=8> */
[----:B------:R-:W-:-:S04]  /*3ac0*/  ULDC.64 UR6, c[0x0][0x210] ;  /* 0x0000840000067ab9 */ /* 0x000fc80000000a00 */
[----:B------:R-:W-:Y:S02]  /*3ad0*/  IADD3 R5, R35, R5, RZ ;  /* 0x0000000523057210 */ /* 0x000fe40007ffe0ff */
[----:B------:R-:W-:-:S04]  /*3ae0*/  LEA R4, P6, R34, UR6, 0x1 ;  /* 0x0000000622047c11 */ /* 0x000fc8000f8c08ff */
[----:B------:R-:W-:-:S05]  /*3af0*/  LEA.HI.X R5, R34, UR7, R5, 0x1, P6 ;  /* 0x0000000722057c11 */ /* 0x000fca000b0f0c05 */
[----:B------:R0:W-:Y:S04]  /*3b00*/  STG.E desc[UR8][R4.64], R41 ;  /* 0x0000002904007986 */ /* 0x0001e8000c101908 */
.L_x_3642:
[----:B------:R-:W-:Y:S05]  /*3b10*/  BSYNC B0 ;  /* 0x0000000000007941 */ /* 0x000fea0003800000 */
.L_x_3641:
[-C--:B------:R-:W-:Y:S01]  /*3b20*/  FMUL.FTZ R45, R45, R38.reuse ;  /* 0x000000262d2d7220 */ /* 0x080fe20000410000 */
[----:B0-----:R-:W-:Y:S01]  /*3b30*/  FMUL.FTZ R4, R47, R38 ;  /* 0x000000262f047220 */ /* 0x001fe20000410000 */
[----:B------:R-:W-:Y:S02]  /*3b40*/  SHF.L.U32 R40, R55, 0x10, RZ ;  /* 0x0000001037287819 */ /* 0x000fe400000006ff */
[----:B------:R-:W-:Y:S01]  /*3b50*/  SHF.L.U32 R68, R68, 0x10, RZ ;  /* 0x0000001044447819 */ /* 0x000fe200000006ff */
        /* <DEDUP_REMOVED lines=13> */
.L_x_3643:
        /* <DEDUP_REMOVED lines=15> */
.L_x_3645:
[----:B------:R-:W-:Y:S05]  /*3d20*/  BSYNC B0 ;  /* 0x0000000000007941 */ /* 0x000fea0003800000 */
.L_x_3644:
[--C-:B------:R-:W-:Y:S01]  /*3d30*/  FADD.FTZ R5, R40, -R33.reuse ;  /* 0x8000002128057221 */ /* 0x100fe20000010000 */
[----:B------:R-:W-:Y:S01]  /*3d40*/  FADD.FTZ R9, -R33, R68 ;  /* 0x0000004421097221 */ /* 0x000fe20000010100 */
[----:B------:R-:W-:Y:S02]  /*3d50*/  SHF.L.U32 R56, R56, 0x10, RZ ;  /* 0x0000001038387819 */ /* 0x000fe400000006ff */
[----:B------:R-:W-:Y:S01]  /*3d60*/  SHF.L.U32 R6, R69, 0x10, RZ ;  /* 0x0000001045067819 */ /* 0x000fe200000006ff */
[-C--:B------:R-:W-:Y:S01]  /*3d70*/  FMUL.FTZ R5, R5, R38.reuse ;  /* 0x0000002605057220 */ /* 0x080fe20000410000 */
[----:B------:R-:W-:Y:S01]  /*3d80*/  FMUL.FTZ R4, R9, R38 ;  /* 0x0000002609047220 */ /* 0x000fe20000410000 */
[----:B------:R-:W-:Y:S01]  /*3d90*/  SHF.L.U32 R40, R57, 0x10, RZ ;  /* 0x0000001039287819 */ /* 0x000fe200000006ff */
[----:B------:R-:W-:Y:S01]  /*3da0*/  FADD.FTZ R41, R56, -R33 ;  /* 0x8000002138297221 */ /* 0x000fe20000010000 */
[----:B------:R-:W-:Y:S01]  /*3db0*/  SHF.L.U32 R70, R70, 0x10, RZ ;  /* 0x0000001046467819 */ /* 0x000fe200000006ff */
[----:B------:R-:W-:Y:S01]  /*3dc0*/  FADD.FTZ R43, -R33, R6 ;  /* 0x00000006212b7221 */ /* 0x000fe20000010100 */
[----:B------:R-:W-:Y:S01]  /*3dd0*/  FFMA.FTZ R9, R28, R5, R30 ;  /* 0x000000051c097223 */ /* 0x000fe2000001001e */
[----:B0-----:R-:W-:Y:S01]  /*3de0*/  FFMA.FTZ R34, R29, R4, R31 ;  /* 0x000000041d227223 */ /* 0x001fe2000001001f */
        /* <DEDUP_REMOVED lines=11> */
.L_x_3646:
[----:B------:R-:W-:Y:S01]  /*3ea0*/  LOP3.LUT P6, RZ, R83, 0x8, RZ, 0xc0, !PT ;  /* 0x0000000853ff7812 */ /* 0x000fe200078cc0ff */
[----:B------:R-:W-:-:S12]  /*3eb0*/  BSSY B0, `(.L_x_3647) ;  /* 0x000000e000007945 */ /* 0x000fd80003800000 */
[----:B------:R-:W-:Y:S05]  /*3ec0*/  @P6 BRA `(.L_x_3648) ;  /* 0x0000000000306947 */ /* 0x000fea0003800000 */
[----:B------:R-:W-:Y:S01]  /*3ed0*/  ULDC.64 UR6, c[0x0][0x270] ;  /* 0x00009c0000067ab9 */ /* 0x000fe20000000a00 */
[----:B------:R-:W-:Y:S01]  /*3ee0*/  MOV R5, R89 ;  /* 0x0000005900057202 */ /* 0x000fe20000000f00 */
[----:B------:R-:W-:Y:S01]  /*3ef0*/  IMAD.MOV.U32 R4, RZ, RZ, R86 ;  /* 0x000000ffff047224 */ /* 0x000fe200078e0056 */
[----:B------:R-:W-:Y:S01]  /*3f00*/  F2FP.BF16.F32.PACK_AB R9, R34, R9 ;  /* 0x000000092209723e */ /* 0x000fe200000010ff */
[----:B------:R-:W-:Y:S02]  /*3f10*/  IMAD R6, R11, UR6, RZ ;  /* 0x000000060b067c24 */ /* 0x000fe4000f8e02ff */
[----:B------:R-:W-:-:S04]  /*3f20*/  IMAD.WIDE.U32 R4, R7, UR6, R4 ;  /* 0x0000000607047c25 */ /* 0x000fc8000f8e0004 */
[----:B------:R-:W-:Y:S01]  /*3f30*/  IMAD R7, R7, UR7, R6 ;  /* 0x0000000707077c24 */ /* 0x000fe2000f8e0206 */
[----:B------:R-:W-:Y:S02]  /*3f40*/  ULDC.64 UR6, c[0x0][0x210] ;  /* 0x0000840000067ab9 */ /* 0x000fe40000000a00 */
[----:B------:R-:W-:Y:S02]  /*3f50*/  LEA R6, P6, R4, UR6, 0x1 ;  /* 0x0000000604067c11 */ /* 0x000fe4000f8c08ff */
[----:B------:R-:W-:-:S04]  /*3f60*/  IADD3 R7, R5, R7, RZ ;  /* 0x0000000705077210 */ /* 0x000fc80007ffe0ff */
[----:B------:R-:W-:-:S05]  /*3f70*/  LEA.HI.X R7, R4, UR7, R7, 0x1, P6 ;  /* 0x0000000704077c11 */ /* 0x000fca000b0f0c07 */
[----:B------:R0:W-:Y:S02]  /*3f80*/  STG.E desc[UR8][R6.64], R9 ;  /* 0x0000000906007986 */ /* 0x0001e4000c101908 */
.L_x_3648:
[----:B------:R-:W-:Y:S05]  /*3f90*/  BSYNC B0 ;  /* 0x0000000000007941 */ /* 0x000fea0003800000 */
.L_x_3647:
[-C--:B------:R-:W-:Y:S01]  /*3fa0*/  FMUL.FTZ R41, R41, R38.reuse ;  /* 0x0000002629297220 */ /* 0x080fe20000410000 */
[----:B------:R-:W-:Y:S01]  /*3fb0*/  FMUL.FTZ R4, R43, R38 ;  /* 0x000000262b047220 */ /* 0x000fe20000410000 */
[----:B------:R-:W-:Y:S01]  /*3fc0*/  FADD.FTZ R11, R40, -R33 ;  /* 0x80000021280b7221 */ /* 0x000fe20000010000 */
[----:B------:R-:W-:Y:S01]  /*3fd0*/  FADD.FTZ R35, -R33, R70 ;  /* 0x0000004621237221 */ /* 0x000fe20000010100 */
[----:B------:R-:W-:Y:S01]  /*3fe0*/  FFMA.FTZ R41, R28, R41, R30 ;  /* 0x000000291c297223 */ /* 0x000fe2000001001e */
[----:B------:R-:W-:Y:S01]  /*3ff0*/  FFMA.FTZ R34, R29, R4, R31 ;  /* 0x000000041d227223 */ /* 0x000fe2000001001f */
[----:B------:R-:W-:Y:S06]  /*4000*/  @!P5 BRA `(.L_x_3649) ;  /* 0x000000000028d947 */ /* 0x000fec0003800000 */
        /* <DEDUP_REMOVED lines=10> */
.L_x_3649:
        /* <DEDUP_REMOVED lines=12> */
[----:B0-----:R-:W-:-:S04]  /*4170*/  LEA R6, P6, R4, UR6, 0x1 ;  /* 0x0000000604067c11 */ /* 0x001fc8000f8c08ff */
[----:B------:R-:W-:-:S05]  /*4180*/  LEA.HI.X R7, R4, UR7, R13, 0x1, P6 ;  /* 0x0000000704077c11 */ /* 0x000fca000b0f0c0d */
[----:B------:R1:W-:Y:S04]  /*4190*/  STG.E desc[UR8][R6.64], R41 ;  /* 0x0000002906007986 */ /* 0x0003e8000c101908 */
.L_x_3651:
[----:B------:R-:W-:Y:S05]  /*41a0*/  BSYNC B0 ;  /* 0x0000000000007941 */ /* 0x000fea0003800000 */
.L_x_3650:
[-C--:B------:R-:W-:Y:S01]  /*41b0*/  FMUL.FTZ R11, R11, R38.reuse ;  /* 0x000000260b0b7220 */ /* 0x080fe20000410000 */
[----:B------:R-:W-:Y:S01]  /*41c0*/  FMUL.FTZ R4, R35, R38 ;  /* 0x0000002623047220 */ /* 0x000fe20000410000 */
[----:B------:R-:W-:Y:S02]  /*41d0*/  SHF.L.U32 R58, R58, 0x10, RZ ;  /* 0x000000103a3a7819 */ /* 0x000fe400000006ff */
[----:B------:R-:W-:Y:S01]  /*41e0*/  SHF.L.U32 R34, R71, 0x10, RZ ;  /* 0x0000001047227819 */ /* 0x000fe200000006ff */
[----:B------:R-:W-:Y:S01]  /*41f0*/  FFMA.FTZ R11, R28, R11, R30 ;  /* 0x0000000b1c0b7223 */ /* 0x000fe2000001001e */
[----:B------:R-:W-:Y:S01]  /*4200*/  FFMA.FTZ R8, R29, R4, R31 ;  /* 0x000000041d087223 */ /* 0x000fe2000001001f */
[----:B------:R-:W-:Y:S06]  /*4210*/  @!P5 BRA `(.L_x_3652) ;  /* 0x000000000028d947 */ /* 0x000fec0003800000 */
[----:B01----:R-:W-:Y:S01]  /*4220*/  FMUL.FTZ R7, R8, -1.4426950216293334961 ;  /* 0xbfb8aa3b08077820 */ /* 0x003fe20000410000 */
        /* <DEDUP_REMOVED lines=9> */
.L_x_3652:
        /* <DEDUP_REMOVED lines=9> */
[----:B01----:R-:W-:Y:S01]  /*4350*/  IMAD.WIDE.U32 R6, R10, UR6, R4 ;  /* 0x000000060a067c25 */ /* 0x003fe2000f8e0004 */
[----:B------:R-:W-:-:S04]  /*4360*/  ULDC.64 UR6, c[0x0][0x210] ;  /* 0x0000840000067ab9 */ /* 0x000fc80000000a00 */
[----:B------:R-:W-:Y:S02]  /*4370*/  IADD3 R15, R7, R15, RZ ;  /* 0x0000000f070f7210 */ /* 0x000fe40007ffe0ff */
[----:B------:R-:W-:-:S04]  /*4380*/  LEA R4, P6, R6, UR6, 0x1 ;  /* 0x0000000606047c11 */ /* 0x000fc8000f8c08ff */
[----:B------:R-:W-:-:S05]  /*4390*/  LEA.HI.X R5, R6, UR7, R15, 0x1, P6 ;  /* 0x0000000706057c11 */ /* 0x000fca000b0f0c0f */
[----:B------:R2:W-:Y:S04]  /*43a0*/  STG.E desc[UR8][R4.64], R11 ;  /* 0x0000000b04007986 */ /* 0x0005e8000c101908 */
.L_x_3654:
[----:B------:R-:W-:Y:S05]  /*43b0*/  BSYNC B0 ;  /* 0x0000000000007941 */ /* 0x000fea0003800000 */
.L_x_3653:
[--C-:B--2---:R-:W-:Y:S01]  /*43c0*/  FADD.FTZ R5, R58, -R33.reuse ;  /* 0x800000213a057221 */ /* 0x104fe20000010000 */
[----:B01----:R-:W-:Y:S01]  /*43d0*/  FADD.FTZ R7, -R33, R34 ;  /* 0x0000002221077221 */ /* 0x003fe20000010100 */
        /* <DEDUP_REMOVED lines=21> */
.L_x_3655:
        /* <DEDUP_REMOVED lines=15> */
.L_x_3657:
[----:B------:R-:W-:Y:S05]  /*4620*/  BSYNC B0 ;  /* 0x0000000000007941 */ /* 0x000fea0003800000 */
.L_x_3656:
[-C--:B------:R-:W-:Y:S01]  /*4630*/  FMUL.FTZ R11, R11, R38.reuse ;  /* 0x000000260b0b7220 */ /* 0x080fe20000410000 */
[----:B0-----:R-:W-:Y:S01]  /*4640*/  FMUL.FTZ R4, R13, R38 ;  /* 0x000000260d047220 */ /* 0x001fe20000410000 */
[----:B------:R-:W-:Y:S01]  /*4650*/  FADD.FTZ R13, R60, -R33 ;  /* 0x800000213c0d7221 */ /* 0x000fe20000010000 */
        /* <DEDUP_REMOVED lines=14> */
.L_x_3658:
        /* <DEDUP_REMOVED lines=15> */
.L_x_3660:
[----:B------:R-:W-:Y:S05]  /*4830*/  BSYNC B0 ;  /* 0x0000000000007941 */ /* 0x000fea0003800000 */
.L_x_3659:
        /* <DEDUP_REMOVED lines=17> */
.L_x_3661:
        /* <DEDUP_REMOVED lines=15> */
.L_x_3663:
[----:B------:R-:W-:Y:S05]  /*4a40*/  BSYNC B0 ;  /* 0x0000000000007941 */ /* 0x000fea0003800000 */
.L_x_3662:
[--C-:B0-----:R-:W-:Y:S01]  /*4a50*/  FADD.FTZ R5, R10, -R33.reuse ;  /* 0x800000210a057221 */ /* 0x101fe20000010000 */
[----:B------:R-:W-:Y:S01]  /*4a60*/  FADD.FTZ R7, -R33, R74 ;  /* 0x0000004a21077221 */ /* 0x000fe20000010100 */
[----:B------:R-:W-:Y:S02]  /*4a70*/  SHF.L.U32 R62, R62, 0x10, RZ ;  /* 0x000000103e3e7819 */ /* 0x000fe400000006ff */
[----:B------:R-:W-:Y:S01]  /*4a80*/  SHF.L.U32 R6, R75, 0x10, RZ ;  /* 0x000000104b067819 */ /* 0x000fe200000006ff */
[-C--:B------:R-:W-:Y:S01]  /*4a90*/  FMUL.FTZ R5, R5, R38.reuse ;  /* 0x0000002605057220 */ /* 0x080fe20000410000 */
[----:B------:R-:W-:Y:S01]  /*4aa0*/  FMUL.FTZ R4, R7, R38 ;  /* 0x0000002607047220 */ /* 0x000fe20000410000 */
[----:B------:R-:W-:Y:S01]  /*4ab0*/  SHF.R.U32.HI R12, RZ, 0x6, R0 ;  /* 0x00000006ff0c7819 */ /* 0x000fe20000011600 */
        /* <DEDUP_REMOVED lines=15> */
.L_x_3664:
        /* <DEDUP_REMOVED lines=14> */
.L_x_3666:
[----:B------:R-:W-:Y:S05]  /*4c90*/  BSYNC B0 ;  /* 0x0000000000007941 */ /* 0x000fea0003800000 */
.L_x_3665:
[-C--:B------:R-:W-:Y:S01]  /*4ca0*/  FMUL.FTZ R11, R11, R38.reuse ;  /* 0x000000260b0b7220 */ /* 0x080fe20000410000 */
[----:B0-----:R-:W-:Y:S01]  /*4cb0*/  FMUL.FTZ R4, R13, R38 ;  /* 0x000000260d047220 */ /* 0x001fe20000410000 */
[----:B------:R-:W-:Y:S01]  /*4cc0*/  IMAD R39, R39, UR5, R12 ;  /* 0x0000000527277c24 */ /* 0x000fe2000f8e020c */
        /* <DEDUP_REMOVED lines=14> */
.L_x_3667:
        /* <DEDUP_REMOVED lines=9> */
[----:B------:R-:W-:-:S03]  /*4e40*/  ULDC.64 UR6, c[0x0][0x210] ;  /* 0x0000840000067ab9 */ /* 0x000fc60000000a00 */
[----:B------:R-:W-:Y:S01]  /*4e50*/  IMAD.IADD R25, R7, 0x1, R25 ;  /* 0x0000000107197824 */ /* 0x000fe200078e0219 */
[----:B------:R-:W-:-:S04]  /*4e60*/  LEA R4, P0, R6, UR6, 0x1 ;  /* 0x0000000606047c11 */ /* 0x000fc8000f8008ff */
[----:B------:R-:W-:-:S05]  /*4e70*/  LEA.HI.X R5, R6, UR7, R25, 0x1, P0 ;  /* 0x0000000706057c11 */ /* 0x000fca00080f0c19 */
[----:B------:R0:W-:Y:S04]  /*4e80*/  STG.E desc[UR8][R4.64], R11 ;  /* 0x0000000b04007986 */ /* 0x0001e8000c101908 */
.L_x_3669:
[----:B------:R-:W-:Y:S05]  /*4e90*/  BSYNC B0 ;  /* 0x0000000000007941 */ /* 0x000fea0003800000 */
.L_x_3668:
[----:B------:R-:W-:Y:S01]  /*4ea0*/  SHF.L.U32 R76, R76, 0x10, RZ ;  /* 0x000000104c4c7819 */ /* 0x000fe200000006ff */
[----:B------:R-:W-:Y:S01]  /*4eb0*/  ULDC.64 UR6, c[0x0][0x278] ;  /* 0x00009e0000067ab9 */ /* 0x000fe20000000a00 */
[----:B------:R-:W-:Y:S01]  /*4ec0*/  SHF.L.U32 R64, R64, 0x10, RZ ;  /* 0x0000001040407819 */ /* 0x000fe200000006ff */
[--C-:B------:R-:W-:Y:S01]  /*4ed0*/  FADD.FTZ R9, R16, -R33.reuse ;  /* 0x8000002110097221 */ /* 0x100fe20000010000 */
[----:B------:R-:W-:Y:S01]  /*4ee0*/  SHF.L.U32 R12, R77, 0x10, RZ ;  /* 0x000000104d0c7819 */ /* 0x000fe200000006ff */
[----:B0-----:R-:W-:Y:S01]  /*4ef0*/  FADD.FTZ R11, -R33, R76 ;  /* 0x0000004c210b7221 */ /* 0x001fe20000010100 */
[----:B------:R-:W-:Y:S01]  /*4f00*/  SHF.L.U32 R18, R65, 0x10, RZ ;  /* 0x0000001041127819 */ /* 0x000fe200000006ff */
[--C-:B------:R-:W-:Y:S01]  /*4f10*/  FADD.FTZ R13, R64, -R33.reuse ;  /* 0x80000021400d7221 */ /* 0x100fe20000010000 */
[----:B------:R-:W-:Y:S01]  /*4f20*/  SHF.L.U32 R48, R48, 0x10, RZ ;  /* 0x0000001030307819 */ /* 0x000fe200000006ff */
[----:B------:R-:W-:Y:S01]  /*4f30*/  FADD.FTZ R15, -R33, R12 ;  /* 0x0000000c210f7221 */ /* 0x000fe20000010100 */
[----:B------:R-:W-:Y:S01]  /*4f40*/  SHF.L.U32 R50, R50, 0x10, RZ ;  /* 0x0000001032327819 */ /* 0x000fe200000006ff */
[--C-:B------:R-:W-:Y:S01]  /*4f50*/  FADD.FTZ R17, R18, -R33.reuse ;  /* 0x8000002112117221 */ /* 0x100fe20000010000 */
[----:B------:R-:W-:Y:S01]  /*4f60*/  SHF.L.U32 R78, R78, 0x10, RZ ;  /* 0x000000104e4e7819 */ /* 0x000fe200000006ff */
[--C-:B------:R-:W-:Y:S01]  /*4f70*/  FADD.FTZ R21, R48, -R33.reuse ;  /* 0x8000002130157221 */ /* 0x100fe20000010000 */
[----:B------:R-:W-:Y:S01]  /*4f80*/  SHF.L.U32 R14, R79, 0x10, RZ ;  /* 0x000000104f0e7819 */ /* 0x000fe200000006ff */
[--C-:B------:R-:W-:Y:S01]  /*4f90*/  FADD.FTZ R25, R50, -R33.reuse ;  /* 0x8000002132197221 */ /* 0x100fe20000010000 */
[----:B------:R-:W-:Y:S01]  /*4fa0*/  SHF.L.U32 R80, R80, 0x10, RZ ;  /* 0x0000001050507819 */ /* 0x000fe200000006ff */
[C---:B------:R-:W-:Y:S01]  /*4fb0*/  FADD.FTZ R19, -R33.reuse, R78 ;  /* 0x0000004e21137221 */ /* 0x040fe20000010100 */
[----:B------:R-:W-:Y:S01]  /*4fc0*/  SHF.L.U32 R52, R52, 0x10, RZ ;  /* 0x0000001034347819 */ /* 0x000fe200000006ff */
[C---:B------:R-:W-:Y:S01]  /*4fd0*/  FADD.FTZ R23, -R33.reuse, R14 ;  /* 0x0000000e21177221 */ /* 0x040fe20000010100 */
[----:B------:R-:W-:Y:S01]  /*4fe0*/  SHF.L.U32 R32, R32, 0x10, RZ ;  /* 0x0000001020207819 */ /* 0x000fe200000006ff */
[----:B------:R-:W-:Y:S01]  /*4ff0*/  FADD.FTZ R35, -R33, R80 ;  /* 0x0000005021237221 */ /* 0x000fe20000010100 */
[C---:B------:R-:W-:Y:S01]  /*5000*/  IADD3 R8, R39.reuse, 0x68, RZ ;  /* 0x0000006827087810 */ /* 0x040fe20007ffe0ff */
[----:B------:R-:W-:Y:S01]  /*5010*/  FADD.FTZ R37, R52, -R33 ;  /* 0x8000002134257221 */ /* 0x000fe20000010000 */
[----:B------:R-:W-:Y:S01]  /*5020*/  IADD3 R6, R39, 0x70, RZ ;  /* 0x0000007027067810 */ /* 0x000fe20007ffe0ff */
[----:B------:R-:W-:Y:S01]  /*5030*/  FADD.FTZ R33, -R33, R32 ;  /* 0x0000002021217221 */ /* 0x000fe20000010100 */
[----:B------:R-:W-:Y:S01]  /*5040*/  IADD3 R4, R39, 0x78, RZ ;  /* 0x0000007827047810 */ /* 0x000fe20007ffe0ff */
[-C--:B------:R-:W-:Y:S01]  /*5050*/  FMUL.FTZ R14, R11, R38.reuse ;  /* 0x000000260b0e7220 */ /* 0x080fe20000410000 */
[----:B------:R-:W-:Y:S01]  /*5060*/  ISETP.GE.U32.AND P6, PT, R8, UR6, PT ;  /* 0x0000000608007c0c */ /* 0x000fe2000bfc6070 */
[-C--:B------:R-:W-:Y:S01]  /*5070*/  FMUL.FTZ R11, R13, R38.reuse ;  /* 0x000000260d0b7220 */ /* 0x080fe20000410000 */
[----:B------:R-:W-:Y:S01]  /*5080*/  ISETP.GE.U32.AND P0, PT, R6, UR6, PT ;  /* 0x0000000606007c0c */ /* 0x000fe2000bf06070 */
[-C--:B------:R-:W-:Y:S01]  /*5090*/  FMUL.FTZ R12, R15, R38.reuse ;  /* 0x000000260f0c7220 */ /* 0x080fe20000410000 */
[----:B------:R-:W-:Y:S01]  /*50a0*/  ISETP.GE.U32.AND P1, PT, R4, UR6, PT ;  /* 0x0000000604007c0c */ /* 0x000fe2000bf26070 */
[-C--:B------:R-:W-:Y:S01]  /*50b0*/  FMUL.FTZ R9, R9, R38.reuse ;  /* 0x0000002609097220 */ /* 0x080fe20000410000 */
[----:B------:R-:W-:Y:S01]  /*50c0*/  SHF.R.S32.HI R10, RZ, 0x1f, R8 ;  /* 0x0000001fff0a7819 */ /* 0x000fe20000011408 */
[-C--:B------:R-:W-:Y:S01]  /*50d0*/  FMUL.FTZ R17, R17, R38.reuse ;  /* 0x0000002611117220 */ /* 0x080fe20000410000 */
[----:B------:R-:W-:Y:S01]  /*50e0*/  SHF.R.S32.HI R7, RZ, 0x1f, R6 ;  /* 0x0000001fff077819 */ /* 0x000fe20000011406 */
[-C--:B------:R-:W-:Y:S01]  /*50f0*/  FMUL.FTZ R21, R21, R38.reuse ;  /* 0x0000002615157220 */ /* 0x080fe20000410000 */
[----:B------:R-:W-:Y:S01]  /*5100*/  SHF.R.S32.HI R5, RZ, 0x1f, R4 ;  /* 0x0000001fff057819 */ /* 0x000fe20000011404 */
[-C--:B------:R-:W-:Y:S01]  /*5110*/  FMUL.FTZ R15, R25, R38.reuse ;  /* 0x00000026190f7220 */ /* 0x080fe20000410000 */
[-C--:B------:R-:W-:Y:S01]  /*5120*/  FMUL.FTZ R16, R19, R38.reuse ;  /* 0x0000002613107220 */ /* 0x080fe20000410000 */
[-C--:B------:R-:W-:Y:S01]  /*5130*/  FMUL.FTZ R18, R23, R38.reuse ;  /* 0x0000002617127220 */ /* 0x080fe20000410000 */
[-C--:B------:R-:W-:Y:S01]  /*5140*/  FMUL.FTZ R34, R35, R38.reuse ;  /* 0x0000002623227220 */ /* 0x080fe20000410000 */
[-C--:B------:R-:W-:Y:S01]  /*5150*/  FMUL.FTZ R37, R37, R38.reuse ;  /* 0x0000002625257220 */ /* 0x080fe20000410000 */
[----:B------:R-:W-:Y:S01]  /*5160*/  ISETP.GE.AND.EX P6, PT, R10, UR7, PT, P6 ;  /* 0x000000070a007c0c */ /* 0x000fe2000bfc6360 */
[----:B------:R-:W-:Y:S01]  /*5170*/  FMUL.FTZ R38, R33, R38 ;  /* 0x0000002621267220 */ /* 0x000fe20000410000 */
[----:B------:R-:W-:Y:S01]  /*5180*/  ISETP.GE.AND.EX P0, PT, R7, UR7, PT, P0 ;  /* 0x0000000707007c0c */ /* 0x000fe2000bf06300 */
[C-C-:B------:R-:W-:Y:S01]  /*5190*/  FFMA.FTZ R20, R28.reuse, R11, R30.reuse ;  /* 0x0000000b1c147223 */ /* 0x140fe2000001001e */
[----:B------:R-:W-:Y:S01]  /*51a0*/  ISETP.GE.AND.EX P1, PT, R5, UR7, PT, P1 ;  /* 0x0000000705007c0c */ /* 0x000fe2000bf26310 */
[C-C-:B------:R-:W-:Y:S01]  /*51b0*/  FFMA.FTZ R13, R28.reuse, R9, R30.reuse ;  /* 0x000000091c0d7223 */ /* 0x140fe2000001001e */
[C-C-:B------:R-:W-:Y:S01]  /*51c0*/  FFMA.FTZ R23, R28.reuse, R17, R30.reuse ;  /* 0x000000111c177223 */ /* 0x140fe2000001001e */
[C-C-:B------:R-:W-:Y:S01]  /*51d0*/  FFMA.FTZ R25, R28.reuse, R21, R30.reuse ;  /* 0x000000151c197223 */ /* 0x140fe2000001001e */
[C-C-:B------:R-:W-:Y:S01]  /*51e0*/  FFMA.FTZ R11, R28.reuse, R15, R30.reuse ;  /* 0x0000000f1c0b7223 */ /* 0x140fe2000001001e */
[----:B------:R-:W-:Y:S01]  /*51f0*/  FFMA.FTZ R28, R28, R37, R30 ;  /* 0x000000251c1c7223 */ /* 0x000fe2000001001e */
[C-C-:B------:R-:W-:Y:S01]  /*5200*/  FFMA.FTZ R21, R29.reuse, R12, R31.reuse ;  /* 0x0000000c1d157223 */ /* 0x140fe2000001001f */
[C-C-:B------:R-:W-:Y:S01]  /*5210*/  FFMA.FTZ R32, R29.reuse, R18, R31.reuse ;  /* 0x000000121d207223 */ /* 0x140fe2000001001f */
[C---:B------:R-:W-:Y:S01]  /*5220*/  ISETP.GT.U32.OR P6, PT, R0.reuse, 0x1ff, P6 ;  /* 0x000001ff0000780c */ /* 0x040fe200037c4470 */
[C-C-:B------:R-:W-:Y:S01]  /*5230*/  FFMA.FTZ R30, R29.reuse, R16, R31.reuse ;  /* 0x000000101d1e7223 */ /* 0x140fe2000001001f */
[C---:B------:R-:W-:Y:S01]  /*5240*/  ISETP.GT.U32.OR P0, PT, R0.reuse, 0x1ff, P0 ;  /* 0x000001ff0000780c */ /* 0x040fe20000704470 */
[C-C-:B------:R-:W-:Y:S01]  /*5250*/  FFMA.FTZ R12, R29.reuse, R34, R31.reuse ;  /* 0x000000221d0c7223 */ /* 0x140fe2000001001f */
[----:B------:R-:W-:Y:S01]  /*5260*/  ISETP.GT.U32.OR P1, PT, R0, 0x1ff, P1 ;  /* 0x000001ff0000780c */ /* 0x000fe20000f24470 */
[C-C-:B------:R-:W-:Y:S01]  /*5270*/  FFMA.FTZ R9, R29.reuse, R38, R31.reuse ;  /* 0x000000261d097223 */ /* 0x140fe2000001001f */
[----:B------:R-:W-:Y:S01]  /*5280*/  FFMA.FTZ R18, R29, R14, R31 ;  /* 0x0000000e1d127223 */ /* 0x000fe2000001001f */
[----:B------:R-:W-:Y:S10]  /*5290*/  @!P5 BRA `(.L_x_3670) ;  /* 0x000000000028d947 */ /* 0x000ff40003800000 */
        /* <DEDUP_REMOVED lines=10> */
.L_x_3670:
        /* <DEDUP_REMOVED lines=14> */
.L_x_3672:
[----:B------:R-:W-:Y:S05]  /*5420*/  BSYNC B0 ;  /* 0x0000000000007941 */ /* 0x000fea0003800000 */
.L_x_3671:
[----:B------:R-:W-:Y:S05]  /*5430*/  @!P5 BRA `(.L_x_3673) ;  /* 0x000000000028d947 */ /* 0x000fea0003800000 */
        /* <DEDUP_REMOVED lines=10> */
.L_x_3673:
[----:B------:R-:W-:Y:S04]  /*54e0*/  BSSY B0, `(.L_x_3674) ;  /* 0x000000e000007945 */ /* 0x000fe80003800000 */
[----:B------:R-:W-:Y:S05]  /*54f0*/  @P3 BRA `(.L_x_3675) ;  /* 0x0000000000303947 */ /* 0x000fea0003800000 */
        /* <DEDUP_REMOVED lines=12> */
.L_x_3675:
[----:B------:R-:W-:Y:S05]  /*55c0*/  BSYNC B0 ;  /* 0x0000000000007941 */ /* 0x000fea0003800000 */
.L_x_3674:
[----:B------:R-:W-:Y:S05]  /*55d0*/  @!P5 BRA `(.L_x_3676) ;  /* 0x000000000028d947 */ /* 0x000fea0003800000 */
[----:B0-----:R-:W-:Y:S01]  /*55e0*/  FMUL.FTZ R13, R23, -1.4426950216293334961 ;  /* 0xbfb8aa3b170d7820 */ /* 0x001fe20000410000 */
[----:B-1----:R-:W-:-:S05]  /*55f0*/  FMUL.FTZ R15, R30, -1.4426950216293334961 ;  /* 0xbfb8aa3b1e0f7820 */ /* 0x002fca0000410000 */
        /* <DEDUP_REMOVED lines=8> */
.L_x_3676:
[----:B------:R-:W-:Y:S04]  /*5680*/  BSSY B0, `(.L_x_3677) ;  /* 0x000000e000007945 */ /* 0x000fe80003800000 */
[----:B------:R-:W-:Y:S05]  /*5690*/  @P4 BRA `(.L_x_3678) ;  /* 0x0000000000304947 */ /* 0x000fea0003800000 */
[----:B------:R-:W-:Y:S01]  /*56a0*/  ULDC.64 UR6, c[0x0][0x270] ;  /* 0x00009c0000067ab9 */ /* 0x000fe20000000a00 */
[----:B01----:R-:W-:Y:S01]  /*56b0*/  MOV R14, R86 ;  /* 0x00000056000e7202 */ /* 0x003fe20000000f00 */
        /* <DEDUP_REMOVED lines=10> */
.L_x_3678:
[----:B------:R-:W-:Y:S05]  /*5760*/  BSYNC B0 ;  /* 0x0000000000007941 */ /* 0x000fea0003800000 */
.L_x_3677:
[----:B------:R-:W-:Y:S05]  /*5770*/  @!P5 BRA `(.L_x_3679) ;  /* 0x000000000028d947 */ /* 0x000fea0003800000 */
[----:B0-----:R-:W-:Y:S01]  /*5780*/  FMUL.FTZ R13, R25, -1.4426950216293334961 ;  /* 0xbfb8aa3b190d7820 */ /* 0x001fe20000410000 */
[----:B-12---:R-:W-:-:S05]  /*5790*/  FMUL.FTZ R15, R32, -1.4426950216293334961 ;  /* 0xbfb8aa3b200f7820 */ /* 0x006fca0000410000 */
        /* <DEDUP_REMOVED lines=8> */
.L_x_3679:
[----:B------:R-:W-:Y:S04]  /*5820*/  BSSY B0, `(.L_x_3680) ;  /* 0x000000e000007945 */ /* 0x000fe80003800000 */
[----:B------:R-:W-:Y:S05]  /*5830*/  @P6 BRA `(.L_x_3681) ;  /* 0x0000000000306947 */ /* 0x000fea0003800000 */
[----:B------:R-:W-:Y:S01]  /*5840*/  ULDC.64 UR6, c[0x0][0x270] ;  /* 0x00009c0000067ab9 */ /* 0x000fe20000000a00 */
[----:B012---:R-:W-:Y:S01]  /*5850*/  MOV R14, R86 ;  /* 0x00000056000e7202 */ /* 0x007fe20000000f00 */
        /* <DEDUP_REMOVED lines=10> */
.L_x_3681:
[----:B------:R-:W-:Y:S05]  /*5900*/  BSYNC B0 ;  /* 0x0000000000007941 */ /* 0x000fea0003800000 */
.L_x_3680:
[----:B------:R-:W-:Y:S05]  /*5910*/  @!P5 BRA `(.L_x_3682) ;  /* 0x000000000028d947 */ /* 0x000fea0003800000 */
[----:B------:R-:W-:Y:S01]  /*5920*/  FMUL.FTZ R8, R11, -1.4426950216293334961 ;  /* 0xbfb8aa3b0b087820 */ /* 0x000fe20000410000 */
[----:B0-----:R-:W-:-:S05]  /*5930*/  FMUL.FTZ R13, R12, -1.4426950216293334961 ;  /* 0xbfb8aa3b0c0d7820 */ /* 0x001fca0000410000 */
[----:B------:R-:W0:Y:S08]  /*5940*/  MUFU.EX2 R8, R8 ;  /* 0x0000000800087308 */ /* 0x000e300000000800 */
[----:B------:R-:W1:Y:S01]  /*5950*/  MUFU.EX2 R13, R13 ;  /* 0x0000000d000d7308 */ /* 0x000e620000000800 */
[----:B0-----:R-:W-:-:S07]  /*5960*/  FADD.FTZ R10, R8, 1 ;  /* 0x3f800000080a7421 */ /* 0x001fce0000010000 */
[----:B------:R-:W0:Y:S01]  /*5970*/  MUFU.RCP R10, R10 ;  /* 0x0000000a000a7308 */ /* 0x000e220000001000 */
[----:B-123--:R-:W-:-:S07]  /*5980*/  FADD.FTZ R14, R13, 1 ;  /* 0x3f8000000d0e7421 */ /* 0x00efce0000010000 */
[----:B------:R-:W1:Y:S01]  /*5990*/  MUFU.RCP R15, R14 ;  /* 0x0000000e000f7308 */ /* 0x000e620000001000 */
[----:B0-----:R-:W-:Y:S01]  /*59a0*/  FMUL.FTZ R11, R11, R10 ;  /* 0x0000000a0b0b7220 */ /* 0x001fe20000410000 */
[----:B-1----:R-:W-:-:S07]  /*59b0*/  FMUL.FTZ R12, R12, R15 ;  /* 0x0000000f0c0c7220 */ /* 0x002fce0000410000 */
.L_x_3682:
[----:B------:R-:W-:Y:S04]  /*59c0*/  BSSY B0, `(.L_x_3683) ;  /* 0x000000e000007945 */ /* 0x000fe80003800000 */
[----:B------:R-:W-:Y:S05]  /*59d0*/  @P0 BRA `(.L_x_3684) ;  /* 0x0000000000300947 */ /* 0x000fea0003800000 */
[----:B------:R-:W-:Y:S01]  /*59e0*/  ULDC.64 UR6, c[0x0][0x270] ;  /* 0x00009c0000067ab9 */ /* 0x000fe20000000a00 */
[----:B0123--:R-:W-:Y:S01]  /*59f0*/  MOV R14, R86 ;  /* 0x00000056000e7202 */ /* 0x00ffe20000000f00 */
        /* <DEDUP_REMOVED lines=10> */
.L_x_3684:
[----:B------:R-:W-:Y:S05]  /*5aa0*/  BSYNC B0 ;  /* 0x0000000000007941 */ /* 0x000fea0003800000 */
.L_x_3683:
[----:B------:R-:W-:Y:S05]  /*5ab0*/  @!P5 BRA `(.L_x_3685) ;  /* 0x000000000028d947 */ /* 0x000fea0003800000 */
[----:B----4-:R-:W-:Y:S01]  /*5ac0*/  FMUL.FTZ R6, R28, -1.4426950216293334961 ;  /* 0xbfb8aa3b1c067820 */ /* 0x010fe20000410000 */
[----:B------:R-:W-:-:S05]  /*5ad0*/  FMUL.FTZ R8, R9, -1.4426950216293334961 ;  /* 0xbfb8aa3b09087820 */ /* 0x000fca0000410000 */
[----:B------:R-:W4:Y:S08]  /*5ae0*/  MUFU.EX2 R6, R6 ;  /* 0x0000000600067308 */ /* 0x000f300000000800 */
[----:B------:R-:W5:Y:S01]  /*5af0*/  MUFU.EX2 R8, R8 ;  /* 0x0000000800087308 */ /* 0x000f620000000800 */
[----:B----4-:R-:W-:-:S07]  /*5b00*/  FADD.FTZ R7, R6, 1 ;  /* 0x3f80000006077421 */ /* 0x010fce0000010000 */
[----:B------:R-:W4:Y:S01]  /*5b10*/  MUFU.RCP R7, R7 ;  /* 0x0000000700077308 */ /* 0x000f220000001000 */
[----:B-----5:R-:W-:-:S07]  /*5b20*/  FADD.FTZ R10, R8, 1 ;  /* 0x3f800000080a7421 */ /* 0x020fce0000010000 */
[----:B------:R-:W5:Y:S01]  /*5b30*/  MUFU.RCP R10, R10 ;  /* 0x0000000a000a7308 */ /* 0x000f620000001000 */
[----:B----4-:R-:W-:Y:S01]  /*5b40*/  FMUL.FTZ R28, R28, R7 ;  /* 0x000000071c1c7220 */ /* 0x010fe20000410000 */
[----:B-----5:R-:W-:-:S07]  /*5b50*/  FMUL.FTZ R9, R9, R10 ;  /* 0x0000000a09097220 */ /* 0x020fce0000410000 */
.L_x_3685:
[----:B------:R-:W-:Y:S04]  /*5b60*/  BSSY B0, `(.L_x_3686) ;  /* 0x000000d000007945 */ /* 0x000fe80003800000 */
[----:B------:R-:W-:Y:S05]  /*5b70*/  @P1 BRA `(.L_x_3687) ;  /* 0x00000000002c1947 */ /* 0x000fea0003800000 */
[----:B------:R-:W-:Y:S01]  /*5b80*/  ULDC.64 UR6, c[0x0][0x270] ;  /* 0x00009c0000067ab9 */ /* 0x000fe20000000a00 */
[----:B------:R-:W-:Y:S01]  /*5b90*/  MOV R87, R89 ;  /* 0x0000005900577202 */ /* 0x000fe20000000f00 */
[----:B------:R-:W-:Y:S01]  /*5ba0*/  IMAD R5, R5, UR6, RZ ;  /* 0x0000000605057c24 */ /* 0x000fe2000f8e02ff */
[----:B------:R-:W-:Y:S01]  /*5bb0*/  F2FP.BF16.F32.PACK_AB R9, R9, R28 ;  /* 0x0000001c0909723e */ /* 0x000fe200000010ff */
[----:B------:R-:W-:-:S04]  /*5bc0*/  IMAD.WIDE.U32 R86, R4, UR6, R86 ;  /* 0x0000000604567c25 */ /* 0x000fc8000f8e0056 */
[----:B------:R-:W-:Y:S01]  /*5bd0*/  IMAD R5, R4, UR7, R5 ;  /* 0x0000000704057c24 */ /* 0x000fe2000f8e0205 */
[----:B------:R-:W-:Y:S02]  /*5be0*/  ULDC.64 UR6, c[0x0][0x210] ;  /* 0x0000840000067ab9 */ /* 0x000fe40000000a00 */
[----:B------:R-:W-:Y:S02]  /*5bf0*/  LEA R4, P0, R86, UR6, 0x1 ;  /* 0x0000000656047c11 */ /* 0x000fe4000f8008ff */
[----:B------:R-:W-:-:S04]  /*5c00*/  IADD3 R5, R87, R5, RZ ;  /* 0x0000000557057210 */ /* 0x000fc80007ffe0ff */
[----:B------:R-:W-:-:S05]  /*5c10*/  LEA.HI.X R5, R86, UR7, R5, 0x1, P0 ;  /* 0x0000000756057c11 */ /* 0x000fca00080f0c05 */
[----:B------:R0:W-:Y:S02]  /*5c20*/  STG.E desc[UR8][R4.64], R9 ;  /* 0x0000000904007986 */ /* 0x0001e4000c101908 */
.L_x_3687:
[----:B------:R-:W-:Y:S05]  /*5c30*/  BSYNC B0 ;  /* 0x0000000000007941 */ /* 0x000fea0003800000 */
.L_x_3686:
[----:B0-----:R-:W0:Y:S01]  /*5c40*/  LDC R5, c[0x0][0x10] ;  /* 0x00000400ff057b82 */ /* 0x001e220000000800 */
[----:B------:R-:W-:Y:S02]  /*5c50*/  IADD3 R3, R3, 0x1, RZ ;  /* 0x0000000103037810 */ /* 0x000fe40007ffe0ff */
[----:B0-----:R-:W-:-:S04]  /*5c60*/  IADD3 R82, R5, R82, RZ ;  /* 0x0000005205527210 */ /* 0x001fc80007ffe0ff */
[----:B------:R-:W-:-:S13]  /*5c70*/  ISETP.GE.AND P0, PT, R82, UR4, PT ;  /* 0x0000000452007c0c */ /* 0x000fda000bf06270 */
[----:B------:R-:W-:Y:S05]  /*5c80*/  @!P0 BRA `(.L_x_3688) ;  /* 0xffffffa400288947 */ /* 0x000fea000383ffff */
[----:B------:R-:W-:Y:S05]  /*5c90*/  EXIT ;  /* 0x000000000000794d */ /* 0x000fea0003800000 */
.L_x_3689:
        /* <DEDUP_REMOVED lines=14> */
.L_x_5697:


//--------------------- .text._Z35group_norm_nhwc_fwd_one_pass_kernelI11Bf16IOFp32WLi256ELi128ELi512EEv26Group_norm_nhwc_fwd_params --------------------------
	.section	.text._Z35group_norm_nhwc_fwd_one_pass_kernelI11Bf16IOFp32WLi256ELi128ELi512EEv26Group_norm_nhwc_fwd_params,"ax",@progbits
	.align	128
        .global         _Z35group_norm_nhwc_fwd_one_pass_kernelI11Bf16IOFp32WLi256ELi128ELi512EEv26Group_norm_nhwc_fwd_params
        .type           _Z35group_norm_nhwc_fwd_one_pass_kernelI11Bf16IOFp32WLi256ELi128ELi512EEv26Group_norm_nhwc_fwd_params,@function
        .size           _Z35group_norm_nhwc_fwd_one_pass_kernelI11Bf16IOFp32WLi256ELi128ELi512EEv26Group_norm_nhwc_fwd_params,(.L_x_5698 - _Z35group_norm_nhwc_fwd_one_pass_kernelI11Bf16IOFp32WLi256ELi128ELi512EEv26Group_norm_nhwc_fwd_params)
        .other          _Z35group_norm_nhwc_fwd_one_pass_kernelI11Bf16IOFp32WLi256ELi128ELi512EEv26Group_norm_nhwc_fwd_params,@"STO_CUDA_ENTRY STV_DEFAULT"
_Z35group_norm_nhwc_fwd_one_pass_kernelI11Bf16IOFp32WLi256ELi128ELi512EEv26Group_norm_nhwc_fwd_params:
.text._Z35group_norm_nhwc_fwd_one_pass_kernelI11Bf16IOFp32WLi256ELi128ELi512EEv26Group_norm_nhwc_fwd_params:
[----:B------:R-:W0:Y:S08]  /*0000*/  LDC R1, c[0x0][0x28] ;  /* 0x00000a00ff017b82 */ /* 0x000e300000000800 */
[----:B------:R-:W1:Y:S01]  /*0010*/  S2UR UR6, SR_CTAID.Y ;  /* 0x00000000000679c3 */ /* 0x000e620000002600 */
[----:B------:R-:W-:Y:S01]  /*0020*/  ULDC UR4, c[0x0][0x288] ;  /* 0x0000a20000047ab9 */ /* 0x000fe20000000800 */
[----:B------:R-:W-:Y:S01]  /*0030*/  ULDC UR5, c[0x0][0x258] ;  /* 0x0000960000057ab9 */ /* 0x000fe20000000800 */
[----:B0-----:R-:W-:Y:S01]  /*0040*/  IADD3 R1, R1, -0x48, RZ ;  /* 0xffffffb801017810 */ /* 0x001fe20007ffe0ff */
[----:B------:R-:W-:Y:S01]  /*0050*/  UIMAD UR4, UR4, UR5, URZ ;  /* 0x00000005040472a4 */ /* 0x000fe2000f8e023f */
[----:B-1----:R-:W-:-:S05]  /*0060*/  MOV R0, UR6 ;  /* 0x0000000600007c02 */ /* 0x002fca0008000f00 */
[----:B------:R-:W-:-:S13]  /*0070*/  ISETP.GE.AND P0, PT, R0, UR4, PT ;  /* 0x0000000400007c0c */ /* 0x000fda000bf06270 */
[----:B------:R-:W-:Y:S05]  /*0080*/  @P0 EXIT ;  /* 0x000000000000094d */ /* 0x000fea0003800000 */
[----:B------:R-:W0:Y:S01]  /*0090*/  S2R R3, SR_TID.X ;  /* 0x0000000000037919 */ /* 0x000e220000002100 */
[----:B------:R-:W1:Y:S01]  /*00a0*/  S2UR UR8, SR_CTAID.X ;  /* 0x00000000000879c3 */ /* 0x000e620000002500 */
[----:B------:R-:W-:Y:S01]  /*00b0*/  ULDC.64 UR4, c[0x0][0x278] ;  /* 0x00009e0000047ab9 */ /* 0x000fe20000000a00 */
[----:B------:R-:W-:Y:S01]  /*00c0*/  LOP3.LUT R21, R21, 0xfdffffff, RZ, 0xc0, !PT ;  /* 0xfdffffff15157812 */ /* 0x000fe200078ec0ff */
[----:B------:R-:W-:Y:S01]  /*00d0*/  ULDC.U8 UR9, c[0x0][0x28c] ;  /* 0x0000a30000097ab9 */ /* 0x000fe20000000000 */
[----:B------:R-:W-:-:S04]  /*00e0*/  ULDC.64 UR6, c[0x0][0x208] ;  /* 0x0000820000067ab9 */ /* 0x000fc80000000a00 */
[----:B------:R-:W1:Y:S01]  /*00f0*/  LDC R2, c[0x0][0x294] ;  /* 0x0000a500ff027b82 */ /* 0x000e620000000800 */
[----:B0-----:R-:W-:Y:S02]  /*0100*/  SHF.R.U32.HI R29, RZ, 0x6, R3 ;  /* 0x00000006ff1d7819 */ /* 0x001fe40000011603 */
[----:B------:R-:W-:-:S03]  /*0110*/  ISETP.GE.U32.AND P4, PT, R3, 0x200, PT ;  /* 0x000002000300780c */ /* 0x000fc60003f86070 */
[----:B-1----:R-:W-:-:S04]  /*0120*/  IMAD R29, R2, UR8, R29 ;  /* 0x00000008021d7c24 */ /* 0x002fc8000f8e021d */
[C---:B------:R-:W-:Y:S01]  /*0130*/  VIADD R102, R29.reuse, 0x10 ;  /* 0x000000101d667836 */ /* 0x040fe20000000000 */
[C---:B------:R-:W-:Y:S01]  /*0140*/  IADD3 R2, R29.reuse, 0xb8, RZ ;  /* 0x000000b81d027810 */ /* 0x040fe20007ffe0ff */
[C---:B------:R-:W-:Y:S01]  /*0150*/  VIADD R96, R29.reuse, 0x40 ;  /* 0x000000401d607836 */ /* 0x040fe20000000000 */
[C---:B------:R-:W-:Y:S01]  /*0160*/  IADD3 R3, R29.reuse, 0xc0, RZ ;  /* 0x000000c01d037810 */ /* 0x040fe20007ffe0ff */
[----:B------:R-:W-:Y:S01]  /*0170*/  VIADD R16, R29, 0xa0 ;  /* 0x000000a01d107836 */ /* 0x000fe20000000000 */
[----:B------:R-:W-:Y:S02]  /*0180*/  ISETP.LT.U32.AND P0, PT, R2, UR4, PT ;  /* 0x0000000402007c0c */ /* 0x000fe4000bf01070 */
[----:B------:R-:W-:Y:S02]  /*0190*/  SHF.R.S32.HI R5, RZ, 0x1f, R2 ;  /* 0x0000001fff057819 */ /* 0x000fe40000011402 */
[----:B------:R-:W-:Y:S02]  /*01a0*/  ISETP.LT.U32.AND P1, PT, R3, UR4, PT ;  /* 0x0000000403007c0c */ /* 0x000fe4000bf21070 */
[----:B------:R-:W-:Y:S01]  /*01b0*/  ISETP.LT.AND.EX P2, PT, R5, UR5, !P4, P0 ;  /* 0x0000000505007c0c */ /* 0x000fe2000e741300 */
[----:B------:R-:W-:Y:S01]  /*01c0*/  VIADD R5, R29, 0xd0 ;  /* 0x000000d01d057836 */ /* 0x000fe20000000000 */
[----:B------:R-:W-:-:S02]  /*01d0*/  SHF.R.S32.HI R6, RZ, 0x1f, R3 ;  /* 0x0000001fff067819 */ /* 0x000fc40000011403 */
[----:B------:R-:W-:Y:S02]  /*01e0*/  IADD3 R4, R29, 0xc8, RZ ;  /* 0x000000c81d047810 */ /* 0x000fe40007ffe0ff */
[----:B------:R-:W-:Y:S02]  /*01f0*/  ISETP.LT.AND.EX P1, PT, R6, UR5, !P4, P1 ;  /* 0x0000000506007c0c */ /* 0x000fe4000e721310 */
[----:B------:R-:W-:Y:S02]  /*0200*/  ISETP.LT.U32.AND P0, PT, R4, UR4, PT ;  /* 0x0000000404007c0c */ /* 0x000fe4000bf01070 */
[----:B------:R-:W-:Y:S02]  /*0210*/  SHF.R.S32.HI R7, RZ, 0x1f, R4 ;  /* 0x0000001fff077819 */ /* 0x000fe40000011404 */
[----:B------:R-:W-:Y:S02]  /*0220*/  SHF.R.S32.HI R8, RZ, 0x1f, R5 ;  /* 0x0000001fff087819 */ /* 0x000fe40000011405 */
[----:B------:R-:W-:-:S02]  /*0230*/  @P2 LOP3.LUT R21, R21, 0x2000000, RZ, 0xfc, !PT ;  /* 0x0200000015152812 */ /* 0x000fc400078efcff */
[----:B------:R-:W-:Y:S02]  /*0240*/  ISETP.LT.AND.EX P0, PT, R7, UR5, !P4, P0 ;  /* 0x0000000507007c0c */ /* 0x000fe4000e701300 */
[----:B------:R-:W-:Y:S02]  /*0250*/  LOP3.LUT R21, R21, 0xfeffffff, RZ, 0xc0, !PT ;  /* 0xfeffffff15157812 */ /* 0x000fe400078ec0ff */
[----:B------:R-:W-:Y:S02]  /*0260*/  ISETP.LT.U32.AND P2, PT, R5, UR4, PT ;  /* 0x0000000405007c0c */ /* 0x000fe4000bf41070 */
[----:B------:R-:W-:Y:S02]  /*0270*/  @P1 LOP3.LUT R21, R21, 0x1000000, RZ, 0xfc, !PT ;  /* 0x0100000015151812 */ /* 0x000fe400078efcff */
[----:B------:R-:W-:Y:S02]  /*0280*/  IADD3 R6, R29, 0xd8, RZ ;  /* 0x000000d81d067810 */ /* 0x000fe40007ffe0ff */
[----:B------:R-:W-:-:S02]  /*0290*/  ISETP.LT.AND.EX P2, PT, R8, UR5, !P4, P2 ;  /* 0x0000000508007c0c */ /* 0x000fc4000e741320 */
[----:B------:R-:W-:Y:S02]  /*02a0*/  LOP3.LUT R21, R21, 0xff7fffff, RZ, 0xc0, !PT ;  /* 0xff7fffff15157812 */ /* 0x000fe400078ec0ff */
[----:B------:R-:W-:Y:S02]  /*02b0*/  ISETP.LT.U32.AND P1, PT, R6, UR4, PT ;  /* 0x0000000406007c0c */ /* 0x000fe4000bf21070 */
[----:B------:R-:W-:Y:S02]  /*02c0*/  SHF.R.S32.HI R9, RZ, 0x1f, R6 ;  /* 0x0000001fff097819 */ /* 0x000fe40000011406 */
[----:B------:R-:W-:Y:S02]  /*02d0*/  @P0 LOP3.LUT R21, R21, 0x800000, RZ, 0xfc, !PT ;  /* 0x0080000015150812 */ /* 0x000fe400078efcff */
[----:B------:R-:W-:Y:S02]  /*02e0*/  IADD3 R7, R29, 0xe0, RZ ;  /* 0x000000e01d077810 */ /* 0x000fe40007ffe0ff */
[----:B------:R-:W-:-:S02]  /*02f0*/  ISETP.LT.AND.EX P1, PT, R9, UR5, !P4, P1 ;  /* 0x0000000509007c0c */ /* 0x000fc4000e721310 */
[----:B------:R-:W-:Y:S02]  /*0300*/  LOP3.LUT R21, R21, 0xffbfffff, RZ, 0xc0, !PT ;  /* 0xffbfffff15157812 */ /* 0x000fe400078ec0ff */
[----:B------:R-:W-:Y:S02]  /*0310*/  ISETP.LT.U32.AND P0, PT, R7, UR4, PT ;  /* 0x0000000407007c0c */ /* 0x000fe4000bf01070 */
[----:B------:R-:W-:Y:S02]  /*0320*/  SHF.R.S32.HI R10, RZ, 0x1f, R7 ;  /* 0x0000001fff0a7819 */ /* 0x000fe40000011407 */
[----:B------:R-:W-:Y:S02]  /*0330*/  @P2 LOP3.LUT R21, R21, 0x400000, RZ, 0xfc, !PT ;  /* 0x0040000015152812 */ /* 0x000fe400078efcff */
[----:B------:R-:W-:Y:S02]  /*0340*/  ISETP.LT.AND.EX P0, PT, R10, UR5, !P4, P0 ;  /* 0x000000050a007c0c */ /* 0x000fe4000e701300 */
[----:B------:R-:W-:-:S02]  /*0350*/  LOP3.LUT R21, R21, 0xffdfffff, RZ, 0xc0, !PT ;  /* 0xffdfffff15157812 */ /* 0x000fc400078ec0ff */
[----:B------:R-:W-:Y:S02]  /*0360*/  IADD3 R8, R29, 0xe8, RZ ;  /* 0x000000e81d087810 */ /* 0x000fe40007ffe0ff */
[----:B------:R-:W-:Y:S02]  /*0370*/  @P1 LOP3.LUT R21, R21, 0x200000, RZ, 0xfc, !PT ;  /* 0x0020000015151812 */ /* 0x000fe400078efcff */
[----:B------:R-:W-:Y:S02]  /*0380*/  SHF.R.S32.HI R10, RZ, 0x1f, R8 ;  /* 0x0000001fff0a7819 */ /* 0x000fe40000011408 */
[----:B------:R-:W-:Y:S02]  /*0390*/  LOP3.LUT R21, R21, 0xffefffff, RZ, 0xc0, !PT ;  /* 0xffefffff15157812 */ /* 0x000fe400078ec0ff */
[----:B------:R-:W-:Y:S02]  /*03a0*/  IADD3 R9, R29, 0xf0, RZ ;  /* 0x000000f01d097810 */ /* 0x000fe40007ffe0ff */
[----:B------:R-:W-:-:S02]  /*03b0*/  @P0 LOP3.LUT R21, R21, 0x100000, RZ, 0xfc, !PT ;  /* 0x0010000015150812 */ /* 0x000fc400078efcff */
[----:B------:R-:W-:Y:S02]  /*03c0*/  ISETP.LT.U32.AND P0, PT, R8, UR4, PT ;  /* 0x0000000408007c0c */ /* 0x000fe4000bf01070 */
[----:B------:R-:W-:Y:S02]  /*03d0*/  LOP3.LUT R21, R21, 0xfff7ffff, RZ, 0xc0, !PT ;  /* 0xfff7ffff15157812 */ /* 0x000fe400078ec0ff */
[----:B------:R-:W-:Y:S02]  /*03e0*/  ISETP.LT.AND.EX P1, PT, R10, UR5, !P4, P0 ;  /* 0x000000050a007c0c */ /* 0x000fe4000e721300 */
[----:B------:R-:W-:Y:S02]  /*03f0*/  SHF.R.S32.HI R10, RZ, 0x1f, R9 ;  /* 0x0000001fff0a7819 */ /* 0x000fe40000011409 */
[----:B------:R-:W-:Y:S02]  /*0400*/  ISETP.LT.U32.AND P0, PT, R9, UR4, PT ;  /* 0x0000000409007c0c */ /* 0x000fe4000bf01070 */
[----:B------:R-:W-:-:S02]  /*0410*/  SHF.R.S32.HI R120, RZ, 0x1f, R29 ;  /* 0x0000001fff787819 */ /* 0x000fc4000001141d */
[----:B------:R-:W-:Y:S01]  /*0420*/  ISETP.LT.AND.EX P0, PT, R10, UR5, !P4, P0 ;  /* 0x000000050a007c0c */ /* 0x000fe2000e701300 */
[C---:B------:R-:W-:Y:S01]  /*0430*/  VIADD R10, R29.reuse, 0x70 ;  /* 0x000000701d0a7836 */ /* 0x040fe20000000000 */
[----:B------:R-:W-:Y:S02]  /*0440*/  IADD3 R103, R29, 0x8, RZ ;  /* 0x000000081d677810 */ /* 0x000fe40007ffe0ff */
[----:B------:R-:W-:Y:S02]  /*0450*/  SHF.R.S32.HI R35, RZ, 0x1f, R102 ;  /* 0x0000001fff237819 */ /* 0x000fe40000011466 */
[----:B------:R-:W-:Y:S02]  /*0460*/  @P1 LOP3.LUT R21, R21, 0x80000, RZ, 0xfc, !PT ;  /* 0x0008000015151812 */ /* 0x000fe400078efcff */
[----:B------:R-:W-:Y:S02]  /*0470*/  SHF.R.S32.HI R36, RZ, 0x1f, R103 ;  /* 0x0000001fff247819 */ /* 0x000fe40000011467 */
[----:B------:R-:W-:-:S02]  /*0480*/  LOP3.LUT R21, R21, 0xfffbffff, RZ, 0xc0, !PT ;  /* 0xfffbffff15157812 */ /* 0x000fc400078ec0ff */
[----:B------:R-:W-:Y:S01]  /*0490*/  IADD3 R101, R29, 0x18, RZ ;  /* 0x000000181d657810 */ /* 0x000fe20007ffe0ff */
[----:B------:R-:W-:Y:S01]  /*04a0*/  STL [R1+0x40], R36 ;  /* 0x0000402401007387 */ /* 0x000fe20000100800 */
[----:B------:R-:W-:Y:S02]  /*04b0*/  @P0 LOP3.LUT R21, R21, 0x40000, RZ, 0xfc, !PT ;  /* 0x0004000015150812 */ /* 0x000fe400078efcff */
[----:B------:R-:W-:Y:S01]  /*04c0*/  ISETP.LT.U32.AND P0, PT, R29, UR4, PT ;  /* 0x000000041d007c0c */ /* 0x000fe2000bf01070 */
[----:B------:R-:W-:Y:S01]  /*04d0*/  STL [R1+0x3c], R35 ;  /* 0x00003c2301007387 */ /* 0x000fe20000100800 */
[----:B------:R-:W-:Y:S02]  /*04e0*/  LOP3.LUT R21, R21, 0xfbffffff, RZ, 0xc0, !PT ;  /* 0xfbffffff15157812 */ /* 0x000fe400078ec0ff */
[----:B------:R-:W-:Y:S02]  /*04f0*/  ISETP.LT.AND.EX P0, PT, R120, UR5, !P4, P0 ;  /* 0x0000000578007c0c */ /* 0x000fe4000e701300 */
[----:B------:R-:W-:-:S02]  /*0500*/  SHF.R.S32.HI R34, RZ, 0x1f, R101 ;  /* 0x0000001fff227819 */ /* 0x000fc40000011465 */
[C---:B------:R-:W-:Y:S02]  /*0510*/  IADD3 R100, R29.reuse, 0x20, RZ ;  /* 0x000000201d647810 */ /* 0x040fe40007ffe0ff */
[C---:B------:R-:W-:Y:S01]  /*0520*/  IADD3 R99, R29.reuse, 0x28, RZ ;  /* 0x000000281d637810 */ /* 0x040fe20007ffe0ff */
[----:B------:R-:W-:Y:S01]  /*0530*/  STL [R1+0x38], R34 ;  /* 0x0000382201007387 */ /* 0x000fe20000100800 */
[----:B------:R-:W-:Y:S02]  /*0540*/  SHF.R.S32.HI R33, RZ, 0x1f, R100 ;  /* 0x0000001fff217819 */ /* 0x000fe40000011464 */
[----:B------:R-:W-:Y:S02]  /*0550*/  SHF.R.S32.HI R32, RZ, 0x1f, R99 ;  /* 0x0000001fff207819 */ /* 0x000fe40000011463 */
[----:B------:R-:W-:Y:S01]  /*0560*/  IADD3 R98, R29, 0x30, RZ ;  /* 0x000000301d627810 */ /* 0x000fe20007ffe0ff */
[----:B------:R-:W-:Y:S01]  /*0570*/  STL [R1+0x34], R33 ;  /* 0x0000342101007387 */ /* 0x000fe20000100800 */
[----:B------:R-:W-:-:S02]  /*0580*/  @P0 LOP3.LUT R21, R21, 0x4000000, RZ, 0xfc, !PT ;  /* 0x0400000015150812 */ /* 0x000fc400078efcff */
[----:B------:R-:W-:Y:S01]  /*0590*/  ISETP.LT.U32.AND P0, PT, R103, UR4, PT ;  /* 0x0000000467007c0c */ /* 0x000fe2000bf01070 */
[----:B------:R-:W-:Y:S01]  /*05a0*/  STL [R1+0x30], R32 ;  /* 0x0000302001007387 */ /* 0x000fe20000100800 */
[----:B------:R-:W-:Y:S02]  /*05b0*/  LOP3.LUT R21, R21, 0xfffdffff, RZ, 0xc0, !PT ;  /* 0xfffdffff15157812 */ /* 0x000fe400078ec0ff */
[----:B------:R-:W-:Y:S02]  /*05c0*/  ISETP.LT.AND.EX P1, PT, R36, UR5, !P4, P0 ;  /* 0x0000000524007c0c */ /* 0x000fe4000e721300 */
[----:B------:R-:W-:Y:S02]  /*05d0*/  ISETP.LT.U32.AND P0, PT, R102, UR4, PT ;  /* 0x0000000466007c0c */ /* 0x000fe4000bf01070 */
[----:B------:R-:W-:Y:S02]  /*05e0*/  SHF.R.S32.HI R31, RZ, 0x1f, R98 ;  /* 0x0000001fff1f7819 */ /* 0x000fe40000011462 */
[----:B------:R-:W-:-:S02]  /*05f0*/  ISETP.LT.AND.EX P2, PT, R35, UR5, !P4, P0 ;  /* 0x0000000523007c0c */ /* 0x000fc4000e741300 */
[----:B------:R-:W-:Y:S01]  /*0600*/  ISETP.LT.U32.AND P0, PT, R101, UR4, PT ;  /* 0x0000000465007c0c */ /* 0x000fe2000bf01070 */
[----:B------:R-:W-:Y:S01]  /*0610*/  STL [R1+0x2c], R31 ;  /* 0x00002c1f01007387 */ /* 0x000fe20000100800 */
[----:B------:R-:W-:Y:S02]  /*0620*/  IADD3 R97, R29, 0x38, RZ ;  /* 0x000000381d617810 */ /* 0x000fe40007ffe0ff */
[----:B------:R-:W-:Y:S02]  /*0630*/  SHF.R.S32.HI R28, RZ, 0x1f, R96 ;  /* 0x0000001fff1c7819 */ /* 0x000fe40000011460 */
[----:B------:R-:W-:Y:S02]  /*0640*/  @P1 LOP3.LUT R21, R21, 0x20000, RZ, 0xfc, !PT ;  /* 0x0002000015151812 */ /* 0x000fe400078efcff */
[----:B------:R-:W-:Y:S02]  /*0650*/  ISETP.LT.AND.EX P1, PT, R34, UR5, !P4, P0 ;  /* 0x0000000522007c0c */ /* 0x000fe4000e721300 */
[----:B------:R-:W-:-:S02]  /*0660*/  LOP3.LUT R21, R21, 0xfffeffff, RZ, 0xc0, !PT ;  /* 0xfffeffff15157812 */ /* 0x000fc400078ec0ff */
[----:B------:R-:W-:Y:S02]  /*0670*/  ISETP.LT.U32.AND P0, PT, R100, UR4, PT ;  /* 0x0000000464007c0c */ /* 0x000fe4000bf01070 */
[----:B------:R-:W-:Y:S02]  /*0680*/  @P2 LOP3.LUT R21, R21, 0x10000, RZ, 0xfc, !PT ;  /* 0x0001000015152812 */ /* 0x000fe400078efcff */
[----:B------:R-:W-:Y:S02]  /*0690*/  ISETP.LT.AND.EX P2, PT, R33, UR5, !P4, P0 ;  /* 0x0000000521007c0c */ /* 0x000fe4000e741300 */
[----:B------:R-:W-:Y:S02]  /*06a0*/  LOP3.LUT R21, R21, 0xffff7fff, RZ, 0xc0, !PT ;  /* 0xffff7fff15157812 */ /* 0x000fe400078ec0ff */
[----:B------:R-:W-:Y:S02]  /*06b0*/  ISETP.LT.U32.AND P0, PT, R99, UR4, PT ;  /* 0x0000000463007c0c */ /* 0x000fe4000bf01070 */
[----:B------:R-:W-:-:S02]  /*06c0*/  @P1 LOP3.LUT R21, R21, 0x8000, RZ, 0xfc, !PT ;  /* 0x0000800015151812 */ /* 0x000fc400078efcff */
[----:B------:R-:W-:Y:S02]  /*06d0*/  ISETP.LT.AND.EX P1, PT, R32, UR5, !P4, P0 ;  /* 0x0000000520007c0c */ /* 0x000fe4000e721300 */
[----:B------:R-:W-:Y:S02]  /*06e0*/  LOP3.LUT R21, R21, 0xffffbfff, RZ, 0xc0, !PT ;  /* 0xffffbfff15157812 */ /* 0x000fe400078ec0ff */
[----:B------:R-:W-:Y:S02]  /*06f0*/  ISETP.LT.U32.AND P0, PT, R98, UR4, PT ;  /* 0x0000000462007c0c */ /* 0x000fe4000bf01070 */
[----:B------:R-:W-:Y:S02]  /*0700*/  @P2 LOP3.LUT R21, R21, 0x4000, RZ, 0xfc, !PT ;  /* 0x0000400015152812 */ /* 0x000fe400078efcff */
[----:B------:R-:W-:Y:S02]  /*0710*/  ISETP.LT.AND.EX P2, PT, R31, UR5, !P4, P0 ;  /* 0x000000051f007c0c */ /* 0x000fe4000e741300 */
[----:B------:R-:W-:-:S02]  /*0720*/  LOP3.LUT R21, R21, 0xffffdfff, RZ, 0xc0, !PT ;  /* 0xffffdfff15157812 */ /* 0x000fc400078ec0ff */
[----:B------:R-:W-:Y:S02]  /*0730*/  SHF.R.S32.HI R30, RZ, 0x1f, R97 ;  /* 0x0000001fff1e7819 */ /* 0x000fe40000011461 */
[----:B------:R-:W-:Y:S02]  /*0740*/  ISETP.LT.U32.AND P0, PT, R97, UR4, PT ;  /* 0x0000000461007c0c */ /* 0x000fe4000bf01070 */
[----:B------:R-:W-:Y:S01]  /*0750*/  @P1 LOP3.LUT R21, R21, 0x2000, RZ, 0xfc, !PT ;  /* 0x0000200015151812 */ /* 0x000fe200078efcff */
[----:B------:R-:W-:Y:S01]  /*0760*/  STL [R1+0x28], R30 ;  /* 0x0000281e01007387 */ /* 0x000fe20000100800 */
[----:B------:R-:W-:Y:S02]  /*0770*/  ISETP.LT.AND.EX P1, PT, R30, UR5, !P4, P0 ;  /* 0x000000051e007c0c */ /* 0x000fe4000e721300 */
[----:B------:R-:W-:Y:S01]  /*0780*/  LOP3.LUT R21, R21, 0xffffefff, RZ, 0xc0, !PT ;  /* 0xffffefff15157812 */ /* 0x000fe200078ec0ff */
[----:B------:R-:W-:Y:S01]  /*0790*/  STL [R1+0x24], R28 ;  /* 0x0000241c01007387 */ /* 0x000fe20000100800 */
[----:B------:R-:W-:-:S02]  /*07a0*/  ISETP.LT.U32.AND P0, PT, R96, UR4, PT ;  /* 0x0000000460007c0c */ /* 0x000fc4000bf01070 */
[----:B------:R-:W-:Y:S02]  /*07b0*/  @P2 LOP3.LUT R21, R21, 0x1000, RZ, 0xfc, !PT ;  /* 0x0000100015152812 */ /* 0x000fe400078efcff */
[----:B------:R-:W-:Y:S02]  /*07c0*/  IADD3 R94, R29, 0x48, RZ ;  /* 0x000000481d5e7810 */ /* 0x000fe40007ffe0ff */
[----:B------:R-:W-:Y:S02]  /*07d0*/  ISETP.LT.AND.EX P2, PT, R28, UR5, !P4, P0 ;  /* 0x000000051c007c0c */ /* 0x000fe4000e741300 */
[----:B------:R-:W-:Y:S02]  /*07e0*/  LOP3.LUT R21, R21, 0xfffff7ff, RZ, 0xc0, !PT ;  /* 0xfffff7ff15157812 */ /* 0x000fe400078ec0ff */
[----:B------:R-:W-:Y:S02]  /*07f0*/  SHF.R.S32.HI R27, RZ, 0x1f, R94 ;  /* 0x0000001fff1b7819 */ /* 0x000fe4000001145e */
[----:B------:R-:W-:-:S02]  /*0800*/  ISETP.LT.U32.AND P0, PT, R94, UR4, PT ;  /* 0x000000045e007c0c */ /* 0x000fc4000bf01070 */
[----:B------:R-:W-:Y:S01]  /*0810*/  @P1 LOP3.LUT R21, R21, 0x800, RZ, 0xfc, !PT ;  /* 0x0000080015151812 */ /* 0x000fe200078efcff */
[----:B------:R-:W-:Y:S01]  /*0820*/  STL [R1+0x20], R27 ;  /* 0x0000201b01007387 */ /* 0x000fe20000100800 */
        /* <DEDUP_REMOVED lines=46> */
[----:B------:R-:W-:Y:S01]  /*0b10*/  IADD3 R13, R29, 0x88, RZ ;  /* 0x000000881d0d7810 */ /* 0x000fe20007ffe0ff */
[----:B------:R0:W-:Y:S01]  /*0b20*/  STL [R1+0x4], R19 ;  /* 0x0000041301007387 */ /* 0x0001e20000100800 */
[----:B------:R-:W-:-:S02]  /*0b30*/  @P2 LOP3.LUT R21, R21, 0x10, RZ, 0xfc, !PT ;  /* 0x0000001015152812 */ /* 0x000fc400078efcff */
[----:B------:R-:W-:Y:S02]  /*0b40*/  ISETP.LT.AND.EX P2, PT, R19, UR5, !P4, P0 ;  /* 0x0000000513007c0c */ /* 0x000fe4000e741300 */
[----:B------:R-:W-:Y:S02]  /*0b50*/  SHF.R.S32.HI R18, RZ, 0x1f, R13 ;  /* 0x0000001fff127819 */ /* 0x000fe4000001140d */
[----:B------:R-:W-:Y:S02]  /*0b60*/  LOP3.LUT R21, R21, 0xfffffff7, RZ, 0xc0, !PT ;  /* 0xfffffff715157812 */ /* 0x000fe400078ec0ff */
[----:B------:R-:W-:Y:S01]  /*0b70*/  ISETP.LT.U32.AND P0, PT, R13, UR4, PT ;  /* 0x000000040d007c0c */ /* 0x000fe2000bf01070 */
[----:B------:R1:W-:Y:S01]  /*0b80*/  STL [R1], R18 ;  /* 0x0000001201007387 */ /* 0x0003e20000100800 */
[----:B------:R-:W-:Y:S01]  /*0b90*/  @P1 LOP3.LUT R21, R21, 0x8, RZ, 0xfc, !PT ;  /* 0x0000000815151812 */ /* 0x000fe200078efcff */
[----:B0-----:R-:W-:Y:S01]  /*0ba0*/  HFMA2.MMA R19, -RZ, RZ, 0, 0 ;  /* 0x00000000ff137435 */ /* 0x001fe200000001ff */
[----:B------:R-:W-:-:S02]  /*0bb0*/  ISETP.LT.AND.EX P1, PT, R18, UR5, !P4, P0 ;  /* 0x0000000512007c0c */ /* 0x000fc4000e721300 */
[----:B------:R-:W-:Y:S02]  /*0bc0*/  LOP3.LUT R21, R21, 0xfffffffb, RZ, 0xc0, !PT ;  /* 0xfffffffb15157812 */ /* 0x000fe400078ec0ff */
[----:B------:R-:W-:Y:S02]  /*0bd0*/  IADD3 R14, R29, 0x90, RZ ;  /* 0x000000901d0e7810 */ /* 0x000fe40007ffe0ff */
[----:B------:R-:W-:Y:S01]  /*0be0*/  @P2 LOP3.LUT R21, R21, 0x4, RZ, 0xfc, !PT ;  /* 0x0000000415152812 */ /* 0x000fe200078efcff */
[----:B-1----:R-:W0:Y:S01]  /*0bf0*/  LDC R18, c[0x0][0x10] ;  /* 0x00000400ff127b82 */ /* 0x002e220000000800 */
[----:B------:R-:W-:Y:S02]  /*0c00*/  IADD3 R15, R29, 0x98, RZ ;  /* 0x000000981d0f7810 */ /* 0x000fe40007ffe0ff */
[----:B------:R-:W-:Y:S02]  /*0c10*/  LOP3.LUT R21, R21, 0xfffffffd, RZ, 0xc0, !PT ;  /* 0xfffffffd15157812 */ /* 0x000fe400078ec0ff */
[----:B------:R-:W-:-:S02]  /*0c20*/  IADD3 R17, R29, 0xa8, RZ ;  /* 0x000000a81d117810 */ /* 0x000fc40007ffe0ff */
[----:B------:R-:W-:Y:S02]  /*0c30*/  IADD3 R105, R29, 0xb0, RZ ;  /* 0x000000b01d697810 */ /* 0x000fe40007ffe0ff */
[----:B------:R-:W-:Y:S02]  /*0c40*/  @P1 LOP3.LUT R21, R21, 0x2, RZ, 0xfc, !PT ;  /* 0x0000000215151812 */ /* 0x000fe400078efcff */
[----:B------:R-:W-:Y:S02]  /*0c50*/  SHF.R.S32.HI R125, RZ, 0x1f, R14 ;  /* 0x0000001fff7d7819 */ /* 0x000fe4000001140e */
[----:B------:R-:W-:Y:S02]  /*0c60*/  SHF.R.S32.HI R124, RZ, 0x1f, R15 ;  /* 0x0000001fff7c7819 */ /* 0x000fe4000001140f */
[----:B------:R-:W-:Y:S02]  /*0c70*/  SHF.R.S32.HI R123, RZ, 0x1f, R16 ;  /* 0x0000001fff7b7819 */ /* 0x000fe40000011410 */
[----:B------:R-:W-:-:S02]  /*0c80*/  SHF.R.S32.HI R122, RZ, 0x1f, R17 ;  /* 0x0000001fff7a7819 */ /* 0x000fc40000011411 */
[----:B------:R-:W-:Y:S02]  /*0c90*/  ISETP.LT.U32.AND P0, PT, R14, UR4, PT ;  /* 0x000000040e007c0c */ /* 0x000fe4000bf01070 */
[----:B------:R-:W-:Y:S02]  /*0ca0*/  ISETP.LT.U32.AND P1, PT, R15, UR4, PT ;  /* 0x000000040f007c0c */ /* 0x000fe4000bf21070 */
[----:B------:R-:W-:Y:S02]  /*0cb0*/  ISETP.LT.U32.AND P2, PT, R16, UR4, PT ;  /* 0x0000000410007c0c */ /* 0x000fe4000bf41070 */
[----:B------:R-:W-:Y:S02]  /*0cc0*/  ISETP.LT.U32.AND P3, PT, R17, UR4, PT ;  /* 0x0000000411007c0c */ /* 0x000fe4000bf61070 */
[----:B------:R-:W-:Y:S02]  /*0cd0*/  SHF.R.S32.HI R121, RZ, 0x1f, R105 ;  /* 0x0000001fff797819 */ /* 0x000fe40000011469 */
[----:B------:R-:W-:-:S02]  /*0ce0*/  ISETP.LT.U32.AND P5, PT, R105, UR4, PT ;  /* 0x0000000469007c0c */ /* 0x000fc4000bfa1070 */
[----:B------:R-:W-:Y:S02]  /*0cf0*/  ISETP.LT.AND.EX P0, PT, R125, UR5, !P4, P0 ;  /* 0x000000057d007c0c */ /* 0x000fe4000e701300 */
[----:B------:R-:W-:Y:S02]  /*0d00*/  ISETP.LT.AND.EX P1, PT, R124, UR5, !P4, P1 ;  /* 0x000000057c007c0c */ /* 0x000fe4000e721310 */
[----:B------:R-:W-:Y:S02]  /*0d10*/  ISETP.LT.AND.EX P2, PT, R123, UR5, !P4, P2 ;  /* 0x000000057b007c0c */ /* 0x000fe4000e741320 */
[----:B------:R-:W-:Y:S02]  /*0d20*/  ISETP.LT.AND.EX P3, PT, R122, UR5, !P4, P3 ;  /* 0x000000057a007c0c */ /* 0x000fe4000e761330 */
[----:B------:R-:W-:Y:S02]  /*0d30*/  ISETP.LT.AND.EX P4, PT, R121, UR5, !P4, P5 ;  /* 0x0000000579007c0c */ /* 0x000fe4000e781350 */
[----:B------:R-:W-:-:S11]  /*0d40*/  MOV R20, R0 ;  /* 0x0000000000147202 */ /* 0x000fd60000000f00 */
.L_x_3798:
[----:B--2---:R-:W2:Y:S01]  /*0d50*/  LDL R28, [R1+0x40] ;  /* 0x00004000011c7983 */ /* 0x004ea20000100800 */
[----:B01----:R-:W1:Y:S03]  /*0d60*/  LDC R31, c[0x0][0x288] ;  /* 0x0000a200ff1f7b82 */ /* 0x003e660000000800 */
[----:B---3--:R-:W3:Y:S04]  /*0d70*/  LDL R33, [R1+0x3c] ;  /* 0x00003c0001217983 */ /* 0x008ee80000100800 */
[----:B----4-:R-:W4:Y:S01]  /*0d80*/  LDL R32, [R1+0x38] ;  /* 0x0000380001207983 */ /* 0x010f220000100800 */
[----:B------:R-:W-:Y:S01]  /*0d90*/  P2R R36, PR, RZ, 0x4 ;  /* 0x00000004ff247803 */ /* 0x000fe20000000000 */
[----:B------:R-:W-:Y:S01]  /*0da0*/  ULDC.64 UR4, c[0x0][0x280] ;  /* 0x0000a00000047ab9 */ /* 0x000fe20000000a00 */
[C---:B------:R-:W-:Y:S01]  /*0db0*/  LOP3.LUT P2, RZ, R21.reuse, 0x4000000, RZ, 0xc0, !PT ;  /* 0x0400000015ff7812 */ /* 0x040fe2000784c0ff */
[----:B------:R-:W5:Y:S01]  /*0dc0*/  S2R R106, SR_TID.X ;  /* 0x00000000006a7919 */ /* 0x000f620000002100 */
[----:B------:R-:W-:Y:S01]  /*0dd0*/  P2R R34, PR, RZ, 0x10 ;  /* 0x00000010ff227803 */ /* 0x000fe20000000000 */
[----:B------:R-:W0:Y:S01]  /*0de0*/  @P0 LDC.64 R72, c[0x0][0x220] ;  /* 0x00008800ff480b82 */ /* 0x000e220000000a00 */
[----:B------:R-:W-:Y:S01]  /*0df0*/  LOP3.LUT P4, RZ, R21, 0x20000, RZ, 0xc0, !PT ;  /* 0x0002000015ff7812 */ /* 0x000fe2000788c0ff */
[----:B------:R-:W4:Y:S01]  /*0e00*/  LDL R39, [R1+0x34] ;  /* 0x0000340001277983 */ /* 0x000f220000100800 */
[----:B------:R-:W-:-:S02]  /*0e10*/  P2R R35, PR, RZ, 0x8 ;  /* 0x00000008ff237803 */ /* 0x000fc40000000000 */
[C---:B------:R-:W-:Y:S01]  /*0e20*/  LOP3.LUT P3, RZ, R21.reuse, 0x10000, RZ, 0xc0, !PT ;  /* 0x0001000015ff7812 */ /* 0x040fe2000786c0ff */
[----:B------:R-:W4:Y:S01]  /*0e30*/  LDL R38, [R1+0x30] ;  /* 0x0000300001267983 */ /* 0x000f220000100800 */
[----:B------:R-:W-:Y:S01]  /*0e40*/  LOP3.LUT P6, RZ, R21, 0x1000, RZ, 0xc0, !PT ;  /* 0x0000100015ff7812 */ /* 0x000fe200078cc0ff */
[----:B------:R-:W0:Y:S02]  /*0e50*/  @P1 LDC.64 R74, c[0x0][0x220] ;  /* 0x00008800ff4a1b82 */ /* 0x000e240000000a00 */
[----:B------:R-:W4:Y:S01]  /*0e60*/  LDL R37, [R1+0x2c] ;  /* 0x00002c0001257983 */ /* 0x000f220000100800 */
[----:B-1----:R-:W-:-:S04]  /*0e70*/  IABS R25, R31 ;  /* 0x0000001f00197213 */ /* 0x002fc80000000000 */
[----:B------:R-:W1:Y:S05]  /*0e80*/  I2F.RP R24, R25 ;  /* 0x0000001900187306 */ /* 0x000e6a0000209400 */
[----:B------:R-:W0:Y:S03]  /*0e90*/  @P6 LDC.64 R50, c[0x0][0x220] ;  /* 0x00008800ff326b82 */ /* 0x000e260000000a00 */
[----:B-1----:R-:W1:Y:S02]  /*0ea0*/  MUFU.RCP R24, R24 ;  /* 0x0000001800187308 */ /* 0x002e640000001000 */
[----:B-1----:R-:W-:-:S06]  /*0eb0*/  IADD3 R22, R24, 0xffffffe, RZ ;  /* 0x0ffffffe18167810 */ /* 0x002fcc0007ffe0ff */
[----:B------:R1:W5:Y:S02]  /*0ec0*/  F2I.FTZ.U32.TRUNC.NTZ R23, R22 ;  /* 0x0000001600177305 */ /* 0x000364000021f000 */
[----:B-1----:R-:W-:Y:S01]  /*0ed0*/  MOV R22, RZ ;  /* 0x000000ff00167202 */ /* 0x002fe20000000f00 */
[----:B-----5:R-:W-:-:S04]  /*0ee0*/  IMAD.MOV R26, RZ, RZ, -R23 ;  /* 0x000000ffff1a7224 */ /* 0x020fc800078e0a17 */
        /* <DEDUP_REMOVED lines=10> */
[----:B------:R-:W-:Y:S02]  /*0f90*/  ISETP.GE.U32.AND P5, PT, R24, R25, PT ;  /* 0x000000191800720c */ /* 0x000fe40003fa6070 */
[----:B------:R-:W-:-:S04]  /*0fa0*/  SHF.L.U32 R24, R106, 0x1, RZ ;  /* 0x000000016a187819 */ /* 0x000fc800000006ff */
[----:B------:R-:W-:-:S07]  /*0fb0*/  LOP3.LUT R71, R24, 0x7e, RZ, 0xc0, !PT ;  /* 0x0000007e18477812 */ /* 0x000fce00078ec0ff */
[----:B------:R-:W-:Y:S02]  /*0fc0*/  @P5 IADD3 R23, R23, 0x1, RZ ;  /* 0x0000000117175810 */ /* 0x000fe40007ffe0ff */
[----:B------:R-:W-:-:S03]  /*0fd0*/  ISETP.GE.AND P5, PT, R22, RZ, PT ;  /* 0x000000ff1600720c */ /* 0x000fc60003fa6270 */
[----:B------:R-:W-:Y:S02]  /*0fe0*/  IMAD.MOV.U32 R69, RZ, RZ, R23 ;  /* 0x000000ffff457224 */ /* 0x000fe400078e0017 */
[----:B------:R-:W1:Y:S08]  /*0ff0*/  @P2 LDC.64 R22, c[0x0][0x270] ;  /* 0x00009c00ff162b82 */ /* 0x000e700000000a00 */
[----:B------:R-:W-:-:S02]  /*1000*/  @!P5 IADD3 R69, -R69, RZ, RZ ;  /* 0x000000ff4545d210 */ /* 0x000fc40007ffe1ff */
[----:B------:R-:W-:-:S13]  /*1010*/  ISETP.NE.AND P5, PT, R31, RZ, PT ;  /* 0x000000ff1f00720c */ /* 0x000fda0003fa5270 */
[----:B------:R-:W-:-:S04]  /*1020*/  @!P5 LOP3.LUT R69, RZ, R31, RZ, 0x33, !PT ;  /* 0x0000001fff45d212 */ /* 0x000fc800078e33ff */
[----:B------:R-:W-:Y:S02]  /*1030*/  IADD3 R25, -R69, RZ, RZ ;  /* 0x000000ff45197210 */ /* 0x000fe40007ffe1ff */
[----:B------:R-:W-:-:S03]  /*1040*/  SHF.R.S32.HI R24, RZ, 0x1f, R69 ;  /* 0x0000001fff187819 */ /* 0x000fc60000011445 */
[----:B------:R-:W-:Y:S02]  /*1050*/  IMAD R70, R31, R25, R20 ;  /* 0x000000191f467224 */ /* 0x000fe400078e0214 */
[----:B------:R-:W5:Y:S01]  /*1060*/  @P2 LDC.64 R30, c[0x0][0x220] ;  /* 0x00008800ff1e2b82 */ /* 0x000f620000000a00 */
[----:B------:R-:W-:Y:S02]  /*1070*/  IMAD R24, R24, UR4, RZ ;  /* 0x0000000418187c24 */ /* 0x000fe4000f8e02ff */
[----:B------:R-:W-:Y:S02]  /*1080*/  LEA R70, R70, R71, 0x7 ;  /* 0x0000004746467211 */ /* 0x000fe400078e38ff */
[----:B------:R-:W-:Y:S02]  /*1090*/  IMAD R67, R69, UR5, R24 ;  /* 0x0000000545437c24 */ /* 0x000fe4000f8e0218 */
[----:B------:R-:W-:Y:S01]  /*10a0*/  SHF.R.S32.HI R71, RZ, 0x1f, R70 ;  /* 0x0000001fff477819 */ /* 0x000fe20000011446 */
[----:B-1----:R-:W-:-:S02]  /*10b0*/  @P2 IMAD R24, R120, R22, RZ ;  /* 0x0000001678182224 */ /* 0x002fc400078e02ff */
[----:B------:R-:W-:Y:S01]  /*10c0*/  IMAD.WIDE.U32 R68, R69, UR4, R70 ;  /* 0x0000000445447c25 */ /* 0x000fe2000f8e0046 */
[----:B------:R-:W-:Y:S02]  /*10d0*/  LOP3.LUT R95, R95, 0xfffffffb, RZ, 0xc0, !PT ;  /* 0xfffffffb5f5f7812 */ /* 0x000fe400078ec0ff */
[----:B------:R-:W-:Y:S01]  /*10e0*/  SHF.R.S32.HI R93, RZ, 0x1f, R8 ;  /* 0x0000001fff5d7819 */ /* 0x000fe20000011408 */
[----:B------:R-:W-:Y:S01]  /*10f0*/  @P2 IMAD.MOV.U32 R66, RZ, RZ, R68 ;  /* 0x000000ffff422224 */ /* 0x000fe200078e0044 */
[----:B------:R-:W-:Y:S01]  /*1100*/  IADD3 R67, R69, R67, RZ ;  /* 0x0000004345437210 */ /* 0x000fe20007ffe0ff */
[C---:B------:R-:W-:Y:S01]  /*1110*/  @P2 IMAD R25, R29.reuse, R23, R24 ;  /* 0x000000171d192224 */ /* 0x040fe200078e0218 */
[----:B------:R-:W1:Y:S01]  /*1120*/  S2R R104, SR_TID.X ;  /* 0x0000000000687919 */ /* 0x000e620000002100 */
[----:B------:R-:W-:Y:S01]  /*1130*/  ULDC.64 UR4, c[0x0][0x278] ;  /* 0x00009e0000047ab9 */ /* 0x000fe20000000a00 */
[----:B------:R-:W-:-:S05]  /*1140*/  @P2 IMAD.WIDE.U32 R22, R29, R22, R66 ;  /* 0x000000161d162225 */ /* 0x000fca00078e0042 */
[----:B------:R-:W-:Y:S02]  /*1150*/  @P2 IADD3 R23, R23, R25, RZ ;  /* 0x0000001917172210 */ /* 0x000fe40007ffe0ff */
[C---:B-----5:R-:W-:Y:S01]  /*1160*/  @P2 LEA R30, P5, R22.reuse, R30, 0x1 ;  /* 0x0000001e161e2211 */ /* 0x060fe200078a08ff */
[----:B------:R-:W5:Y:S03]  /*1170*/  @P4 LDC.64 R24, c[0x0][0x220] ;  /* 0x00008800ff184b82 */ /* 0x000f660000000a00 */
[----:B------:R-:W-:Y:S02]  /*1180*/  @P2 LEA.HI.X R31, R22, R31, R23, 0x1, P5 ;  /* 0x0000001f161f2211 */ /* 0x000fe400028f0c17 */
[----:B------:R-:W-:Y:S02]  /*1190*/  @P4 MOV R27, R67 ;  /* 0x00000043001b4202 */ /* 0x000fe40000000f00 */
[----:B------:R-:W-:Y:S01]  /*11a0*/  LOP3.LUT P2, RZ, R21, 0x8000, RZ, 0xc0, !PT ;  /* 0x0000800015ff7812 */ /* 0x000fe2000784c0ff */
[----:B------:R-:W2:Y:S02]  /*11b0*/  @P4 LDC.64 R22, c[0x0][0x270] ;  /* 0x00009c00ff164b82 */ /* 0x000ea40000000a00 */
[----:B--2---:R-:W-:-:S06]  /*11c0*/  @P4 IMAD R26, R28, R22, RZ ;  /* 0x000000161c1a4224 */ /* 0x004fcc00078e02ff */
[----:B------:R-:W2:Y:S01]  /*11d0*/  @P3 LDC.64 R28, c[0x0][0x220] ;  /* 0x00008800ff1c3b82 */ /* 0x000ea20000000a00 */
[----:B------:R-:W-:Y:S01]  /*11e0*/  @P4 IMAD R23, R103, R23, R26 ;  /* 0x0000001767174224 */ /* 0x000fe200078e021a */
[----:B------:R-:W-:-:S05]  /*11f0*/  @P4 MOV R26, R68 ;  /* 0x00000044001a4202 */ /* 0x000fca0000000f00 */
[----:B------:R-:W-:-:S05]  /*1200*/  @P4 IMAD.WIDE.U32 R26, R103, R22, R26 ;  /* 0x00000016671a4225 */ /* 0x000fca00078e001a */
[----:B------:R-:W-:Y:S02]  /*1210*/  @P4 IADD3 R22, R27, R23, RZ ;  /* 0x000000171b164210 */ /* 0x000fe40007ffe0ff */
[----:B-----5:R-:W-:-:S04]  /*1220*/  @P4 LEA R24, P5, R26, R24, 0x1 ;  /* 0x000000181a184211 */ /* 0x020fc800078a08ff */
[----:B------:R-:W-:Y:S02]  /*1230*/  @P4 LEA.HI.X R25, R26, R25, R22, 0x1, P5 ;  /* 0x000000191a194211 */ /* 0x000fe400028f0c16 */
[----:B------:R-:W3:Y:S01]  /*1240*/  @P3 LDC.64 R22, c[0x0][0x270] ;  /* 0x00009c00ff163b82 */ /* 0x000ee20000000a00 */
[----:B------:R-:W-:Y:S02]  /*1250*/  @P3 IMAD.MOV.U32 R27, RZ, RZ, R67 ;  /* 0x000000ffff1b3224 */ /* 0x000fe400078e0043 */
[----:B---3--:R-:W-:-:S04]  /*1260*/  @P3 IMAD R26, R33, R22, RZ ;  /* 0x00000016211a3224 */ /* 0x008fc800078e02ff */
[----:B------:R-:W-:Y:S01]  /*1270*/  @P3 IMAD R23, R102, R23, R26 ;  /* 0x0000001766173224 */ /* 0x000fe200078e021a */
[----:B------:R-:W-:-:S05]  /*1280*/  @P3 MOV R26, R68 ;  /* 0x00000044001a3202 */ /* 0x000fca0000000f00 */
[----:B------:R-:W-:-:S05]  /*1290*/  @P3 IMAD.WIDE.U32 R26, R102, R22, R26 ;  /* 0x00000016661a3225 */ /* 0x000fca00078e001a */
[----:B------:R-:W-:Y:S02]  /*12a0*/  @P3 IADD3 R22, R27, R23, RZ ;  /* 0x000000171b163210 */ /* 0x000fe40007ffe0ff */
[----:B--2---:R-:W-:-:S04]  /*12b0*/  @P3 LEA R28, P5, R26, R28, 0x1 ;  /* 0x0000001c1a1c3211 */ /* 0x004fc800078a08ff */
[----:B------:R-:W-:Y:S02]  /*12c0*/  @P3 LEA.HI.X R29, R26, R29, R22, 0x1, P5 ;  /* 0x0000001d1a1d3211 */ /* 0x000fe400028f0c16 */
[----:B------:R-:W4:Y:S08]  /*12d0*/  @P2 LDC.64 R22, c[0x0][0x270] ;  /* 0x00009c00ff162b82 */ /* 0x000f300000000a00 */
[----:B------:R-:W2:Y:S01]  /*12e0*/  @P2 LDC.64 R26, c[0x0][0x220] ;  /* 0x00008800ff1a2b82 */ /* 0x000ea20000000a00 */
[----:B------:R-:W-:Y:S01]  /*12f0*/  @P2 MOV R33, R67 ;  /* 0x0000004300212202 */ /* 0x000fe20000000f00 */
[----:B----4-:R-:W-:-:S04]  /*1300*/  @P2 IMAD R32, R32, R22, RZ ;  /* 0x0000001620202224 */ /* 0x010fc800078e02ff */
[----:B------:R-:W-:Y:S01]  /*1310*/  @P2 IMAD R23, R101, R23, R32 ;  /* 0x0000001765172224 */ /* 0x000fe200078e0220 */
[----:B------:R-:W-:-:S05]  /*1320*/  @P2 MOV R32, R68 ;  /* 0x0000004400202202 */ /* 0x000fca0000000f00 */
[----:B------:R-:W-:-:S05]  /*1330*/  @P2 IMAD.WIDE.U32 R32, R101, R22, R32 ;  /* 0x0000001665202225 */ /* 0x000fca00078e0020 */
[----:B------:R-:W-:Y:S02]  /*1340*/  @P2 IADD3 R22, R33, R23, RZ ;  /* 0x0000001721162210 */ /* 0x000fe40007ffe0ff */
[----:B--2---:R-:W-:-:S04]  /*1350*/  @P2 LEA R26, P5, R32, R26, 0x1 ;  /* 0x0000001a201a2211 */ /* 0x004fc800078a08ff */
[----:B------:R-:W-:Y:S02]  /*1360*/  @P2 LEA.HI.X R27, R32, R27, R22, 0x1, P5 ;  /* 0x0000001b201b2211 */ /* 0x000fe400028f0c16 */
[----:B------:R-:W-:Y:S02]  /*1370*/  ISETP.NE.AND P2, PT, R36, RZ, PT ;  /* 0x000000ff2400720c */ /* 0x000fe40003f45270 */
[----:B------:R-:W2:Y:S01]  /*1380*/  LDL R36, [R1+0x28] ;  /* 0x0000280001247983 */ /* 0x000ea20000100800 */
[C---:B------:R-:W-:Y:S02]  /*1390*/  LOP3.LUT P4, RZ, R21.reuse, 0x4000, RZ, 0xc0, !PT ;  /* 0x0000400015ff7812 */ /* 0x040fe4000788c0ff */
[----:B------:R-:W-:Y:S02]  /*13a0*/  LOP3.LUT P3, RZ, R21, 0x2000, RZ, 0xc0, !PT ;  /* 0x0000200015ff7812 */ /* 0x000fe4000786c0ff */
[----:B------:R-:W-:-:S06]  /*13b0*/  @P6 LOP3.LUT R95, R95, 0x4, RZ, 0xfc, !PT ;  /* 0x000000045f5f6812 */ /* 0x000fcc00078efcff */
[----:B------:R-:W3:Y:S08]  /*13c0*/  @P2 LDC.64 R64, c[0x0][0x220] ;  /* 0x00008800ff402b82 */ /* 0x000ef00000000a00 */
[----:B------:R-:W4:Y:S08]  /*13d0*/  @P4 LDC.64 R22, c[0x0][0x270] ;  /* 0x00009c00ff164b82 */ /* 0x000f300000000a00 */
[----:B------:R-:W5:Y:S01]  /*13e0*/  @P4 LDC.64 R80, c[0x0][0x220] ;  /* 0x00008800ff504b82 */ /* 0x000f620000000a00 */
[----:B------:R-:W-:-:S07]  /*13f0*/  @P4 IMAD.MOV.U32 R33, RZ, RZ, R67 ;  /* 0x000000ffff214224 */ /* 0x000fce00078e0043 */
[----:B------:R-:W0:Y:S01]  /*1400*/  @P3 LDC.64 R48, c[0x0][0x220] ;  /* 0x00008800ff303b82 */ /* 0x000e220000000a00 */
[----:B----4-:R-:W-:Y:S02]  /*1410*/  @P4 IMAD R32, R39, R22, RZ ;  /* 0x0000001627204224 */ /* 0x010fe400078e02ff */
[----:B------:R-:W4:Y:S02]  /*1420*/  LDL R39, [R1+0xc] ;  /* 0x00000c0001277983 */ /* 0x000f240000100800 */
[----:B------:R-:W-:Y:S01]  /*1430*/  @P4 IMAD R23, R100, R23, R32 ;  /* 0x0000001764174224 */ /* 0x000fe200078e0220 */
[----:B------:R-:W-:-:S05]  /*1440*/  @P4 MOV R32, R68 ;  /* 0x0000004400204202 */ /* 0x000fca0000000f00 */
[----:B------:R-:W-:-:S05]  /*1450*/  @P4 IMAD.WIDE.U32 R32, R100, R22, R32 ;  /* 0x0000001664204225 */ /* 0x000fca00078e0020 */
[----:B------:R-:W-:Y:S02]  /*1460*/  @P4 IADD3 R22, R33, R23, RZ ;  /* 0x0000001721164210 */ /* 0x000fe40007ffe0ff */
[----:B-----5:R-:W-:-:S04]  /*1470*/  @P4 LEA R80, P5, R32, R80, 0x1 ;  /* 0x0000005020504211 */ /* 0x020fc800078a08ff */
[----:B------:R-:W-:Y:S02]  /*1480*/  @P4 LEA.HI.X R81, R32, R81, R22, 0x1, P5 ;  /* 0x0000005120514211 */ /* 0x000fe400028f0c16 */
[----:B------:R-:W5:Y:S01]  /*1490*/  @P3 LDC.64 R22, c[0x0][0x270] ;  /* 0x00009c00ff163b82 */ /* 0x000f620000000a00 */
[----:B------:R-:W-:Y:S01]  /*14a0*/  @P3 MOV R33, R67 ;  /* 0x0000004300213202 */ /* 0x000fe20000000f00 */
[----:B-----5:R-:W-:Y:S02]  /*14b0*/  @P3 IMAD R32, R38, R22, RZ ;  /* 0x0000001626203224 */ /* 0x020fe400078e02ff */
[----:B------:R-:W5:Y:S02]  /*14c0*/  LDL R38, [R1+0x24] ;  /* 0x0000240001267983 */ /* 0x000f640000100800 */
[----:B------:R-:W-:Y:S01]  /*14d0*/  @P3 IMAD R23, R99, R23, R32 ;  /* 0x0000001763173224 */ /* 0x000fe200078e0220 */
[----:B------:R-:W-:-:S05]  /*14e0*/  @P3 MOV R32, R68 ;  /* 0x0000004400203202 */ /* 0x000fca0000000f00 */
[----:B------:R-:W-:-:S05]  /*14f0*/  @P3 IMAD.WIDE.U32 R32, R99, R22, R32 ;  /* 0x0000001663203225 */ /* 0x000fca00078e0020 */
[----:B------:R-:W-:Y:S02]  /*1500*/  @P3 IADD3 R22, R33, R23, RZ ;  /* 0x0000001721163210 */ /* 0x000fe40007ffe0ff */
[----:B0-----:R-:W-:-:S04]  /*1510*/  @P3 LEA R48, P5, R32, R48, 0x1 ;  /* 0x0000003020303211 */ /* 0x001fc800078a08ff */
[----:B------:R-:W-:Y:S02]  /*1520*/  @P3 LEA.HI.X R49, R32, R49, R22, 0x1, P5 ;  /* 0x0000003120313211 */ /* 0x000fe400028f0c16 */
[----:B------:R-:W0:Y:S01]  /*1530*/  @P6 LDC.64 R22, c[0x0][0x270] ;  /* 0x00009c00ff166b82 */ /* 0x000e220000000a00 */
[----:B------:R-:W-:Y:S01]  /*1540*/  @P6 IMAD.MOV.U32 R33, RZ, RZ, R67 ;  /* 0x000000ffff216224 */ /* 0x000fe200078e0043 */
[----:B------:R-:W-:-:S13]  /*1550*/  LOP3.LUT P4, RZ, R21, 0x800, RZ, 0xc0, !PT ;  /* 0x0000080015ff7812 */ /* 0x000fda000788c0ff */
[----:B------:R-:W1:Y:S01]  /*1560*/  @P4 LDC.64 R90, c[0x0][0x220] ;  /* 0x00008800ff5a4b82 */ /* 0x000e620000000a00 */
[----:B0-----:R-:W-:Y:S02]  /*1570*/  @P6 IMAD R32, R37, R22, RZ ;  /* 0x0000001625206224 */ /* 0x001fe400078e02ff */
[----:B------:R-:W3:Y:S02]  /*1580*/  LDL R37, [R1+0x20] ;  /* 0x0000200001257983 */ /* 0x000ee40000100800 */
[----:B------:R-:W-:Y:S01]  /*1590*/  @P6 IMAD R23, R98, R23, R32 ;  /* 0x0000001762176224 */ /* 0x000fe200078e0220 */
[----:B------:R-:W-:-:S05]  /*15a0*/  @P6 MOV R32, R68 ;  /* 0x0000004400206202 */ /* 0x000fca0000000f00 */
[----:B------:R-:W-:-:S05]  /*15b0*/  @P6 IMAD.WIDE.U32 R32, R98, R22, R32 ;  /* 0x0000001662206225 */ /* 0x000fca00078e0020 */
[----:B------:R-:W-:Y:S02]  /*15c0*/  @P6 IADD3 R22, R33, R23, RZ ;  /* 0x0000001721166210 */ /* 0x000fe40007ffe0ff */
[----:B------:R-:W-:-:S04]  /*15d0*/  @P6 LEA R50, P5, R32, R50, 0x1 ;  /* 0x0000003220326211 */ /* 0x000fc800078a08ff */
[----:B------:R-:W-:Y:S02]  /*15e0*/  @P6 LEA.HI.X R51, R32, R51, R22, 0x1, P5 ;  /* 0x0000003320336211 */ /* 0x000fe400028f0c16 */
[----:B------:R-:W2:Y:S02]  /*15f0*/  @P4 LDC.64 R22, c[0x0][0x270] ;  /* 0x00009c00ff164b82 */ /* 0x000ea40000000a00 */
[----:B--2---:R-:W-:Y:S02]  /*1600*/  @P4 IMAD R32, R36, R22, RZ ;  /* 0x0000001624204224 */ /* 0x004fe400078e02ff */
[----:B------:R-:W2:Y:S01]  /*1610*/  LDL R36, [R1+0x1c] ;  /* 0x00001c0001247983 */ /* 0x000ea20000100800 */
[----:B------:R-:W-:Y:S01]  /*1620*/  @P4 MOV R33, R67 ;  /* 0x0000004300214202 */ /* 0x000fe20000000f00 */
[----:B------:R-:W-:Y:S01]  /*1630*/  @P4 IMAD R23, R97, R23, R32 ;  /* 0x0000001761174224 */ /* 0x000fe200078e0220 */
[----:B------:R-:W-:Y:S02]  /*1640*/  @P4 MOV R32, R68 ;  /* 0x0000004400204202 */ /* 0x000fe40000000f00 */
[----:B------:R-:W-:-:S03]  /*1650*/  LOP3.LUT P6, RZ, R21, 0x400, RZ, 0xc0, !PT ;  /* 0x0000040015ff7812 */ /* 0x000fc600078cc0ff */
[----:B------:R-:W-:-:S05]  /*1660*/  @P4 IMAD.WIDE.U32 R32, R97, R22, R32 ;  /* 0x0000001661204225 */ /* 0x000fca00078e0020 */
[----:B------:R-:W-:Y:S02]  /*1670*/  @P4 IADD3 R22, R33, R23, RZ ;  /* 0x0000001721164210 */ /* 0x000fe40007ffe0ff */
[----:B-1----:R-:W-:-:S03]  /*1680*/  @P4 LEA R90, P5, R32, R90, 0x1 ;  /* 0x0000005a205a4211 */ /* 0x002fc600078a08ff */
[----:B------:R-:W0:Y:S01]  /*1690*/  @P6 LDC.64 R52, c[0x0][0x220] ;  /* 0x00008800ff346b82 */ /* 0x000e220000000a00 */
[----:B------:R-:W-:-:S07]  /*16a0*/  @P4 LEA.HI.X R91, R32, R91, R22, 0x1, P5 ;  /* 0x0000005b205b4211 */ /* 0x000fce00028f0c16 */
[----:B------:R-:W5:Y:S01]  /*16b0*/  @P6 LDC.64 R22, c[0x0][0x270] ;  /* 0x00009c00ff166b82 */ /* 0x000f620000000a00 */
[----:B------:R-:W-:Y:S01]  /*16c0*/  @P6 IMAD.MOV.U32 R33, RZ, RZ, R67 ;  /* 0x000000ffff216224 */ /* 0x000fe200078e0043 */
[----:B------:R-:W-:-:S13]  /*16d0*/  LOP3.LUT P3, RZ, R21, 0x200, RZ, 0xc0, !PT ;  /* 0x0000020015ff7812 */ /* 0x000fda000786c0ff */
[----:B------:R-:W1:Y:S01]  /*16e0*/  @P3 LDC.64 R88, c[0x0][0x220] ;  /* 0x00008800ff583b82 */ /* 0x000e620000000a00 */
        /* <DEDUP_REMOVED lines=8> */
[----:B------:R-:W3:Y:S01]  /*1770*/  @P3 LDC.64 R22, c[0x0][0x270] ;  /* 0x00009c00ff163b82 */ /* 0x000ee20000000a00 */
[----:B------:R-:W-:Y:S02]  /*1780*/  @P3 MOV R33, R67 ;  /* 0x0000004300213202 */ /* 0x000fe40000000f00 */
[----:B------:R-:W-:-:S13]  /*1790*/  LOP3.LUT P4, RZ, R21, 0x100, RZ, 0xc0, !PT ;  /* 0x0000010015ff7812 */ /* 0x000fda000788c0ff */
[----:B------:R-:W0:Y:S01]  /*17a0*/  @P4 LDC.64 R54, c[0x0][0x220] ;  /* 0x00008800ff364b82 */ /* 0x000e220000000a00 */
[----:B---3--:R-:W-:Y:S02]  /*17b0*/  @P3 IMAD R32, R37, R22, RZ ;  /* 0x0000001625203224 */ /* 0x008fe400078e02ff */
[----:B------:R-:W3:Y:S02]  /*17c0*/  LDL R37, [R1+0x14] ;  /* 0x0000140001257983 */ /* 0x000ee40000100800 */
[----:B------:R-:W-:Y:S01]  /*17d0*/  @P3 IMAD R23, R94, R23, R32 ;  /* 0x000000175e173224 */ /* 0x000fe200078e0220 */
[----:B------:R-:W-:-:S05]  /*17e0*/  @P3 MOV R32, R68 ;  /* 0x0000004400203202 */ /* 0x000fca0000000f00 */
[----:B------:R-:W-:-:S05]  /*17f0*/  @P3 IMAD.WIDE.U32 R32, R94, R22, R32 ;  /* 0x000000165e203225 */ /* 0x000fca00078e0020 */
[----:B------:R-:W-:Y:S02]  /*1800*/  @P3 IADD3 R22, R33, R23, RZ ;  /* 0x0000001721163210 */ /* 0x000fe40007ffe0ff */
[----:B-1----:R-:W-:-:S04]  /*1810*/  @P3 LEA R88, P5, R32, R88, 0x1 ;  /* 0x0000005820583211 */ /* 0x002fc800078a08ff */
[----:B------:R-:W-:Y:S02]  /*1820*/  @P3 LEA.HI.X R89, R32, R89, R22, 0x1, P5 ;  /* 0x0000005920593211 */ /* 0x000fe400028f0c16 */
[----:B------:R-:W2:Y:S02]  /*1830*/  @P4 LDC.64 R22, c[0x0][0x270] ;  /* 0x00009c00ff164b82 */ /* 0x000ea40000000a00 */
[----:B--2---:R-:W-:Y:S02]  /*1840*/  @P4 IMAD R32, R36, R22, RZ ;  /* 0x0000001624204224 */ /* 0x004fe400078e02ff */
[----:B------:R-:W2:Y:S02]  /*1850*/  LDL R36, [R1+0x10] ;  /* 0x0000100001247983 */ /* 0x000ea40000100800 */
[----:B------:R-:W-:Y:S01]  /*1860*/  @P4 IMAD R23, R85, R23, R32 ;  /* 0x0000001755174224 */ /* 0x000fe200078e0220 */
[----:B------:R-:W-:Y:S01]  /*1870*/  @P4 MOV R32, R68 ;  /* 0x0000004400204202 */ /* 0x000fe20000000f00 */
[----:B------:R-:W-:Y:S01]  /*1880*/  @P4 IMAD.MOV.U32 R33, RZ, RZ, R67 ;  /* 0x000000ffff214224 */ /* 0x000fe200078e0043 */
[----:B------:R-:W-:-:S03]  /*1890*/  LOP3.LUT P6, RZ, R21, 0x80, RZ, 0xc0, !PT ;  /* 0x0000008015ff7812 */ /* 0x000fc600078cc0ff */
[----:B------:R-:W-:-:S05]  /*18a0*/  @P4 IMAD.WIDE.U32 R32, R85, R22, R32 ;  /* 0x0000001655204225 */ /* 0x000fca00078e0020 */
[----:B------:R-:W-:Y:S02]  /*18b0*/  @P4 IADD3 R22, R33, R23, RZ ;  /* 0x0000001721164210 */ /* 0x000fe40007ffe0ff */
[----:B0-----:R-:W-:-:S03]  /*18c0*/  @P4 LEA R54, P5, R32, R54, 0x1 ;  /* 0x0000003620364211 */ /* 0x001fc600078a08ff */
[----:B------:R-:W0:Y:S01]  /*18d0*/  @P6 LDC.64 R86, c[0x0][0x220] ;  /* 0x00008800ff566b82 */ /* 0x000e220000000a00 */
[----:B------:R-:W-:-:S07]  /*18e0*/  @P4 LEA.HI.X R55, R32, R55, R22, 0x1, P5 ;  /* 0x0000003720374211 */ /* 0x000fce00028f0c16 */
[----:B------:R-:W5:Y:S01]  /*18f0*/  @P6 LDC.64 R22, c[0x0][0x270] ;  /* 0x00009c00ff166b82 */ /* 0x000f620000000a00 */
[----:B------:R-:W-:Y:S02]  /*1900*/  @P6 MOV R33, R67 ;  /* 0x0000004300216202 */ /* 0x000fe40000000f00 */
        /* <DEDUP_REMOVED lines=11> */
[----:B------:R-:W-:Y:S01]  /*19c0*/  @P3 IMAD.MOV.U32 R33, RZ, RZ, R67 ;  /* 0x000000ffff213224 */ /* 0x000fe200078e0043 */
        /* <DEDUP_REMOVED lines=10> */
[----:B------:R-:W2:Y:S01]  /*1a70*/  @P4 LDC.64 R22, c[0x0][0x270] ;  /* 0x00009c00ff164b82 */ /* 0x000ea20000000a00 */
[----:B------:R-:W-:Y:S02]  /*1a80*/  @P4 MOV R33, R67 ;  /* 0x0000004300214202 */ /* 0x000fe40000000f00 */
[----:B------:R-:W-:-:S13]  /*1a90*/  LOP3.LUT P6, RZ, R21, 0x10, RZ, 0xc0, !PT ;  /* 0x0000001015ff7812 */ /* 0x000fda00078cc0ff */
[----:B------:R-:W1:Y:S01]  /*1aa0*/  @P6 LDC.64 R58, c[0x0][0x220] ;  /* 0x00008800ff3a6b82 */ /* 0x000e620000000a00 */
[----:B--2---:R-:W-:Y:S02]  /*1ab0*/  @P4 IMAD R32, R36, R22, RZ ;  /* 0x0000001624204224 */ /* 0x004fe400078e02ff */
[----:B------:R-:W2:Y:S02]  /*1ac0*/  LDL R36, [R1] ;  /* 0x0000000001247983 */ /* 0x000ea40000100800 */
[----:B------:R-:W-:Y:S01]  /*1ad0*/  @P4 IMAD R23, R82, R23, R32 ;  /* 0x0000001752174224 */ /* 0x000fe200078e0220 */
[----:B------:R-:W-:-:S05]  /*1ae0*/  @P4 MOV R32, R68 ;  /* 0x0000004400204202 */ /* 0x000fca0000000f00 */
[----:B------:R-:W-:-:S05]  /*1af0*/  @P4 IMAD.WIDE.U32 R32, R82, R22, R32 ;  /* 0x0000001652204225 */ /* 0x000fca00078e0020 */
[----:B------:R-:W-:Y:S02]  /*1b00*/  @P4 IADD3 R22, R33, R23, RZ ;  /* 0x0000001721164210 */ /* 0x000fe40007ffe0ff */
[----:B0-----:R-:W-:-:S04]  /*1b10*/  @P4 LEA R78, P5, R32, R78, 0x1 ;  /* 0x0000004e204e4211 */ /* 0x001fc800078a08ff */
[----:B------:R-:W-:Y:S02]  /*1b20*/  @P4 LEA.HI.X R79, R32, R79, R22, 0x1, P5 ;  /* 0x0000004f204f4211 */ /* 0x000fe400028f0c16 */
[----:B------:R-:W4:Y:S01]  /*1b30*/  @P6 LDC.64 R22, c[0x0][0x270] ;  /* 0x00009c00ff166b82 */ /* 0x000f220000000a00 */
[----:B------:R-:W-:Y:S01]  /*1b40*/  @P6 IMAD.MOV.U32 R33, RZ, RZ, R67 ;  /* 0x000000ffff216224 */ /* 0x000fe200078e0043 */
[----:B------:R-:W-:-:S13]  /*1b50*/  LOP3.LUT P3, RZ, R21, 0x8, RZ, 0xc0, !PT ;  /* 0x0000000815ff7812 */ /* 0x000fda000786c0ff */
[----:B------:R-:W0:Y:S01]  /*1b60*/  @P3 LDC.64 R60, c[0x0][0x220] ;  /* 0x00008800ff3c3b82 */ /* 0x000e220000000a00 */
[----:B----4-:R-:W-:-:S04]  /*1b70*/  @P6 IMAD R32, R39, R22, RZ ;  /* 0x0000001627206224 */ /* 0x010fc800078e02ff */
[----:B------:R-:W-:Y:S01]  /*1b80*/  @P6 IMAD R23, R10, R23, R32 ;  /* 0x000000170a176224 */ /* 0x000fe200078e0220 */
[----:B------:R-:W-:-:S05]  /*1b90*/  @P6 MOV R32, R68 ;  /* 0x0000004400206202 */ /* 0x000fca0000000f00 */
[----:B------:R-:W-:-:S05]  /*1ba0*/  @P6 IMAD.WIDE.U32 R32, R10, R22, R32 ;  /* 0x000000160a206225 */ /* 0x000fca00078e0020 */
[----:B------:R-:W-:Y:S02]  /*1bb0*/  @P6 IADD3 R22, R33, R23, RZ ;  /* 0x0000001721166210 */ /* 0x000fe40007ffe0ff */
[----:B-1----:R-:W-:-:S04]  /*1bc0*/  @P6 LEA R58, P5, R32, R58, 0x1 ;  /* 0x0000003a203a6211 */ /* 0x002fc800078a08ff */
[----:B------:R-:W-:Y:S02]  /*1bd0*/  @P6 LEA.HI.X R59, R32, R59, R22, 0x1, P5 ;  /* 0x0000003b203b6211 */ /* 0x000fe400028f0c16 */
[----:B------:R-:W5:Y:S01]  /*1be0*/  @P3 LDC.64 R22, c[0x0][0x270] ;  /* 0x00009c00ff163b82 */ /* 0x000f620000000a00 */
[----:B------:R-:W-:Y:S02]  /*1bf0*/  @P3 MOV R33, R67 ;  /* 0x0000004300213202 */ /* 0x000fe40000000f00 */
[----:B------:R-:W-:-:S13]  /*1c00*/  LOP3.LUT P4, RZ, R21, 0x4, RZ, 0xc0, !PT ;  /* 0x0000000415ff7812 */ /* 0x000fda000788c0ff */
[----:B------:R-:W1:Y:S01]  /*1c10*/  @P4 LDC.64 R76, c[0x0][0x220] ;  /* 0x00008800ff4c4b82 */ /* 0x000e620000000a00 */
[----:B-----5:R-:W-:-:S04]  /*1c20*/  @P3 IMAD R32, R38, R22, RZ ;  /* 0x0000001626203224 */ /* 0x020fc800078e02ff */
        /* <DEDUP_REMOVED lines=10> */
[----:B---3--:R-:W-:-:S04]  /*1cd0*/  @P4 IMAD R32, R37, R22, RZ ;  /* 0x0000001625204224 */ /* 0x008fc800078e02ff */
[----:B------:R-:W-:Y:S01]  /*1ce0*/  @P4 IMAD R23, R12, R23, R32 ;  /* 0x000000170c174224 */ /* 0x000fe200078e0220 */
[----:B------:R-:W-:-:S05]  /*1cf0*/  @P4 MOV R32, R68 ;  /* 0x0000004400204202 */ /* 0x000fca0000000f00 */
[----:B------:R-:W-:-:S05]  /*1d00*/  @P4 IMAD.WIDE.U32 R32, R12, R22, R32 ;  /* 0x000000160c204225 */ /* 0x000fca00078e0020 */
[----:B------:R-:W-:Y:S02]  /*1d10*/  @P4 IADD3 R22, R33, R23, RZ ;  /* 0x0000001721164210 */ /* 0x000fe40007ffe0ff */
[----:B-1----:R-:W-:-:S04]  /*1d20*/  @P4 LEA R76, P5, R32, R76, 0x1 ;  /* 0x0000004c204c4211 */ /* 0x002fc800078a08ff */
[----:B------:R-:W-:Y:S02]  /*1d30*/  @P4 LEA.HI.X R77, R32, R77, R22, 0x1, P5 ;  /* 0x0000004d204d4211 */ /* 0x000fe400028f0c16 */
[----:B------:R-:W2:Y:S01]  /*1d40*/  @P6 LDC.64 R22, c[0x0][0x270] ;  /* 0x00009c00ff166b82 */ /* 0x000ea20000000a00 */
[----:B------:R-:W-:Y:S01]  /*1d50*/  @P6 MOV R33, R67 ;  /* 0x0000004300216202 */ /* 0x000fe20000000f00 */
[----:B--2---:R-:W-:-:S04]  /*1d60*/  @P6 IMAD R32, R36, R22, RZ ;  /* 0x0000001624206224 */ /* 0x004fc800078e02ff */
[----:B------:R-:W-:Y:S01]  /*1d70*/  @P6 IMAD R23, R13, R23, R32 ;  /* 0x000000170d176224 */ /* 0x000fe200078e0220 */
[----:B------:R-:W-:-:S05]  /*1d80*/  @P6 MOV R32, R68 ;  /* 0x0000004400206202 */ /* 0x000fca0000000f00 */
[----:B------:R-:W-:-:S05]  /*1d90*/  @P6 IMAD.WIDE.U32 R32, R13, R22, R32 ;  /* 0x000000160d206225 */ /* 0x000fca00078e0020 */
[----:B------:R-:W-:Y:S02]  /*1da0*/  @P6 IADD3 R22, R33, R23, RZ ;  /* 0x0000001721166210 */ /* 0x000fe40007ffe0ff */
[----:B0-----:R-:W-:-:S04]  /*1db0*/  @P6 LEA R62, P5, R32, R62, 0x1 ;  /* 0x0000003e203e6211 */ /* 0x001fc800078a08ff */
[----:B------:R-:W-:Y:S02]  /*1dc0*/  @P6 LEA.HI.X R63, R32, R63, R22, 0x1, P5 ;  /* 0x0000003f203f6211 */ /* 0x000fe400028f0c16 */
[----:B------:R-:W0:Y:S01]  /*1dd0*/  @P0 LDC.64 R22, c[0x0][0x270] ;  /* 0x00009c00ff160b82 */ /* 0x000e220000000a00 */
[----:B------:R-:W-:Y:S02]  /*1de0*/  @P0 IMAD.MOV.U32 R33, RZ, RZ, R67 ;  /* 0x000000ffff210224 */ /* 0x000fe400078e0043 */
[----:B0-----:R-:W-:-:S04]  /*1df0*/  @P0 IMAD R32, R125, R22, RZ ;  /* 0x000000167d200224 */ /* 0x001fc800078e02ff */
[----:B------:R-:W-:Y:S01]  /*1e00*/  @P0 IMAD R23, R14, R23, R32 ;  /* 0x000000170e170224 */ /* 0x000fe200078e0220 */
[----:B------:R-:W-:-:S05]  /*1e10*/  @P0 MOV R32, R68 ;  /* 0x0000004400200202 */ /* 0x000fca0000000f00 */
[----:B------:R-:W-:-:S05]  /*1e20*/  @P0 IMAD.WIDE.U32 R32, R14, R22, R32 ;  /* 0x000000160e200225 */ /* 0x000fca00078e0020 */
[----:B------:R-:W-:Y:S02]  /*1e30*/  @P0 IADD3 R22, R33, R23, RZ ;  /* 0x0000001721160210 */ /* 0x000fe40007ffe0ff */
[----:B------:R-:W-:-:S04]  /*1e40*/  @P0 LEA R72, P5, R32, R72, 0x1 ;  /* 0x0000004820480211 */ /* 0x000fc800078a08ff */
[----:B------:R-:W-:Y:S02]  /*1e50*/  @P0 LEA.HI.X R73, R32, R73, R22, 0x1, P5 ;  /* 0x0000004920490211 */ /* 0x000fe400028f0c16 */
[----:B------:R-:W0:Y:S01]  /*1e60*/  @P1 LDC.64 R22, c[0x0][0x270] ;  /* 0x00009c00ff161b82 */ /* 0x000e220000000a00 */
[----:B------:R-:W-:Y:S01]  /*1e70*/  @P1 MOV R33, R67 ;  /* 0x0000004300211202 */ /* 0x000fe20000000f00 */
        /* <DEDUP_REMOVED lines=8> */
[----:B------:R-:W-:Y:S02]  /*1f00*/  @P2 MOV R33, R67 ;  /* 0x0000004300212202 */ /* 0x000fe40000000f00 */
[----:B------:R-:W-:-:S13]  /*1f10*/  ISETP.NE.AND P3, PT, R35, RZ, PT ;  /* 0x000000ff2300720c */ /* 0x000fda0003f65270 */
[----:B------:R-:W1:Y:S01]  /*1f20*/  @P3 LDC.64 R44, c[0x0][0x220] ;  /* 0x00008800ff2c3b82 */ /* 0x000e620000000a00 */
[----:B0-----:R-:W-:-:S04]  /*1f30*/  @P2 IMAD R32, R123, R22, RZ ;  /* 0x000000167b202224 */ /* 0x001fc800078e02ff */
[----:B------:R-:W-:Y:S01]  /*1f40*/  @P2 IMAD R23, R16, R23, R32 ;  /* 0x0000001710172224 */ /* 0x000fe200078e0220 */
[----:B------:R-:W-:-:S05]  /*1f50*/  @P2 MOV R32, R68 ;  /* 0x0000004400202202 */ /* 0x000fca0000000f00 */
[----:B------:R-:W-:-:S04]  /*1f60*/  @P2 IMAD.WIDE.U32 R32, R16, R22, R32 ;  /* 0x0000001610202225 */ /* 0x000fc800078e0020 */
[----:B------:R-:W-:Y:S01]  /*1f70*/  @P2 IMAD.IADD R22, R33, 0x1, R23 ;  /* 0x0000000121162824 */ /* 0x000fe200078e0217 */
[----:B------:R-:W-:-:S04]  /*1f80*/  @P2 LEA R64, P5, R32, R64, 0x1 ;  /* 0x0000004020402211 */ /* 0x000fc800078a08ff */
[----:B------:R-:W-:Y:S02]  /*1f90*/  @P2 LEA.HI.X R65, R32, R65, R22, 0x1, P5 ;  /* 0x0000004120412211 */ /* 0x000fe400028f0c16 */
[----:B------:R-:W0:Y:S01]  /*1fa0*/  @P3 LDC.64 R22, c[0x0][0x270] ;  /* 0x00009c00ff163b82 */ /* 0x000e220000000a00 */
[----:B------:R-:W-:Y:S02]  /*1fb0*/  @P3 MOV R33, R67 ;  /* 0x0000004300213202 */ /* 0x000fe40000000f00 */
[----:B------:R-:W-:Y:S02]  /*1fc0*/  ISETP.NE.AND P4, PT, R34, RZ, PT ;  /* 0x000000ff2200720c */ /* 0x000fe40003f85270 */
[C---:B------:R-:W-:Y:S01]  /*1fd0*/  LOP3.LUT P6, RZ, R21.reuse, 0x800000, RZ, 0xc0, !PT ;  /* 0x0080000015ff7812 */ /* 0x040fe200078cc0ff */
[----:B0-----:R-:W-:Y:S01]  /*1fe0*/  @P3 IMAD R32, R122, R22, RZ ;  /* 0x000000167a203224 */ /* 0x001fe200078e02ff */
[----:B------:R-:W-:-:S09]  /*1ff0*/  LOP3.LUT R21, R21, 0xf7ffffff, RZ, 0xc0, !PT ;  /* 0xf7ffffff15157812 */ /* 0x000fd200078ec0ff */
[----:B------:R-:W0:Y:S01]  /*2000*/  @P4 LDC.64 R46, c[0x0][0x220] ;  /* 0x00008800ff2e4b82 */ /* 0x000e220000000a00 */
[----:B------:R-:W-:Y:S01]  /*2010*/  @P3 IMAD R23, R17, R23, R32 ;  /* 0x0000001711173224 */ /* 0x000fe200078e0220 */
[----:B------:R-:W-:-:S05]  /*2020*/  @P3 MOV R32, R68 ;  /* 0x0000004400203202 */ /* 0x000fca0000000f00 */
[----:B------:R-:W-:Y:S01]  /*2030*/  @P3 IMAD.WIDE.U32 R32, R17, R22, R32 ;  /* 0x0000001611203225 */ /* 0x000fe200078e0020 */
[----:B------:R-:W2:Y:S04]  /*2040*/  @P6 LDC.64 R40, c[0x0][0x220] ;  /* 0x00008800ff286b82 */ /* 0x000ea80000000a00 */
[----:B------:R-:W-:Y:S02]  /*2050*/  @P3 IADD3 R22, R33, R23, RZ ;  /* 0x0000001721163210 */ /* 0x000fe40007ffe0ff */
[----:B-1----:R-:W-:-:S04]  /*2060*/  @P3 LEA R44, P5, R32, R44, 0x1 ;  /* 0x0000002c202c3211 */ /* 0x002fc800078a08ff */
[----:B------:R-:W-:Y:S02]  /*2070*/  @P3 LEA.HI.X R45, R32, R45, R22, 0x1, P5 ;  /* 0x0000002d202d3211 */ /* 0x000fe400028f0c16 */
[----:B------:R-:W1:Y:S01]  /*2080*/  @P4 LDC.64 R22, c[0x0][0x270] ;  /* 0x00009c00ff164b82 */ /* 0x000e620000000a00 */
[----:B------:R-:W-:-:S04]  /*2090*/  @P0 LOP3.LUT R21, R21, 0x8000000, RZ, 0xfc, !PT ;  /* 0x0800000015150812 */ /* 0x000fc800078efcff */
[C---:B------:R-:W-:Y:S02]  /*20a0*/  LOP3.LUT P0, RZ, R21.reuse, 0x1000000, RZ, 0xc0, !PT ;  /* 0x0100000015ff7812 */ /* 0x040fe4000780c0ff */
[----:B------:R-:W-:Y:S02]  /*20b0*/  LOP3.LUT R21, R21, 0xefffffff, RZ, 0xc0, !PT ;  /* 0xefffffff15157812 */ /* 0x000fe400078ec0ff */
[----:B------:R-:W-:Y:S02]  /*20c0*/  @P4 MOV R33, R67 ;  /* 0x0000004300214202 */ /* 0x000fe40000000f00 */
[----:B------:R-:W-:-:S04]  /*20d0*/  @P1 LOP3.LUT R21, R21, 0x10000000, RZ, 0xfc, !PT ;  /* 0x1000000015151812 */ /* 0x000fc800078efcff */
[----:B------:R-:W-:-:S03]  /*20e0*/  LOP3.LUT P1, RZ, R21, 0x2000000, RZ, 0xc0, !PT ;  /* 0x0200000015ff7812 */ /* 0x000fc6000782c0ff */
[----:B------:R-:W3:Y:S01]  /*20f0*/  @P0 LDC.64 R38, c[0x0][0x220] ;  /* 0x00008800ff260b82 */ /* 0x000ee20000000a00 */
[----:B-1----:R-:W-:-:S04]  /*2100*/  @P4 IMAD R32, R121, R22, RZ ;  /* 0x0000001679204224 */ /* 0x002fc800078e02ff */
[----:B------:R-:W-:Y:S01]  /*2110*/  @P4 IMAD R23, R105, R23, R32 ;  /* 0x0000001769174224 */ /* 0x000fe200078e0220 */
[----:B------:R-:W-:-:S04]  /*2120*/  @P4 MOV R32, R68 ;  /* 0x0000004400204202 */ /* 0x000fc80000000f00 */
[----:B------:R-:W1:Y:S01]  /*2130*/  @P1 LDC.64 R42, c[0x0][0x220] ;  /* 0x00008800ff2a1b82 */ /* 0x000e620000000a00 */
[----:B------:R-:W-:-:S05]  /*2140*/  @P4 IMAD.WIDE.U32 R32, R105, R22, R32 ;  /* 0x0000001669204225 */ /* 0x000fca00078e0020 */
[----:B------:R-:W-:Y:S02]  /*2150*/  @P4 IADD3 R22, R33, R23, RZ ;  /* 0x0000001721164210 */ /* 0x000fe40007ffe0ff */
[----:B0-----:R-:W-:-:S04]  /*2160*/  @P4 LEA R46, P5, R32, R46, 0x1 ;  /* 0x0000002e202e4211 */ /* 0x001fc800078a08ff */
[----:B------:R-:W-:Y:S02]  /*2170*/  @P4 LEA.HI.X R47, R32, R47, R22, 0x1, P5 ;  /* 0x0000002f202f4211 */ /* 0x000fe400028f0c16 */
[----:B------:R-:W0:Y:S01]  /*2180*/  @P1 LDC.64 R22, c[0x0][0x270] ;  /* 0x00009c00ff161b82 */ /* 0x000e220000000a00 */
[----:B------:R-:W-:-:S05]  /*2190*/  SHF.R.S32.HI R33, RZ, 0x1f, R2 ;  /* 0x0000001fff217819 */ /* 0x000fca0000011402 */
[----:B0-----:R-:W-:Y:S01]  /*21a0*/  @P1 IMAD R32, R33, R22, RZ ;  /* 0x0000001621201224 */ /* 0x001fe200078e02ff */
[----:B------:R-:W-:-:S03]  /*21b0*/  @P1 MOV R33, R67 ;  /* 0x0000004300211202 */ /* 0x000fc60000000f00 */
[----:B------:R-:W-:Y:S02]  /*21c0*/  @P1 IMAD R23, R2, R23, R32 ;  /* 0x0000001702171224 */ /* 0x000fe400078e0220 */
[----:B------:R-:W-:-:S04]  /*21d0*/  @P1 IMAD.MOV.U32 R32, RZ, RZ, R68 ;  /* 0x000000ffff201224 */ /* 0x000fc800078e0044 */
[----:B------:R-:W-:-:S05]  /*21e0*/  @P1 IMAD.WIDE.U32 R32, R2, R22, R32 ;  /* 0x0000001602201225 */ /* 0x000fca00078e0020 */
[----:B------:R-:W-:Y:S02]  /*21f0*/  @P1 IADD3 R22, R33, R23, RZ ;  /* 0x0000001721161210 */ /* 0x000fe40007ffe0ff */
[----:B-1----:R-:W-:-:S04]  /*2200*/  @P1 LEA R42, P5, R32, R42, 0x1 ;  /* 0x0000002a202a1211 */ /* 0x002fc800078a08ff */
[----:B------:R-:W-:Y:S02]  /*2210*/  @P1 LEA.HI.X R43, R32, R43, R22, 0x1, P5 ;  /* 0x0000002b202b1211 */ /* 0x000fe400028f0c16 */
[----:B------:R-:W0:Y:S01]  /*2220*/  @P0 LDC.64 R22, c[0x0][0x270] ;  /* 0x00009c00ff160b82 */ /* 0x000e220000000a00 */
[----:B------:R-:W-:-:S05]  /*2230*/  SHF.R.S32.HI R33, RZ, 0x1f, R3 ;  /* 0x0000001fff217819 */ /* 0x000fca0000011403 */
[----:B0-----:R-:W-:Y:S01]  /*2240*/  @P0 IMAD R32, R33, R22, RZ ;  /* 0x0000001621200224 */ /* 0x001fe200078e02ff */
[----:B------:R-:W-:-:S03]  /*2250*/  @P0 MOV R33, R67 ;  /* 0x0000004300210202 */ /* 0x000fc60000000f00 */
[----:B------:R-:W-:Y:S01]  /*2260*/  @P0 IMAD R23, R3, R23, R32 ;  /* 0x0000001703170224 */ /* 0x000fe200078e0220 */
[----:B------:R-:W-:-:S05]  /*2270*/  @P0 MOV R32, R68 ;  /* 0x0000004400200202 */ /* 0x000fca0000000f00 */
[----:B------:R-:W-:-:S05]  /*2280*/  @P0 IMAD.WIDE.U32 R32, R3, R22, R32 ;  /* 0x0000001603200225 */ /* 0x000fca00078e0020 */
[----:B------:R-:W-:Y:S02]  /*2290*/  @P0 IADD3 R22, R33, R23, RZ ;  /* 0x0000001721160210 */ /* 0x000fe40007ffe0ff */
[----:B---3--:R-:W-:-:S04]  /*22a0*/  @P0 LEA R38, P5, R32, R38, 0x1 ;  /* 0x0000002620260211 */ /* 0x008fc800078a08ff */
[----:B------:R-:W-:Y:S02]  /*22b0*/  @P0 LEA.HI.X R39, R32, R39, R22, 0x1, P5 ;  /* 0x0000002720270211 */ /* 0x000fe400028f0c16 */
[----:B------:R-:W0:Y:S01]  /*22c0*/  @P6 LDC.64 R22, c[0x0][0x270] ;  /* 0x00009c00ff166b82 */ /* 0x000e220000000a00 */
[----:B------:R-:W-:-:S04]  /*22d0*/  LOP3.LUT R21, R21, 0xdfffffff, RZ, 0xc0, !PT ;  /* 0xdfffffff15157812 */ /* 0x000fc800078ec0ff */
[----:B------:R-:W-:-:S04]  /*22e0*/  @P2 LOP3.LUT R21, R21, 0x20000000, RZ, 0xfc, !PT ;  /* 0x2000000015152812 */ /* 0x000fc800078efcff */
[----:B------:R-:W-:Y:S02]  /*22f0*/  LOP3.LUT R21, R21, 0xbfffffff, RZ, 0xc0, !PT ;  /* 0xbfffffff15157812 */ /* 0x000fe400078ec0ff */
[----:B------:R-:W-:Y:S02]  /*2300*/  SHF.R.S32.HI R33, RZ, 0x1f, R4 ;  /* 0x0000001fff217819 */ /* 0x000fe40000011404 */
[----:B------:R-:W-:-:S04]  /*2310*/  @P3 LOP3.LUT R21, R21, 0x40000000, RZ, 0xfc, !PT ;  /* 0x4000000015153812 */ /* 0x000fc800078efcff */
[----:B------:R-:W-:Y:S01]  /*2320*/  LOP3.LUT R21, R21, 0x7fffffff, RZ, 0xc0, !PT ;  /* 0x7fffffff15157812 */ /* 0x000fe200078ec0ff */
[----:B0-----:R-:W-:-:S03]  /*2330*/  @P6 IMAD R32, R33, R22, RZ ;  /* 0x0000001621206224 */ /* 0x001fc600078e02ff */
[----:B------:R-:W-:Y:S01]  /*2340*/  @P4 LOP3.LUT R21, R21, 0x80000000, RZ, 0xfc, !PT ;  /* 0x8000000015154812 */ /* 0x000fe200078efcff */
[----:B------:R-:W-:Y:S02]  /*2350*/  @P6 IMAD.MOV.U32 R33, RZ, RZ, R67 ;  /* 0x000000ffff216224 */ /* 0x000fe400078e0043 */
[----:B------:R-:W-:Y:S01]  /*2360*/  @P6 IMAD R23, R4, R23, R32 ;  /* 0x0000001704176224 */ /* 0x000fe200078e0220 */
[----:B------:R-:W-:Y:S02]  /*2370*/  @P6 MOV R32, R68 ;  /* 0x0000004400206202 */ /* 0x000fe40000000f00 */
[----:B------:R-:W-:-:S03]  /*2380*/  LOP3.LUT P3, RZ, R21, 0x400000, RZ, 0xc0, !PT ;  /* 0x0040000015ff7812 */ /* 0x000fc6000786c0ff */
[----:B------:R-:W-:-:S05]  /*2390*/  @P6 IMAD.WIDE.U32 R32, R4, R22, R32 ;  /* 0x0000001604206225 */ /* 0x000fca00078e0020 */
[----:B------:R-:W-:Y:S02]  /*23a0*/  @P6 IADD3 R22, R33, R23, RZ ;  /* 0x0000001721166210 */ /* 0x000fe40007ffe0ff */
[----:B--2---:R-:W-:-:S03]  /*23b0*/  @P6 LEA R40, P5, R32, R40, 0x1 ;  /* 0x0000002820286211 */ /* 0x004fc600078a08ff */
[----:B------:R-:W0:Y:S01]  /*23c0*/  @P3 LDC.64 R36, c[0x0][0x220] ;  /* 0x00008800ff243b82 */ /* 0x000e220000000a00 */
[----:B------:R-:W-:-:S07]  /*23d0*/  @P6 LEA.HI.X R41, R32, R41, R22, 0x1, P5 ;  /* 0x0000002920296211 */ /* 0x000fce00028f0c16 */
[----:B------:R-:W1:Y:S01]  /*23e0*/  @P3 LDC.64 R22, c[0x0][0x270] ;  /* 0x00009c00ff163b82 */ /* 0x000e620000000a00 */
[----:B------:R-:W-:Y:S02]  /*23f0*/  SHF.R.S32.HI R33, RZ, 0x1f, R5 ;  /* 0x0000001fff217819 */ /* 0x000fe40000011405 */
[----:B------:R-:W-:-:S03]  /*2400*/  LOP3.LUT P1, RZ, R21, 0x200000, RZ, 0xc0, !PT ;  /* 0x0020000015ff7812 */ /* 0x000fc6000782c0ff */
[----:B-1----:R-:W-:Y:S01]  /*2410*/  @P3 IMAD R32, R33, R22, RZ ;  /* 0x0000001621203224 */ /* 0x002fe200078e02ff */
[----:B------:R-:W-:-:S03]  /*2420*/  @P3 MOV R33, R67 ;  /* 0x0000004300213202 */ /* 0x000fc60000000f00 */
[----:B------:R-:W-:Y:S01]  /*2430*/  @P3 IMAD R23, R5, R23, R32 ;  /* 0x0000001705173224 */ /* 0x000fe200078e0220 */
[----:B------:R-:W-:-:S05]  /*2440*/  @P3 MOV R32, R68 ;  /* 0x0000004400203202 */ /* 0x000fca0000000f00 */
[----:B------:R-:W-:-:S05]  /*2450*/  @P3 IMAD.WIDE.U32 R32, R5, R22, R32 ;  /* 0x0000001605203225 */ /* 0x000fca00078e0020 */
[----:B------:R-:W-:Y:S02]  /*2460*/  @P3 IADD3 R23, R33, R23, RZ ;  /* 0x0000001721173210 */ /* 0x000fe40007ffe0ff */
[----:B0-----:R-:W-:-:S04]  /*2470*/  @P3 LEA R36, P5, R32, R36, 0x1 ;  /* 0x0000002420243211 */ /* 0x001fc800078a08ff */
[----:B------:R-:W-:Y:S02]  /*2480*/  @P3 LEA.HI.X R37, R32, R37, R23, 0x1, P5 ;  /* 0x0000002520253211 */ /* 0x000fe400028f0c17 */
[----:B------:R-:W0:Y:S01]  /*2490*/  @P1 LDC.64 R22, c[0x0][0x270] ;  /* 0x00009c00ff161b82 */ /* 0x000e220000000a00 */
[----:B------:R-:W-:Y:S02]  /*24a0*/  SHF.R.S32.HI R33, RZ, 0x1f, R6 ;  /* 0x0000001fff217819 */ /* 0x000fe40000011406 */
[----:B------:R-:W-:-:S03]  /*24b0*/  @P1 MOV R32, R68 ;  /* 0x0000004400201202 */ /* 0x000fc60000000f00 */
[----:B0-----:R-:W-:Y:S01]  /*24c0*/  @P1 IMAD R34, R33, R22, RZ ;  /* 0x0000001621221224 */ /* 0x001fe200078e02ff */
[----:B------:R-:W-:-:S03]  /*24d0*/  @P1 MOV R33, R67 ;  /* 0x0000004300211202 */ /* 0x000fc60000000f00 */
[C---:B------:R-:W-:Y:S02]  /*24e0*/  @P1 IMAD R34, R6.reuse, R23, R34 ;  /* 0x0000001706221224 */ /* 0x040fe400078e0222 */
[----:B------:R-:W-:Y:S02]  /*24f0*/  @P1 IMAD.WIDE.U32 R22, R6, R22, R32 ;  /* 0x0000001606161225 */ /* 0x000fe400078e0020 */
[----:B------:R-:W0:Y:S01]  /*2500*/  @P1 LDC.64 R32, c[0x0][0x220] ;  /* 0x00008800ff201b82 */ /* 0x000e220000000a00 */
[----:B------:R-:W-:Y:S01]  /*2510*/  LOP3.LUT P0, RZ, R21, 0x100000, RZ, 0xc0, !PT ;  /* 0x0010000015ff7812 */ /* 0x000fe2000780c0ff */
[----:B------:R-:W-:Y:S01]  /*2520*/  @P1 IMAD.IADD R34, R23, 0x1, R34 ;  /* 0x0000000117221824 */ /* 0x000fe200078e0222 */
[----:B0-----:R-:W-:-:S04]  /*2530*/  @P1 LEA R32, P5, R22, R32, 0x1 ;  /* 0x0000002016201211 */ /* 0x001fc800078a08ff */
[----:B------:R-:W-:-:S07]  /*2540*/  @P1 LEA.HI.X R33, R22, R33, R34, 0x1, P5 ;  /* 0x0000002116211211 */ /* 0x000fce00028f0c22 */
[----:B------:R-:W0:Y:S01]  /*2550*/  @P0 LDC.64 R22, c[0x0][0x270] ;  /* 0x00009c00ff160b82 */ /* 0x000e220000000a00 */
[----:B------:R-:W-:Y:S02]  /*2560*/  SHF.R.S32.HI R35, RZ, 0x1f, R7 ;  /* 0x0000001fff237819 */ /* 0x000fe40000011407 */
[----:B------:R-:W-:-:S03]  /*2570*/  @P0 MOV R34, R68 ;  /* 0x0000004400220202 */ /* 0x000fc60000000f00 */
[----:B0-----:R-:W-:Y:S01]  /*2580*/  @P0 IMAD R92, R35, R22, RZ ;  /* 0x00000016235c0224 */ /* 0x001fe200078e02ff */
[----:B------:R-:W-:-:S03]  /*2590*/  @P0 MOV R35, R67 ;  /* 0x0000004300230202 */ /* 0x000fc60000000f00 */
[C---:B------:R-:W-:Y:S02]  /*25a0*/  @P0 IMAD R92, R7.reuse, R23, R92 ;  /* 0x00000017075c0224 */ /* 0x040fe400078e025c */
[----:B------:R-:W-:Y:S02]  /*25b0*/  @P0 IMAD.WIDE.U32 R22, R7, R22, R34 ;  /* 0x0000001607160225 */ /* 0x000fe400078e0022 */
[----:B------:R-:W0:Y:S03]  /*25c0*/  @P0 LDC.64 R34, c[0x0][0x220] ;  /* 0x00008800ff220b82 */ /* 0x000e260000000a00 */
[----:B------:R-:W-:Y:S02]  /*25d0*/  @P0 IADD3 R92, R23, R92, RZ ;  /* 0x0000005c175c0210 */ /* 0x000fe40007ffe0ff */
[----:B------:R-:W-:Y:S02]  /*25e0*/  LOP3.LUT P6, RZ, R21, 0x80000, RZ, 0xc0, !PT ;  /* 0x0008000015ff7812 */ /* 0x000fe400078cc0ff */
[----:B0-----:R-:W-:-:S04]  /*25f0*/  @P0 LEA R34, P5, R22, R34, 0x1 ;  /* 0x0000002216220211 */ /* 0x001fc800078a08ff */
[----:B------:R-:W-:Y:S02]  /*2600*/  @P0 LEA.HI.X R35, R22, R35, R92, 0x1, P5 ;  /* 0x0000002316230211 */ /* 0x000fe400028f0c5c */
[C---:B------:R-:W-:Y:S02]  /*2610*/  LOP3.LUT P5, RZ, R21.reuse, 0x20000, RZ, 0xc0, !PT ;  /* 0x0002000015ff7812 */ /* 0x040fe400078ac0ff */
[----:B------:R-:W-:Y:S02]  /*2620*/  CS2R R22, SRZ ;  /* 0x0000000000167805 */ /* 0x000fe4000001ff00 */
[----:B------:R-:W-:-:S09]  /*2630*/  LOP3.LUT P2, RZ, R21, 0x4000000, RZ, 0xc0, !PT ;  /* 0x0400000015ff7812 */ /* 0x000fd2000784c0ff */
[----:B------:R0:W2:Y:S04]  /*2640*/  @P5 LDG.E R23, desc[UR6][R24.64] ;  /* 0x0000000618175981 */ /* 0x0000a8000c1e1900 */
[----:B------:R1:W3:Y:S01]  /*2650*/  @P2 LDG.E R22, desc[UR6][R30.64] ;  /* 0x000000061e162981 */ /* 0x0002e2000c1e1900 */
[----:B0-----:R-:W0:Y:S01]  /*2660*/  @P6 LDC.64 R24, c[0x0][0x270] ;  /* 0x00009c00ff186b82 */ /* 0x001e220000000a00 */
[----:B-1----:R-:W-:Y:S02]  /*2670*/  @P6 MOV R30, R68 ;  /* 0x00000044001e6202 */ /* 0x002fe40000000f00 */
[----:B------:R-:W-:Y:S01]  /*2680*/  @P6 MOV R31, R67 ;  /* 0x00000043001f6202 */ /* 0x000fe20000000f00 */
[----:B0-----:R-:W-:-:S04]  /*2690*/  @P6 IMAD R92, R93, R24, RZ ;  /* 0x000000185d5c6224 */ /* 0x001fc800078e02ff */
[C---:B------:R-:W-:Y:S02]  /*26a0*/  @P6 IMAD R92, R8.reuse, R25, R92 ;  /* 0x00000019085c6224 */ /* 0x040fe400078e025c */
[----:B------:R-:W-:Y:S02]  /*26b0*/  @P6 IMAD.WIDE.U32 R24, R8, R24, R30 ;  /* 0x0000001808186225 */ /* 0x000fe400078e001e */
[----:B------:R-:W0:Y:S01]  /*26c0*/  @P6 LDC.64 R30, c[0x0][0x220] ;  /* 0x00008800ff1e6b82 */ /* 0x000e220000000a00 */
[C---:B------:R-:W-:Y:S02]  /*26d0*/  LOP3.LUT P3, RZ, R21.reuse, 0x8000, RZ, 0xc0, !PT ;  /* 0x0000800015ff7812 */ /* 0x040fe4000786c0ff */
[----:B------:R-:W-:Y:S02]  /*26e0*/  LOP3.LUT P2, RZ, R21, 0x40000, RZ, 0xc0, !PT ;  /* 0x0004000015ff7812 */ /* 0x000fe4000784c0ff */
[----:B------:R-:W-:Y:S02]  /*26f0*/  @P6 IADD3 R92, R25, R92, RZ ;  /* 0x0000005c195c6210 */ /* 0x000fe40007ffe0ff */
[----:B0-----:R-:W-:-:S04]  /*2700*/  @P6 LEA R30, P5, R24, R30, 0x1 ;  /* 0x0000001e181e6211 */ /* 0x001fc800078a08ff */
[----:B------:R-:W-:Y:S02]  /*2710*/  @P6 LEA.HI.X R31, R24, R31, R92, 0x1, P5 ;  /* 0x0000001f181f6211 */ /* 0x000fe400028f0c5c */
[----:B------:R-:W-:-:S06]  /*2720*/  CS2R R24, SRZ ;  /* 0x0000000000187805 */ /* 0x000fcc000001ff00 */
[----:B------:R0:W4:Y:S02]  /*2730*/  @P3 LDG.E R25, desc[UR6][R26.64] ;  /* 0x000000061a193981 */ /* 0x000124000c1e1900 */
[----:B0-----:R-:W0:Y:S01]  /*2740*/  @P2 LDC.64 R26, c[0x0][0x270] ;  /* 0x00009c00ff1a2b82 */ /* 0x001e220000000a00 */
[----:B------:R-:W-:Y:S02]  /*2750*/  LOP3.LUT P4, RZ, R21, 0x10000, RZ, 0xc0, !PT ;  /* 0x0001000015ff7812 */ /* 0x000fe4000788c0ff */
[----:B------:R-:W-:-:S11]  /*2760*/  SHF.R.S32.HI R93, RZ, 0x1f, R9 ;  /* 0x0000001fff5d7819 */ /* 0x000fd60000011409 */
[----:B------:R1:W5:Y:S01]  /*2770*/  @P4 LDG.E R24, desc[UR6][R28.64] ;  /* 0x000000061c184981 */ /* 0x000362000c1e1900 */
[-C--:B0-----:R-:W-:Y:S01]  /*2780*/  @P2 IMAD R92, R93, R26.reuse, RZ ;  /* 0x0000001a5d5c2224 */ /* 0x081fe200078e02ff */
[----:B-1----:R-:W-:Y:S01]  /*2790*/  @P2 MOV R29, R67 ;  /* 0x00000043001d2202 */ /* 0x002fe20000000f00 */
[----:B------:R-:W-:Y:S01]  /*27a0*/  @P2 IMAD.MOV.U32 R28, RZ, RZ, R68 ;  /* 0x000000ffff1c2224 */ /* 0x000fe200078e0044 */
[----:B------:R-:W0:Y:S01]  /*27b0*/  LDC R93, c[0x0][0x294] ;  /* 0x0000a500ff5d7b82 */ /* 0x000e220000000800 */
[C---:B------:R-:W-:Y:S02]  /*27c0*/  @P2 IMAD R92, R9.reuse, R27, R92 ;  /* 0x0000001b095c2224 */ /* 0x040fe400078e025c */
[----:B------:R-:W-:-:S05]  /*27d0*/  @P2 IMAD.WIDE.U32 R26, R9, R26, R28 ;  /* 0x0000001a091a2225 */ /* 0x000fca00078e001c */
[----:B------:R-:W1:Y:S01]  /*27e0*/  @P2 LDC.64 R28, c[0x0][0x220] ;  /* 0x00008800ff1c2b82 */ /* 0x000e620000000a00 */
[----:B------:R-:W-:Y:S02]  /*27f0*/  LOP3.LUT P1, RZ, R21, 0x4000, RZ, 0xc0, !PT ;  /* 0x0000400015ff7812 */ /* 0x000fe4000782c0ff */
[----:B------:R-:W-:Y:S02]  /*2800*/  @P2 IADD3 R92, R27, R92, RZ ;  /* 0x0000005c1b5c2210 */ /* 0x000fe40007ffe0ff */
[----:B------:R-:W-:Y:S02]  /*2810*/  LOP3.LUT P0, RZ, R21, 0x2000, RZ, 0xc0, !PT ;  /* 0x0000200015ff7812 */ /* 0x000fe4000780c0ff */
[----:B-1----:R-:W-:-:S04]  /*2820*/  @P2 LEA R28, P5, R26, R28, 0x1 ;  /* 0x0000001c1a1c2211 */ /* 0x002fc800078a08ff */
[----:B------:R-:W-:Y:S02]  /*2830*/  @P2 LEA.HI.X R29, R26, R29, R92, 0x1, P5 ;  /* 0x0000001d1a1d2211 */ /* 0x000fe400028f0c5c */
[----:B------:R-:W-:Y:S02]  /*2840*/  CS2R R26, SRZ ;  /* 0x00000000001a7805 */ /* 0x000fe4000001ff00 */
[----:B------:R-:W-:-:S04]  /*2850*/  SHF.R.U32.HI R92, RZ, 0x6, R104 ;  /* 0x00000006ff5c7819 */ /* 0x000fc80000011668 */
[----:B------:R0:W4:Y:S04]  /*2860*/  @P1 LDG.E R26, desc[UR6][R80.64] ;  /* 0x00000006501a1981 */ /* 0x000128000c1e1900 */
[----:B------:R1:W4:Y:S01]  /*2870*/  @P0 LDG.E R27, desc[UR6][R48.64] ;  /* 0x00000006301b0981 */ /* 0x000322000c1e1900 */
[----:B0-----:R-:W-:-:S05]  /*2880*/  IMAD R81, R93, UR8, R92 ;  /* 0x000000085d517c24 */ /* 0x001fca000f8e025c */
[----:B-1----:R-:W-:-:S04]  /*2890*/  IADD3 R49, R81, 0xf8, RZ ;  /* 0x000000f851317810 */ /* 0x002fc80007ffe0ff */
[----:B------:R-:W-:Y:S02]  /*28a0*/  SHF.R.S32.HI R80, RZ, 0x1f, R49 ;  /* 0x0000001fff507819 */ /* 0x000fe40000011431 */
[----:B------:R-:W-:-:S04]  /*28b0*/  ISETP.GE.U32.AND P5, PT, R49, UR4, PT ;  /* 0x0000000431007c0c */ /* 0x000fc8000bfa6070 */
[----:B------:R-:W-:Y:S02]  /*28c0*/  ISETP.GE.AND.EX P5, PT, R80, UR5, PT, P5 ;  /* 0x0000000550007c0c */ /* 0x000fe4000bfa6350 */
[----:B------:R-:W-:Y:S02]  /*28d0*/  LOP3.LUT P6, RZ, R95, 0x4, RZ, 0xc0, !PT ;  /* 0x000000045fff7812 */ /* 0x000fe400078cc0ff */
[----:B------:R-:W-:Y:S02]  /*28e0*/  ISETP.LT.U32.AND P5, PT, R104, 0x200, !P5 ;  /* 0x000002006800780c */ /* 0x000fe40006fa1070 */
[----:B------:R-:W-:-:S09]  /*28f0*/  MOV R48, RZ ;  /* 0x000000ff00307202 */ /* 0x000fd20000000f00 */
[----:B------:R0:W4:Y:S02]  /*2900*/  @P6 LDG.E R48, desc[UR6][R50.64] ;  /* 0x0000000632306981 */ /* 0x000124000c1e1900 */
[----:B0-----:R-:W0:Y:S01]  /*2910*/  @P5 LDC.64 R50, c[0x0][0x270] ;  /* 0x00009c00ff325b82 */ /* 0x001e220000000a00 */
[----:B------:R-:W-:Y:S02]  /*2920*/  @P5 MOV R92, R68 ;  /* 0x00000044005c5202 */ /* 0x000fe40000000f00 */
[----:B------:R-:W-:Y:S02]  /*2930*/  @P5 MOV R93, R67 ;  /* 0x00000043005d5202 */ /* 0x000fe40000000f00 */
[----:B------:R-:W-:Y:S01]  /*2940*/  LOP3.LUT P4, RZ, R21, 0x80, RZ, 0xc0, !PT ;  /* 0x0000008015ff7812 */ /* 0x000fe2000788c0ff */
[-C--:B0-----:R-:W-:Y:S02]  /*2950*/  @P5 IMAD R80, R80, R50.reuse, RZ ;  /* 0x0000003250505224 */ /* 0x081fe400078e02ff */
[----:B------:R-:W-:-:S04]  /*2960*/  @P5 IMAD.WIDE.U32 R92, R49, R50, R92 ;  /* 0x00000032315c5225 */ /* 0x000fc800078e005c */
[----:B------:R-:W-:Y:S02]  /*2970*/  @P5 IMAD R49, R49, R51, R80 ;  /* 0x0000003331315224 */ /* 0x000fe400078e0250 */
[----:B------:R-:W0:Y:S01]  /*2980*/  @P5 LDC.64 R50, c[0x0][0x220] ;  /* 0x00008800ff325b82 */ /* 0x000e220000000a00 */
[----:B------:R-:W-:Y:S01]  /*2990*/  LOP3.LUT R95, R95, 0xfffffffe, RZ, 0xc0, !PT ;  /* 0xfffffffe5f5f7812 */ /* 0x000fe200078ec0ff */
[----:B------:R-:W-:-:S03]  /*29a0*/  @P5 IMAD.IADD R49, R93, 0x1, R49 ;  /* 0x000000015d315824 */ /* 0x000fc600078e0231 */
[----:B------:R-:W-:Y:S02]  /*29b0*/  @P4 LOP3.LUT R95, R95, 0x1, RZ, 0xfc, !PT ;  /* 0x000000015f5f4812 */ /* 0x000fe400078efcff */
[C---:B------:R-:W-:Y:S02]  /*29c0*/  LOP3.LUT P4, RZ, R21.reuse, 0x100, RZ, 0xc0, !PT ;  /* 0x0000010015ff7812 */ /* 0x040fe4000788c0ff */
[----:B------:R-:W-:Y:S02]  /*29d0*/  LOP3.LUT P0, RZ, R21, 0x400, RZ, 0xc0, !PT ;  /* 0x0000040015ff7812 */ /* 0x000fe4000780c0ff */
[----:B------:R-:W-:Y:S02]  /*29e0*/  LOP3.LUT R95, R95, 0xfffffffd, RZ, 0xc0, !PT ;  /* 0xfffffffd5f5f7812 */ /* 0x000fe400078ec0ff */
[----:B------:R-:W-:Y:S02]  /*29f0*/  LOP3.LUT P1, RZ, R21, 0x800, RZ, 0xc0, !PT ;  /* 0x0000080015ff7812 */ /* 0x000fe4000782c0ff */
[----:B0-----:R-:W-:-:S04]  /*2a00*/  @P5 LEA R50, P6, R92, R50, 0x1 ;  /* 0x000000325c325211 */ /* 0x001fc800078c08ff */
[----:B------:R-:W-:Y:S02]  /*2a10*/  @P5 LEA.HI.X R51, R92, R51, R49, 0x1, P6 ;  /* 0x000000335c335211 */ /* 0x000fe400030f0c31 */
[----:B------:R-:W-:Y:S02]  /*2a20*/  MOV R49, RZ ;  /* 0x000000ff00317202 */ /* 0x000fe40000000f00 */
[----:B------:R-:W-:Y:S02]  /*2a30*/  @P4 LOP3.LUT R95, R95, 0x2, RZ, 0xfc, !PT ;  /* 0x000000025f5f4812 */ /* 0x000fe400078efcff */
[----:B------:R-:W-:Y:S02]  /*2a40*/  LOP3.LUT P4, RZ, R21, 0x200, RZ, 0xc0, !PT ;  /* 0x0000020015ff7812 */ /* 0x000fe4000788c0ff */
[----:B------:R0:W4:Y:S02]  /*2a50*/  @P5 LDG.E R49, desc[UR6][R50.64] ;  /* 0x0000000632315981 */ /* 0x000124000c1e1900 */
[----:B0-----:R-:W-:-:S06]  /*2a60*/  CS2R R50, SRZ ;  /* 0x0000000000327805 */ /* 0x001fcc000001ff00 */
[----:B------:R0:W4:Y:S04]  /*2a70*/  @P0 LDG.E R51, desc[UR6][R52.64] ;  /* 0x0000000634330981 */ /* 0x000128000c1e1900 */
[----:B------:R-:W4:Y:S01]  /*2a80*/  @P1 LDG.E R50, desc[UR6][R90.64] ;  /* 0x000000065a321981 */ /* 0x000f22000c1e1900 */
[----:B0-----:R-:W-:-:S06]  /*2a90*/  CS2R R52, SRZ ;  /* 0x0000000000347805 */ /* 0x001fcc000001ff00 */
[----:B------:R-:W4:Y:S01]  /*2aa0*/  @P4 LDG.E R52, desc[UR6][R88.64] ;  /* 0x0000000658344981 */ /* 0x000f22000c1e1900 */
[----:B------:R-:W-:Y:S02]  /*2ab0*/  LOP3.LUT P4, RZ, R95, 0x2, RZ, 0xc0, !PT ;  /* 0x000000025fff7812 */ /* 0x000fe4000788c0ff */
[C---:B------:R-:W-:Y:S02]  /*2ac0*/  LOP3.LUT P3, RZ, R21.reuse, 0x40, RZ, 0xc0, !PT ;  /* 0x0000004015ff7812 */ /* 0x040fe4000786c0ff */
[----:B------:R-:W-:-:S09]  /*2ad0*/  LOP3.LUT P5, RZ, R21, 0x20, RZ, 0xc0, !PT ;  /* 0x0000002015ff7812 */ /* 0x000fd200078ac0ff */
[----:B------:R0:W4:Y:S01]  /*2ae0*/  @P4 LDG.E R53, desc[UR6][R54.64] ;  /* 0x0000000636354981 */ /* 0x000122000c1e1900 */
[----:B------:R-:W-:Y:S02]  /*2af0*/  LOP3.LUT P4, RZ, R95, 0x1, RZ, 0xc0, !PT ;  /* 0x000000015fff7812 */ /* 0x000fe4000788c0ff */
[----:B0-----:R-:W-:Y:S02]  /*2b00*/  CS2R R54, SRZ ;  /* 0x0000000000367805 */ /* 0x001fe4000001ff00 */
[----:B------:R-:W-:-:S09]  /*2b10*/  LOP3.LUT P6, RZ, R21, 0x10, RZ, 0xc0, !PT ;  /* 0x0000001015ff7812 */ /* 0x000fd200078cc0ff */
[----:B------:R-:W4:Y:S04]  /*2b20*/  @P4 LDG.E R54, desc[UR6][R86.64] ;  /* 0x0000000656364981 */ /* 0x000f28000c1e1900 */
[----:B------:R0:W4:Y:S01]  /*2b30*/  @P3 LDG.E R55, desc[UR6][R56.64] ;  /* 0x0000000638373981 */ /* 0x000122000c1e1900 */
[----:B------:R-:W-:Y:S02]  /*2b40*/  LOP3.LUT P2, RZ, R21, 0x8, RZ, 0xc0, !PT ;  /* 0x0000000815ff7812 */ /* 0x000fe4000784c0ff */
[----:B0-----:R-:W-:-:S06]  /*2b50*/  CS2R R56, SRZ ;  /* 0x0000000000387805 */ /* 0x001fcc000001ff00 */
[----:B------:R0:W4:Y:S01]  /*2b60*/  @P5 LDG.E R56, desc[UR6][R78.64] ;  /* 0x000000064e385981 */ /* 0x000122000c1e1900 */
[C---:B------:R-:W-:Y:S02]  /*2b70*/  LOP3.LUT P5, RZ, R21.reuse, 0x80000, RZ, 0xc0, !PT ;  /* 0x0008000015ff7812 */ /* 0x040fe400078ac0ff */
[C---:B------:R-:W-:Y:S01]  /*2b80*/  LOP3.LUT P0, RZ, R21.reuse, 0x2, RZ, 0xc0, !PT ;  /* 0x0000000215ff7812 */ /* 0x040fe2000780c0ff */
[----:B------:R1:W4:Y:S01]  /*2b90*/  @P6 LDG.E R57, desc[UR6][R58.64] ;  /* 0x000000063a396981 */ /* 0x000322000c1e1900 */
[----:B0-----:R-:W-:Y:S02]  /*2ba0*/  P2R R79, PR, RZ, 0x20 ;  /* 0x00000020ff4f7803 */ /* 0x001fe40000000000 */
[----:B------:R-:W-:Y:S02]  /*2bb0*/  LOP3.LUT P5, RZ, R21, 0x100000, RZ, 0xc0, !PT ;  /* 0x0010000015ff7812 */ /* 0x000fe400078ac0ff */
[----:B-1----:R-:W-:Y:S02]  /*2bc0*/  CS2R R58, SRZ ;  /* 0x00000000003a7805 */ /* 0x002fe4000001ff00 */
[----:B------:R-:W-:-:S02]  /*2bd0*/  P2R R78, PR, RZ, 0x20 ;  /* 0x00000020ff4e7803 */ /* 0x000fc40000000000 */
[C---:B------:R-:W-:Y:S02]  /*2be0*/  LOP3.LUT P5, RZ, R21.reuse, 0x200000, RZ, 0xc0, !PT ;  /* 0x0020000015ff7812 */ /* 0x040fe400078ac0ff */
[----:B------:R0:W4:Y:S02]  /*2bf0*/  @P2 LDG.E R58, desc[UR6][R60.64] ;  /* 0x000000063c3a2981 */ /* 0x000124000c1e1900 */
[----:B------:R-:W-:Y:S02]  /*2c00*/  P2R R80, PR, RZ, 0x20 ;  /* 0x00000020ff507803 */ /* 0x000fe40000000000 */
[C---:B------:R-:W-:Y:S02]  /*2c10*/  LOP3.LUT P5, RZ, R21.reuse, 0x400000, RZ, 0xc0, !PT ;  /* 0x0040000015ff7812 */ /* 0x040fe400078ac0ff */
[----:B------:R-:W-:Y:S02]  /*2c20*/  LOP3.LUT P1, RZ, R21, 0x4, RZ, 0xc0, !PT ;  /* 0x0000000415ff7812 */ /* 0x000fe4000782c0ff */
[----:B0-----:R-:W-:-:S02]  /*2c30*/  CS2R R60, SRZ ;  /* 0x00000000003c7805 */ /* 0x001fc4000001ff00 */
[----:B------:R-:W-:Y:S02]  /*2c40*/  P2R R86, PR, RZ, 0x20 ;  /* 0x00000020ff567803 */ /* 0x000fe40000000000 */
[C---:B------:R-:W-:Y:S02]  /*2c50*/  LOP3.LUT P5, RZ, R21.reuse, 0x800000, RZ, 0xc0, !PT ;  /* 0x0080000015ff7812 */ /* 0x040fe400078ac0ff */
[----:B------:R-:W4:Y:S01]  /*2c60*/  @P0 LDG.E R60, desc[UR6][R62.64] ;  /* 0x000000063e3c0981 */ /* 0x000f22000c1e1900 */
[C---:B------:R-:W-:Y:S02]  /*2c70*/  LOP3.LUT P0, RZ, R21.reuse, 0x8000000, RZ, 0xc0, !PT ;  /* 0x0800000015ff7812 */ /* 0x040fe4000780c0ff */
[----:B------:R-:W-:Y:S02]  /*2c80*/  P2R R87, PR, RZ, 0x20 ;  /* 0x00000020ff577803 */ /* 0x000fe40000000000 */
[----:B------:R-:W4:Y:S01]  /*2c90*/  @P1 LDG.E R59, desc[UR6][R76.64] ;  /* 0x000000064c3b1981 */ /* 0x000f22000c1e1900 */
[----:B------:R-:W-:-:S04]  /*2ca0*/  LOP3.LUT P5, RZ, R21, 0x1000000, RZ, 0xc0, !PT ;  /* 0x0100000015ff7812 */ /* 0x000fc800078ac0ff */
[----:B------:R-:W-:Y:S02]  /*2cb0*/  P2R R88, PR, RZ, 0x20 ;  /* 0x00000020ff587803 */ /* 0x000fe40000000000 */
[C---:B------:R-:W-:Y:S02]  /*2cc0*/  LOP3.LUT P5, RZ, R21.reuse, 0x2000000, RZ, 0xc0, !PT ;  /* 0x0200000015ff7812 */ /* 0x040fe400078ac0ff */
[----:B------:R0:W4:Y:S01]  /*2cd0*/  @P0 LDG.E R61, desc[UR6][R72.64] ;  /* 0x00000006483d0981 */ /* 0x000122000c1e1900 */
[----:B------:R-:W-:Y:S02]  /*2ce0*/  LOP3.LUT P1, RZ, R21, 0x10000000, RZ, 0xc0, !PT ;  /* 0x1000000015ff7812 */ /* 0x000fe4000782c0ff */
[----:B0-----:R-:W-:Y:S02]  /*2cf0*/  CS2R R72, SRZ ;  /* 0x0000000000487805 */ /* 0x001fe4000001ff00 */
[----:B------:R-:W-:-:S06]  /*2d00*/  CS2R R62, SRZ ;  /* 0x00000000003e7805 */ /* 0x000fcc000001ff00 */
[----:B------:R-:W4:Y:S01]  /*2d10*/  @P5 LDG.E R72, desc[UR6][R42.64] ;  /* 0x000000062a485981 */ /* 0x000f22000c1e1900 */
[----:B------:R-:W-:Y:S02]  /*2d20*/  ISETP.NE.AND P5, PT, R88, RZ, PT ;  /* 0x000000ff5800720c */ /* 0x000fe40003fa5270 */
[C---:B------:R-:W-:Y:S01]  /*2d30*/  LOP3.LUT P2, RZ, R21.reuse, 0x20000000, RZ, 0xc0, !PT ;  /* 0x2000000015ff7812 */ /* 0x040fe2000784c0ff */
[----:B------:R0:W4:Y:S01]  /*2d40*/  @P1 LDG.E R62, desc[UR6][R74.64] ;  /* 0x000000064a3e1981 */ /* 0x000122000c1e1900 */
[C---:B------:R-:W-:Y:S02]  /*2d50*/  LOP3.LUT P3, RZ, R21.reuse, 0x40000000, RZ, 0xc0, !PT ;  /* 0x4000000015ff7812 */ /* 0x040fe4000786c0ff */
[----:B------:R-:W-:-:S07]  /*2d60*/  LOP3.LUT P4, RZ, R21, 0x80000000, RZ, 0xc0, !PT ;  /* 0x8000000015ff7812 */ /* 0x000fce000788c0ff */
[----:B------:R-:W4:Y:S01]  /*2d70*/  @P5 LDG.E R73, desc[UR6][R38.64] ;  /* 0x0000000626495981 */ /* 0x000f22000c1e1900 */
[----:B------:R-:W-:-:S03]  /*2d80*/  ISETP.NE.AND P5, PT, R87, RZ, PT ;  /* 0x000000ff5700720c */ /* 0x000fc60003fa5270 */
[----:B------:R1:W4:Y:S01]  /*2d90*/  @P2 LDG.E R63, desc[UR6][R64.64] ;  /* 0x00000006403f2981 */ /* 0x000322000c1e1900 */
[----:B0-----:R-:W-:Y:S02]  /*2da0*/  CS2R R74, SRZ ;  /* 0x00000000004a7805 */ /* 0x001fe4000001ff00 */
[----:B-1----:R-:W-:-:S07]  /*2db0*/  CS2R R64, SRZ ;  /* 0x0000000000407805 */ /* 0x002fce000001ff00 */
[----:B------:R-:W4:Y:S01]  /*2dc0*/  @P5 LDG.E R74, desc[UR6][R40.64] ;  /* 0x00000006284a5981 */ /* 0x000f22000c1e1900 */
[----:B------:R-:W-:-:S03]  /*2dd0*/  ISETP.NE.AND P5, PT, R86, RZ, PT ;  /* 0x000000ff5600720c */ /* 0x000fc60003fa5270 */
[----:B------:R-:W4:Y:S04]  /*2de0*/  @P3 LDG.E R64, desc[UR6][R44.64] ;  /* 0x000000062c403981 */ /* 0x000f28000c1e1900 */
[----:B------:R-:W4:Y:S06]  /*2df0*/  @P4 LDG.E R65, desc[UR6][R46.64] ;  /* 0x000000062e414981 */ /* 0x000f2c000c1e1900 */
[----:B------:R0:W4:Y:S01]  /*2e00*/  @P5 LDG.E R75, desc[UR6][R36.64] ;  /* 0x00000006244b5981 */ /* 0x000122000c1e1900 */
[----:B------:R-:W-:-:S02]  /*2e10*/  ISETP.NE.AND P5, PT, R80, RZ, PT ;  /* 0x000000ff5000720c */ /* 0x000fc40003fa5270 */
[----:B------:R-:W-:-:S11]  /*2e20*/  CS2R R76, SRZ ;  /* 0x00000000004c7805 */ /* 0x000fd6000001ff00 */
[----:B------:R1:W4:Y:S01]  /*2e30*/  @P5 LDG.E R76, desc[UR6][R32.64] ;  /* 0x00000006204c5981 */ /* 0x000322000c1e1900 */
[----:B------:R-:W-:Y:S02]  /*2e40*/  ISETP.NE.AND P5, PT, R78, RZ, PT ;  /* 0x000000ff4e00720c */ /* 0x000fe40003fa5270 */
[----:B------:R-:W-:-:S11]  /*2e50*/  LOP3.LUT P6, RZ, R21, 0x40000, RZ, 0xc0, !PT ;  /* 0x0004000015ff7812 */ /* 0x000fd600078cc0ff */
[----:B------:R-:W4:Y:S01]  /*2e60*/  @P5 LDG.E R77, desc[UR6][R34.64] ;  /* 0x00000006224d5981 */ /* 0x000f22000c1e1900 */
[----:B------:R-:W-:Y:S02]  /*2e70*/  ISETP.NE.AND P5, PT, R79, RZ, PT ;  /* 0x000000ff4f00720c */ /* 0x000fe40003fa5270 */
[----:B------:R-:W-:-:S06]  /*2e80*/  CS2R R78, SRZ ;  /* 0x00000000004e7805 */ /* 0x000fcc000001ff00 */
[----:B------:R5:W4:Y:S05]  /*2e90*/  @P6 LDG.E R79, desc[UR6][R28.64] ;  /* 0x000000061c4f6981 */ /* 0x000b2a000c1e1900 */
[----:B------:R4:W4:Y:S01]  /*2ea0*/  @P5 LDG.E R78, desc[UR6][R30.64] ;  /* 0x000000061e4e5981 */ /* 0x000922000c1e1900 */
[----:B---3--:R-:W-:Y:S02]  /*2eb0*/  PRMT R38, R22, 0x7632, R38 ;  /* 0x0000763216267816 */ /* 0x008fe40000000026 */
[----:B--2---:R-:W-:Y:S02]  /*2ec0*/  PRMT R39, R23, 0x7632, R39 ;  /* 0x0000763217277816 */ /* 0x004fe40000000027 */
[----:B0-----:R-:W-:-:S02]  /*2ed0*/  SHF.L.U32 R37, R38, 0x10, RZ ;  /* 0x0000001026257819 */ /* 0x001fc400000006ff */
[----:B------:R-:W-:Y:S02]  /*2ee0*/  SHF.L.U32 R36, R22, 0x10, RZ ;  /* 0x0000001016247819 */ /* 0x000fe400000006ff */
[----:B------:R-:W-:Y:S01]  /*2ef0*/  SHF.L.U32 R39, R39, 0x10, RZ ;  /* 0x0000001027277819 */ /* 0x000fe200000006ff */
[----:B-1----:R-:W-:Y:S01]  /*2f00*/  FMUL.FTZ R33, R37, R37 ;  /* 0x0000002525217220 */ /* 0x002fe20000410000 */
[----:B------:R-:W-:-:S03]  /*2f10*/  SHF.L.U32 R32, R23, 0x10, RZ ;  /* 0x0000001017207819 */ /* 0x000fc600000006ff */
[----:B------:R-:W-:Y:S01]  /*2f20*/  FFMA.FTZ R33, R36, R36, R33 ;  /* 0x0000002424217223 */ /* 0x000fe20000010021 */
[----:B-----5:R-:W-:Y:S01]  /*2f30*/  FMUL.FTZ R29, R39, R39 ;  /* 0x00000027271d7220 */ /* 0x020fe20000410000 */
[----:B------:R-:W-:Y:S01]  /*2f40*/  PRMT R34, R24, 0x7632, R34 ;  /* 0x0000763218227816 */ /* 0x000fe20000000022 */
[C---:B------:R-:W-:Y:S01]  /*2f50*/  FADD.FTZ R28, R32.reuse, R39 ;  /* 0x00000027201c7221 */ /* 0x040fe20000010000 */
[----:B------:R-:W-:Y:S01]  /*2f60*/  FADD.FTZ R33, RZ, R33 ;  /* 0x00000021ff217221 */ /* 0x000fe20000010000 */
[----:B------:R-:W-:Y:S01]  /*2f70*/  FFMA.FTZ R32, R32, R32, R29 ;  /* 0x0000002020207223 */ /* 0x000fe2000001001d */
[----:B------:R-:W-:Y:S01]  /*2f80*/  FADD.FTZ R37, R36, R37 ;  /* 0x0000002524257221 */ /* 0x000fe20000010000 */
[----:B------:R-:W-:Y:S01]  /*2f90*/  SHF.L.U32 R34, R34, 0x10, RZ ;  /* 0x0000001022227819 */ /* 0x000fe200000006ff */
[----:B------:R-:W-:Y:S02]  /*2fa0*/  IMAD.U32 R29, R24, 0x10000, RZ ;  /* 0x00010000181d7824 */ /* 0x000fe400078e00ff */
[----:B------:R-:W-:Y:S01]  /*2fb0*/  FADD.FTZ R32, R33, R32 ;  /* 0x0000002021207221 */ /* 0x000fe20000010000 */
[----:B------:R-:W-:Y:S01]  /*2fc0*/  FADD.FTZ R37, RZ, R37 ;  /* 0x00000025ff257221 */ /* 0x000fe20000010000 */
[----:B----4-:R-:W-:Y:S01]  /*2fd0*/  PRMT R33, R25, 0x7632, R33 ;  /* 0x0000763219217816 */ /* 0x010fe20000000021 */
[----:B------:R-:W-:Y:S01]  /*2fe0*/  FMUL.FTZ R30, R34, R34 ;  /* 0x00000022221e7220 */ /* 0x000fe20000410000 */
[----:B------:R-:W-:Y:S01]  /*2ff0*/  FADD.FTZ R31, R29, R34 ;  /* 0x000000221d1f7221 */ /* 0x000fe20000010000 */
[----:B------:R-:W-:Y:S01]  /*3000*/  FADD.FTZ R28, R37, R28 ;  /* 0x0000001c251c7221 */ /* 0x000fe20000010000 */
[----:B------:R-:W-:Y:S01]  /*3010*/  SHF.L.U32 R33, R33, 0x10, RZ ;  /* 0x0000001021217819 */ /* 0x000fe200000006ff */
[----:B------:R-:W-:Y:S01]  /*3020*/  FFMA.FTZ R29, R29, R29, R30 ;  /* 0x0000001d1d1d7223 */ /* 0x000fe2000001001e */
[----:B------:R-:W-:Y:S01]  /*3030*/  PRMT R34, R26, 0x7632, R34 ;  /* 0x000076321a227816 */ /* 0x000fe20000000022 */
[----:B------:R-:W-:Y:S01]  /*3040*/  FADD.FTZ R28, R28, R31 ;  /* 0x0000001f1c1c7221 */ /* 0x000fe20000010000 */
[----:B------:R-:W-:Y:S01]  /*3050*/  SHF.L.U32 R30, R25, 0x10, RZ ;  /* 0x00000010191e7819 */ /* 0x000fe200000006ff */
[----:B------:R-:W-:Y:S01]  /*3060*/  FMUL.FTZ R31, R33, R33 ;  /* 0x00000021211f7220 */ /* 0x000fe20000410000 */
[----:B------:R-:W-:Y:S01]  /*3070*/  SHF.L.U32 R35, R34, 0x10, RZ ;  /* 0x0000001022237819 */ /* 0x000fe200000006ff */
[----:B------:R-:W-:Y:S01]  /*3080*/  FADD.FTZ R29, R32, R29 ;  /* 0x0000001d201d7221 */ /* 0x000fe20000010000 */
[----:B------:R-:W-:Y:S01]  /*3090*/  SHF.L.U32 R32, R26, 0x10, RZ ;  /* 0x000000101a207819 */ /* 0x000fe200000006ff */
[C---:B------:R-:W-:Y:S01]  /*30a0*/  FADD.FTZ R33, R30.reuse, R33 ;  /* 0x000000211e217221 */ /* 0x040fe20000010000 */
[----:B------:R-:W-:Y:S01]  /*30b0*/  FFMA.FTZ R30, R30, R30, R31 ;  /* 0x0000001e1e1e7223 */ /* 0x000fe2000001001f */
[----:B------:R-:W-:Y:S01]  /*30c0*/  PRMT R34, R27, 0x7632, R34 ;  /* 0x000076321b227816 */ /* 0x000fe20000000022 */
[----:B------:R-:W-:Y:S01]  /*30d0*/  FMUL.FTZ R31, R35, R35 ;  /* 0x00000023231f7220 */ /* 0x000fe20000410000 */
[----:B------:R-:W-:Y:S01]  /*30e0*/  FADD.FTZ R28, R28, R33 ;  /* 0x000000211c1c7221 */ /* 0x000fe20000010000 */
[----:B------:R-:W-:Y:S01]  /*30f0*/  FADD.FTZ R35, R32, R35 ;  /* 0x0000002320237221 */ /* 0x000fe20000010000 */
[----:B------:R-:W-:Y:S01]  /*3100*/  SHF.L.U32 R33, R34, 0x10, RZ ;  /* 0x0000001022217819 */ /* 0x000fe200000006ff */
[----:B------:R-:W-:Y:S01]  /*3110*/  FADD.FTZ R29, R29, R30 ;  /* 0x0000001e1d1d7221 */ /* 0x000fe20000010000 */
[----:B------:R-:W-:Y:S01]  /*3120*/  FFMA.FTZ R32, R32, R32, R31 ;  /* 0x0000002020207223 */ /* 0x000fe2000001001f */
[----:B------:R-:W-:-:S02]  /*3130*/  SHF.L.U32 R30, R27, 0x10, RZ ;  /* 0x000000101b1e7819 */ /* 0x000fc400000006ff */
[----:B------:R-:W-:Y:S01]  /*3140*/  FMUL.FTZ R31, R33, R33 ;  /* 0x00000021211f7220 */ /* 0x000fe20000410000 */
[--C-:B------:R-:W-:Y:S01]  /*3150*/  FADD.FTZ R29, R29, R32.reuse ;  /* 0x000000201d1d7221 */ /* 0x100fe20000010000 */
[----:B------:R-:W-:Y:S01]  /*3160*/  PRMT R32, R48, 0x7632, R32 ;  /* 0x0000763230207816 */ /* 0x000fe20000000020 */
[C---:B------:R-:W-:Y:S01]  /*3170*/  FADD.FTZ R33, R30.reuse, R33 ;  /* 0x000000211e217221 */ /* 0x040fe20000010000 */
[----:B------:R-:W-:Y:S01]  /*3180*/  FFMA.FTZ R30, R30, R30, R31 ;  /* 0x0000001e1e1e7223 */ /* 0x000fe2000001001f */
[----:B------:R-:W-:Y:S01]  /*3190*/  FADD.FTZ R28, R28, R35 ;  /* 0x000000231c1c7221 */ /* 0x000fe20000010000 */
[----:B------:R-:W-:Y:S01]  /*31a0*/  SHF.L.U32 R31, R48, 0x10, RZ ;  /* 0x00000010301f7819 */ /* 0x000fe200000006ff */
[----:B------:R-:W-:Y:S02]  /*31b0*/  IMAD.U32 R32, R32, 0x10000, RZ ;  /* 0x0001000020207824 */ /* 0x000fe400078e00ff */
[----:B------:R-:W-:Y:S01]  /*31c0*/  FADD.FTZ R29, R29, R30 ;  /* 0x0000001e1d1d7221 */ /* 0x000fe20000010000 */
[----:B------:R-:W-:Y:S01]  /*31d0*/  FADD.FTZ R28, R28, R33 ;  /* 0x000000211c1c7221 */ /* 0x000fe20000010000 */
[----:B------:R-:W-:Y:S01]  /*31e0*/  FMUL.FTZ R30, R32, R32 ;  /* 0x00000020201e7220 */ /* 0x000fe20000410000 */
[----:B------:R-:W-:-:S03]  /*31f0*/  FADD.FTZ R33, R31, R32 ;  /* 0x000000201f217221 */ /* 0x000fc60000010000 */
[----:B------:R-:W-:Y:S01]  /*3200*/  FFMA.FTZ R30, R31, R31, R30 ;  /* 0x0000001f1f1e7223 */ /* 0x000fe2000001001e */
[----:B------:R-:W-:-:S03]  /*3210*/  FADD.FTZ R28, R28, R33 ;  /* 0x000000211c1c7221 */ /* 0x000fc60000010000 */
[----:B------:R-:W-:Y:S01]  /*3220*/  FADD.FTZ R29, R29, R30 ;  /* 0x0000001e1d1d7221 */ /* 0x000fe20000010000 */
[----:B------:R-:W-:-:S04]  /*3230*/  PRMT R34, R50, 0x7632, R34 ;  /* 0x0000763232227816 */ /* 0x000fc80000000022 */
[----:B------:R-:W-:Y:S02]  /*3240*/  SHF.L.U32 R35, R34, 0x10, RZ ;  /* 0x0000001022237819 */ /* 0x000fe400000006ff */
[----:B------:R-:W-:Y:S02]  /*3250*/  SHF.L.U32 R32, R50, 0x10, RZ ;  /* 0x0000001032207819 */ /* 0x000fe400000006ff */
[----:B------:R-:W-:Y:S01]  /*3260*/  PRMT R34, R51, 0x7632, R34 ;  /* 0x0000763233227816 */ /* 0x000fe20000000022 */
[----:B------:R-:W-:Y:S02]  /*3270*/  FMUL.FTZ R31, R35, R35 ;  /* 0x00000023231f7220 */ /* 0x000fe40000410000 */
[----:B------:R-:W-:Y:S01]  /*3280*/  FADD.FTZ R35, R32, R35 ;  /* 0x0000002320237221 */ /* 0x000fe20000010000 */
[----:B------:R-:W-:Y:S01]  /*3290*/  SHF.L.U32 R33, R34, 0x10, RZ ;  /* 0x0000001022217819 */ /* 0x000fe200000006ff */
[----:B------:R-:W-:Y:S01]  /*32a0*/  FFMA.FTZ R32, R32, R32, R31 ;  /* 0x0000002020207223 */ /* 0x000fe2000001001f */
[----:B------:R-:W-:-:S03]  /*32b0*/  SHF.L.U32 R30, R51, 0x10, RZ ;  /* 0x00000010331e7819 */ /* 0x000fc600000006ff */
[--C-:B------:R-:W-:Y:S01]  /*32c0*/  FADD.FTZ R29, R29, R32.reuse ;  /* 0x000000201d1d7221 */ /* 0x100fe20000010000 */
[----:B------:R-:W-:Y:S01]  /*32d0*/  FMUL.FTZ R31, R33, R33 ;  /* 0x00000021211f7220 */ /* 0x000fe20000410000 */
[----:B------:R-:W-:Y:S01]  /*32e0*/  PRMT R32, R52, 0x7632, R32 ;  /* 0x0000763234207816 */ /* 0x000fe20000000020 */
[C---:B------:R-:W-:Y:S02]  /*32f0*/  FADD.FTZ R33, R30.reuse, R33 ;  /* 0x000000211e217221 */ /* 0x040fe40000010000 */
[----:B------:R-:W-:Y:S01]  /*3300*/  FFMA.FTZ R30, R30, R30, R31 ;  /* 0x0000001e1e1e7223 */ /* 0x000fe2000001001f */
[----:B------:R-:W-:Y:S01]  /*3310*/  SHF.L.U32 R32, R32, 0x10, RZ ;  /* 0x0000001020207819 */ /* 0x000fe200000006ff */
[----:B------:R-:W-:Y:S01]  /*3320*/  FADD.FTZ R28, R28, R35 ;  /* 0x000000231c1c7221 */ /* 0x000fe20000010000 */
[----:B------:R-:W-:Y:S01]  /*3330*/  PRMT R34, R53, 0x7632, R34 ;  /* 0x0000763235227816 */ /* 0x000fe20000000022 */
[----:B------:R-:W-:Y:S02]  /*3340*/  IMAD.U32 R31, R52, 0x10000, RZ ;  /* 0x00010000341f7824 */ /* 0x000fe400078e00ff */
[----:B------:R-:W-:Y:S01]  /*3350*/  FADD.FTZ R29, R29, R30 ;  /* 0x0000001e1d1d7221 */ /* 0x000fe20000010000 */
[----:B------:R-:W-:Y:S01]  /*3360*/  FMUL.FTZ R30, R32, R32 ;  /* 0x00000020201e7220 */ /* 0x000fe20000410000 */
[----:B------:R-:W-:Y:S01]  /*3370*/  SHF.L.U32 R35, R34, 0x10, RZ ;  /* 0x0000001022237819 */ /* 0x000fe200000006ff */
[----:B------:R-:W-:Y:S01]  /*3380*/  FADD.FTZ R28, R28, R33 ;  /* 0x000000211c1c7221 */ /* 0x000fe20000010000 */
[----:B------:R-:W-:Y:S01]  /*3390*/  FADD.FTZ R33, R31, R32 ;  /* 0x000000201f217221 */ /* 0x000fe20000010000 */
[----:B------:R-:W-:Y:S01]  /*33a0*/  SHF.L.U32 R32, R53, 0x10, RZ ;  /* 0x0000001035207819 */ /* 0x000fe200000006ff */
[----:B------:R-:W-:Y:S01]  /*33b0*/  FFMA.FTZ R30, R31, R31, R30 ;  /* 0x0000001f1f1e7223 */ /* 0x000fe2000001001e */
[----:B------:R-:W-:Y:S01]  /*33c0*/  FMUL.FTZ R31, R35, R35 ;  /* 0x00000023231f7220 */ /* 0x000fe20000410000 */
[----:B------:R-:W-:-:S02]  /*33d0*/  FADD.FTZ R28, R28, R33 ;  /* 0x000000211c1c7221 */ /* 0x000fc40000010000 */
[----:B------:R-:W-:Y:S01]  /*33e0*/  FADD.FTZ R35, R32, R35 ;  /* 0x0000002320237221 */ /* 0x000fe20000010000 */
[----:B------:R-:W-:Y:S01]  /*33f0*/  PRMT R34, R54, 0x7632, R34 ;  /* 0x0000763236227816 */ /* 0x000fe20000000022 */
[----:B------:R-:W-:Y:S01]  /*3400*/  FADD.FTZ R29, R29, R30 ;  /* 0x0000001e1d1d7221 */ /* 0x000fe20000010000 */
[----:B------:R-:W-:Y:S02]  /*3410*/  FFMA.FTZ R32, R32, R32, R31 ;  /* 0x0000002020207223 */ /* 0x000fe4000001001f */
[----:B------:R-:W-:Y:S02]  /*3420*/  SHF.L.U32 R33, R34, 0x10, RZ ;  /* 0x0000001022217819 */ /* 0x000fe400000006ff */
[----:B------:R-:W-:Y:S01]  /*3430*/  SHF.L.U32 R30, R54, 0x10, RZ ;  /* 0x00000010361e7819 */ /* 0x000fe200000006ff */
[--C-:B------:R-:W-:Y:S01]  /*3440*/  FADD.FTZ R29, R29, R32.reuse ;  /* 0x000000201d1d7221 */ /* 0x100fe20000010000 */
[----:B------:R-:W-:Y:S01]  /*3450*/  PRMT R32, R55, 0x7632, R32 ;  /* 0x0000763237207816 */ /* 0x000fe20000000020 */
[----:B------:R-:W-:-:S02]  /*3460*/  FMUL.FTZ R31, R33, R33 ;  /* 0x00000021211f7220 */ /* 0x000fc40000410000 */
[----:B------:R-:W-:Y:S01]  /*3470*/  FADD.FTZ R33, R30, R33 ;  /* 0x000000211e217221 */ /* 0x000fe20000010000 */
[----:B------:R-:W-:Y:S01]  /*3480*/  SHF.L.U32 R32, R32, 0x10, RZ ;  /* 0x0000001020207819 */ /* 0x000fe200000006ff */
[----:B------:R-:W-:Y:S01]  /*3490*/  FFMA.FTZ R30, R30, R30, R31 ;  /* 0x0000001e1e1e7223 */ /* 0x000fe2000001001f */
[----:B------:R-:W-:Y:S01]  /*34a0*/  FADD.FTZ R28, R28, R35 ;  /* 0x000000231c1c7221 */ /* 0x000fe20000010000 */
[----:B------:R-:W-:Y:S02]  /*34b0*/  SHF.L.U32 R31, R55, 0x10, RZ ;  /* 0x00000010371f7819 */ /* 0x000fe400000006ff */
[----:B------:R-:W-:Y:S01]  /*34c0*/  FADD.FTZ R29, R29, R30 ;  /* 0x0000001e1d1d7221 */ /* 0x000fe20000010000 */
[----:B------:R-:W-:Y:S01]  /*34d0*/  PRMT R34, R56, 0x7632, R34 ;  /* 0x0000763238227816 */ /* 0x000fe20000000022 */
[----:B------:R-:W-:Y:S01]  /*34e0*/  FMUL.FTZ R30, R32, R32 ;  /* 0x00000020201e7220 */ /* 0x000fe20000410000 */
[----:B------:R-:W-:Y:S01]  /*34f0*/  FADD.FTZ R28, R28, R33 ;  /* 0x000000211c1c7221 */ /* 0x000fe20000010000 */
[----:B------:R-:W-:-:S02]  /*3500*/  FADD.FTZ R33, R31, R32 ;  /* 0x000000201f217221 */ /* 0x000fc40000010000 */
[----:B------:R-:W-:Y:S01]  /*3510*/  IMAD.U32 R35, R34, 0x10000, RZ ;  /* 0x0001000022237824 */ /* 0x000fe200078e00ff */
[----:B------:R-:W-:Y:S01]  /*3520*/  SHF.L.U32 R32, R56, 0x10, RZ ;  /* 0x0000001038207819 */ /* 0x000fe200000006ff */
        /* <DEDUP_REMOVED lines=13> */
[----:B------:R-:W-:Y:S02]  /*3600*/  FFMA.FTZ R30, R30, R30, R31 ;  /* 0x0000001e1e1e7223 */ /* 0x000fe4000001001f */
[----:B------:R-:W-:Y:S01]  /*3610*/  SHF.L.U32 R32, R32, 0x10, RZ ;  /* 0x0000001020207819 */ /* 0x000fe200000006ff */
[----:B------:R-:W-:Y:S01]  /*3620*/  FADD.FTZ R28, R28, R35 ;  /* 0x000000231c1c7221 */ /* 0x000fe20000010000 */
[----:B------:R-:W-:Y:S01]  /*3630*/  SHF.L.U32 R31, R58, 0x10, RZ ;  /* 0x000000103a1f7819 */ /* 0x000fe200000006ff */
[----:B------:R-:W-:Y:S02]  /*3640*/  FADD.FTZ R29, R29, R30 ;  /* 0x0000001e1d1d7221 */ /* 0x000fe40000010000 */
[----:B------:R-:W-:Y:S01]  /*3650*/  FMUL.FTZ R30, R32, R32 ;  /* 0x00000020201e7220 */ /* 0x000fe20000410000 */
[----:B------:R-:W-:Y:S01]  /*3660*/  FADD.FTZ R28, R28, R33 ;  /* 0x000000211c1c7221 */ /* 0x000fe20000010000 */
[----:B------:R-:W-:Y:S01]  /*3670*/  FADD.FTZ R33, R31, R32 ;  /* 0x000000201f217221 */ /* 0x000fe20000010000 */
[----:B------:R-:W-:-:S04]  /*3680*/  PRMT R34, R59, 0x7632, R34 ;  /* 0x000076323b227816 */ /* 0x000fc80000000022 */
[----:B------:R-:W-:Y:S01]  /*3690*/  SHF.L.U32 R35, R34, 0x10, RZ ;  /* 0x0000001022237819 */ /* 0x000fe200000006ff */
[----:B------:R-:W-:Y:S02]  /*36a0*/  IMAD.U32 R32, R59, 0x10000, RZ ;  /* 0x000100003b207824 */ /* 0x000fe400078e00ff */
        /* <DEDUP_REMOVED lines=11> */
[C---:B------:R-:W-:Y:S01]  /*3760*/  PRMT R32, R61.reuse, 0x7632, R32 ;  /* 0x000076323d207816 */ /* 0x040fe20000000020 */
[C---:B------:R-:W-:Y:S01]  /*3770*/  FADD.FTZ R33, R30.reuse, R33 ;  /* 0x000000211e217221 */ /* 0x040fe20000010000 */
[----:B------:R-:W-:Y:S02]  /*3780*/  FFMA.FTZ R30, R30, R30, R31 ;  /* 0x0000001e1e1e7223 */ /* 0x000fe4000001001f */
[----:B------:R-:W-:Y:S01]  /*3790*/  SHF.L.U32 R32, R32, 0x10, RZ ;  /* 0x0000001020207819 */ /* 0x000fe200000006ff */
[----:B------:R-:W-:Y:S01]  /*37a0*/  FADD.FTZ R28, R28, R35 ;  /* 0x000000231c1c7221 */ /* 0x000fe20000010000 */
[----:B------:R-:W-:Y:S01]  /*37b0*/  SHF.L.U32 R31, R61, 0x10, RZ ;  /* 0x000000103d1f7819 */ /* 0x000fe200000006ff */
[----:B------:R-:W-:Y:S01]  /*37c0*/  FADD.FTZ R29, R29, R30 ;  /* 0x0000001e1d1d7221 */ /* 0x000fe20000010000 */
[----:B------:R-:W-:Y:S01]  /*37d0*/  PRMT R34, R62, 0x7632, R34 ;  /* 0x000076323e227816 */ /* 0x000fe20000000022 */
[----:B------:R-:W-:Y:S01]  /*37e0*/  FMUL.FTZ R30, R32, R32 ;  /* 0x00000020201e7220 */ /* 0x000fe20000410000 */
[----:B------:R-:W-:-:S02]  /*37f0*/  FADD.FTZ R28, R28, R33 ;  /* 0x000000211c1c7221 */ /* 0x000fc40000010000 */
[----:B------:R-:W-:Y:S01]  /*3800*/  SHF.L.U32 R35, R34, 0x10, RZ ;  /* 0x0000001022237819 */ /* 0x000fe200000006ff */
[C---:B------:R-:W-:Y:S01]  /*3810*/  FADD.FTZ R33, R31.reuse, R32 ;  /* 0x000000201f217221 */ /* 0x040fe20000010000 */
[----:B------:R-:W-:Y:S01]  /*3820*/  SHF.L.U32 R32, R62, 0x10, RZ ;  /* 0x000000103e207819 */ /* 0x000fe200000006ff */
[----:B------:R-:W-:Y:S02]  /*3830*/  FFMA.FTZ R30, R31, R31, R30 ;  /* 0x0000001f1f1e7223 */ /* 0x000fe4000001001e */
[----:B------:R-:W-:Y:S01]  /*3840*/  FMUL.FTZ R31, R35, R35 ;  /* 0x00000023231f7220 */ /* 0x000fe20000410000 */
[----:B------:R-:W-:Y:S01]  /*3850*/  FADD.FTZ R28, R28, R33 ;  /* 0x000000211c1c7221 */ /* 0x000fe20000010000 */
[C---:B------:R-:W-:Y:S01]  /*3860*/  FADD.FTZ R35, R32.reuse, R35 ;  /* 0x0000002320237221 */ /* 0x040fe20000010000 */
[----:B------:R-:W-:Y:S01]  /*3870*/  PRMT R34, R63, 0x7632, R34 ;  /* 0x000076323f227816 */ /* 0x000fe20000000022 */
[----:B------:R-:W-:Y:S01]  /*3880*/  FADD.FTZ R29, R29, R30 ;  /* 0x0000001e1d1d7221 */ /* 0x000fe20000010000 */
[----:B------:R-:W-:Y:S01]  /*3890*/  FFMA.FTZ R32, R32, R32, R31 ;  /* 0x0000002020207223 */ /* 0x000fe2000001001f */
[----:B------:R-:W-:-:S02]  /*38a0*/  SHF.L.U32 R30, R63, 0x10, RZ ;  /* 0x000000103f1e7819 */ /* 0x000fc400000006ff */
[----:B------:R-:W-:Y:S02]  /*38b0*/  IMAD.U32 R33, R34, 0x10000, RZ ;  /* 0x0001000022217824 */ /* 0x000fe400078e00ff */
[--C-:B------:R-:W-:Y:S02]  /*38c0*/  FADD.FTZ R29, R29, R32.reuse ;  /* 0x000000201d1d7221 */ /* 0x100fe40000010000 */
[----:B------:R-:W-:Y:S01]  /*38d0*/  FMUL.FTZ R31, R33, R33 ;  /* 0x00000021211f7220 */ /* 0x000fe20000410000 */
[----:B------:R-:W-:Y:S01]  /*38e0*/  FADD.FTZ R33, R30, R33 ;  /* 0x000000211e217221 */ /* 0x000fe20000010000 */
[----:B------:R-:W-:Y:S02]  /*38f0*/  PRMT R32, R64, 0x7632, R32 ;  /* 0x0000763240207816 */ /* 0x000fe40000000020 */
[----:B------:R-:W-:Y:S01]  /*3900*/  FFMA.FTZ R30, R30, R30, R31 ;  /* 0x0000001e1e1e7223 */ /* 0x000fe2000001001f */
[----:B------:R-:W-:Y:S01]  /*3910*/  FADD.FTZ R28, R28, R35 ;  /* 0x000000231c1c7221 */ /* 0x000fe20000010000 */
[----:B------:R-:W-:-:S02]  /*3920*/  SHF.L.U32 R32, R32, 0x10, RZ ;  /* 0x0000001020207819 */ /* 0x000fc400000006ff */
[----:B------:R-:W-:Y:S02]  /*3930*/  PRMT R34, R65, 0x7632, R34 ;  /* 0x0000763241227816 */ /* 0x000fe40000000022 */
[----:B------:R-:W-:Y:S01]  /*3940*/  SHF.L.U32 R31, R64, 0x10, RZ ;  /* 0x00000010401f7819 */ /* 0x000fe200000006ff */
[----:B------:R-:W-:Y:S01]  /*3950*/  FADD.FTZ R29, R29, R30 ;  /* 0x0000001e1d1d7221 */ /* 0x000fe20000010000 */
[----:B------:R-:W-:Y:S01]  /*3960*/  SHF.L.U32 R35, R34, 0x10, RZ ;  /* 0x0000001022237819 */ /* 0x000fe200000006ff */
[----:B------:R-:W-:Y:S01]  /*3970*/  FMUL.FTZ R30, R32, R32 ;  /* 0x00000020201e7220 */ /* 0x000fe20000410000 */
[----:B------:R-:W-:Y:S01]  /*3980*/  FADD.FTZ R28, R28, R33 ;  /* 0x000000211c1c7221 */ /* 0x000fe20000010000 */
[----:B------:R-:W-:Y:S01]  /*3990*/  FADD.FTZ R33, R31, R32 ;  /* 0x000000201f217221 */ /* 0x000fe20000010000 */
        /* <DEDUP_REMOVED lines=9> */
[----:B------:R-:W-:-:S02]  /*3a30*/  IMAD.U32 R30, R72, 0x10000, RZ ;  /* 0x00010000481e7824 */ /* 0x000fc400078e00ff */
[----:B------:R-:W-:Y:S01]  /*3a40*/  FMUL.FTZ R31, R33, R33 ;  /* 0x00000021211f7220 */ /* 0x000fe20000410000 */
[--C-:B------:R-:W-:Y:S01]  /*3a50*/  FADD.FTZ R29, R29, R32.reuse ;  /* 0x000000201d1d7221 */ /* 0x100fe20000010000 */
[C---:B------:R-:W-:Y:S01]  /*3a60*/  PRMT R32, R73.reuse, 0x7632, R32 ;  /* 0x0000763249207816 */ /* 0x040fe20000000020 */
[C---:B------:R-:W-:Y:S01]  /*3a70*/  FADD.FTZ R33, R30.reuse, R33 ;  /* 0x000000211e217221 */ /* 0x040fe20000010000 */
[----:B------:R-:W-:Y:S01]  /*3a80*/  FFMA.FTZ R30, R30, R30, R31 ;  /* 0x0000001e1e1e7223 */ /* 0x000fe2000001001f */
[----:B------:R-:W-:Y:S02]  /*3a90*/  PRMT R34, R74, 0x7632, R34 ;  /* 0x000076324a227816 */ /* 0x000fe40000000022 */
[----:B------:R-:W-:Y:S01]  /*3aa0*/  SHF.L.U32 R32, R32, 0x10, RZ ;  /* 0x0000001020207819 */ /* 0x000fe200000006ff */
[----:B------:R-:W-:Y:S01]  /*3ab0*/  FADD.FTZ R28, R28, R35 ;  /* 0x000000231c1c7221 */ /* 0x000fe20000010000 */
[----:B------:R-:W-:Y:S01]  /*3ac0*/  SHF.L.U32 R31, R73, 0x10, RZ ;  /* 0x00000010491f7819 */ /* 0x000fe200000006ff */
[----:B------:R-:W-:Y:S01]  /*3ad0*/  FADD.FTZ R29, R29, R30 ;  /* 0x0000001e1d1d7221 */ /* 0x000fe20000010000 */
[----:B------:R-:W-:Y:S01]  /*3ae0*/  SHF.L.U32 R35, R34, 0x10, RZ ;  /* 0x0000001022237819 */ /* 0x000fe200000006ff */
[----:B------:R-:W-:Y:S01]  /*3af0*/  FMUL.FTZ R30, R32, R32 ;  /* 0x00000020201e7220 */ /* 0x000fe20000410000 */
[----:B------:R-:W-:Y:S01]  /*3b00*/  FADD.FTZ R28, R28, R33 ;  /* 0x000000211c1c7221 */ /* 0x000fe20000010000 */
[C---:B------:R-:W-:Y:S01]  /*3b10*/  FADD.FTZ R33, R31.reuse, R32 ;  /* 0x000000201f217221 */ /* 0x040fe20000010000 */
        /* <DEDUP_REMOVED lines=17> */
[----:B------:R-:W-:Y:S01]  /*3c30*/  IMAD.U32 R32, R32, 0x10000, RZ ;  /* 0x0001000020207824 */ /* 0x000fe200078e00ff */
[----:B------:R-:W-:Y:S01]  /*3c40*/  PRMT R34, R77, 0x7632, R34 ;  /* 0x000076324d227816 */ /* 0x000fe20000000022 */
[----:B------:R-:W-:Y:S01]  /*3c50*/  FADD.FTZ R29, R29, R30 ;  /* 0x0000001e1d1d7221 */ /* 0x000fe20000010000 */
[----:B------:R-:W-:Y:S01]  /*3c60*/  FADD.FTZ R28, R28, R33 ;  /* 0x000000211c1c7221 */ /* 0x000fe20000010000 */
[----:B------:R-:W-:Y:S01]  /*3c70*/  FMUL.FTZ R30, R32, R32 ;  /* 0x00000020201e7220 */ /* 0x000fe20000410000 */
[----:B------:R-:W-:Y:S01]  /*3c80*/  SHF.L.U32 R35, R34, 0x10, RZ ;  /* 0x0000001022237819 */ /* 0x000fe200000006ff */
[C---:B------:R-:W-:Y:S01]  /*3c90*/  FADD.FTZ R33, R31.reuse, R32 ;  /* 0x000000201f217221 */ /* 0x040fe20000010000 */
[----:B------:R-:W-:Y:S01]  /*3ca0*/  PRMT R34, R78, 0x7632, R34 ;  /* 0x000076324e227816 */ /* 0x000fe20000000022 */
[----:B------:R-:W-:Y:S01]  /*3cb0*/  FFMA.FTZ R30, R31, R31, R30 ;  /* 0x0000001f1f1e7223 */ /* 0x000fe2000001001e */
[----:B------:R-:W-:Y:S01]  /*3cc0*/  SHF.L.U32 R32, R77, 0x10, RZ ;  /* 0x000000104d207819 */ /* 0x000fe200000006ff */
[----:B------:R-:W-:Y:S01]  /*3cd0*/  FADD.FTZ R28, R28, R33 ;  /* 0x000000211c1c7221 */ /* 0x000fe20000010000 */
[----:B------:R-:W-:Y:S01]  /*3ce0*/  FMUL.FTZ R31, R35, R35 ;  /* 0x00000023231f7220 */ /* 0x000fe20000410000 */
[----:B------:R-:W-:Y:S01]  /*3cf0*/  SHF.L.U32 R33, R34, 0x10, RZ ;  /* 0x0000001022217819 */ /* 0x000fe200000006ff */
[----:B------:R-:W-:Y:S01]  /*3d00*/  FADD.FTZ R29, R29, R30 ;  /* 0x0000001e1d1d7221 */ /* 0x000fe20000010000 */
[----:B------:R-:W-:Y:S01]  /*3d10*/  FADD.FTZ R35, R32, R35 ;  /* 0x0000002320237221 */ /* 0x000fe20000010000 */
[----:B------:R-:W-:Y:S01]  /*3d20*/  SHF.L.U32 R30, R78, 0x10, RZ ;  /* 0x000000104e1e7819 */ /* 0x000fe200000006ff */
[----:B------:R-:W-:Y:S01]  /*3d30*/  FFMA.FTZ R32, R32, R32, R31 ;  /* 0x0000002020207223 */ /* 0x000fe2000001001f */
[----:B------:R-:W-:Y:S01]  /*3d40*/  PRMT R34, R79, 0x7632, R34 ;  /* 0x000076324f227816 */ /* 0x000fe20000000022 */
[----:B------:R-:W-:Y:S01]  /*3d50*/  FMUL.FTZ R31, R33, R33 ;  /* 0x00000021211f7220 */ /* 0x000fe20000410000 */
[----:B------:R-:W0:Y:S01]  /*3d60*/  S2R R36, SR_LANEID ;  /* 0x0000000000247919 */ /* 0x000e220000000000 */
[----:B------:R-:W-:Y:S01]  /*3d70*/  FADD.FTZ R28, R28, R35 ;  /* 0x000000231c1c7221 */ /* 0x000fe20000010000 */
[----:B------:R-:W-:Y:S01]  /*3d80*/  FADD.FTZ R33, R30, R33 ;  /* 0x000000211e217221 */ /* 0x000fe20000010000 */
[----:B------:R-:W-:Y:S01]  /*3d90*/  SHF.L.U32 R34, R34, 0x10, RZ ;  /* 0x0000001022227819 */ /* 0x000fe200000006ff */
[----:B------:R-:W-:Y:S01]  /*3da0*/  FADD.FTZ R29, R29, R32 ;  /* 0x000000201d1d7221 */ /* 0x000fe20000010000 */
[----:B------:R-:W-:Y:S01]  /*3db0*/  FFMA.FTZ R30, R30, R30, R31 ;  /* 0x0000001e1e1e7223 */ /* 0x000fe2000001001f */
[----:B------:R-:W-:Y:S01]  /*3dc0*/  PRMT R35, R49, 0x7632, R35 ;  /* 0x0000763231237816 */ /* 0x000fe20000000023 */
[----:B------:R-:W-:-:S02]  /*3dd0*/  IMAD.U32 R31, R79, 0x10000, RZ ;  /* 0x000100004f1f7824 */ /* 0x000fc400078e00ff */
[----:B------:R-:W-:Y:S01]  /*3de0*/  FMUL.FTZ R32, R34, R34 ;  /* 0x0000002222207220 */ /* 0x000fe20000410000 */
[----:B------:R-:W-:Y:S01]  /*3df0*/  FADD.FTZ R29, R29, R30 ;  /* 0x0000001e1d1d7221 */ /* 0x000fe20000010000 */
[----:B------:R-:W-:Y:S01]  /*3e00*/  SHF.L.U32 R35, R35, 0x10, RZ ;  /* 0x0000001023237819 */ /* 0x000fe200000006ff */
[----:B------:R-:W-:Y:S01]  /*3e10*/  FADD.FTZ R28, R28, R33 ;  /* 0x000000211c1c7221 */ /* 0x000fe20000010000 */
[----:B------:R-:W-:Y:S01]  /*3e20*/  SHF.L.U32 R30, R49, 0x10, RZ ;  /* 0x00000010311e7819 */ /* 0x000fe200000006ff */
[C---:B------:R-:W-:Y:S01]  /*3e30*/  FADD.FTZ R33, R31.reuse, R34 ;  /* 0x000000221f217221 */ /* 0x040fe20000010000 */
[----:B------:R-:W-:Y:S01]  /*3e40*/  FFMA.FTZ R32, R31, R31, R32 ;  /* 0x0000001f1f207223 */ /* 0x000fe20000010020 */
[----:B------:R-:W-:Y:S02]  /*3e50*/  FMUL.FTZ R31, R35, R35 ;  /* 0x00000023231f7220 */ /* 0x000fe40000410000 */
[----:B------:R-:W-:Y:S01]  /*3e60*/  FADD.FTZ R28, R28, R33 ;  /* 0x000000211c1c7221 */ /* 0x000fe20000010000 */
[C---:B------:R-:W-:Y:S01]  /*3e70*/  FADD.FTZ R35, R30.reuse, R35 ;  /* 0x000000231e237221 */ /* 0x040fe20000010000 */
[----:B------:R-:W-:Y:S01]  /*3e80*/  FADD.FTZ R29, R29, R32 ;  /* 0x000000201d1d7221 */ /* 0x000fe20000010000 */
[----:B------:R-:W-:-:S02]  /*3e90*/  FFMA.FTZ R30, R30, R30, R31 ;  /* 0x0000001e1e1e7223 */ /* 0x000fc4000001001f */
[----:B------:R-:W-:Y:S02]  /*3ea0*/  FADD.FTZ R46, R28, R35 ;  /* 0x000000231c2e7221 */ /* 0x000fe40000010000 */
[----:B------:R-:W-:-:S03]  /*3eb0*/  FADD.FTZ R47, R29, R30 ;  /* 0x0000001e1d2f7221 */ /* 0x000fc60000010000 */
[----:B------:R-:W1:Y:S04]  /*3ec0*/  SHFL.DOWN PT, R29, R46, 0x1, 0x1f ;  /* 0x08201f002e1d7f89 */ /* 0x000e6800000e0000 */
[----:B------:R-:W2:Y:S01]  /*3ed0*/  SHFL.DOWN PT, R28, R47, 0x1, 0x1f ;  /* 0x08201f002f1c7f89 */ /* 0x000ea200000e0000 */
[----:B0-----:R-:W-:-:S13]  /*3ee0*/  ISETP.GT.AND P5, PT, R36, 0x1e, PT ;  /* 0x0000001e2400780c */ /* 0x001fda0003fa4270 */
[----:B-1----:R-:W-:Y:S01]  /*3ef0*/  @!P5 FADD.FTZ R46, R46, R29 ;  /* 0x0000001d2e2ed221 */ /* 0x002fe20000010000 */
[----:B--2---:R-:W-:-:S04]  /*3f00*/  @!P5 FADD.FTZ R47, R47, R28 ;  /* 0x0000001c2f2fd221 */ /* 0x004fc80000010000 */
        /* <DEDUP_REMOVED lines=13> */
[----:B------:R-:W2:-:S12]  /*3fe0*/  S2UR UR5, SR_CgaCtaId ;  /* 0x00000000000579c3 */ /* 0x000e980000008800 */
[----:B0-----:R-:W-:Y:S01]  /*3ff0*/  @!P5 FADD.FTZ R46, R46, R29 ;  /* 0x0000001d2e2ed221 */ /* 0x001fe20000010000 */
[----:B-1----:R-:W-:-:S04]  /*4000*/  @!P5 FADD.FTZ R47, R47, R28 ;  /* 0x0000001c2f2fd221 */ /* 0x002fc80000010000 */
[----:B------:R-:W0:Y:S04]  /*4010*/  SHFL.DOWN PT, R29, R46, 0x10, 0x1f ;  /* 0x0a001f002e1d7f89 */ /* 0x000e2800000e0000 */
[----:B------:R-:W1:Y:S01]  /*4020*/  SHFL.DOWN PT, R28, R47, 0x10, 0x1f ;  /* 0x0a001f002f1c7f89 */ /* 0x000e6200000e0000 */
[----:B------:R-:W-:Y:S01]  /*4030*/  ISETP.GT.AND P5, PT, R36, 0xf, PT ;  /* 0x0000000f2400780c */ /* 0x000fe20003fa4270 */
[----:B------:R-:W-:Y:S02]  /*4040*/  UMOV UR4, 0x400 ;  /* 0x0000040000047882 */ /* 0x000fe40000000000 */
[----:B--2---:R-:W-:Y:S01]  /*4050*/  ULEA UR4, UR5, UR4, 0x18 ;  /* 0x0000000405047291 */ /* 0x004fe2000f8ec03f */
[----:B------:R-:W2:Y:S09]  /*4060*/  LDC R80, c[0x0][0xc] ;  /* 0x00000300ff507b82 */ /* 0x000eb20000000800 */
[----:B0-----:R-:W-:Y:S01]  /*4070*/  @!P5 FADD.FTZ R46, R46, R29 ;  /* 0x0000001d2e2ed221 */ /* 0x001fe20000010000 */
[----:B------:R-:W-:Y:S01]  /*4080*/  SHF.R.S32.HI R29, RZ, 0x1f, R106 ;  /* 0x0000001fff1d7819 */ /* 0x000fe2000001146a */
[----:B-1----:R-:W-:-:S03]  /*4090*/  @!P5 FADD.FTZ R47, R47, R28 ;  /* 0x0000001c2f2fd221 */ /* 0x002fc60000010000 */
[----:B------:R-:W-:Y:S02]  /*40a0*/  LEA.HI R29, R29, R106, RZ, 0x5 ;  /* 0x0000006a1d1d7211 */ /* 0x000fe400078f28ff */
[----:B------:R-:W-:Y:S02]  /*40b0*/  ISETP.NE.AND P5, PT, R36, RZ, PT ;  /* 0x000000ff2400720c */ /* 0x000fe40003fa5270 */
[----:B------:R-:W-:-:S04]  /*40c0*/  SHF.R.S32.HI R29, RZ, 0x5, R29 ;  /* 0x00000005ff1d7819 */ /* 0x000fc8000001141d */
[----:B------:R-:W-:-:S07]  /*40d0*/  LEA R29, R29, UR4, 0x3 ;  /* 0x000000041d1d7c11 */ /* 0x000fce000f8e18ff */
[----:B------:R0:W-:Y:S01]  /*40e0*/  @!P5 STS.64 [R29+0x10], R46 ;  /* 0x0000102e1d00d388 */ /* 0x0001e20000000a00 */
[----:B------:R-:W-:Y:S01]  /*40f0*/  BAR.SYNC.DEFER_BLOCKING 0x0 ;  /* 0x0000000000007b1d */ /* 0x000fe20000010000 */
[----:B------:R-:W-:Y:S02]  /*4100*/  ISETP.NE.AND P5, PT, R104, RZ, PT ;  /* 0x000000ff6800720c */ /* 0x000fe40003fa5270 */
[----:B------:R-:W-:-:S03]  /*4110*/  PRMT R86, R22, 0x7632, R86 ;  /* 0x0000763216567816 */ /* 0x000fc60000000056 */
[----:B------:R-:W-:Y:S01]  /*4120*/  BSSY B0, `(.L_x_3690) ;  /* 0x000002f000007945 */ /* 0x000fe20003800000 */
[----:B------:R-:W-:Y:S02]  /*4130*/  PRMT R87, R23, 0x7632, R87 ;  /* 0x0000763217577816 */ /* 0x000fe40000000057 */
[----:B------:R-:W-:Y:S02]  /*4140*/  PRMT R88, R24, 0x7632, R88 ;  /* 0x0000763218587816 */ /* 0x000fe40000000058 */
[----:B------:R-:W-:Y:S02]  /*4150*/  PRMT R89, R25, 0x7632, R89 ;  /* 0x0000763219597816 */ /* 0x000fe40000000059 */
[----:B------:R-:W-:Y:S01]  /*4160*/  PRMT R119, R26, 0x7632, R119 ;  /* 0x000076321a777816 */ /* 0x000fe20000000077 */
[----:B0-2---:R-:W-:Y:S06]  /*4170*/  @P5 BRA `(.L_x_3691) ;  /* 0x0000000000a45947 */ /* 0x005fec0003800000 */
        /* <DEDUP_REMOVED lines=41> */
.L_x_3691:
[----:B------:R-:W-:Y:S05]  /*4410*/  BSYNC B0 ;  /* 0x0000000000007941 */ /* 0x000fea0003800000 */
.L_x_3690:
[----:B------:R-:W-:Y:S02]  /*4420*/  ISETP.GE.U32.AND P6, PT, R80, 0x2, PT ;  /* 0x000000025000780c */ /* 0x000fe40003fc6070 */
        /* <DEDUP_REMOVED lines=21> */
[----:B------:R-:W-:-:S05]  /*4580*/  IMAD R30, R30, R18, RZ ;  /* 0x000000121e1e7224 */ /* 0x000fca00078e02ff */
[C---:B------:R-:W-:Y:S01]  /*4590*/  IADD3 R28, R30.reuse, R0, RZ ;  /* 0x000000001e1c7210 */ /* 0x040fe20007ffe0ff */
[----:B------:R-:W-:-:S05]  /*45a0*/  IMAD R30, R30, R80, RZ ;  /* 0x000000501e1e7224 */ /* 0x000fca00078e02ff */
[----:B------:R-:W-:Y:S01]  /*45b0*/  SHF.L.U32 R30, R30, 0x1, RZ ;  /* 0x000000011e1e7819 */ /* 0x000fe200000006ff */
[----:B0-----:R-:W-:Y:S02]  /*45c0*/  IMAD.WIDE.U32 R28, R28, 0x4, R32 ;  /* 0x000000041c1c7825 */ /* 0x001fe400078e0020 */
[----:B------:R-:W0:Y:S02]  /*45d0*/  LDC.64 R32, c[0x0][0x248] ;  /* 0x00009200ff207b82 */ /* 0x000e240000000a00 */
[----:B0-----:R-:W-:Y:S01]  /*45e0*/  IMAD.WIDE R30, R30, 0x4, R32 ;  /* 0x000000041e1e7825 */ /* 0x001fe200078e0220 */
[----:B------:R-:W-:Y:S06]  /*45f0*/  @P5 BRA `(.L_x_3693) ;  /* 0x0000000000505947 */ /* 0x000fec0003800000 */
[----:B------:R-:W0:Y:S01]  /*4600*/  S2UR UR4, SR_CTAID.Y ;  /* 0x00000000000479c3 */ /* 0x000e220000002600 */
[----:B------:R-:W-:Y:S02]  /*4610*/  LOP3.LUT P6, RZ, R19, 0x2, RZ, 0xc0, !PT ;  /* 0x0000000213ff7812 */ /* 0x000fe400078cc0ff */
[----:B0-----:R-:W-:-:S05]  /*4620*/  MOV R0, UR4 ;  /* 0x0000000400007c02 */ /* 0x001fca0008000f00 */
[----:B------:R-:W-:-:S04]  /*4630*/  IMAD R32, R18, UR8, R0 ;  /* 0x0000000812207c24 */ /* 0x000fc8000f8e0200 */
[----:B------:R-:W-:-:S05]  /*4640*/  IMAD.WIDE.U32 R32, R32, 0x8, R30 ;  /* 0x0000000820207825 */ /* 0x000fca00078e001e */
[----:B------:R0:W-:Y:S02]  /*4650*/  STG.E.64 desc[UR6][R32.64], R46 ;  /* 0x0000002e20007986 */ /* 0x0001e4000c101b06 */
[----:B0-----:R-:W-:-:S04]  /*4660*/  MOV R32, 0xffffffff ;  /* 0xffffffff00207802 */ /* 0x001fc80000000f00 */
[----:B------:R-:W-:Y:S01]  /*4670*/  SEL R32, R32, 0x1, P6 ;  /* 0x0000000120207807 */ /* 0x000fe20003000000 */
[----:B------:R-:W-:Y:S06]  /*4680*/  MEMBAR.ALL.GPU ;  /* 0x0000000000007992 */ /* 0x000fec000000a000 */
[----:B------:R-:W-:-:S00]  /*4690*/  ERRBAR ;  /* 0x00000000000079ab */ /* 0x000fc00000000000 */
[----:B------:R-:W-:Y:S06]  /*46a0*/  CGAERRBAR ;  /* 0x00000000000075ab */ /* 0x000fec0000000000 */
[----:B------:R0:W-:Y:S02]  /*46b0*/  REDG.E.ADD.S32.STRONG.GPU desc[UR6][R28.64], R32 ;  /* 0x000000201c00798e */ /* 0x0001e4000c10e386 */
[----:B0-----:R-:W-:-:S04]  /*46c0*/  SEL R32, R80, RZ, !P6 ;  /* 0x000000ff50207207 */ /* 0x001fc80007000000 */
[----:B------:R-:W-:-:S13]  /*46d0*/  ISETP.NE.AND P6, PT, R32, -0x1, PT ;  /* 0xffffffff2000780c */ /* 0x000fda0003fc5270 */
[----:B------:R-:W-:Y:S05]  /*46e0*/  @!P6 BRA `(.L_x_3693) ;  /* 0x000000000014e947 */ /* 0x000fea0003800000 */
.L_x_3694:
[----:B------:R-:W2:Y:S04]  /*46f0*/  LDG.E.STRONG.GPU R33, desc[UR6][R28.64] ;  /* 0x000000061c217981 */ /* 0x000ea8000c1ef900 */
[----:B--2---:R-:W-:Y:S01]  /*4700*/  CCTL.IVALL ;  /* 0x00000000ff00798f */ /* 0x004fe20002000000 */
[----:B------:R-:W-:Y:S05]  /*4710*/  YIELD ;  /* 0x0000000000007946 */ /* 0x000fea0003800000 */
[----:B------:R-:W-:-:S13]  /*4720*/  ISETP.NE.AND P6, PT, R33, R32, PT ;  /* 0x000000202100720c */ /* 0x000fda0003fc5270 */
[----:B------:R-:W-:Y:S05]  /*4730*/  @P6 BRA `(.L_x_3694) ;  /* 0xfffffffc00ec6947 */ /* 0x000fea000383ffff */
.L_x_3693:
[----:B------:R-:W-:Y:S01]  /*4740*/  ISETP.NE.AND P6, PT, R80, RZ, PT ;  /* 0x000000ff5000720c */ /* 0x000fe20003fc5270 */
[----:B------:R-:W-:Y:S05]  /*4750*/  WARPSYNC.ALL ;  /* 0x0000000000007948 */ /* 0x000fea0003800000 */
[----:B------:R-:W-:Y:S07]  /*4760*/  BAR.SYNC.DEFER_BLOCKING 0x0 ;  /* 0x0000000000007b1d */ /* 0x000fee0000010000 */
[----:B------:R-:W-:Y:S05]  /*4770*/  @!P6 BRA `(.L_x_3692) ;  /* 0x000000100010e947 */ /* 0x000fea0003800000 */
[----:B------:R-:W-:-:S05]  /*4780*/  VIADD R28, R80, 0xffffffff ;  /* 0xffffffff501c7836 */ /* 0x000fca0000000000 */
        /* <DEDUP_REMOVED lines=19> */
.L_x_3698:
[----:B------:R-:W-:-:S13]  /*48c0*/  ISETP.EQ.OR P6, PT, R28, UR8, P5 ;  /* 0x000000081c007c0c */ /* 0x000fda000afc2670 */
[----:B------:R-:W-:-:S04]  /*48d0*/  @!P6 IMAD R32, R18, R28, R0 ;  /* 0x0000001c1220e224 */ /* 0x000fc800078e0200 */
[----:B------:R-:W-:-:S06]  /*48e0*/  @!P6 IMAD.WIDE.U32 R32, R32, 0x8, R30 ;  /* 0x000000082020e825 */ /* 0x000fcc00078e001e */
[----:B------:R-:W2:Y:S02]  /*48f0*/  @!P6 LDG.E.64 R32, desc[UR6][R32.64] ;  /* 0x000000062020e981 */ /* 0x000ea4000c1e1b00 */
[----:B--2---:R-:W-:Y:S01]  /*4900*/  @!P6 FADD.FTZ R46, R46, R32 ;  /* 0x000000202e2ee221 */ /* 0x004fe20000010000 */
[----:B------:R-:W-:Y:S01]  /*4910*/  IADD3 R32, R28, 0x1, RZ ;  /* 0x000000011c207810 */ /* 0x000fe20007ffe0ff */
[----:B------:R-:W-:-:S03]  /*4920*/  @!P6 FADD.FTZ R47, R47, R33 ;  /* 0x000000212f2fe221 */ /* 0x000fc60000010000 */
        /* <DEDUP_REMOVED lines=19> */
[----:B------:R-:W-:Y:S02]  /*4a60*/  VIADD R32, R28, 0x4 ;  /* 0x000000041c207836 */ /* 0x000fe40000000000 */
        /* <DEDUP_REMOVED lines=88> */
.L_x_3697:
[----:B------:R-:W-:-:S13]  /*4ff0*/  ISETP.GT.AND P6, PT, R29, 0x4, PT ;  /* 0x000000041d00780c */ /* 0x000fda0003fc4270 */
[----:B------:R-:W-:Y:S05]  /*5000*/  @!P6 BRA `(.L_x_3699) ;  /* 0x0000000000f4e947 */ /* 0x000fea0003800000 */
        /* <DEDUP_REMOVED lines=53> */
[----:B------:R-:W-:Y:S01]  /*5360*/  VIADD R29, R29, 0xfffffffc ;  /* 0xfffffffc1d1d7836 */ /* 0x000fe20000000000 */
[----:B------:R-:W-:Y:S02]  /*5370*/  LOP3.LUT R21, R21, 0xfffffffe, RZ, 0xc0, !PT ;  /* 0xfffffffe15157812 */ /* 0x000fe400078ec0ff */
[----:B------:R-:W-:Y:S02]  /*5380*/  IADD3 R28, R28, 0x4, RZ ;  /* 0x000000041c1c7810 */ /* 0x000fe40007ffe0ff */
[----:B------:R-:W-:Y:S01]  /*5390*/  IADD3 R29, R29, -0x4, RZ ;  /* 0xfffffffc1d1d7810 */ /* 0x000fe20007ffe0ff */
[----:B--2---:R-:W-:Y:S01]  /*53a0*/  @!P6 FADD.FTZ R46, R46, R32 ;  /* 0x000000202e2ee221 */ /* 0x004fe20000010000 */
[----:B------:R-:W-:Y:S01]  /*53b0*/  @!P6 FADD.FTZ R47, R47, R33 ;  /* 0x000000212f2fe221 */ /* 0x000fe20000010000 */
[----:B------:R-:W-:-:S13]  /*53c0*/  PLOP3.LUT P6, PT, PT, PT, PT, 0x8, 0x0 ;  /* 0x000000000000781c */ /* 0x000fda0003fce170 */
[----:B------:R-:W-:-:S07]  /*53d0*/  @P6 LOP3.LUT R21, R21, 0x1, RZ, 0xfc, !PT ;  /* 0x0000000115156812 */ /* 0x000fce00078efcff */
.L_x_3699:
[----:B------:R-:W-:-:S04]  /*53e0*/  LOP3.LUT P6, RZ, R21, 0x1, RZ, 0xc0, !PT ;  /* 0x0000000115ff7812 */ /* 0x000fc800078cc0ff */
[----:B------:R-:W-:-:S13]  /*53f0*/  ISETP.NE.OR P6, PT, R29, RZ, P6 ;  /* 0x000000ff1d00720c */ /* 0x000fda00037c5670 */
[----:B------:R-:W-:Y:S05]  /*5400*/  @!P6 BRA `(.L_x_3695) ;  /* 0x00000000007ce947 */ /* 0x000fea0003800000 */
.L_x_3696:
        /* <DEDUP_REMOVED lines=25> */
[----:B------:R-:W-:Y:S01]  /*55a0*/  IADD3 R29, R29, -0x4, RZ ;  /* 0xfffffffc1d1d7810 */ /* 0x000fe20007ffe0ff */
[----:B------:R-:W-:Y:S02]  /*55b0*/  VIADD R28, R28, 0x4 ;  /* 0x000000041c1c7836 */ /* 0x000fe40000000000 */
[----:B--2---:R-:W-:Y:S01]  /*55c0*/  @!P6 FADD.FTZ R46, R46, R32 ;  /* 0x000000202e2ee221 */ /* 0x004fe20000010000 */
[----:B------:R-:W-:Y:S01]  /*55d0*/  @!P6 FADD.FTZ R47, R47, R33 ;  /* 0x000000212f2fe221 */ /* 0x000fe20000010000 */
[----:B------:R-:W-:-:S13]  /*55e0*/  ISETP.NE.AND P6, PT, R29, RZ, PT ;  /* 0x000000ff1d00720c */ /* 0x000fda0003fc5270 */
[----:B------:R-:W-:Y:S05]  /*55f0*/  @P6 BRA `(.L_x_3696) ;  /* 0xfffffffc00846947 */ /* 0x000fea000383ffff */
.L_x_3695:
        /* <DEDUP_REMOVED lines=10> */
.L_x_3701:
[----:B------:R-:W-:Y:S05]  /*56a0*/  BSYNC B0 ;  /* 0x0000000000007941 */ /* 0x000fea0003800000 */
.L_x_3700:
        /* <DEDUP_REMOVED lines=17> */
.L_x_3692:
[----:B------:R-:W0:Y:S01]  /*57c0*/  S2R R28, SR_TID.X ;  /* 0x00000000001c7919 */ /* 0x000e220000002100 */
[----:B------:R-:W-:Y:S01]  /*57d0*/  LOP3.LUT R21, R21, 0xf7ffffff, RZ, 0xc0, !PT ;  /* 0xf7ffffff15157812 */ /* 0x000fe200078ec0ff */
[----:B------:R-:W-:Y:S02]  /*57e0*/  ULDC.64 UR4, c[0x0][0x218] ;  /* 0x0000860000047ab9 */ /* 0x000fe40000000a00 */
[----:B------:R-:W-:Y:S01]  /*57f0*/  ISETP.EQ.U32.AND P6, PT, RZ, UR4, PT ;  /* 0x00000004ff007c0c */ /* 0x000fe2000bfc2070 */
[----:B------:R-:W-:Y:S01]  /*5800*/  UMOV UR4, 0x400 ;  /* 0x0000040000047882 */ /* 0x000fe20000000000 */
[----:B------:R-:W-:Y:S02]  /*5810*/  @P0 LOP3.LUT R21, R21, 0x8000000, RZ, 0xfc, !PT ;  /* 0x0800000015150812 */ /* 0x000fe400078efcff */
[----:B0-----:R-:W-:-:S04]  /*5820*/  LOP3.LUT P0, RZ, R28, UR8, RZ, 0xfc, !PT ;  /* 0x000000081cff7c12 */ /* 0x001fc8000f80fcff */
[----:B------:R-:W-:Y:S01]  /*5830*/  ISETP.EQ.OR.EX P6, PT, RZ, UR5, P0, P6 ;  /* 0x00000005ff007c0c */ /* 0x000fe200087c2760 */
[----:B------:R-:W0:Y:S01]  /*5840*/  S2UR UR5, SR_CgaCtaId ;  /* 0x00000000000579c3 */ /* 0x000e220000008800 */
[----:B------:R-:W-:Y:S02]  /*5850*/  SHF.L.U32 R35, R22, 0x10, RZ ;  /* 0x0000001016237819 */ /* 0x000fe400000006ff */
[----:B------:R-:W-:Y:S02]  /*5860*/  SHF.L.U32 R33, R86, 0x10, RZ ;  /* 0x0000001056217819 */ /* 0x000fe400000006ff */
[----:B------:R-:W-:-:S07]  /*5870*/  LOP3.LUT P0, RZ, R21, 0x8000000, RZ, 0xc0, !PT ;  /* 0x0800000015ff7812 */ /* 0x000fce000780c0ff */
[----:B------:R-:W1:Y:S01]  /*5880*/  @!P6 LDC.64 R28, c[0x0][0x218] ;  /* 0x00008600ff1ceb82 */ /* 0x000e620000000a00 */
[----:B0-----:R-:W-:-:S03]  /*5890*/  ULEA UR4, UR5, UR4, 0x18 ;  /* 0x0000000405047291 */ /* 0x001fc6000f8ec03f */
[----:B------:R-:W-:-:S06]  /*58a0*/  ULDC UR5, c[0x0][0x2a4] ;  /* 0x0000a90000057ab9 */ /* 0x000fcc0000000800 */
[----:B------:R0:W-:Y:S01]  /*58b0*/  @!P5 STS.64 [UR4+0x98], R46 ;  /* 0x0000982eff00d988 */ /* 0x0001e20008000a04 */
[----:B-1----:R-:W-:-:S04]  /*58c0*/  @!P6 IMAD.WIDE R28, R20, 0x8, R28 ;  /* 0x00000008141ce825 */ /* 0x002fc800078e021c */
[----:B0-----:R-:W-:Y:S01]  /*58d0*/  @!P6 FMUL.FTZ R47, R47, UR5 ;  /* 0x000000052f2fec20 */ /* 0x001fe20008410000 */
[----:B------:R-:W-:-:S05]  /*58e0*/  @!P6 FMUL.FTZ R46, R46, UR5 ;  /* 0x000000052e2eec20 */ /* 0x000fca0008410000 */
[----:B------:R0:W-:Y:S01]  /*58f0*/  @!P6 STG.E.64 desc[UR6][R28.64], R46 ;  /* 0x0000002e1c00e986 */ /* 0x0001e2000c101b06 */
[----:B------:R-:W-:Y:S01]  /*5900*/  BAR.SYNC.DEFER_BLOCKING 0x0 ;  /* 0x0000000000007b1d */ /* 0x000fe20000010000 */
[----:B0-----:R-:W-:-:S05]  /*5910*/  HFMA2.MMA R47, -RZ, RZ, 1.875, 0 ;  /* 0x3f800000ff2f7435 */ /* 0x001fca00000001ff */
[----:B------:R-:W0:Y:S02]  /*5920*/  LDS.64 R28, [UR4+0x98] ;  /* 0x00009804ff1c7984 */ /* 0x000e240008000a00 */
[----:B0-----:R-:W-:Y:S01]  /*5930*/  FMUL.FTZ R46, R28, UR5 ;  /* 0x000000051c2e7c20 */ /* 0x001fe20008410000 */
[----:B------:R-:W-:-:S03]  /*5940*/  SHF.L.U32 R28, R70, 0x2, RZ ;  /* 0x00000002461c7819 */ /* 0x000fc600000006ff */
[----:B------:R-:W-:-:S04]  /*5950*/  FMUL.FTZ R30, R46, R46 ;  /* 0x0000002e2e1e7220 */ /* 0x000fc80000410000 */
[----:B------:R-:W-:Y:S01]  /*5960*/  FFMA.FTZ R30, R29, UR5, -R30 ;  /* 0x000000051d1e7c23 */ /* 0x000fe2000801081e */
[----:B------:R-:W-:Y:S01]  /*5970*/  ULDC.64 UR4, c[0x0][0x228] ;  /* 0x00008a0000047ab9 */ /* 0x000fe20000000a00 */
[----:B------:R-:W-:-:S03]  /*5980*/  SHF.L.U64.HI R29, R70, 0x2, R71 ;  /* 0x00000002461d7819 */ /* 0x000fc60000010247 */
[----:B------:R-:W-:-:S13]  /*5990*/  FSETP.GTU.FTZ.AND P5, PT, R30, RZ, PT ;  /* 0x000000ff1e00720b */ /* 0x000fda0003fbc000 */
[----:B------:R-:W0:Y:S02]  /*59a0*/  @P5 LDC R31, c[0x0][0x238] ;  /* 0x00008e00ff1f5b82 */ /* 0x000e240000000800 */
[----:B0-----:R-:W-:-:S04]  /*59b0*/  @P5 FADD.FTZ R32, R30, R31 ;  /* 0x0000001f1e205221 */ /* 0x001fc80000010000 */
[----:B------:R0:W1:Y:S01]  /*59c0*/  @P5 MUFU.RSQ R47, R32 ;  /* 0x00000020002f5308 */ /* 0x0000620000001400 */
[----:B------:R-:W-:-:S04]  /*59d0*/  IADD3 R30, P5, R28, UR4, RZ ;  /* 0x000000041c1e7c10 */ /* 0x000fc8000ffbe0ff */
[----:B------:R-:W-:Y:S01]  /*59e0*/  IADD3.X R31, R29, UR5, RZ, P5, !PT ;  /* 0x000000051d1f7c10 */ /* 0x000fe2000affe4ff */
[----:B------:R-:W-:Y:S02]  /*59f0*/  ULDC.64 UR4, c[0x0][0x230] ;  /* 0x00008c0000047ab9 */ /* 0x000fe40000000a00 */
[----:B------:R-:W-:-:S03]  /*5a00*/  IADD3 R28, P5, R28, UR4, RZ ;  /* 0x000000041c1c7c10 */ /* 0x000fc6000ffbe0ff */
[----:B------:R-:W2:Y:S01]  /*5a10*/  LDG.E.64 R30, desc[UR6][R30.64] ;  /* 0x000000061e1e7981 */ /* 0x000ea2000c1e1b00 */
[----:B------:R-:W-:-:S06]  /*5a20*/  IADD3.X R29, R29, UR5, RZ, P5, !PT ;  /* 0x000000051d1d7c10 */ /* 0x000fcc000affe4ff */
[----:B------:R-:W2:Y:S01]  /*5a30*/  LDG.E.64 R28, desc[UR6][R28.64] ;  /* 0x000000061c1c7981 */ /* 0x000ea2000c1e1b00 */
[----:B------:R-:W-:Y:S01]  /*5a40*/  ISETP.NE.AND P6, PT, RZ, UR9, PT ;  /* 0x00000009ff007c0c */ /* 0x000fe2000bfc5270 */
[----:B------:R-:W-:Y:S01]  /*5a50*/  FADD.FTZ R22, R35, -R46 ;  /* 0x8000002e23167221 */ /* 0x000fe20000010000 */
[----:B0-----:R-:W-:-:S03]  /*5a60*/  FADD.FTZ R32, -R46, R33 ;  /* 0x000000212e207221 */ /* 0x001fc60000010100 */
[-C--:B-1----:R-:W-:Y:S01]  /*5a70*/  FMUL.FTZ R33, R22, R47.reuse ;  /* 0x0000002f16217220 */ /* 0x082fe20000410000 */
[----:B------:R-:W-:-:S03]  /*5a80*/  FMUL.FTZ R32, R32, R47 ;  /* 0x0000002f20207220 */ /* 0x000fc60000410000 */
[----:B--2---:R-:W-:Y:S01]  /*5a90*/  FFMA.FTZ R22, R30, R33, R28 ;  /* 0x000000211e167223 */ /* 0x004fe2000001001c */
[----:B------:R-:W-:-:S03]  /*5aa0*/  FFMA.FTZ R33, R31, R32, R29 ;  /* 0x000000201f217223 */ /* 0x000fc6000001001d */
[----:B------:R-:W-:Y:S05]  /*5ab0*/  @!P6 BRA `(.L_x_3702) ;  /* 0x000000000028e947 */ /* 0x000fea0003800000 */
[----:B------:R-:W-:-:S06]  /*5ac0*/  FMUL.FTZ R32, R22, -1.4426950216293334961 ;  /* 0xbfb8aa3b16207820 */ /* 0x000fcc0000410000 */
[----:B------:R-:W0:Y:S02]  /*5ad0*/  MUFU.EX2 R32, R32 ;  /* 0x0000002000207308 */ /* 0x000e240000000800 */
[----:B0-----:R-:W-:-:S06]  /*5ae0*/  FADD.FTZ R34, R32, 1 ;  /* 0x3f80000020227421 */ /* 0x001fcc0000010000 */
[----:B------:R-:W0:Y:S02]  /*5af0*/  MUFU.RCP R35, R34 ;  /* 0x0000002200237308 */ /* 0x000e240000001000 */
[----:B0-----:R-:W-:Y:S01]  /*5b00*/  FMUL.FTZ R22, R22, R35 ;  /* 0x0000002316167220 */ /* 0x001fe20000410000 */
[----:B------:R-:W-:-:S06]  /*5b10*/  FMUL.FTZ R35, R33, -1.4426950216293334961 ;  /* 0xbfb8aa3b21237820 */ /* 0x000fcc0000410000 */
[----:B------:R-:W0:Y:S02]  /*5b20*/  MUFU.EX2 R35, R35 ;  /* 0x0000002300237308 */ /* 0x000e240000000800 */
[----:B0-----:R-:W-:-:S06]  /*5b30*/  FADD.FTZ R36, R35, 1 ;  /* 0x3f80000023247421 */ /* 0x001fcc0000010000 */
[----:B------:R-:W0:Y:S02]  /*5b40*/  MUFU.RCP R36, R36 ;  /* 0x0000002400247308 */ /* 0x000e240000001000 */
[----:B0-----:R-:W-:-:S07]  /*5b50*/  FMUL.FTZ R33, R33, R36 ;  /* 0x0000002421217220 */ /* 0x001fce0000410000 */
.L_x_3702:
[----:B------:R-:W-:Y:S01]  /*5b60*/  LOP3.LUT P5, RZ, R21, 0x4000000, RZ, 0xc0, !PT ;  /* 0x0400000015ff7812 */ /* 0x000fe200078ac0ff */
[----:B------:R-:W-:-:S12]  /*5b70*/  BSSY B0, `(.L_x_3703) ;  /* 0x000000e000007945 */ /* 0x000fd80003800000 */
[----:B------:R-:W-:Y:S05]  /*5b80*/  @!P5 BRA `(.L_x_3704) ;  /* 0x000000000030d947 */ /* 0x000fea0003800000 */
[----:B------:R-:W-:Y:S01]  /*5b90*/  F2FP.BF16.F32.PACK_AB R22, R33, R22 ;  /* 0x000000162116723e */ /* 0x000fe200000010ff */
[----:B------:R-:W-:Y:S01]  /*5ba0*/  ULDC.64 UR4, c[0x0][0x270] ;  /* 0x00009c0000047ab9 */ /* 0x000fe20000000a00 */
[----:B------:R-:W-:Y:S01]  /*5bb0*/  MOV R33, R67 ;  /* 0x0000004300217202 */ /* 0x000fe20000000f00 */
[----:B------:R-:W-:Y:S02]  /*5bc0*/  IMAD R34, R120, UR4, RZ ;  /* 0x0000000478227c24 */ /* 0x000fe4000f8e02ff */
[----:B------:R-:W-:Y:S02]  /*5bd0*/  IMAD.MOV.U32 R32, RZ, RZ, R68 ;  /* 0x000000ffff207224 */ /* 0x000fe400078e0044 */
[C---:B------:R-:W-:Y:S02]  /*5be0*/  IMAD R34, R81.reuse, UR5, R34 ;  /* 0x0000000551227c24 */ /* 0x040fe4000f8e0222 */
[----:B------:R-:W-:Y:S01]  /*5bf0*/  IMAD.WIDE.U32 R32, R81, UR4, R32 ;  /* 0x0000000451207c25 */ /* 0x000fe2000f8e0020 */
[----:B------:R-:W-:-:S04]  /*5c00*/  ULDC.64 UR4, c[0x0][0x210] ;  /* 0x0000840000047ab9 */ /* 0x000fc80000000a00 */
[----:B------:R-:W-:Y:S02]  /*5c10*/  IADD3 R33, R33, R34, RZ ;  /* 0x0000002221217210 */ /* 0x000fe40007ffe0ff */
[----:B------:R-:W-:-:S04]  /*5c20*/  LEA R34, P5, R32, UR4, 0x1 ;  /* 0x0000000420227c11 */ /* 0x000fc8000f8a08ff */
[----:B------:R-:W-:-:S05]  /*5c30*/  LEA.HI.X R35, R32, UR5, R33, 0x1, P5 ;  /* 0x0000000520237c11 */ /* 0x000fca000a8f0c21 */
[----:B------:R0:W-:Y:S04]  /*5c40*/  STG.E desc[UR6][R34.64], R22 ;  /* 0x0000001622007986 */ /* 0x0001e8000c101906 */
.L_x_3704:
[----:B------:R-:W-:Y:S05]  /*5c50*/  BSYNC B0 ;  /* 0x0000000000007941 */ /* 0x000fea0003800000 */
.L_x_3703:
[----:B------:R-:W-:Y:S02]  /*5c60*/  SHF.L.U32 R23, R23, 0x10, RZ ;  /* 0x0000001017177819 */ /* 0x000fe400000006ff */
[----:B------:R-:W-:-:S03]  /*5c70*/  SHF.L.U32 R87, R87, 0x10, RZ ;  /* 0x0000001057577819 */ /* 0x000fc600000006ff */
[----:B0-----:R-:W-:Y:S02]  /*5c80*/  FADD.FTZ R22, R23, -R46 ;  /* 0x8000002e17167221 */ /* 0x001fe40000010000 */
[----:B------:R-:W-:Y:S02]  /*5c90*/  FADD.FTZ R32, -R46, R87 ;  /* 0x000000572e207221 */ /* 0x000fe40000010100 */
[-C--:B------:R-:W-:Y:S02]  /*5ca0*/  FMUL.FTZ R23, R22, R47.reuse ;  /* 0x0000002f16177220 */ /* 0x080fe40000410000 */
[----:B------:R-:W-:Y:S02]  /*5cb0*/  FMUL.FTZ R32, R32, R47 ;  /* 0x0000002f20207220 */ /* 0x000fe40000410000 */
[----:B------:R-:W-:Y:S02]  /*5cc0*/  FFMA.FTZ R34, R30, R23, R28 ;  /* 0x000000171e227223 */ /* 0x000fe4000001001c */
        /* <DEDUP_REMOVED lines=12> */
.L_x_3705:
[----:B------:R-:W-:Y:S01]  /*5d90*/  LOP3.LUT P5, RZ, R21, 0x20000, RZ, 0xc0, !PT ;  /* 0x0002000015ff7812 */ /* 0x000fe200078ac0ff */
[----:B------:R-:W-:-:S12]  /*5da0*/  BSSY B0, `(.L_x_3706) ;  /* 0x000000f000007945 */ /* 0x000fd80003800000 */
[----:B------:R-:W-:Y:S05]  /*5db0*/  @!P5 BRA `(.L_x_3707) ;  /* 0x000000000034d947 */ /* 0x000fea0003800000 */
[----:B------:R-:W2:Y:S01]  /*5dc0*/  LDL R22, [R1+0x40] ;  /* 0x0000400001167983 */ /* 0x000ea20000100800 */
[----:B------:R-:W-:Y:S01]  /*5dd0*/  ULDC.64 UR4, c[0x0][0x270] ;  /* 0x00009c0000047ab9 */ /* 0x000fe20000000a00 */
[----:B------:R-:W-:Y:S02]  /*5de0*/  MOV R23, R67 ;  /* 0x0000004300177202 */ /* 0x000fe40000000f00 */
[----:B------:R-:W-:Y:S01]  /*5df0*/  F2FP.BF16.F32.PACK_AB R35, R35, R34 ;  /* 0x000000222323723e */ /* 0x000fe200000010ff */
[----:B--2---:R-:W-:Y:S01]  /*5e00*/  IMAD R32, R22, UR4, RZ ;  /* 0x0000000416207c24 */ /* 0x004fe2000f8e02ff */
[----:B------:R-:W-:-:S03]  /*5e10*/  MOV R22, R68 ;  /* 0x0000004400167202 */ /* 0x000fc60000000f00 */
[C---:B------:R-:W-:Y:S02]  /*5e20*/  IMAD R33, R103.reuse, UR5, R32 ;  /* 0x0000000567217c24 */ /* 0x040fe4000f8e0220 */
[----:B------:R-:W-:Y:S01]  /*5e30*/  IMAD.WIDE.U32 R22, R103, UR4, R22 ;  /* 0x0000000467167c25 */ /* 0x000fe2000f8e0016 */
[----:B------:R-:W-:-:S03]  /*5e40*/  ULDC.64 UR4, c[0x0][0x210] ;  /* 0x0000840000047ab9 */ /* 0x000fc60000000a00 */
[----:B------:R-:W-:Y:S01]  /*5e50*/  IMAD.IADD R23, R23, 0x1, R33 ;  /* 0x0000000117177824 */ /* 0x000fe200078e0221 */
[----:B------:R-:W-:-:S04]  /*5e60*/  LEA R32, P5, R22, UR4, 0x1 ;  /* 0x0000000416207c11 */ /* 0x000fc8000f8a08ff */
[----:B------:R-:W-:-:S05]  /*5e70*/  LEA.HI.X R33, R22, UR5, R23, 0x1, P5 ;  /* 0x0000000516217c11 */ /* 0x000fca000a8f0c17 */
[----:B------:R0:W-:Y:S04]  /*5e80*/  STG.E desc[UR6][R32.64], R35 ;  /* 0x0000002320007986 */ /* 0x0001e8000c101906 */
.L_x_3707:
[----:B------:R-:W-:Y:S05]  /*5e90*/  BSYNC B0 ;  /* 0x0000000000007941 */ /* 0x000fea0003800000 */
.L_x_3706:
[----:B0-----:R-:W-:Y:S02]  /*5ea0*/  SHF.L.U32 R33, R24, 0x10, RZ ;  /* 0x0000001018217819 */ /* 0x001fe400000006ff */
[----:B------:R-:W-:-:S03]  /*5eb0*/  SHF.L.U32 R23, R88, 0x10, RZ ;  /* 0x0000001058177819 */ /* 0x000fc600000006ff */
[----:B------:R-:W-:Y:S02]  /*5ec0*/  FADD.FTZ R22, R33, -R46 ;  /* 0x8000002e21167221 */ /* 0x000fe40000010000 */
        /* <DEDUP_REMOVED lines=16> */
.L_x_3708:
        /* <DEDUP_REMOVED lines=11> */
[----:B------:R-:W-:-:S04]  /*6080*/  ULDC.64 UR4, c[0x0][0x210] ;  /* 0x0000840000047ab9 */ /* 0x000fc80000000a00 */
[----:B------:R-:W-:Y:S02]  /*6090*/  IADD3 R33, R23, R33, RZ ;  /* 0x0000002117217210 */ /* 0x000fe40007ffe0ff */
[----:B------:R-:W-:-:S04]  /*60a0*/  LEA R32, P5, R22, UR4, 0x1 ;  /* 0x0000000416207c11 */ /* 0x000fc8000f8a08ff */
[----:B------:R-:W-:-:S05]  /*60b0*/  LEA.HI.X R33, R22, UR5, R33, 0x1, P5 ;  /* 0x0000000516217c11 */ /* 0x000fca000a8f0c21 */
[----:B------:R0:W-:Y:S04]  /*60c0*/  STG.E desc[UR6][R32.64], R35 ;  /* 0x0000002320007986 */ /* 0x0001e8000c101906 */
.L_x_3710:
[----:B------:R-:W-:Y:S05]  /*60d0*/  BSYNC B0 ;  /* 0x0000000000007941 */ /* 0x000fea0003800000 */
.L_x_3709:
[----:B------:R-:W-:Y:S01]  /*60e0*/  SHF.L.U32 R25, R25, 0x10, RZ ;  /* 0x0000001019197819 */ /* 0x000fe200000006ff */
[----:B------:R-:W-:-:S04]  /*60f0*/  IMAD.U32 R89, R89, 0x10000, RZ ;  /* 0x0001000059597824 */ /* 0x000fc800078e00ff */
[----:B------:R-:W-:Y:S01]  /*6100*/  FADD.FTZ R22, R25, -R46 ;  /* 0x8000002e19167221 */ /* 0x000fe20000010000 */
[----:B------:R-:W-:-:S03]  /*6110*/  FADD.FTZ R24, -R46, R89 ;  /* 0x000000592e187221 */ /* 0x000fc60000010100 */
[-C--:B------:R-:W-:Y:S01]  /*6120*/  FMUL.FTZ R23, R22, R47.reuse ;  /* 0x0000002f16177220 */ /* 0x080fe20000410000 */
[----:B------:R-:W-:-:S03]  /*6130*/  FMUL.FTZ R24, R24, R47 ;  /* 0x0000002f18187220 */ /* 0x000fc60000410000 */
[----:B0-----:R-:W-:Y:S01]  /*6140*/  FFMA.FTZ R32, R30, R23, R28 ;  /* 0x000000171e207223 */ /* 0x001fe2000001001c */
        /* <DEDUP_REMOVED lines=12> */
.L_x_3711:
        /* <DEDUP_REMOVED lines=16> */
.L_x_3713:
[----:B------:R-:W-:Y:S05]  /*6310*/  BSYNC B0 ;  /* 0x0000000000007941 */ /* 0x000fea0003800000 */
.L_x_3712:
[----:B------:R-:W-:Y:S01]  /*6320*/  SHF.L.U32 R39, R74, 0x10, RZ ;  /* 0x000000104a277819 */ /* 0x000fe200000006ff */
[----:B------:R-:W-:Y:S01]  /*6330*/  IMAD.U32 R91, R91, 0x10000, RZ ;  /* 0x000100005b5b7824 */ /* 0x000fe200078e00ff */
[----:B------:R-:W-:Y:S01]  /*6340*/  SHF.L.U32 R43, R76, 0x10, RZ ;  /* 0x000000104c2b7819 */ /* 0x000fe200000006ff */
[----:B------:R-:W-:Y:S01]  /*6350*/  IMAD.U32 R87, R50, 0x10000, RZ ;  /* 0x0001000032577824 */ /* 0x000fe200078e00ff */
[----:B------:R-:W-:Y:S01]  /*6360*/  SHF.L.U32 R41, R75, 0x10, RZ ;  /* 0x000000104b297819 */ /* 0x000fe200000006ff */
[--C-:B------:R-:W-:Y:S01]  /*6370*/  FADD.FTZ R38, R39, -R46.reuse ;  /* 0x8000002e27267221 */ /* 0x100fe20000010000 */
[----:B------:R-:W-:Y:S01]  /*6380*/  SHF.L.U32 R80, R53, 0x10, RZ ;  /* 0x0000001035507819 */ /* 0x000fe200000006ff */
[--C-:B------:R-:W-:Y:S01]  /*6390*/  FADD.FTZ R40, R43, -R46.reuse ;  /* 0x8000002e2b287221 */ /* 0x100fe20000010000 */
[----:B------:R-:W-:Y:S01]  /*63a0*/  SHF.L.U32 R53, R78, 0x10, RZ ;  /* 0x000000104e357819 */ /* 0x000fe200000006ff */
[--C-:B------:R-:W-:Y:S01]  /*63b0*/  FADD.FTZ R39, R41, -R46.reuse ;  /* 0x8000002e29277221 */ /* 0x100fe20000010000 */
[----:B------:R-:W-:Y:S01]  /*63c0*/  SHF.L.U32 R90, R90, 0x10, RZ ;  /* 0x000000105a5a7819 */ /* 0x000fe200000006ff */
[----:B------:R-:W-:Y:S01]  /*63d0*/  IMAD.U32 R23, R57, 0x10000, RZ ;  /* 0x0001000039177824 */ /* 0x000fe200078e00ff */
[----:B------:R-:W-:Y:S01]  /*63e0*/  SHF.L.U32 R114, R26, 0x10, RZ ;  /* 0x000000101a727819 */ /* 0x000fe200000006ff */
[----:B------:R-:W-:Y:S01]  /*63f0*/  IMAD.U32 R34, R64, 0x10000, RZ ;  /* 0x0001000040227824 */ /* 0x000fe200078e00ff */
[----:B------:R-:W-:Y:S01]  /*6400*/  SHF.L.U32 R89, R27, 0x10, RZ ;  /* 0x000000101b597819 */ /* 0x000fe200000006ff */
[----:B------:R-:W-:Y:S01]  /*6410*/  IMAD.U32 R41, R77, 0x10000, RZ ;  /* 0x000100004d297824 */ /* 0x000fe200078e00ff */
[----:B------:R-:W-:Y:S01]  /*6420*/  SHF.L.U32 R88, R48, 0x10, RZ ;  /* 0x0000001030587819 */ /* 0x000fe200000006ff */
[----:B------:R-:W-:Y:S01]  /*6430*/  FADD.FTZ R42, R53, -R46 ;  /* 0x8000002e352a7221 */ /* 0x000fe20000010000 */
[----:B------:R-:W-:Y:S01]  /*6440*/  SHF.L.U32 R86, R51, 0x10, RZ ;  /* 0x0000001033567819 */ /* 0x000fe200000006ff */
[----:B------:R-:W-:Y:S01]  /*6450*/  FADD.FTZ R53, -R46, R90 ;  /* 0x0000005a2e357221 */ /* 0x000fe20000010100 */
[----:B------:R-:W-:Y:S01]  /*6460*/  SHF.L.U32 R81, R52, 0x10, RZ ;  /* 0x0000001034517819 */ /* 0x000fe200000006ff */
[----:B------:R-:W-:Y:S01]  /*6470*/  FADD.FTZ R52, -R46, R91 ;  /* 0x0000005b2e347221 */ /* 0x000fe20000010100 */
[----:B------:R-:W-:Y:S01]  /*6480*/  SHF.L.U32 R45, R54, 0x10, RZ ;  /* 0x00000010362d7819 */ /* 0x000fe200000006ff */
[----:B------:R-:W1:Y:S01]  /*6490*/  S2R R91, SR_TID.X ;  /* 0x00000000005b7919 */ /* 0x000e620000002100 */
[----:B------:R-:W-:Y:S01]  /*64a0*/  SHF.L.U32 R44, R55, 0x10, RZ ;  /* 0x00000010372c7819 */ /* 0x000fe200000006ff */
[----:B------:R-:W2:Y:S01]  /*64b0*/  LDC R90, c[0x0][0x294] ;  /* 0x0000a500ff5a7b82 */ /* 0x000ea20000000800 */
[----:B------:R-:W-:Y:S01]  /*64c0*/  SHF.L.U32 R22, R56, 0x10, RZ ;  /* 0x0000001038167819 */ /* 0x000fe200000006ff */
[--C-:B------:R-:W-:Y:S01]  /*64d0*/  FADD.FTZ R114, R114, -R46.reuse ;  /* 0x8000002e72727221 */ /* 0x100fe20000010000 */
[----:B0-----:R-:W-:Y:S01]  /*64e0*/  SHF.L.U32 R24, R58, 0x10, RZ ;  /* 0x000000103a187819 */ /* 0x001fe200000006ff */
[--C-:B------:R-:W-:Y:S01]  /*64f0*/  FADD.FTZ R89, R89, -R46.reuse ;  /* 0x8000002e59597221 */ /* 0x100fe20000010000 */
[----:B------:R-:W-:Y:S01]  /*6500*/  SHF.L.U32 R25, R59, 0x10, RZ ;  /* 0x000000103b197819 */ /* 0x000fe200000006ff */
        /* <DEDUP_REMOVED lines=30> */
[----:B------:R-:W-:Y:S01]  /*66f0*/  FADD.FTZ R48, R51, -R46 ;  /* 0x8000002e33307221 */ /* 0x000fe20000010000 */
[----:B------:R-:W-:Y:S01]  /*6700*/  PRMT R54, R72, 0x7632, R54 ;  /* 0x0000763248367816 */ /* 0x000fe20000000036 */
[-C--:B------:R-:W-:Y:S01]  /*6710*/  FMUL.FTZ R114, R114, R47.reuse ;  /* 0x0000002f72727220 */ /* 0x080fe20000410000 */
        /* <DEDUP_REMOVED lines=34> */
[----:B------:R-:W-:Y:S01]  /*6940*/  FMUL.FTZ R48, R48, R47 ;  /* 0x0000002f30307220 */ /* 0x000fe20000410000 */
[----:B------:R-:W-:Y:S01]  /*6950*/  SHF.L.U32 R118, R118, 0x10, RZ ;  /* 0x0000001076767819 */ /* 0x000fe200000006ff */
[----:B------:R-:W-:Y:S01]  /*6960*/  IMAD.U32 R116, R116, 0x10000, RZ ;  /* 0x0001000074747824 */ /* 0x000fe200078e00ff */
[----:B------:R-:W-:Y:S01]  /*6970*/  SHF.L.U32 R117, R117, 0x10, RZ ;  /* 0x0000001075757819 */ /* 0x000fe200000006ff */
[----:B------:R-:W-:Y:S01]  /*6980*/  IMAD.U32 R108, R108, 0x10000, RZ ;  /* 0x000100006c6c7824 */ /* 0x000fe200078e00ff */
[----:B------:R-:W-:Y:S01]  /*6990*/  SHF.L.U32 R115, R115, 0x10, RZ ;  /* 0x0000001073737819 */ /* 0x000fe200000006ff */
[----:B------:R-:W-:Y:S01]  /*69a0*/  IMAD.U32 R59, R59, 0x10000, RZ ;  /* 0x000100003b3b7824 */ /* 0x000fe200078e00ff */
[----:B------:R-:W-:Y:S01]  /*69b0*/  SHF.L.U32 R113, R113, 0x10, RZ ;  /* 0x0000001071717819 */ /* 0x000fe200000006ff */
[--C-:B------:R-:W-:Y:S01]  /*69c0*/  FFMA.FTZ R114, R30, R114, R28.reuse ;  /* 0x000000721e727223 */ /* 0x100fe2000001001c */
[----:B------:R-:W-:Y:S01]  /*69d0*/  SHF.L.U32 R112, R112, 0x10, RZ ;  /* 0x0000001070707819 */ /* 0x000fe200000006ff */
[C-C-:B------:R-:W-:Y:S01]  /*69e0*/  FFMA.FTZ R89, R30.reuse, R89, R28.reuse ;  /* 0x000000591e597223 */ /* 0x140fe2000001001c */
[----:B------:R-:W-:Y:S01]  /*69f0*/  SHF.L.U32 R111, R111, 0x10, RZ ;  /* 0x000000106f6f7819 */ /* 0x000fe200000006ff */
[--C-:B------:R-:W-:Y:S01]  /*6a00*/  FFMA.FTZ R88, R30, R88, R28.reuse ;  /* 0x000000581e587223 */ /* 0x100fe2000001001c */
[----:B------:R-:W-:Y:S01]  /*6a10*/  SHF.L.U32 R110, R110, 0x10, RZ ;  /* 0x000000106e6e7819 */ /* 0x000fe200000006ff */
[C-C-:B------:R-:W-:Y:S01]  /*6a20*/  FFMA.FTZ R87, R30.reuse, R87, R28.reuse ;  /* 0x000000571e577223 */ /* 0x140fe2000001001c */
[----:B------:R-:W-:Y:S01]  /*6a30*/  SHF.L.U32 R109, R109, 0x10, RZ ;  /* 0x000000106d6d7819 */ /* 0x000fe200000006ff */
[C-C-:B------:R-:W-:Y:S01]  /*6a40*/  FFMA.FTZ R86, R30.reuse, R86, R28.reuse ;  /* 0x000000561e567223 */ /* 0x140fe2000001001c */
[----:B------:R-:W-:Y:S01]  /*6a50*/  SHF.L.U32 R107, R107, 0x10, RZ ;  /* 0x000000106b6b7819 */ /* 0x000fe200000006ff */
[--C-:B------:R-:W-:Y:S01]  /*6a60*/  FFMA.FTZ R81, R30, R81, R28.reuse ;  /* 0x000000511e517223 */ /* 0x100fe2000001001c */
        /* <DEDUP_REMOVED lines=28> */
[C-C-:B------:R-:W-:Y:S01]  /*6c30*/  FFMA.FTZ R37, R30.reuse, R37, R28.reuse ;  /* 0x000000251e257223 */ /* 0x140fe2000001001c */
[C-C-:B------:R-:W-:Y:S01]  /*6c40*/  FFMA.FTZ R38, R30.reuse, R38, R28.reuse ;  /* 0x000000261e267223 */ /* 0x140fe2000001001c */
[C-C-:B------:R-:W-:Y:S01]  /*6c50*/  FFMA.FTZ R39, R30.reuse, R39, R28.reuse ;  /* 0x000000271e277223 */ /* 0x140fe2000001001c */
[C-C-:B------:R-:W-:Y:S01]  /*6c60*/  FFMA.FTZ R40, R30.reuse, R40, R28.reuse ;  /* 0x000000281e287223 */ /* 0x140fe2000001001c */
[C-C-:B------:R-:W-:Y:S01]  /*6c70*/  FFMA.FTZ R41, R30.reuse, R41, R28.reuse ;  /* 0x000000291e297223 */ /* 0x140fe2000001001c */
[C-C-:B------:R-:W-:Y:S01]  /*6c80*/  FFMA.FTZ R42, R30.reuse, R42, R28.reuse ;  /* 0x0000002a1e2a7223 */ /* 0x140fe2000001001c */
[C-C-:B------:R-:W-:Y:S01]  /*6c90*/  FFMA.FTZ R43, R30.reuse, R43, R28.reuse ;  /* 0x0000002b1e2b7223 */ /* 0x140fe2000001001c */
[----:B------:R-:W-:Y:S01]  /*6ca0*/  FFMA.FTZ R28, R30, R48, R28 ;  /* 0x000000301e1c7223 */ /* 0x000fe2000001001c */
        /* <DEDUP_REMOVED lines=82> */
[----:B-12---:R-:W-:Y:S06]  /*71d0*/  @!P6 BRA `(.L_x_3714) ;  /* 0x000000000028e947 */ /* 0x006fec0003800000 */
        /* <DEDUP_REMOVED lines=10> */
.L_x_3714:
[----:B------:R-:W-:Y:S01]  /*7280*/  LOP3.LUT P5, RZ, R21, 0x4000, RZ, 0xc0, !PT ;  /* 0x0000400015ff7812 */ /* 0x000fe200078ac0ff */
[----:B------:R-:W-:-:S12]  /*7290*/  BSSY B0, `(.L_x_3715) ;  /* 0x000000f000007945 */ /* 0x000fd80003800000 */
[----:B------:R-:W-:Y:S05]  /*72a0*/  @!P5 BRA `(.L_x_3716) ;  /* 0x000000000034d947 */ /* 0x000fea0003800000 */
[----:B------:R-:W2:Y:S01]  /*72b0*/  LDL R31, [R1+0x34] ;  /* 0x00003400011f7983 */ /* 0x000ea20000100800 */
[----:B------:R-:W-:Y:S01]  /*72c0*/  ULDC.64 UR4, c[0x0][0x270] ;  /* 0x00009c0000047ab9 */ /* 0x000fe20000000a00 */
[----:B------:R-:W-:Y:S02]  /*72d0*/  MOV R62, R68 ;  /* 0x00000044003e7202 */ /* 0x000fe40000000f00 */
[----:B------:R-:W-:Y:S02]  /*72e0*/  MOV R63, R67 ;  /* 0x00000043003f7202 */ /* 0x000fe40000000f00 */
[----:B------:R-:W-:Y:S01]  /*72f0*/  F2FP.BF16.F32.PACK_AB R29, R29, R114 ;  /* 0x000000721d1d723e */ /* 0x000fe200000010ff */
[----:B------:R-:W-:-:S04]  /*7300*/  IMAD.WIDE.U32 R62, R100, UR4, R62 ;  /* 0x00000004643e7c25 */ /* 0x000fc8000f8e003e */
[----:B--2---:R-:W-:-:S04]  /*7310*/  IMAD R31, R31, UR4, RZ ;  /* 0x000000041f1f7c24 */ /* 0x004fc8000f8e02ff */
[----:B------:R-:W-:Y:S01]  /*7320*/  IMAD R31, R100, UR5, R31 ;  /* 0x00000005641f7c24 */ /* 0x000fe2000f8e021f */
[----:B------:R-:W-:Y:S02]  /*7330*/  ULDC.64 UR4, c[0x0][0x210] ;  /* 0x0000840000047ab9 */ /* 0x000fe40000000a00 */
[----:B------:R-:W-:Y:S02]  /*7340*/  LEA R64, P5, R62, UR4, 0x1 ;  /* 0x000000043e407c11 */ /* 0x000fe4000f8a08ff */
[----:B------:R-:W-:-:S04]  /*7350*/  IADD3 R31, R63, R31, RZ ;  /* 0x0000001f3f1f7210 */ /* 0x000fc80007ffe0ff */
[----:B------:R-:W-:-:S05]  /*7360*/  LEA.HI.X R65, R62, UR5, R31, 0x1, P5 ;  /* 0x000000053e417c11 */ /* 0x000fca000a8f0c1f */
[----:B------:R0:W-:Y:S02]  /*7370*/  STG.E desc[UR6][R64.64], R29 ;  /* 0x0000001d40007986 */ /* 0x0001e4000c101906 */
.L_x_3716:
[----:B------:R-:W-:Y:S05]  /*7380*/  BSYNC B0 ;  /* 0x0000000000007941 */ /* 0x000fea0003800000 */
.L_x_3715:
        /* <DEDUP_REMOVED lines=11> */
.L_x_3717:
[----:B------:R-:W-:Y:S01]  /*7440*/  LOP3.LUT P5, RZ, R21, 0x2000, RZ, 0xc0, !PT ;  /* 0x0000200015ff7812 */ /* 0x000fe200078ac0ff */
[----:B------:R-:W-:-:S12]  /*7450*/  BSSY B0, `(.L_x_3718) ;  /* 0x000000f000007945 */ /* 0x000fd80003800000 */
[----:B------:R-:W-:Y:S05]  /*7460*/  @!P5 BRA `(.L_x_3719) ;  /* 0x000000000034d947 */ /* 0x000fea0003800000 */
[----:B0-----:R-:W2:Y:S01]  /*7470*/  LDL R29, [R1+0x30] ;  /* 0x00003000011d7983 */ /* 0x001ea20000100800 */
[----:B------:R-:W-:Y:S01]  /*7480*/  ULDC.64 UR4, c[0x0][0x270] ;  /* 0x00009c0000047ab9 */ /* 0x000fe20000000a00 */
[----:B------:R-:W-:Y:S01]  /*7490*/  MOV R63, R67 ;  /* 0x00000043003f7202 */ /* 0x000fe20000000f00 */
[----:B------:R-:W-:Y:S01]  /*74a0*/  IMAD.MOV.U32 R62, RZ, RZ, R68 ;  /* 0x000000ffff3e7224 */ /* 0x000fe200078e0044 */
[----:B------:R-:W-:-:S03]  /*74b0*/  F2FP.BF16.F32.PACK_AB R79, R79, R89 ;  /* 0x000000594f4f723e */ /* 0x000fc600000010ff */
        /* <DEDUP_REMOVED lines=8> */
.L_x_3719:
[----:B------:R-:W-:Y:S05]  /*7540*/  BSYNC B0 ;  /* 0x0000000000007941 */ /* 0x000fea0003800000 */
.L_x_3718:
[----:B0-----:R-:W-:-:S05]  /*7550*/  SHF.R.U32.HI R29, RZ, 0x6, R91 ;  /* 0x00000006ff1d7819 */ /* 0x001fca000001165b */
[----:B------:R-:W-:Y:S01]  /*7560*/  IMAD R29, R90, UR8, R29 ;  /* 0x000000085a1d7c24 */ /* 0x000fe2000f8e021d */
[----:B------:R-:W-:Y:S06]  /*7570*/  @!P6 BRA `(.L_x_3720) ;  /* 0x000000000028e947 */ /* 0x000fec0003800000 */
[----:B------:R-:W-:Y:S01]  /*7580*/  FMUL.FTZ R31, R88, -1.4426950216293334961 ;  /* 0xbfb8aa3b581f7820 */ /* 0x000fe20000410000 */
        /* <DEDUP_REMOVED lines=9> */
.L_x_3720:
        /* <DEDUP_REMOVED lines=12> */
[----:B-1----:R-:W-:Y:S02]  /*76e0*/  LEA R64, P5, R62, UR4, 0x1 ;  /* 0x000000043e407c11 */ /* 0x002fe4000f8a08ff */
[----:B------:R-:W-:-:S04]  /*76f0*/  IADD3 R31, R63, R31, RZ ;  /* 0x0000001f3f1f7210 */ /* 0x000fc80007ffe0ff */
[----:B------:R-:W-:-:S05]  /*7700*/  LEA.HI.X R65, R62, UR5, R31, 0x1, P5 ;  /* 0x000000053e417c11 */ /* 0x000fca000a8f0c1f */
[----:B------:R0:W-:Y:S02]  /*7710*/  STG.E desc[UR6][R64.64], R73 ;  /* 0x0000004940007986 */ /* 0x0001e4000c101906 */
.L_x_3722:
[----:B------:R-:W-:Y:S05]  /*7720*/  BSYNC B0 ;  /* 0x0000000000007941 */ /* 0x000fea0003800000 */
.L_x_3721:
[----:B0-----:R-:W-:Y:S01]  /*7730*/  IADD3 R73, R29, 0xf8, RZ ;  /* 0x000000f81d497810 */ /* 0x001fe20007ffe0ff */
        /* <DEDUP_REMOVED lines=11> */
.L_x_3723:
[----:B------:R-:W-:Y:S01]  /*77f0*/  LOP3.LUT P5, RZ, R21, 0x800, RZ, 0xc0, !PT ;  /* 0x0000080015ff7812 */ /* 0x000fe200078ac0ff */
[----:B------:R-:W-:-:S12]  /*7800*/  BSSY B0, `(.L_x_3724) ;  /* 0x000000f000007945 */ /* 0x000fd80003800000 */
[----:B------:R-:W-:Y:S05]  /*7810*/  @!P5 BRA `(.L_x_3725) ;  /* 0x000000000034d947 */ /* 0x000fea0003800000 */
[----:B------:R-:W1:Y:S01]  /*7820*/  LDL R31, [R1+0x28] ;  /* 0x00002800011f7983 */ /* 0x000e620000100800 */
[----:B------:R-:W-:Y:S01]  /*7830*/  ULDC.64 UR4, c[0x0][0x270] ;  /* 0x00009c0000047ab9 */ /* 0x000fe20000000a00 */
[----:B------:R-:W-:Y:S01]  /*7840*/  MOV R63, R67 ;  /* 0x00000043003f7202 */ /* 0x000fe20000000f00 */
[----:B------:R-:W-:Y:S01]  /*7850*/  IMAD.MOV.U32 R62, RZ, RZ, R68 ;  /* 0x000000ffff3e7224 */ /* 0x000fe200078e0044 */
[----:B------:R-:W-:-:S03]  /*7860*/  F2FP.BF16.F32.PACK_AB R87, R78, R87 ;  /* 0x000000574e57723e */ /* 0x000fc600000010ff */
[----:B------:R-:W-:-:S04]  /*7870*/  IMAD.WIDE.U32 R62, R97, UR4, R62 ;  /* 0x00000004613e7c25 */ /* 0x000fc8000f8e003e */
[----:B-1----:R-:W-:-:S04]  /*7880*/  IMAD R64, R31, UR4, RZ ;  /* 0x000000041f407c24 */ /* 0x002fc8000f8e02ff */
[----:B------:R-:W-:Y:S01]  /*7890*/  IMAD R31, R97, UR5, R64 ;  /* 0x00000005611f7c24 */ /* 0x000fe2000f8e0240 */
[----:B------:R-:W-:Y:S02]  /*78a0*/  ULDC.64 UR4, c[0x0][0x210] ;  /* 0x0000840000047ab9 */ /* 0x000fe40000000a00 */
[----:B------:R-:W-:Y:S02]  /*78b0*/  LEA R64, P5, R62, UR4, 0x1 ;  /* 0x000000043e407c11 */ /* 0x000fe4000f8a08ff */
[----:B------:R-:W-:-:S04]  /*78c0*/  IADD3 R31, R63, R31, RZ ;  /* 0x0000001f3f1f7210 */ /* 0x000fc80007ffe0ff */
[----:B------:R-:W-:-:S05]  /*78d0*/  LEA.HI.X R65, R62, UR5, R31, 0x1, P5 ;  /* 0x000000053e417c11 */ /* 0x000fca000a8f0c1f */
[----:B------:R0:W-:Y:S02]  /*78e0*/  STG.E desc[UR6][R64.64], R87 ;  /* 0x0000005740007986 */ /* 0x0001e4000c101906 */
.L_x_3725:
[----:B------:R-:W-:Y:S05]  /*78f0*/  BSYNC B0 ;  /* 0x0000000000007941 */ /* 0x000fea0003800000 */
.L_x_3724:
[----:B------:R-:W-:Y:S05]  /*7900*/  @!P6 BRA `(.L_x_3726) ;  /* 0x000000000028e947 */ /* 0x000fea0003800000 */
[----:B------:R-:W-:Y:S01]  /*7910*/  FMUL.FTZ R31, R86, -1.4426950216293334961 ;  /* 0xbfb8aa3b561f7820 */ /* 0x000fe20000410000 */
[----:B01----:R-:W-:-:S05]  /*7920*/  FMUL.FTZ R64, R77, -1.4426950216293334961 ;  /* 0xbfb8aa3b4d407820 */ /* 0x003fca0000410000 */
        /* <DEDUP_REMOVED lines=8> */
.L_x_3726:
        /* <DEDUP_REMOVED lines=12> */
[----:B01----:R-:W-:Y:S02]  /*7a70*/  LEA R64, P5, R62, UR4, 0x1 ;  /* 0x000000043e407c11 */ /* 0x003fe4000f8a08ff */
[----:B------:R-:W-:-:S04]  /*7a80*/  IADD3 R31, R63, R31, RZ ;  /* 0x0000001f3f1f7210 */ /* 0x000fc80007ffe0ff */
[----:B------:R-:W-:-:S05]  /*7a90*/  LEA.HI.X R65, R62, UR5, R31, 0x1, P5 ;  /* 0x000000053e417c11 */ /* 0x000fca000a8f0c1f */
[----:B------:R2:W-:Y:S02]  /*7aa0*/  STG.E desc[UR6][R64.64], R77 ;  /* 0x0000004d40007986 */ /* 0x0005e4000c101906 */
.L_x_3728:
[----:B------:R-:W-:Y:S05]  /*7ab0*/  BSYNC B0 ;  /* 0x0000000000007941 */ /* 0x000fea0003800000 */
.L_x_3727:
[----:B------:R-:W-:Y:S05]  /*7ac0*/  @!P6 BRA `(.L_x_3729) ;  /* 0x000000000028e947 */ /* 0x000fea0003800000 */
[----:B------:R-:W-:Y:S01]  /*7ad0*/  FMUL.FTZ R31, R81, -1.4426950216293334961 ;  /* 0xbfb8aa3b511f7820 */ /* 0x000fe20000410000 */
[----:B------:R-:W-:-:S05]  /*7ae0*/  FMUL.FTZ R63, R76, -1.4426950216293334961 ;  /* 0xbfb8aa3b4c3f7820 */ /* 0x000fca0000410000 */
[----:B------:R-:W3:Y:S08]  /*7af0*/  MUFU.EX2 R31, R31 ;  /* 0x0000001f001f7308 */ /* 0x000ef00000000800 */
[----:B------:R-:W0:Y:S01]  /*7b00*/  MUFU.EX2 R63, R63 ;  /* 0x0000003f003f7308 */ /* 0x000e220000000800 */
[----:B---3--:R-:W-:-:S07]  /*7b10*/  FADD.FTZ R62, R31, 1 ;  /* 0x3f8000001f3e7421 */ /* 0x008fce0000010000 */
[----:B------:R-:W3:Y:S01]  /*7b20*/  MUFU.RCP R62, R62 ;  /* 0x0000003e003e7308 */ /* 0x000ee20000001000 */
[----:B012---:R-:W-:-:S07]  /*7b30*/  FADD.FTZ R64, R63, 1 ;  /* 0x3f8000003f407421 */ /* 0x007fce0000010000 */
[----:B------:R-:W0:Y:S01]  /*7b40*/  MUFU.RCP R65, R64 ;  /* 0x0000004000417308 */ /* 0x000e220000001000 */
[----:B---3--:R-:W-:Y:S01]  /*7b50*/  FMUL.FTZ R81, R81, R62 ;  /* 0x0000003e51517220 */ /* 0x008fe20000410000 */
[----:B0-----:R-:W-:-:S07]  /*7b60*/  FMUL.FTZ R76, R76, R65 ;  /* 0x000000414c4c7220 */ /* 0x001fce0000410000 */
.L_x_3729:
[----:B------:R-:W-:Y:S01]  /*7b70*/  LOP3.LUT P5, RZ, R21, 0x200, RZ, 0xc0, !PT ;  /* 0x0000020015ff7812 */ /* 0x000fe200078ac0ff */
[----:B------:R-:W-:-:S12]  /*7b80*/  BSSY B0, `(.L_x_3730) ;  /* 0x000000f000007945 */ /* 0x000fd80003800000 */
[----:B------:R-:W-:Y:S05]  /*7b90*/  @!P5 BRA `(.L_x_3731) ;  /* 0x000000000034d947 */ /* 0x000fea0003800000 */
[----:B------:R-:W3:Y:S01]  /*7ba0*/  LDL R31, [R1+0x20] ;  /* 0x00002000011f7983 */ /* 0x000ee20000100800 */
[----:B------:R-:W-:Y:S01]  /*7bb0*/  ULDC.64 UR4, c[0x0][0x270] ;  /* 0x00009c0000047ab9 */ /* 0x000fe20000000a00 */
[----:B------:R-:W-:Y:S01]  /*7bc0*/  MOV R62, R68 ;  /* 0x00000044003e7202 */ /* 0x000fe20000000f00 */
[----:B------:R-:W-:Y:S01]  /*7bd0*/  IMAD.MOV.U32 R63, RZ, RZ, R67 ;  /* 0x000000ffff3f7224 */ /* 0x000fe200078e0043 */
[----:B------:R-:W-:-:S03]  /*7be0*/  F2FP.BF16.F32.PACK_AB R81, R76, R81 ;  /* 0x000000514c51723e */ /* 0x000fc600000010ff */
[----:B------:R-:W-:-:S04]  /*7bf0*/  IMAD.WIDE.U32 R62, R94, UR4, R62 ;  /* 0x000000045e3e7c25 */ /* 0x000fc8000f8e003e */
[----:B---3--:R-:W-:-:S04]  /*7c00*/  IMAD R31, R31, UR4, RZ ;  /* 0x000000041f1f7c24 */ /* 0x008fc8000f8e02ff */
[----:B------:R-:W-:Y:S01]  /*7c10*/  IMAD R31, R94, UR5, R31 ;  /* 0x000000055e1f7c24 */ /* 0x000fe2000f8e021f */
[----:B------:R-:W-:Y:S02]  /*7c20*/  ULDC.64 UR4, c[0x0][0x210] ;  /* 0x0000840000047ab9 */ /* 0x000fe40000000a00 */
[----:B012---:R-:W-:Y:S02]  /*7c30*/  LEA R64, P5, R62, UR4, 0x1 ;  /* 0x000000043e407c11 */ /* 0x007fe4000f8a08ff */
[----:B------:R-:W-:-:S04]  /*7c40*/  IADD3 R31, R63, R31, RZ ;  /* 0x0000001f3f1f7210 */ /* 0x000fc80007ffe0ff */
[----:B------:R-:W-:-:S05]  /*7c50*/  LEA.HI.X R65, R62, UR5, R31, 0x1, P5 ;  /* 0x000000053e417c11 */ /* 0x000fca000a8f0c1f */
[----:B------:R3:W-:Y:S02]  /*7c60*/  STG.E desc[UR6][R64.64], R81 ;  /* 0x0000005140007986 */ /* 0x0007e4000c101906 */
.L_x_3731:
[----:B------:R-:W-:Y:S05]  /*7c70*/  BSYNC B0 ;  /* 0x0000000000007941 */ /* 0x000fea0003800000 */
.L_x_3730:
[----:B------:R-:W-:Y:S05]  /*7c80*/  @!P6 BRA `(.L_x_3732) ;  /* 0x000000000028e947 */ /* 0x000fea0003800000 */
[----:B------:R-:W-:Y:S01]  /*7c90*/  FMUL.FTZ R31, R80, -1.4426950216293334961 ;  /* 0xbfb8aa3b501f7820 */ /* 0x000fe20000410000 */
[----:B0123--:R-:W-:-:S05]  /*7ca0*/  FMUL.FTZ R64, R75, -1.4426950216293334961 ;  /* 0xbfb8aa3b4b407820 */ /* 0x00ffca0000410000 */
        /* <DEDUP_REMOVED lines=8> */
.L_x_3732:
[----:B------:R-:W-:Y:S01]  /*7d30*/  LOP3.LUT P5, RZ, R21, 0x100, RZ, 0xc0, !PT ;  /* 0x0000010015ff7812 */ /* 0x000fe200078ac0ff */
[----:B------:R-:W-:-:S12]  /*7d40*/  BSSY B0, `(.L_x_3733) ;  /* 0x000000f000007945 */ /* 0x000fd80003800000 */
[----:B------:R-:W-:Y:S05]  /*7d50*/  @!P5 BRA `(.L_x_3734) ;  /* 0x000000000034d947 */ /* 0x000fea0003800000 */
[----:B------:R-:W0:Y:S01]  /*7d60*/  LDL R31, [R1+0x1c] ;  /* 0x00001c00011f7983 */ /* 0x000e220000100800 */
[----:B------:R-:W-:Y:S01]  /*7d70*/  ULDC.64 UR4, c[0x0][0x270] ;  /* 0x00009c0000047ab9 */ /* 0x000fe20000000a00 */
[----:B------:R-:W-:Y:S02]  /*7d80*/  MOV R62, R68 ;  /* 0x00000044003e7202 */ /* 0x000fe40000000f00 */
[----:B------:R-:W-:Y:S02]  /*7d90*/  MOV R63, R67 ;  /* 0x00000043003f7202 */ /* 0x000fe40000000f00 */
[----:B------:R-:W-:Y:S01]  /*7da0*/  F2FP.BF16.F32.PACK_AB R75, R75, R80 ;  /* 0x000000504b4b723e */ /* 0x000fe200000010ff */
[----:B------:R-:W-:-:S04]  /*7db0*/  IMAD.WIDE.U32 R62, R85, UR4, R62 ;  /* 0x00000004553e7c25 */ /* 0x000fc8000f8e003e */
[----:B0123--:R-:W-:-:S04]  /*7dc0*/  IMAD R64, R31, UR4, RZ ;  /* 0x000000041f407c24 */ /* 0x00ffc8000f8e02ff */
[----:B------:R-:W-:Y:S01]  /*7dd0*/  IMAD R31, R85, UR5, R64 ;  /* 0x00000005551f7c24 */ /* 0x000fe2000f8e0240 */
[----:B------:R-:W-:Y:S02]  /*7de0*/  ULDC.64 UR4, c[0x0][0x210] ;  /* 0x0000840000047ab9 */ /* 0x000fe40000000a00 */
[----:B------:R-:W-:Y:S02]  /*7df0*/  LEA R64, P5, R62, UR4, 0x1 ;  /* 0x000000043e407c11 */ /* 0x000fe4000f8a08ff */
[----:B------:R-:W-:-:S04]  /*7e00*/  IADD3 R31, R63, R31, RZ ;  /* 0x0000001f3f1f7210 */ /* 0x000fc80007ffe0ff */
[----:B------:R-:W-:-:S05]  /*7e10*/  LEA.HI.X R65, R62, UR5, R31, 0x1, P5 ;  /* 0x000000053e417c11 */ /* 0x000fca000a8f0c1f */
[----:B------:R4:W-:Y:S02]  /*7e20*/  STG.E desc[UR6][R64.64], R75 ;  /* 0x0000004b40007986 */ /* 0x0009e4000c101906 */
.L_x_3734:
[----:B------:R-:W-:Y:S05]  /*7e30*/  BSYNC B0 ;  /* 0x0000000000007941 */ /* 0x000fea0003800000 */
.L_x_3733:
[----:B------:R-:W-:Y:S05]  /*7e40*/  @!P6 BRA `(.L_x_3735) ;  /* 0x000000000028e947 */ /* 0x000fea0003800000 */
[----:B------:R-:W-:Y:S01]  /*7e50*/  FMUL.FTZ R31, R45, -1.4426950216293334961 ;  /* 0xbfb8aa3b2d1f7820 */ /* 0x000fe20000410000 */
[----:B------:R-:W-:-:S05]  /*7e60*/  FMUL.FTZ R63, R74, -1.4426950216293334961 ;  /* 0xbfb8aa3b4a3f7820 */ /* 0x000fca0000410000 */
[----:B------:R-:W5:Y:S08]  /*7e70*/  MUFU.EX2 R31, R31 ;  /* 0x0000001f001f7308 */ /* 0x000f700000000800 */
[----:B------:R-:W0:Y:S01]  /*7e80*/  MUFU.EX2 R63, R63 ;  /* 0x0000003f003f7308 */ /* 0x000e220000000800 */
[----:B-----5:R-:W-:-:S07]  /*7e90*/  FADD.FTZ R62, R31, 1 ;  /* 0x3f8000001f3e7421 */ /* 0x020fce0000010000 */
[----:B------:R-:W5:Y:S01]  /*7ea0*/  MUFU.RCP R62, R62 ;  /* 0x0000003e003e7308 */ /* 0x000f620000001000 */
[----:B01234-:R-:W-:-:S07]  /*7eb0*/  FADD.FTZ R64, R63, 1 ;  /* 0x3f8000003f407421 */ /* 0x01ffce0000010000 */
[----:B------:R-:W0:Y:S01]  /*7ec0*/  MUFU.RCP R65, R64 ;  /* 0x0000004000417308 */ /* 0x000e220000001000 */
[----:B-----5:R-:W-:Y:S01]  /*7ed0*/  FMUL.FTZ R45, R45, R62 ;  /* 0x0000003e2d2d7220 */ /* 0x020fe20000410000 */
[----:B0-----:R-:W-:-:S07]  /*7ee0*/  FMUL.FTZ R74, R74, R65 ;  /* 0x000000414a4a7220 */ /* 0x001fce0000410000 */
.L_x_3735:
[----:B------:R-:W-:Y:S01]  /*7ef0*/  LOP3.LUT P5, RZ, R21, 0x80, RZ, 0xc0, !PT ;  /* 0x0000008015ff7812 */ /* 0x000fe200078ac0ff */
[----:B------:R-:W-:-:S12]  /*7f00*/  BSSY B0, `(.L_x_3736) ;  /* 0x000000f000007945 */ /* 0x000fd80003800000 */
[----:B------:R-:W-:Y:S05]  /*7f10*/  @!P5 BRA `(.L_x_3737) ;  /* 0x000000000034d947 */ /* 0x000fea0003800000 */
[----:B------:R-:W5:Y:S01]  /*7f20*/  LDL R31, [R1+0x18] ;  /* 0x00001800011f7983 */ /* 0x000f620000100800 */
[----:B------:R-:W-:Y:S01]  /*7f30*/  ULDC.64 UR4, c[0x0][0x270] ;  /* 0x00009c0000047ab9 */ /* 0x000fe20000000a00 */
[----:B------:R-:W-:Y:S02]  /*7f40*/  MOV R62, R68 ;  /* 0x00000044003e7202 */ /* 0x000fe40000000f00 */
[----:B------:R-:W-:Y:S02]  /*7f50*/  MOV R63, R67 ;  /* 0x00000043003f7202 */ /* 0x000fe40000000f00 */
[----:B------:R-:W-:Y:S01]  /*7f60*/  F2FP.BF16.F32.PACK_AB R45, R74, R45 ;  /* 0x0000002d4a2d723e */ /* 0x000fe200000010ff */
[----:B------:R-:W-:-:S04]  /*7f70*/  IMAD.WIDE.U32 R62, R84, UR4, R62 ;  /* 0x00000004543e7c25 */ /* 0x000fc8000f8e003e */
[----:B-----5:R-:W-:-:S04]  /*7f80*/  IMAD R31, R31, UR4, RZ ;  /* 0x000000041f1f7c24 */ /* 0x020fc8000f8e02ff */
[----:B------:R-:W-:Y:S01]  /*7f90*/  IMAD R31, R84, UR5, R31 ;  /* 0x00000005541f7c24 */ /* 0x000fe2000f8e021f */
[----:B------:R-:W-:Y:S02]  /*7fa0*/  ULDC.64 UR4, c[0x0][0x210] ;  /* 0x0000840000047ab9 */ /* 0x000fe40000000a00 */
[----:B01234-:R-:W-:Y:S01]  /*7fb0*/  LEA R64, P5, R62, UR4, 0x1 ;  /* 0x000000043e407c11 */ /* 0x01ffe2000f8a08ff */
[----:B------:R-:W-:-:S05]  /*7fc0*/  IMAD.IADD R31, R63, 0x1, R31 ;  /* 0x000000013f1f7824 */ /* 0x000fca00078e021f */
[----:B------:R-:W-:-:S05]  /*7fd0*/  LEA.HI.X R65, R62, UR5, R31, 0x1, P5 ;  /* 0x000000053e417c11 */ /* 0x000fca000a8f0c1f */
[----:B------:R0:W-:Y:S02]  /*7fe0*/  STG.E desc[UR6][R64.64], R45 ;  /* 0x0000002d40007986 */ /* 0x0001e4000c101906 */
.L_x_3737:
[----:B------:R-:W-:Y:S05]  /*7ff0*/  BSYNC B0 ;  /* 0x0000000000007941 */ /* 0x000fea0003800000 */
.L_x_3736:
[----:B------:R-:W-:Y:S05]  /*8000*/  @!P6 BRA `(.L_x_3738) ;  /* 0x000000000028e947 */ /* 0x000fea0003800000 */
[----:B------:R-:W-:Y:S01]  /*8010*/  FMUL.FTZ R31, R44, -1.4426950216293334961 ;  /* 0xbfb8aa3b2c1f7820 */ /* 0x000fe20000410000 */
[----:B------:R-:W-:-:S05]  /*8020*/  FMUL.FTZ R62, R72, -1.4426950216293334961 ;  /* 0xbfb8aa3b483e7820 */ /* 0x000fca0000410000 */
[----:B------:R-:W0:Y:S08]  /*8030*/  MUFU.EX2 R31, R31 ;  /* 0x0000001f001f7308 */ /* 0x000e300000000800 */
[----:B------:R-:W5:Y:S01]  /*8040*/  MUFU.EX2 R62, R62 ;  /* 0x0000003e003e7308 */ /* 0x000f620000000800 */
[----:B0-----:R-:W-:-:S07]  /*8050*/  FADD.FTZ R45, R31, 1 ;  /* 0x3f8000001f2d7421 */ /* 0x001fce0000010000 */
[----:B------:R-:W0:Y:S01]  /*8060*/  MUFU.RCP R45, R45 ;  /* 0x0000002d002d7308 */ /* 0x000e220000001000 */
[----:B-----5:R-:W-:-:S07]  /*8070*/  FADD.FTZ R63, R62, 1 ;  /* 0x3f8000003e3f7421 */ /* 0x020fce0000010000 */
[----:B------:R-:W5:Y:S01]  /*8080*/  MUFU.RCP R63, R63 ;  /* 0x0000003f003f7308 */ /* 0x000f620000001000 */
[----:B0-----:R-:W-:Y:S01]  /*8090*/  FMUL.FTZ R44, R44, R45 ;  /* 0x0000002d2c2c7220 */ /* 0x001fe20000410000 */
[----:B-----5:R-:W-:-:S07]  /*80a0*/  FMUL.FTZ R72, R72, R63 ;  /* 0x0000003f48487220 */ /* 0x020fce0000410000 */
.L_x_3738:
[----:B------:R-:W-:Y:S01]  /*80b0*/  LOP3.LUT P5, RZ, R21, 0x40, RZ, 0xc0, !PT ;  /* 0x0000004015ff7812 */ /* 0x000fe200078ac0ff */
[----:B------:R-:W-:-:S12]  /*80c0*/  BSSY B0, `(.L_x_3739) ;  /* 0x000000f000007945 */ /* 0x000fd80003800000 */
[----:B------:R-:W-:Y:S05]  /*80d0*/  @!P5 BRA `(.L_x_3740) ;  /* 0x000000000034d947 */ /* 0x000fea0003800000 */
[----:B------:R-:W0:Y:S01]  /*80e0*/  LDL R31, [R1+0x14] ;  /* 0x00001400011f7983 */ /* 0x000e220000100800 */
[----:B------:R-:W-:Y:S01]  /*80f0*/  ULDC.64 UR4, c[0x0][0x270] ;  /* 0x00009c0000047ab9 */ /* 0x000fe20000000a00 */
[----:B------:R-:W-:Y:S02]  /*8100*/  MOV R62, R68 ;  /* 0x00000044003e7202 */ /* 0x000fe40000000f00 */
[----:B------:R-:W-:-:S03]  /*8110*/  MOV R63, R67 ;  /* 0x00000043003f7202 */ /* 0x000fc60000000f00 */
[----:B------:R-:W-:-:S04]  /*8120*/  IMAD.WIDE.U32 R62, R83, UR4, R62 ;  /* 0x00000004533e7c25 */ /* 0x000fc8000f8e003e */
[----:B01234-:R-:W-:-:S04]  /*8130*/  IMAD R64, R31, UR4, RZ ;  /* 0x000000041f407c24 */ /* 0x01ffc8000f8e02ff */
[----:B------:R-:W-:Y:S01]  /*8140*/  IMAD R31, R83, UR5, R64 ;  /* 0x00000005531f7c24 */ /* 0x000fe2000f8e0240 */
[----:B------:R-:W-:Y:S02]  /*8150*/  ULDC.64 UR4, c[0x0][0x210] ;  /* 0x0000840000047ab9 */ /* 0x000fe40000000a00 */
[----:B------:R-:W-:Y:S02]  /*8160*/  LEA R64, P5, R62, UR4, 0x1 ;  /* 0x000000043e407c11 */ /* 0x000fe4000f8a08ff */
[----:B------:R-:W-:-:S04]  /*8170*/  IADD3 R31, R63, R31, RZ ;  /* 0x0000001f3f1f7210 */ /* 0x000fc80007ffe0ff */
[----:B------:R-:W-:Y:S02]  /*8180*/  LEA.HI.X R65, R62, UR5, R31, 0x1, P5 ;  /* 0x000000053e417c11 */ /* 0x000fe4000a8f0c1f */
[----:B------:R-:W-:-:S05]  /*8190*/  F2FP.BF16.F32.PACK_AB R31, R72, R44 ;  /* 0x0000002c481f723e */ /* 0x000fca00000010ff */
[----:B------:R0:W-:Y:S02]  /*81a0*/  STG.E desc[UR6][R64.64], R31 ;  /* 0x0000001f40007986 */ /* 0x0001e4000c101906 */
.L_x_3740:
[----:B------:R-:W-:Y:S05]  /*81b0*/  BSYNC B0 ;  /* 0x0000000000007941 */ /* 0x000fea0003800000 */
.L_x_3739:
[----:B------:R-:W-:Y:S05]  /*81c0*/  @!P6 BRA `(.L_x_3741) ;  /* 0x000000000028e947 */ /* 0x000fea0003800000 */
[----:B0-----:R-:W-:Y:S01]  /*81d0*/  FMUL.FTZ R31, R22, -1.4426950216293334961 ;  /* 0xbfb8aa3b161f7820 */ /* 0x001fe20000410000 */
[----:B------:R-:W-:-:S05]  /*81e0*/  FMUL.FTZ R62, R71, -1.4426950216293334961 ;  /* 0xbfb8aa3b473e7820 */ /* 0x000fca0000410000 */
[----:B------:R-:W0:Y:S08]  /*81f0*/  MUFU.EX2 R31, R31 ;  /* 0x0000001f001f7308 */ /* 0x000e300000000800 */
[----:B------:R-:W5:Y:S01]  /*8200*/  MUFU.EX2 R62, R62 ;  /* 0x0000003e003e7308 */ /* 0x000f620000000800 */
[----:B0-----:R-:W-:-:S07]  /*8210*/  FADD.FTZ R44, R31, 1 ;  /* 0x3f8000001f2c7421 */ /* 0x001fce0000010000 */
[----:B------:R-:W0:Y:S01]  /*8220*/  MUFU.RCP R45, R44 ;  /* 0x0000002c002d7308 */ /* 0x000e220000001000 */
[----:B-----5:R-:W-:-:S07]  /*8230*/  FADD.FTZ R63, R62, 1 ;  /* 0x3f8000003e3f7421 */ /* 0x020fce0000010000 */
[----:B-1234-:R-:W1:Y:S01]  /*8240*/  MUFU.RCP R64, R63 ;  /* 0x0000003f00407308 */ /* 0x01ee620000001000 */
[----:B0-----:R-:W-:Y:S01]  /*8250*/  FMUL.FTZ R22, R22, R45 ;  /* 0x0000002d16167220 */ /* 0x001fe20000410000 */
[----:B-1----:R-:W-:-:S07]  /*8260*/  FMUL.FTZ R71, R71, R64 ;  /* 0x0000004047477220 */ /* 0x002fce0000410000 */
.L_x_3741:
[----:B------:R-:W-:Y:S01]  /*8270*/  LOP3.LUT P5, RZ, R21, 0x20, RZ, 0xc0, !PT ;  /* 0x0000002015ff7812 */ /* 0x000fe200078ac0ff */
[----:B------:R-:W-:-:S12]  /*8280*/  BSSY B0, `(.L_x_3742) ;  /* 0x000000f000007945 */ /* 0x000fd80003800000 */
[----:B------:R-:W-:Y:S05]  /*8290*/  @!P5 BRA `(.L_x_3743) ;  /* 0x000000000034d947 */ /* 0x000fea0003800000 */
[----:B0-----:R-:W5:Y:S01]  /*82a0*/  LDL R31, [R1+0x10] ;  /* 0x00001000011f7983 */ /* 0x001f620000100800 */
        /* <DEDUP_REMOVED lines=8> */
[----:B------:R-:W-:Y:S02]  /*8330*/  LEA R62, P5, R44, UR4, 0x1 ;  /* 0x000000042c3e7c11 */ /* 0x000fe4000f8a08ff */
[----:B------:R-:W-:-:S04]  /*8340*/  IADD3 R31, R45, R31, RZ ;  /* 0x0000001f2d1f7210 */ /* 0x000fc80007ffe0ff */
[----:B------:R-:W-:-:S05]  /*8350*/  LEA.HI.X R63, R44, UR5, R31, 0x1, P5 ;  /* 0x000000052c3f7c11 */ /* 0x000fca000a8f0c1f */
[----:B------:R0:W-:Y:S02]  /*8360*/  STG.E desc[UR6][R62.64], R71 ;  /* 0x000000473e007986 */ /* 0x0001e4000c101906 */
.L_x_3743:
[----:B------:R-:W-:Y:S05]  /*8370*/  BSYNC B0 ;  /* 0x0000000000007941 */ /* 0x000fea0003800000 */
.L_x_3742:
[----:B------:R-:W-:Y:S05]  /*8380*/  @!P6 BRA `(.L_x_3744) ;  /* 0x000000000028e947 */ /* 0x000fea0003800000 */
[----:B------:R-:W-:Y:S01]  /*8390*/  FMUL.FTZ R22, R23, -1.4426950216293334961 ;  /* 0xbfb8aa3b17167820 */ /* 0x000fe20000410000 */
[----:B0-----:R-:W-:-:S05]  /*83a0*/  FMUL.FTZ R45, R30, -1.4426950216293334961 ;  /* 0xbfb8aa3b1e2d7820 */ /* 0x001fca0000410000 */
        /* <DEDUP_REMOVED lines=8> */
.L_x_3744:
[----:B------:R-:W-:Y:S01]  /*8430*/  LOP3.LUT P5, RZ, R21, 0x10, RZ, 0xc0, !PT ;  /* 0x0000001015ff7812 */ /* 0x000fe200078ac0ff */
[----:B------:R-:W-:-:S12]  /*8440*/  BSSY B0, `(.L_x_3745) ;  /* 0x000000f000007945 */ /* 0x000fd80003800000 */
[----:B------:R-:W-:Y:S05]  /*8450*/  @!P5 BRA `(.L_x_3746) ;  /* 0x000000000034d947 */ /* 0x000fea0003800000 */
[----:B------:R-:W5:Y:S01]  /*8460*/  LDL R22, [R1+0xc] ;  /* 0x00000c0001167983 */ /* 0x000f620000100800 */
[----:B------:R-:W-:Y:S01]  /*8470*/  ULDC.64 UR4, c[0x0][0x270] ;  /* 0x00009c0000047ab9 */ /* 0x000fe20000000a00 */
[----:B0-----:R-:W-:Y:S01]  /*8480*/  MOV R45, R67 ;  /* 0x00000043002d7202 */ /* 0x001fe20000000f00 */
[----:B------:R-:W-:Y:S01]  /*8490*/  IMAD.MOV.U32 R44, RZ, RZ, R68 ;  /* 0x000000ffff2c7224 */ /* 0x000fe200078e0044 */
[----:B------:R-:W-:-:S03]  /*84a0*/  F2FP.BF16.F32.PACK_AB R23, R30, R23 ;  /* 0x000000171e17723e */ /* 0x000fc600000010ff */
        /* <DEDUP_REMOVED lines=8> */
.L_x_3746:
[----:B------:R-:W-:Y:S05]  /*8530*/  BSYNC B0 ;  /* 0x0000000000007941 */ /* 0x000fea0003800000 */
.L_x_3745:
        /* <DEDUP_REMOVED lines=11> */
.L_x_3747:
[----:B------:R-:W-:Y:S01]  /*85f0*/  LOP3.LUT P5, RZ, R21, 0x8, RZ, 0xc0, !PT ;  /* 0x0000000815ff7812 */ /* 0x000fe200078ac0ff */
[----:B------:R-:W-:-:S12]  /*8600*/  BSSY B0, `(.L_x_3748) ;  /* 0x000000f000007945 */ /* 0x000fd80003800000 */
[----:B------:R-:W-:Y:S05]  /*8610*/  @!P5 BRA `(.L_x_3749) ;  /* 0x000000000034d947 */ /* 0x000fea0003800000 */
[----:B------:R-:W5:Y:S01]  /*8620*/  LDL R22, [R1+0x8] ;  /* 0x0000080001167983 */ /* 0x000f620000100800 */
[----:B------:R-:W-:Y:S01]  /*8630*/  ULDC.64 UR4, c[0x0][0x270] ;  /* 0x00009c0000047ab9 */ /* 0x000fe20000000a00 */
[----:B0-----:R-:W-:Y:S01]  /*8640*/  MOV R23, R67 ;  /* 0x0000004300177202 */ /* 0x001fe20000000f00 */
[----:B-----5:R-:W-:Y:S01]  /*8650*/  IMAD R30, R22, UR4, RZ ;  /* 0x00000004161e7c24 */ /* 0x020fe2000f8e02ff */
[----:B------:R-:W-:-:S03]  /*8660*/  MOV R22, R68 ;  /* 0x0000004400167202 */ /* 0x000fc60000000f00 */
[C---:B------:R-:W-:Y:S02]  /*8670*/  IMAD R31, R11.reuse, UR5, R30 ;  /* 0x000000050b1f7c24 */ /* 0x040fe4000f8e021e */
[----:B------:R-:W-:Y:S01]  /*8680*/  IMAD.WIDE.U32 R22, R11, UR4, R22 ;  /* 0x000000040b167c25 */ /* 0x000fe2000f8e0016 */
[----:B------:R-:W-:-:S04]  /*8690*/  ULDC.64 UR4, c[0x0][0x210] ;  /* 0x0000840000047ab9 */ /* 0x000fc80000000a00 */
[----:B------:R-:W-:Y:S02]  /*86a0*/  IADD3 R31, R23, R31, RZ ;  /* 0x0000001f171f7210 */ /* 0x000fe40007ffe0ff */
[----:B------:R-:W-:Y:S02]  /*86b0*/  LEA R30, P5, R22, UR4, 0x1 ;  /* 0x00000004161e7c11 */ /* 0x000fe4000f8a08ff */
[----:B------:R-:W-:Y:S02]  /*86c0*/  F2FP.BF16.F32.PACK_AB R23, R46, R24 ;  /* 0x000000182e17723e */ /* 0x000fe400000010ff */
[----:B------:R-:W-:-:S05]  /*86d0*/  LEA.HI.X R31, R22, UR5, R31, 0x1, P5 ;  /* 0x00000005161f7c11 */ /* 0x000fca000a8f0c1f */
[----:B------:R0:W-:Y:S04]  /*86e0*/  STG.E desc[UR6][R30.64], R23 ;  /* 0x000000171e007986 */ /* 0x0001e8000c101906 */
.L_x_3749:
[----:B------:R-:W-:Y:S05]  /*86f0*/  BSYNC B0 ;  /* 0x0000000000007941 */ /* 0x000fea0003800000 */
.L_x_3748:
        /* <DEDUP_REMOVED lines=11> */
.L_x_3750:
[----:B------:R-:W-:Y:S01]  /*87b0*/  LOP3.LUT P5, RZ, R21, 0x4, RZ, 0xc0, !PT ;  /* 0x0000000415ff7812 */ /* 0x000fe200078ac0ff */
[----:B------:R-:W-:-:S12]  /*87c0*/  BSSY B0, `(.L_x_3751) ;  /* 0x000000f000007945 */ /* 0x000fd80003800000 */
[----:B------:R-:W-:Y:S05]  /*87d0*/  @!P5 BRA `(.L_x_3752) ;  /* 0x000000000034d947 */ /* 0x000fea0003800000 */
[----:B------:R-:W5:Y:S01]  /*87e0*/  LDL R22, [R1+0x4] ;  /* 0x0000040001167983 */ /* 0x000f620000100800 */
[----:B------:R-:W-:Y:S01]  /*87f0*/  ULDC.64 UR4, c[0x0][0x270] ;  /* 0x00009c0000047ab9 */ /* 0x000fe20000000a00 */
[----:B0-----:R-:W-:Y:S01]  /*8800*/  IMAD.MOV.U32 R23, RZ, RZ, R67 ;  /* 0x000000ffff177224 */ /* 0x001fe200078e0043 */
[----:B------:R-:W-:Y:S01]  /*8810*/  F2FP.BF16.F32.PACK_AB R25, R47, R25 ;  /* 0x000000192f19723e */ /* 0x000fe200000010ff */
[----:B-----5:R-:W-:Y:S01]  /*8820*/  IMAD R31, R22, UR4, RZ ;  /* 0x00000004161f7c24 */ /* 0x020fe2000f8e02ff */
        /* <DEDUP_REMOVED lines=8> */
.L_x_3752:
[----:B------:R-:W-:Y:S05]  /*88b0*/  BSYNC B0 ;  /* 0x0000000000007941 */ /* 0x000fea0003800000 */
.L_x_3751:
        /* <DEDUP_REMOVED lines=11> */
.L_x_3753:
[----:B------:R-:W-:Y:S01]  /*8970*/  LOP3.LUT P5, RZ, R21, 0x2, RZ, 0xc0, !PT ;  /* 0x0000000215ff7812 */ /* 0x000fe200078ac0ff */
[----:B------:R-:W-:-:S12]  /*8980*/  BSSY B0, `(.L_x_3754) ;  /* 0x000000f000007945 */ /* 0x000fd80003800000 */
[----:B------:R-:W-:Y:S05]  /*8990*/  @!P5 BRA `(.L_x_3755) ;  /* 0x000000000034d947 */ /* 0x000fea0003800000 */
[----:B------:R-:W5:Y:S01]  /*89a0*/  LDL R22, [R1] ;  /* 0x0000000001167983 */ /* 0x000f620000100800 */
        /* <DEDUP_REMOVED lines=12> */
.L_x_3755:
[----:B------:R-:W-:Y:S05]  /*8a70*/  BSYNC B0 ;  /* 0x0000000000007941 */ /* 0x000fea0003800000 */
.L_x_3754:
        /* <DEDUP_REMOVED lines=11> */
.L_x_3756:
        /* <DEDUP_REMOVED lines=14> */
.L_x_3758:
[----:B------:R-:W-:Y:S05]  /*8c10*/  BSYNC B0 ;  /* 0x0000000000007941 */ /* 0x000fea0003800000 */
.L_x_3757:
        /* <DEDUP_REMOVED lines=11> */
.L_x_3759:
[----:B------:R-:W-:Y:S04]  /*8cd0*/  BSSY B0, `(.L_x_3760) ;  /* 0x000000e000007945 */ /* 0x000fe80003800000 */
[----:B------:R-:W-:Y:S05]  /*8ce0*/  @!P1 BRA `(.L_x_3761) ;  /* 0x0000000000309947 */ /* 0x000fea0003800000 */
[----:B------:R-:W-:Y:S01]  /*8cf0*/  ULDC.64 UR4, c[0x0][0x270] ;  /* 0x00009c0000047ab9 */ /* 0x000fe20000000a00 */
[----:B------:R-:W-:Y:S01]  /*8d00*/  MOV R22, R68 ;  /* 0x0000004400167202 */ /* 0x000fe20000000f00 */
[----:B0-----:R-:W-:Y:S01]  /*8d10*/  IMAD R24, R124, UR4, RZ ;  /* 0x000000047c187c24 */ /* 0x001fe2000f8e02ff */
        /* <DEDUP_REMOVED lines=9> */
.L_x_3761:
[----:B------:R-:W-:Y:S05]  /*8db0*/  BSYNC B0 ;  /* 0x0000000000007941 */ /* 0x000fea0003800000 */
.L_x_3760:
        /* <DEDUP_REMOVED lines=11> */
.L_x_3762:
        /* <DEDUP_REMOVED lines=14> */
.L_x_3764:
[----:B------:R-:W-:Y:S05]  /*8f50*/  BSYNC B0 ;  /* 0x0000000000007941 */ /* 0x000fea0003800000 */
.L_x_3763:
        /* <DEDUP_REMOVED lines=11> */
.L_x_3765:
[----:B------:R-:W-:Y:S04]  /*9010*/  BSSY B0, `(.L_x_3766) ;  /* 0x000000e000007945 */ /* 0x000fe80003800000 */
[----:B------:R-:W-:Y:S05]  /*9020*/  @!P3 BRA `(.L_x_3767) ;  /* 0x000000000030b947 */ /* 0x000fea0003800000 */
[----:B------:R-:W-:Y:S01]  /*9030*/  ULDC.64 UR4, c[0x0][0x270] ;  /* 0x00009c0000047ab9 */ /* 0x000fe20000000a00 */
[----:B0-----:R-:W-:Y:S01]  /*9040*/  MOV R23, R67 ;  /* 0x0000004300177202 */ /* 0x001fe20000000f00 */
[----:B------:R-:W-:Y:S02]  /*9050*/  IMAD R24, R122, UR4, RZ ;  /* 0x000000047a187c24 */ /* 0x000fe4000f8e02ff */
[----:B------:R-:W-:Y:S02]  /*9060*/  IMAD.MOV.U32 R22, RZ, RZ, R68 ;  /* 0x000000ffff167224 */ /* 0x000fe400078e0044 */
        /* <DEDUP_REMOVED lines=8> */
.L_x_3767:
[----:B------:R-:W-:Y:S05]  /*90f0*/  BSYNC B0 ;  /* 0x0000000000007941 */ /* 0x000fea0003800000 */
.L_x_3766:
        /* <DEDUP_REMOVED lines=11> */
.L_x_3768:
        /* <DEDUP_REMOVED lines=14> */
.L_x_3770:
[----:B------:R-:W-:Y:S05]  /*9290*/  BSYNC B0 ;  /* 0x0000000000007941 */ /* 0x000fea0003800000 */
.L_x_3769:
        /* <DEDUP_REMOVED lines=11> */
.L_x_3771:
[----:B------:R-:W-:Y:S01]  /*9350*/  LOP3.LUT P5, RZ, R21, 0x2000000, RZ, 0xc0, !PT ;  /* 0x0200000015ff7812 */ /* 0x000fe200078ac0ff */
[----:B------:R-:W-:-:S12]  /*9360*/  BSSY B0, `(.L_x_3772) ;  /* 0x000000f000007945 */ /* 0x000fd80003800000 */
[----:B------:R-:W-:Y:S05]  /*9370*/  @!P5 BRA `(.L_x_3773) ;  /* 0x000000000034d947 */ /* 0x000fea0003800000 */
[----:B0-----:R-:W-:Y:S01]  /*9380*/  SHF.R.S32.HI R25, RZ, 0x1f, R2 ;  /* 0x0000001fff197819 */ /* 0x001fe20000011402 */
[----:B------:R-:W-:Y:S01]  /*9390*/  ULDC.64 UR4, c[0x0][0x270] ;  /* 0x00009c0000047ab9 */ /* 0x000fe20000000a00 */
[----:B------:R-:W-:Y:S01]  /*93a0*/  MOV R22, R68 ;  /* 0x0000004400167202 */ /* 0x000fe20000000f00 */
[----:B------:R-:W-:Y:S02]  /*93b0*/  IMAD.MOV.U32 R23, RZ, RZ, R67 ;  /* 0x000000ffff177224 */ /* 0x000fe400078e0043 */
[----:B------:R-:W-:Y:S02]  /*93c0*/  IMAD R25, R25, UR4, RZ ;  /* 0x0000000419197c24 */ /* 0x000fe4000f8e02ff */
        /* <DEDUP_REMOVED lines=8> */
.L_x_3773:
[----:B------:R-:W-:Y:S05]  /*9450*/  BSYNC B0 ;  /* 0x0000000000007941 */ /* 0x000fea0003800000 */
.L_x_3772:
        /* <DEDUP_REMOVED lines=11> */
.L_x_3774:
[----:B------:R-:W-:Y:S01]  /*9510*/  LOP3.LUT P5, RZ, R21, 0x1000000, RZ, 0xc0, !PT ;  /* 0x0100000015ff7812 */ /* 0x000fe200078ac0ff */
[----:B------:R-:W-:-:S12]  /*9520*/  BSSY B0, `(.L_x_3775) ;  /* 0x000000f000007945 */ /* 0x000fd80003800000 */
[----:B------:R-:W-:Y:S05]  /*9530*/  @!P5 BRA `(.L_x_3776) ;  /* 0x000000000034d947 */ /* 0x000fea0003800000 */
[----:B0-----:R-:W-:Y:S01]  /*9540*/  SHF.R.S32.HI R24, RZ, 0x1f, R3 ;  /* 0x0000001fff187819 */ /* 0x001fe20000011403 */
[----:B------:R-:W-:Y:S01]  /*9550*/  ULDC.64 UR4, c[0x0][0x270] ;  /* 0x00009c0000047ab9 */ /* 0x000fe20000000a00 */
[----:B------:R-:W-:Y:S02]  /*9560*/  MOV R22, R68 ;  /* 0x0000004400167202 */ /* 0x000fe40000000f00 */
        /* <DEDUP_REMOVED lines=10> */
.L_x_3776:
[----:B------:R-:W-:Y:S05]  /*9610*/  BSYNC B0 ;  /* 0x0000000000007941 */ /* 0x000fea0003800000 */
.L_x_3775:
        /* <DEDUP_REMOVED lines=11> */
.L_x_3777:
[----:B------:R-:W-:Y:S01]  /*96d0*/  LOP3.LUT P5, RZ, R21, 0x800000, RZ, 0xc0, !PT ;  /* 0x0080000015ff7812 */ /* 0x000fe200078ac0ff */
[----:B------:R-:W-:-:S12]  /*96e0*/  BSSY B0, `(.L_x_3778) ;  /* 0x000000f000007945 */ /* 0x000fd80003800000 */
[----:B------:R-:W-:Y:S05]  /*96f0*/  @!P5 BRA `(.L_x_3779) ;  /* 0x000000000034d947 */ /* 0x000fea0003800000 */
[----:B0-----:R-:W-:Y:S01]  /*9700*/  SHF.R.S32.HI R25, RZ, 0x1f, R4 ;  /* 0x0000001fff197819 */ /* 0x001fe20000011404 */
[----:B------:R-:W-:Y:S01]  /*9710*/  ULDC.64 UR4, c[0x0][0x270] ;  /* 0x00009c0000047ab9 */ /* 0x000fe20000000a00 */
[----:B------:R-:W-:Y:S02]  /*9720*/  MOV R22, R68 ;  /* 0x0000004400167202 */ /* 0x000fe40000000f00 */
[----:B------:R-:W-:Y:S01]  /*9730*/  MOV R23, R67 ;  /* 0x0000004300177202 */ /* 0x000fe20000000f00 */
[----:B------:R-:W-:Y:S02]  /*9740*/  IMAD R25, R25, UR4, RZ ;  /* 0x0000000419197c24 */ /* 0x000fe4000f8e02ff */
[----:B------:R-:W-:-:S04]  /*9750*/  IMAD.WIDE.U32 R22, R4, UR4, R22 ;  /* 0x0000000404167c25 */ /* 0x000fc8000f8e0016 */
[----:B------:R-:W-:Y:S01]  /*9760*/  IMAD R25, R4, UR5, R25 ;  /* 0x0000000504197c24 */ /* 0x000fe2000f8e0219 */
[----:B------:R-:W-:Y:S02]  /*9770*/  ULDC.64 UR4, c[0x0][0x210] ;  /* 0x0000840000047ab9 */ /* 0x000fe40000000a00 */
[----:B------:R-:W-:Y:S01]  /*9780*/  LEA R24, P5, R22, UR4, 0x1 ;  /* 0x0000000416187c11 */ /* 0x000fe2000f8a08ff */
[----:B------:R-:W-:Y:S01]  /*9790*/  IMAD.IADD R25, R23, 0x1, R25 ;  /* 0x0000000117197824 */ /* 0x000fe200078e0219 */
[----:B------:R-:W-:-:S04]  /*97a0*/  F2FP.BF16.F32.PACK_AB R23, R56, R38 ;  /* 0x000000263817723e */ /* 0x000fc800000010ff */
[----:B------:R-:W-:-:S05]  /*97b0*/  LEA.HI.X R25, R22, UR5, R25, 0x1, P5 ;  /* 0x0000000516197c11 */ /* 0x000fca000a8f0c19 */
[----:B------:R0:W-:Y:S02]  /*97c0*/  STG.E desc[UR6][R24.64], R23 ;  /* 0x0000001718007986 */ /* 0x0001e4000c101906 */
.L_x_3779:
[----:B------:R-:W-:Y:S05]  /*97d0*/  BSYNC B0 ;  /* 0x0000000000007941 */ /* 0x000fea0003800000 */
.L_x_3778:
        /* <DEDUP_REMOVED lines=11> */
.L_x_3780:
        /* <DEDUP_REMOVED lines=16> */
.L_x_3782:
[----:B------:R-:W-:Y:S05]  /*9990*/  BSYNC B0 ;  /* 0x0000000000007941 */ /* 0x000fea0003800000 */
.L_x_3781:
        /* <DEDUP_REMOVED lines=11> */
.L_x_3783:
        /* <DEDUP_REMOVED lines=16> */
.L_x_3785:
[----:B------:R-:W-:Y:S05]  /*9b50*/  BSYNC B0 ;  /* 0x0000000000007941 */ /* 0x000fea0003800000 */
.L_x_3784:
        /* <DEDUP_REMOVED lines=11> */
.L_x_3786:
[----:B------:R-:W-:Y:S01]  /*9c10*/  LOP3.LUT P5, RZ, R21, 0x100000, RZ, 0xc0, !PT ;  /* 0x0010000015ff7812 */ /* 0x000fe200078ac0ff */
[----:B------:R-:W-:-:S12]  /*9c20*/  BSSY B0, `(.L_x_3787) ;  /* 0x000000f000007945 */ /* 0x000fd80003800000 */
[----:B------:R-:W-:Y:S05]  /*9c30*/  @!P5 BRA `(.L_x_3788) ;  /* 0x000000000034d947 */ /* 0x000fea0003800000 */
[----:B0-----:R-:W-:Y:S01]  /*9c40*/  SHF.R.S32.HI R24, RZ, 0x1f, R7 ;  /* 0x0000001fff187819 */ /* 0x001fe20000011407 */
        /* <DEDUP_REMOVED lines=12> */
.L_x_3788:
[----:B------:R-:W-:Y:S05]  /*9d10*/  BSYNC B0 ;  /* 0x0000000000007941 */ /* 0x000fea0003800000 */
.L_x_3787:
        /* <DEDUP_REMOVED lines=11> */
.L_x_3789:
        /* <DEDUP_REMOVED lines=16> */
.L_x_3791:
[----:B------:R-:W-:Y:S05]  /*9ed0*/  BSYNC B0 ;  /* 0x0000000000007941 */ /* 0x000fea0003800000 */
.L_x_3790:
        /* <DEDUP_REMOVED lines=11> */
.L_x_3792:
        /* <DEDUP_REMOVED lines=16> */
.L_x_3794:
[----:B------:R-:W-:Y:S05]  /*a090*/  BSYNC B0 ;  /* 0x0000000000007941 */ /* 0x000fea0003800000 */
.L_x_3793:
        /* <DEDUP_REMOVED lines=11> */
.L_x_3795:
        /* <DEDUP_REMOVED lines=8> */
[----:B0-----:R-:W-:Y:S01]  /*a1d0*/  MOV R23, R67 ;  /* 0x0000004300177202 */ /* 0x001fe20000000f00 */
[----:B------:R-:W-:Y:S01]  /*a1e0*/  IMAD R24, R22, UR4, RZ ;  /* 0x0000000416187c24 */ /* 0x000fe2000f8e02ff */
[----:B------:R-:W-:-:S05]  /*a1f0*/  MOV R22, R68 ;  /* 0x0000004400167202 */ /* 0x000fca0000000f00 */
        /* <DEDUP_REMOVED lines=8> */
.L_x_3797:
[----:B------:R-:W-:Y:S05]  /*a280*/  BSYNC B0 ;  /* 0x0000000000007941 */ /* 0x000fea0003800000 */
.L_x_3796:
[----:B------:R-:W-:Y:S01]  /*a290*/  ULDC UR4, c[0x0][0x288] ;  /* 0x0000a20000047ab9 */ /* 0x000fe20000000800 */
[----:B------:R-:W-:Y:S01]  /*a2a0*/  ULDC UR5, c[0x0][0x258] ;  /* 0x0000960000057ab9 */ /* 0x000fe20000000800 */
[----:B------:R-:W-:Y:S01]  /*a2b0*/  IADD3 R20, R18, R20, RZ ;  /* 0x0000001412147210 */ /* 0x000fe20007ffe0ff */
[----:B------:R-:W-:Y:S01]  /*a2c0*/  UIMAD UR4, UR4, UR5, URZ ;  /* 0x00000005040472a4 */ /* 0x000fe2000f8e023f */
[----:B------:R-:W-:-:S05]  /*a2d0*/  IADD3 R19, R19, 0x1, RZ ;  /* 0x0000000113137810 */ /* 0x000fca0007ffe0ff */
[----:B------:R-:W-:-:S13]  /*a2e0*/  ISETP.GE.AND P5, PT, R20, UR4, PT ;  /* 0x0000000414007c0c */ /* 0x000fda000bfa6270 */
[----:B------:R-:W-:Y:S05]  /*a2f0*/  @!P5 BRA `(.L_x_3798) ;  /* 0xffffff680094d947 */ /* 0x000fea000383ffff */
[----:B------:R-:W-:Y:S05]  /*a300*/  EXIT ;  /* 0x000000000000794d */ /* 0x000fea0003800000 */
.L_x_3799:
        /* <DEDUP_REMOVED lines=15> */
.L_x_5698:


//--------------------- .text._Z35group_norm_nhwc_fwd_one_pass_kernelI11Bf16IOFp32WLi512ELi128ELi512EEv26Group_norm_nhwc_fwd_params --------------------------
	.section	.text._Z35group_norm_nhwc_fwd_one_pass_kernelI11Bf16IOFp32WLi512ELi128ELi512EEv26Group_norm_nhwc_fwd_params,"ax",@progbits
	.align	128
        .global         _Z35group_norm_nhwc_fwd_one_pass_kernelI11Bf16IOFp32WLi512ELi128ELi512EEv26Group_norm_nhwc_fwd_params
        .type           _Z35group_norm_nhwc_fwd_one_pass_kernelI11Bf16IOFp32WLi512ELi128ELi512EEv26Group_norm_nhwc_fwd_params,@function
        .size           _Z35group_norm_nhwc_fwd_one_pass_kernelI11Bf16IOFp32WLi512ELi128ELi512EEv26Group_norm_nhwc_fwd_params,(.L_x_5699 - _Z35group_norm_nhwc_fwd_one_pass_kernelI11Bf16IOFp32WLi512ELi128ELi512EEv26Group_norm_nhwc_fwd_params)
        .other          _Z35group_norm_nhwc_fwd_one_pass_kernelI11Bf16IOFp32WLi512ELi128ELi512EEv26Group_norm_nhwc_fwd_params,@"STO_CUDA_ENTRY STV_DEFAULT"
_Z35group_norm_nhwc_fwd_one_pass_kernelI11Bf16IOFp32WLi512ELi128ELi512EEv26Group_norm_nhwc_fwd_params:
.text._Z35group_norm_nhwc_fwd_one_pass_kernelI11Bf16IOFp32WLi512ELi128ELi512EEv26Group_norm_nhwc_fwd_params:
[----:B------:R-:W0:Y:S08]  /*0000*/  LDC R1, c[0x0][0x28] ;  /* 0x00000a00ff017b82 */ /* 0x000e300000000800 */
[----:B------:R-:W1:Y:S01]  /*0010*/  S2UR UR8, SR_CTAID.Y ;  /* 0x00000000000879c3 */ /* 0x000e620000002600 */
[----:B------:R-:W2:Y:S01]  /*0020*/  S2R R0, SR_TID.X ;  /* 0x0000000000007919 */ /* 0x000ea20000002100 */
[----:B------:R-:W-:Y:S01]  /*0030*/  ULDC UR4, c[0x0][0x288] ;  /* 0x0000a20000047ab9 */ /* 0x000fe20000000800 */
[----:B------:R-:W-:Y:S01]  /*0040*/  ULDC UR5, c[0x0][0x258] ;  /* 0x0000960000057ab9 */ /* 0x000fe20000000800 */
[----:B0-----:R-:W-:Y:S01]  /*0050*/  VIADD R1, R1, 0xfffffc30 ;  /* 0xfffffc3001017836 */ /* 0x001fe20000000000 */
[----:B------:R-:W-:-:S03]  /*0060*/  UIMAD UR4, UR4, UR5, URZ ;  /* 0x00000005040472a4 */ /* 0x000fc6000f8e023f */
[----:B------:R-:W0:Y:S01]  /*0070*/  LDC R3, c[0x0][0x294] ;  /* 0x0000a500ff037b82 */ /* 0x000e220000000800 */
[----:B------:R-:W-:-:S07]  /*0080*/  R2UR UR5, R1 ;  /* 0x00000000010572ca */ /* 0x000fce00000e0000 */
[----:B------:R-:W3:Y:S01]  /*0090*/  S2UR UR14, SR_CTAID.X ;  /* 0x00000000000e79c3 */ /* 0x000ee20000002500 */
[----:B-1----:R-:W-:-:S06]  /*00a0*/  UISETP.GE.AND UP0, UPT, UR8, UR4, UPT ;  /* 0x000000040800728c */ /* 0x002fcc000bf06270 */
[----:B------:R-:W-:Y:S02]  /*00b0*/  PLOP3.LUT P0, PT, PT, PT, UP0, 0x80, 0x0 ;  /* 0x000000000000781c */ /* 0x000fe40003f0f008 */
[----:B--2---:R-:W-:-:S11]  /*00c0*/  SHF.R.U32.HI R0, RZ, 0x6, R0 ;  /* 0x00000006ff007819 */ /* 0x004fd60000011600 */
[----:B---3--:R-:W-:Y:S05]  /*00d0*/  @P0 EXIT ;  /* 0x000000000000094d */ /* 0x008fea0003800000 */
[----:B0-----:R-:W-:Y:S01]  /*00e0*/  IMAD R0, R3, UR14, R0 ;  /* 0x0000000e03007c24 */ /* 0x001fe2000f8e0200 */
[----:B------:R-:W-:Y:S01]  /*00f0*/  UIADD3 UR5, UR5, 0x10, URZ ;  /* 0x0000001005057890 */ /* 0x000fe2000fffe03f */
[----:B------:R-:W-:Y:S01]  /*0100*/  UMOV UR4, URZ ;  /* 0x0000003f00047c82 */ /* 0x000fe20008000000 */
[----:B------:R-:W-:-:S10]  /*0110*/  ULDC.64 UR12, c[0x0][0x208] ;  /* 0x00008200000c7ab9 */ /* 0x000fd40000000a00 */
.L_x_3816:
[----:B------:R-:W-:Y:S01]  /*0120*/  ULDC UR11, c[0x0][0x288] ;  /* 0x0000a200000b7ab9 */ /* 0x000fe20000000800 */
[----:B------:R-:W-:Y:S01]  /*0130*/  IABS R7, UR8 ;  /* 0x0000000800077c13 */ /* 0x000fe20008000000 */
[----:B------:R-:W-:Y:S01]  /*0140*/  IMAD.U32 R5, RZ, RZ, UR11 ;  /* 0x0000000bff057e24 */ /* 0x000fe2000f8e00ff */
[----:B------:R-:W-:Y:S01]  /*0150*/  UMOV UR6, URZ ;  /* 0x0000003f00067c82 */ /* 0x000fe20008000000 */
[----:B------:R-:W-:Y:S01]  /*0160*/  ULDC.64 UR16, c[0x0][0x278] ;  /* 0x00009e0000107ab9 */ /* 0x000fe20000000a00 */
[----:B------:R-:W-:Y:S01]  /*0170*/  R2UR UR10, R7 ;  /* 0x00000000070a72ca */ /* 0x000fe200000e0000 */
[C---:B------:R-:W-:Y:S01]  /*0180*/  VIADD R27, R0.reuse, 0x8 ;  /* 0x00000008001b7836 */ /* 0x040fe20000000000 */
[----:B------:R-:W-:Y:S01]  /*0190*/  IABS R5, R5 ;  /* 0x0000000500057213 */ /* 0x000fe20000000000 */
[C---:B------:R-:W-:Y:S01]  /*01a0*/  VIADD R29, R0.reuse, 0x10 ;  /* 0x00000010001d7836 */ /* 0x040fe20000000000 */
[----:B------:R-:W-:Y:S01]  /*01b0*/  SHF.R.S32.HI R9, RZ, 0x1f, R0 ;  /* 0x0000001fff097819 */ /* 0x000fe20000011400 */
[C---:B------:R-:W-:Y:S01]  /*01c0*/  VIADD R56, R0.reuse, 0x1e8 ;  /* 0x000001e800387836 */ /* 0x040fe20000000000 */
[----:B------:R-:W-:Y:S01]  /*01d0*/  R2UR UR15, R5 ;  /* 0x00000000050f72ca */ /* 0x000fe200000e0000 */
[----:B------:R-:W-:Y:S01]  /*01e0*/  STL [R1+0x2d0], R0 ;  /* 0x0002d00001007387 */ /* 0x000fe20000100800 */
[----:B------:R-:W-:-:S02]  /*01f0*/  ISETP.GE.U32.AND P1, PT, R0, UR16, PT ;  /* 0x0000001000007c0c */ /* 0x000fc4000bf26070 */
[----:B--2---:R-:W-:Y:S02]  /*0200*/  SHF.R.S32.HI R25, RZ, 0x1f, R27 ;  /* 0x0000001fff197819 */ /* 0x004fe4000001141b */
[----:B------:R-:W-:Y:S02]  /*0210*/  LOP3.LUT R2, R2, 0xfdffffff, RZ, 0xc0, !PT ;  /* 0xfdffffff02027812 */ /* 0x000fe400078ec0ff */
[----:B------:R-:W-:Y:S02]  /*0220*/  ISETP.GE.U32.AND P2, PT, R29, UR16, PT ;  /* 0x000000101d007c0c */ /* 0x000fe4000bf46070 */
[----:B------:R-:W-:Y:S02]  /*0230*/  SHF.R.S32.HI R31, RZ, 0x1f, R29 ;  /* 0x0000001fff1f7819 */ /* 0x000fe4000001141d */
[----:B------:R-:W-:Y:S01]  /*0240*/  IADD3 R20, R0, 0x18, RZ ;  /* 0x0000001800147810 */ /* 0x000fe20007ffe0ff */
[----:B0-----:R-:W0:Y:S01]  /*0250*/  I2F.RP R5, UR15 ;  /* 0x0000000f00057d06 */ /* 0x001e220008209400 */
[----:B------:R-:W-:-:S02]  /*0260*/  LOP3.LUT R3, R3, 0x7fffffff, RZ, 0xc0, !PT ;  /* 0x7fffffff03037812 */ /* 0x000fc400078ec0ff */
[----:B------:R-:W-:Y:S02]  /*0270*/  SHF.R.S32.HI R23, RZ, 0x1f, R20 ;  /* 0x0000001fff177819 */ /* 0x000fe40000011414 */
[----:B------:R-:W-:-:S03]  /*0280*/  LOP3.LUT R4, R4, 0xfffffffe, RZ, 0xc0, !PT ;  /* 0xfffffffe04047812 */ /* 0x000fc600078ec0ff */
[----:B0-----:R-:W0:Y:S02]  /*0290*/  MUFU.RCP R5, R5 ;  /* 0x0000000500057308 */ /* 0x001e240000001000 */
[----:B0-----:R-:W-:Y:S02]  /*02a0*/  IADD3 R6, R5, 0xffffffe, RZ ;  /* 0x0ffffffe05067810 */ /* 0x001fe40007ffe0ff */
[----:B------:R-:W0:Y:S04]  /*02b0*/  S2R R5, SR_TID.X ;  /* 0x0000000000057919 */ /* 0x000e280000002100 */
[----:B------:R-:W1:Y:S02]  /*02c0*/  F2I.FTZ.U32.TRUNC.NTZ R6, R6 ;  /* 0x0000000600067305 */ /* 0x000e64000021f000 */
[----:B-1----:R-:W-:-:S13]  /*02d0*/  R2UR UR7, R6 ;  /* 0x00000000060772ca */ /* 0x002fda00000e0000 */
[----:B------:R-:W-:Y:S01]  /*02e0*/  UIADD3 UR9, URZ, -UR7, URZ ;  /* 0x800000073f097290 */ /* 0x000fe2000fffe03f */
[C---:B0-----:R-:W-:Y:S02]  /*02f0*/  ISETP.GT.U32.AND P0, PT, R5.reuse, 0x1ff, PT ;  /* 0x000001ff0500780c */ /* 0x041fe40003f04070 */
[----:B------:R-:W-:Y:S01]  /*0300*/  SHF.L.U32 R5, R5, 0x1, RZ ;  /* 0x0000000105057819 */ /* 0x000fe200000006ff */
[----:B------:R-:W-:Y:S01]  /*0310*/  UIMAD UR9, UR9, UR15, URZ ;  /* 0x0000000f090972a4 */ /* 0x000fe2000f8e023f */
[----:B------:R-:W-:Y:S02]  /*0320*/  ISETP.GE.OR.EX P3, PT, R9, UR17, P0, P1 ;  /* 0x0000001109007c0c */ /* 0x000fe40008766710 */
[----:B------:R-:W-:Y:S01]  /*0330*/  ISETP.GE.U32.AND P1, PT, R27, UR16, PT ;  /* 0x000000101b007c0c */ /* 0x000fe2000bf26070 */
[----:B------:R-:W-:Y:S01]  /*0340*/  UIMAD.WIDE.U32 UR6, UR7, UR9, UR6 ;  /* 0x00000009070672a5 */ /* 0x000fe2000f8e0006 */
[----:B------:R-:W-:Y:S02]  /*0350*/  ISETP.GE.OR.EX P5, PT, R31, UR17, P0, P2 ;  /* 0x000000111f007c0c */ /* 0x000fe400087a6720 */
[----:B------:R-:W-:Y:S01]  /*0360*/  ISETP.GE.OR.EX P6, PT, R25, UR17, P0, P1 ;  /* 0x0000001119007c0c */ /* 0x000fe200087c6710 */
[----:B------:R-:W-:Y:S01]  /*0370*/  UIMAD.WIDE.U32 UR6, UR7, UR10, URZ ;  /* 0x0000000a070672a5 */ /* 0x000fe2000f8e003f */
[----:B------:R-:W-:-:S02]  /*0380*/  ISETP.GE.U32.AND P1, PT, R20, UR16, PT ;  /* 0x0000001014007c0c */ /* 0x000fc4000bf26070 */
[----:B------:R-:W-:Y:S01]  /*0390*/  LOP3.LUT R5, R5, 0x7e, RZ, 0xc0, !PT ;  /* 0x0000007e05057812 */ /* 0x000fe200078ec0ff */
[----:B------:R-:W-:Y:S01]  /*03a0*/  UIADD3 UR6, -UR7, URZ, URZ ;  /* 0x0000003f07067290 */ /* 0x000fe2000fffe13f */
[----:B------:R-:W-:Y:S01]  /*03b0*/  ISETP.GE.OR.EX P4, PT, R23, UR17, P0, P1 ;  /* 0x0000001117007c0c */ /* 0x000fe20008786710 */
[----:B------:R-:W0:Y:S01]  /*03c0*/  @!P3 LDC.64 R32, c[0x0][0x270] ;  /* 0x00009c00ff20bb82 */ /* 0x000e220000000a00 */
[----:B------:R-:W-:Y:S01]  /*03d0*/  @P3 LOP3.LUT R2, R2, 0x2000000, RZ, 0xfc, !PT ;  /* 0x0200000002023812 */ /* 0x000fe200078efcff */
[----:B------:R-:W-:Y:S01]  /*03e0*/  UIMAD UR6, UR15, UR6, UR10 ;  /* 0x000000060f0672a4 */ /* 0x000fe2000f8e020a */
[----:B------:R-:W-:Y:S02]  /*03f0*/  @P0 LOP3.LUT R4, R4, 0x1, RZ, 0xfc, !PT ;  /* 0x0000000104040812 */ /* 0x000fe400078efcff */
[----:B------:R-:W-:Y:S01]  /*0400*/  LOP3.LUT R2, R2, 0xfeffffff, RZ, 0xc0, !PT ;  /* 0xfeffffff02027812 */ /* 0x000fe200078ec0ff */
[----:B------:R-:W-:Y:S02]  /*0410*/  UISETP.GT.U32.AND UP0, UPT, UR15, UR6, UPT ;  /* 0x000000060f00728c */ /* 0x000fe4000bf04070 */
[----:B------:R-:W1:Y:S01]  /*0420*/  @!P3 LDC.64 R60, c[0x0][0x220] ;  /* 0x00008800ff3cbb82 */ /* 0x000e620000000a00 */
[----:B------:R-:W-:-:S04]  /*0430*/  @P6 LOP3.LUT R2, R2, 0x1000000, RZ, 0xfc, !PT ;  /* 0x0100000002026812 */ /* 0x000fc800078efcff */
[----:B------:R-:W-:-:S03]  /*0440*/  LOP3.LUT R2, R2, 0xff7fffff, RZ, 0xc0, !PT ;  /* 0xff7fffff02027812 */ /* 0x000fc600078ec0ff */
[----:B------:R-:W2:Y:S01]  /*0450*/  @!P6 LDC.64 R16, c[0x0][0x270] ;  /* 0x00009c00ff10eb82 */ /* 0x000ea20000000a00 */
[----:B------:R-:W-:Y:S01]  /*0460*/  @!UP0 UIADD3 UR6, UR6, -UR15, URZ ;  /* 0x8000000f06068290 */ /* 0x000fe2000fffe03f */
[----:B------:R-:W-:Y:S01]  /*0470*/  @P5 LOP3.LUT R2, R2, 0x800000, RZ, 0xfc, !PT ;  /* 0x0080000002025812 */ /* 0x000fe200078efcff */
[----:B------:R-:W-:Y:S02]  /*0480*/  @!UP0 UIADD3 UR7, UR7, 0x1, URZ ;  /* 0x0000000107078890 */ /* 0x000fe4000fffe03f */
[----:B------:R-:W-:Y:S01]  /*0490*/  UISETP.GE.U32.AND UP1, UPT, UR6, UR15, UPT ;  /* 0x0000000f0600728c */ /* 0x000fe2000bf26070 */
[----:B------:R-:W-:Y:S01]  /*04a0*/  LOP3.LUT R2, R2, 0xffbfffff, RZ, 0xc0, !PT ;  /* 0xffbfffff02027812 */ /* 0x000fe200078ec0ff */
[----:B------:R-:W-:Y:S01]  /*04b0*/  ULOP3.LUT UR6, UR8, UR11, URZ, 0x3c, !UPT ;  /* 0x0000000b08067292 */ /* 0x000fe2000f8e3c3f */
[----:B------:R-:W3:Y:S02]  /*04c0*/  @!P5 LDC.64 R14, c[0x0][0x270] ;  /* 0x00009c00ff0edb82 */ /* 0x000ee40000000a00 */
[----:B------:R-:W-:Y:S01]  /*04d0*/  @P4 LOP3.LUT R2, R2, 0x400000, RZ, 0xfc, !PT ;  /* 0x0040000002024812 */ /* 0x000fe200078efcff */
[----:B------:R-:W-:-:S05]  /*04e0*/  UISETP.GE.AND UP0, UPT, UR6, URZ, UPT ;  /* 0x0000003f0600728c */ /* 0x000fca000bf06270 */
[----:B------:R-:W-:Y:S01]  /*04f0*/  @UP1 UIADD3 UR7, UR7, 0x1, URZ ;  /* 0x0000000107071890 */ /* 0x000fe2000fffe03f */
[----:B------:R-:W4:Y:S01]  /*0500*/  @!P6 LDC.64 R58, c[0x0][0x220] ;  /* 0x00008800ff3aeb82 */ /* 0x000f220000000a00 */
[----:B------:R-:W-:-:S05]  /*0510*/  UISETP.NE.AND UP1, UPT, UR11, URZ, UPT ;  /* 0x0000003f0b00728c */ /* 0x000fca000bf25270 */
[----:B------:R-:W-:Y:S01]  /*0520*/  UMOV UR9, UR7 ;  /* 0x0000000700097c82 */ /* 0x000fe20008000000 */
[----:B--2---:R-:W-:Y:S01]  /*0530*/  @!P6 IMAD R22, R25, R16, RZ ;  /* 0x000000101916e224 */ /* 0x004fe200078e02ff */
[----:B------:R-:W-:Y:S01]  /*0540*/  @!UP0 UIADD3 UR9, -UR9, URZ, URZ ;  /* 0x0000003f09098290 */ /* 0x000fe2000fffe13f */
[----:B------:R-:W2:Y:S03]  /*0550*/  @!P5 LDC.64 R42, c[0x0][0x220] ;  /* 0x00008800ff2adb82 */ /* 0x000ea60000000a00 */
[----:B------:R-:W-:-:S04]  /*0560*/  @!UP1 ULOP3.LUT UR9, URZ, UR11, URZ, 0x33, !UPT ;  /* 0x0000000b3f099292 */ /* 0x000fc8000f8e333f */
[----:B------:R-:W-:Y:S01]  /*0570*/  UIADD3 UR6, -UR9, URZ, URZ ;  /* 0x0000003f09067290 */ /* 0x000fe2000fffe13f */
[----:B------:R-:W0:Y:S03]  /*0580*/  @!P4 LDC.64 R12, c[0x0][0x270] ;  /* 0x00009c00ff0ccb82 */ /* 0x000e260000000a00 */
[----:B------:R-:W-:-:S03]  /*0590*/  UIMAD UR6, UR11, UR6, UR8 ;  /* 0x000000060b0672a4 */ /* 0x000fc6000f8e0208 */
[----:B------:R-:W-:Y:S02]  /*05a0*/  ULDC.64 UR10, c[0x0][0x280] ;  /* 0x0000a000000a7ab9 */ /* 0x000fe40000000a00 */
[----:B------:R-:W-:Y:S02]  /*05b0*/  IMAD.U32 R11, RZ, RZ, UR10 ;  /* 0x0000000aff0b7e24 */ /* 0x000fe4000f8e00ff */
[----:B------:R-:W-:Y:S01]  /*05c0*/  IMAD.U32 R6, RZ, RZ, UR6 ;  /* 0x00000006ff067e24 */ /* 0x000fe2000f8e00ff */
[----:B------:R-:W-:-:S03]  /*05d0*/  USHF.R.S32.HI UR6, URZ, 0x1f, UR9 ;  /* 0x0000001f3f067899 */ /* 0x000fc60008011409 */
[----:B------:R-:W-:Y:S01]  /*05e0*/  IMAD R6, R6, 0x80, R5 ;  /* 0x0000008006067824 */ /* 0x000fe200078e0205 */
[----:B------:R-:W-:Y:S01]  /*05f0*/  UIMAD UR6, UR6, UR10, URZ ;  /* 0x0000000a060672a4 */ /* 0x000fe2000f8e023f */
[----:B------:R-:W-:-:S03]  /*0600*/  VIADD R5, R0, 0x20 ;  /* 0x0000002000057836 */ /* 0x000fc60000000000 */
[--C-:B------:R-:W-:Y:S01]  /*0610*/  SHF.R.S32.HI R7, RZ, 0x1f, R6.reuse ;  /* 0x0000001fff077819 */ /* 0x100fe20000011406 */
[----:B------:R-:W-:Y:S01]  /*0620*/  UIMAD UR6, UR9, UR11, UR6 ;  /* 0x0000000b090672a4 */ /* 0x000fe2000f8e0206 */
[----:B------:R-:W-:Y:S02]  /*0630*/  ISETP.GE.U32.AND P2, PT, R5, UR16, PT ;  /* 0x0000001005007c0c */ /* 0x000fe4000bf46070 */
[----:B------:R-:W-:Y:S01]  /*0640*/  SHF.R.S32.HI R21, RZ, 0x1f, R5 ;  /* 0x0000001fff157819 */ /* 0x000fe20000011405 */
[----:B------:R-:W-:-:S03]  /*0650*/  IMAD.WIDE.U32 R6, R11, UR9, R6 ;  /* 0x000000090b067c25 */ /* 0x000fc6000f8e0006 */
[----:B------:R-:W-:Y:S01]  /*0660*/  ISETP.GE.OR.EX P3, PT, R21, UR17, P0, P2 ;  /* 0x0000001115007c0c */ /* 0x000fe20008766720 */
[----:B0-----:R-:W-:Y:S01]  /*0670*/  @!P4 IMAD R23, R23, R12, RZ ;  /* 0x0000000c1717c224 */ /* 0x001fe200078e02ff */
[----:B------:R-:W-:Y:S01]  /*0680*/  LOP3.LUT P2, RZ, R2, 0x2000000, RZ, 0xc0, !PT ;  /* 0x0200000002ff7812 */ /* 0x000fe2000784c0ff */
[----:B------:R-:W-:Y:S01]  /*0690*/  STL [R1+0x2e0], R6 ;  /* 0x0002e00601007387 */ /* 0x000fe20000100800 */
[----:B------:R-:W-:Y:S01]  /*06a0*/  @!P6 MOV R24, R6 ;  /* 0x000000060018e202 */ /* 0x000fe20000000f00 */
[----:B------:R-:W-:Y:S01]  /*06b0*/  @!P4 IMAD R23, R20, R13, R23 ;  /* 0x0000000d1417c224 */ /* 0x000fe200078e0217 */
[----:B------:R-:W-:Y:S01]  /*06c0*/  LOP3.LUT R2, R2, 0xffdfffff, RZ, 0xc0, !PT ;  /* 0xffdfffff02027812 */ /* 0x000fe200078ec0ff */
[----:B------:R-:W-:Y:S04]  /*06d0*/  STL [R1+0x2dc], R7 ;  /* 0x0002dc0701007387 */ /* 0x000fe80000100800 */
[----:B------:R-:W-:Y:S02]  /*06e0*/  STL.64 [R1+0x320], R6 ;  /* 0x0003200601007387 */ /* 0x000fe40000100a00 */
[----:B------:R-:W0:Y:S01]  /*06f0*/  @!P3 LDC.64 R10, c[0x0][0x270] ;  /* 0x00009c00ff0abb82 */ /* 0x000e220000000a00 */
[----:B------:R-:W-:Y:S01]  /*0700*/  @P3 LOP3.LUT R2, R2, 0x200000, RZ, 0xfc, !PT ;  /* 0x0020000002023812 */ /* 0x000fe200078efcff */
[----:B------:R-:W-:Y:S01]  /*0710*/  @!P2 IMAD R8, R9, R32, RZ ;  /* 0x000000200908a224 */ /* 0x000fe200078e02ff */
[----:B------:R-:W-:Y:S01]  /*0720*/  IADD3 R9, R7, UR6, RZ ;  /* 0x0000000607097c10 */ /* 0x000fe2000fffe0ff */
[----:B------:R-:W-:Y:S01]  /*0730*/  ULDC.64 UR6, c[0x0][0x278] ;  /* 0x00009e0000067ab9 */ /* 0x000fe20000000a00 */
[----:B------:R-:W-:Y:S01]  /*0740*/  LOP3.LUT R2, R2, 0xffefffff, RZ, 0xc0, !PT ;  /* 0xffefffff02027812 */ /* 0x000fe200078ec0ff */
[----:B------:R-:W-:-:S02]  /*0750*/  @!P2 IMAD R33, R0, R33, R8 ;  /* 0x000000210021a224 */ /* 0x000fc400078e0208 */
[----:B------:R-:W-:Y:S01]  /*0760*/  @!P2 IMAD.MOV.U32 R8, RZ, RZ, R6 ;  /* 0x000000ffff08a224 */ /* 0x000fe200078e0006 */
[----:B------:R-:W0:Y:S01]  /*0770*/  @!P3 LDC.64 R40, c[0x0][0x220] ;  /* 0x00008800ff28bb82 */ /* 0x000e220000000a00 */
[--C-:B------:R-:W-:Y:S02]  /*0780*/  @!P6 IMAD.MOV.U32 R25, RZ, RZ, R9.reuse ;  /* 0x000000ffff19e224 */ /* 0x100fe400078e0009 */
[----:B------:R-:W-:-:S04]  /*0790*/  @!P2 IMAD.WIDE.U32 R18, R0, R32, R8 ;  /* 0x000000200012a225 */ /* 0x000fc800078e0008 */
[----:B------:R-:W-:Y:S01]  /*07a0*/  @!P2 IMAD.IADD R19, R19, 0x1, R33 ;  /* 0x000000011313a824 */ /* 0x000fe200078e0221 */
[C---:B-1----:R-:W-:Y:S01]  /*07b0*/  @!P2 LEA R60, P1, R18.reuse, R60, 0x1 ;  /* 0x0000003c123ca211 */ /* 0x042fe200078208ff */
[C---:B------:R-:W-:Y:S02]  /*07c0*/  @!P6 IMAD R33, R27.reuse, R17, R22 ;  /* 0x000000111b21e224 */ /* 0x040fe400078e0216 */
[----:B------:R-:W-:Y:S01]  /*07d0*/  @!P6 IMAD.WIDE.U32 R16, R27, R16, R24 ;  /* 0x000000101b10e225 */ /* 0x000fe200078e0018 */
[----:B------:R-:W-:Y:S02]  /*07e0*/  @!P2 LEA.HI.X R61, R18, R61, R19, 0x1, P1 ;  /* 0x0000003d123da211 */ /* 0x000fe400008f0c13 */
[----:B------:R-:W1:Y:S01]  /*07f0*/  @!P4 LDC.64 R18, c[0x0][0x220] ;  /* 0x00008800ff12cb82 */ /* 0x000e620000000a00 */
[----:B---3--:R-:W-:Y:S01]  /*0800*/  @!P5 IMAD R22, R31, R14, RZ ;  /* 0x0000000e1f16d224 */ /* 0x008fe200078e02ff */
[----:B------:R-:W-:Y:S01]  /*0810*/  @!P5 MOV R25, R9 ;  /* 0x000000090019d202 */ /* 0x000fe20000000f00 */
[----:B------:R-:W-:Y:S01]  /*0820*/  @!P5 IMAD.MOV.U32 R24, RZ, RZ, R6 ;  /* 0x000000ffff18d224 */ /* 0x000fe200078e0006 */
[----:B----4-:R-:W-:Y:S01]  /*0830*/  @!P6 LEA R58, P1, R16, R58, 0x1 ;  /* 0x0000003a103ae211 */ /* 0x010fe200078208ff */
[----:B------:R-:W-:Y:S01]  /*0840*/  @!P5 IMAD R27, R29, R15, R22 ;  /* 0x0000000f1d1bd224 */ /* 0x000fe200078e0216 */
[----:B------:R-:W-:Y:S01]  /*0850*/  STL.64 [R1+0x3b8], R60 ;  /* 0x0003b83c01007387 */ /* 0x000fe20000100a00 */
[----:B------:R-:W-:-:S02]  /*0860*/  @!P6 IMAD.IADD R17, R17, 0x1, R33 ;  /* 0x000000011111e824 */ /* 0x000fc400078e0221 */
[----:B------:R-:W-:-:S03]  /*0870*/  @!P5 IMAD.WIDE.U32 R14, R29, R14, R24 ;  /* 0x0000000e1d0ed225 */ /* 0x000fc600078e0018 */
[----:B------:R-:W-:Y:S01]  /*0880*/  @!P6 LEA.HI.X R59, R16, R59, R17, 0x1, P1 ;  /* 0x0000003b103be211 */ /* 0x000fe200008f0c11 */
[----:B------:R-:W-:Y:S01]  /*0890*/  @!P5 IMAD.IADD R15, R15, 0x1, R27 ;  /* 0x000000010f0fd824 */ /* 0x000fe200078e021b */
[C---:B--2---:R-:W-:Y:S01]  /*08a0*/  @!P5 LEA R42, P1, R14.reuse, R42, 0x1 ;  /* 0x0000002a0e2ad211 */ /* 0x044fe200078208ff */
[----:B------:R-:W-:Y:S01]  /*08b0*/  @!P4 IMAD.MOV.U32 R17, RZ, RZ, R9 ;  /* 0x000000ffff11c224 */ /* 0x000fe200078e0009 */
[----:B------:R-:W-:Y:S01]  /*08c0*/  @!P4 MOV R16, R6 ;  /* 0x000000060010c202 */ /* 0x000fe20000000f00 */
[----:B0-----:R-:W-:Y:S01]  /*08d0*/  @!P3 IMAD R22, R21, R10, RZ ;  /* 0x0000000a1516b224 */ /* 0x001fe200078e02ff */
[----:B------:R-:W-:Y:S01]  /*08e0*/  @!P5 LEA.HI.X R43, R14, R43, R15, 0x1, P1 ;  /* 0x0000002b0e2bd211 */ /* 0x000fe200008f0c0f */
[----:B------:R-:W-:Y:S01]  /*08f0*/  @!P3 IMAD.MOV.U32 R14, RZ, RZ, R6 ;  /* 0x000000ffff0eb224 */ /* 0x000fe200078e0006 */
[----:B------:R-:W-:Y:S01]  /*0900*/  @!P3 MOV R15, R9 ;  /* 0x00000009000fb202 */ /* 0x000fe20000000f00 */
[----:B------:R-:W-:Y:S01]  /*0910*/  @!P4 IMAD.WIDE.U32 R12, R20, R12, R16 ;  /* 0x0000000c140cc225 */ /* 0x000fe200078e0010 */
[----:B------:R-:W-:Y:S03]  /*0920*/  STL.64 [R1+0x3c0], R58 ;  /* 0x0003c03a01007387 */ /* 0x000fe60000100a00 */
[C---:B------:R-:W-:Y:S01]  /*0930*/  @!P3 IMAD R17, R5.reuse, R11, R22 ;  /* 0x0000000b0511b224 */ /* 0x040fe200078e0216 */
[----:B-1----:R-:W-:Y:S01]  /*0940*/  @!P4 LEA R18, P1, R12, R18, 0x1 ;  /* 0x000000120c12c211 */ /* 0x002fe200078208ff */
[----:B------:R-:W-:Y:S01]  /*0950*/  @!P3 IMAD.WIDE.U32 R10, R5, R10, R14 ;  /* 0x0000000a050ab225 */ /* 0x000fe200078e000e */
[----:B------:R-:W-:Y:S03]  /*0960*/  STL.64 [R1+0x3c8], R42 ;  /* 0x0003c82a01007387 */ /* 0x000fe60000100a00 */
[----:B------:R-:W-:Y:S01]  /*0970*/  @!P4 IMAD.IADD R5, R13, 0x1, R23 ;  /* 0x000000010d05c824 */ /* 0x000fe200078e0217 */
[----:B------:R-:W-:Y:S01]  /*0980*/  STL [R1+0x3ac], R43 ;  /* 0x0003ac2b01007387 */ /* 0x000fe20000100800 */
[----:B------:R-:W-:-:S03]  /*0990*/  @!P3 IMAD.IADD R11, R11, 0x1, R17 ;  /* 0x000000010b0bb824 */ /* 0x000fc600078e0211 */
[----:B------:R-:W-:Y:S01]  /*09a0*/  @!P4 LEA.HI.X R19, R12, R19, R5, 0x1, P1 ;  /* 0x000000130c13c211 */ /* 0x000fe200008f0c05 */
[----:B------:R-:W-:Y:S01]  /*09b0*/  STL [R1+0x3b0], R59 ;  /* 0x0003b03b01007387 */ /* 0x000fe20000100800 */
[----:B------:R-:W-:Y:S02]  /*09c0*/  @!P3 LEA R40, P1, R10, R40, 0x1 ;  /* 0x000000280a28b211 */ /* 0x000fe400078208ff */
[----:B------:R-:W-:Y:S01]  /*09d0*/  IADD3 R5, R0, 0x28, RZ ;  /* 0x0000002800057810 */ /* 0x000fe20007ffe0ff */
[----:B------:R0:W-:Y:S01]  /*09e0*/  STL [R1+0x3a8], R19 ;  /* 0x0003a81301007387 */ /* 0x0001e20000100800 */
[----:B------:R-:W-:Y:S02]  /*09f0*/  @!P3 LEA.HI.X R41, R10, R41, R11, 0x1, P1 ;  /* 0x000000290a29b211 */ /* 0x000fe400008f0c0b */
[----:B------:R-:W-:Y:S02]  /*0a00*/  ISETP.GE.U32.AND P1, PT, R5, UR16, PT ;  /* 0x0000001005007c0c */ /* 0x000fe4000bf26070 */
[----:B------:R-:W-:Y:S01]  /*0a10*/  SHF.R.S32.HI R11, RZ, 0x1f, R5 ;  /* 0x0000001fff0b7819 */ /* 0x000fe20000011405 */
[----:B------:R1:W-:Y:S03]  /*0a20*/  STL [R1+0x3a4], R41 ;  /* 0x0003a42901007387 */ /* 0x0003e60000100800 */
[----:B------:R-:W-:-:S13]  /*0a30*/  ISETP.GE.OR.EX P2, PT, R11, UR17, P0, P1 ;  /* 0x000000110b007c0c */ /* 0x000fda0008746710 */
[----:B------:R-:W2:Y:S01]  /*0a40*/  @!P2 LDC.64 R12, c[0x0][0x270] ;  /* 0x00009c00ff0cab82 */ /* 0x000ea20000000a00 */
[----:B------:R-:W-:-:S04]  /*0a50*/  @P2 LOP3.LUT R2, R2, 0x100000, RZ, 0xfc, !PT ;  /* 0x0010000002022812 */ /* 0x000fc800078efcff */
[----:B------:R-:W-:-:S03]  /*0a60*/  LOP3.LUT R2, R2, 0xfff7ffff, RZ, 0xc0, !PT ;  /* 0xfff7ffff02027812 */ /* 0x000fc600078ec0ff */
[----:B------:R-:W3:Y:S01]  /*0a70*/  @!P2 LDC.64 R28, c[0x0][0x220] ;  /* 0x00008800ff1cab82 */ /* 0x000ee20000000a00 */
[----:B--2---:R-:W-:Y:S02]  /*0a80*/  @!P2 IMAD R10, R11, R12, RZ ;  /* 0x0000000c0b0aa224 */ /* 0x004fe400078e02ff */
[----:B------:R-:W-:Y:S02]  /*0a90*/  @!P2 IMAD.MOV.U32 R11, RZ, RZ, R9 ;  /* 0x000000ffff0ba224 */ /* 0x000fe400078e0009 */
[----:B------:R-:W-:Y:S02]  /*0aa0*/  @!P2 IMAD R13, R5, R13, R10 ;  /* 0x0000000d050da224 */ /* 0x000fe400078e020a */
[----:B------:R-:W-:-:S04]  /*0ab0*/  @!P2 IMAD.MOV.U32 R10, RZ, RZ, R6 ;  /* 0x000000ffff0aa224 */ /* 0x000fc800078e0006 */
[----:B------:R-:W-:-:S05]  /*0ac0*/  @!P2 IMAD.WIDE.U32 R10, R5, R12, R10 ;  /* 0x0000000c050aa225 */ /* 0x000fca00078e000a */
[----:B------:R-:W-:Y:S02]  /*0ad0*/  @!P2 IADD3 R5, R11, R13, RZ ;  /* 0x0000000d0b05a210 */ /* 0x000fe40007ffe0ff */
[----:B---3--:R-:W-:-:S04]  /*0ae0*/  @!P2 LEA R28, P1, R10, R28, 0x1 ;  /* 0x0000001c0a1ca211 */ /* 0x008fc800078208ff */
[----:B------:R-:W-:Y:S01]  /*0af0*/  @!P2 LEA.HI.X R29, R10, R29, R5, 0x1, P1 ;  /* 0x0000001d0a1da211 */ /* 0x000fe200008f0c05 */
[----:B------:R-:W-:Y:S01]  /*0b00*/  VIADD R5, R0, 0x30 ;  /* 0x0000003000057836 */ /* 0x000fe20000000000 */
[----:B0-----:R-:W-:Y:S02]  /*0b10*/  PRMT R19, RZ, 0x7610, R19 ;  /* 0x00007610ff137816 */ /* 0x001fe40000000013 */
[----:B-1----:R-:W-:Y:S01]  /*0b20*/  PRMT R41, RZ, 0x7610, R41 ;  /* 0x00007610ff297816 */ /* 0x002fe20000000029 */
[----:B------:R0:W-:Y:S01]  /*0b30*/  STL [R1+0x3a0], R29 ;  /* 0x0003a01d01007387 */ /* 0x0001e20000100800 */
[----:B------:R-:W-:Y:S02]  /*0b40*/  SHF.R.S32.HI R11, RZ, 0x1f, R5 ;  /* 0x0000001fff0b7819 */ /* 0x000fe40000011405 */
[----:B------:R-:W-:-:S04]  /*0b50*/  ISETP.GE.U32.AND P1, PT, R5, UR16, PT ;  /* 0x0000001005007c0c */ /* 0x000fc8000bf26070 */
[----:B------:R-:W-:-:S13]  /*0b60*/  ISETP.GE.OR.EX P2, PT, R11, UR17, P0, P1 ;  /* 0x000000110b007c0c */ /* 0x000fda0008746710 */
[----:B------:R-:W1:Y:S01]  /*0b70*/  @!P2 LDC.64 R12, c[0x0][0x270] ;  /* 0x00009c00ff0cab82 */ /* 0x000e620000000a00 */
[----:B------:R-:W-:-:S04]  /*0b80*/  @P2 LOP3.LUT R2, R2, 0x80000, RZ, 0xfc, !PT ;  /* 0x0008000002022812 */ /* 0x000fc800078efcff */
[----:B------:R-:W-:-:S03]  /*0b90*/  LOP3.LUT R2, R2, 0xfffbffff, RZ, 0xc0, !PT ;  /* 0xfffbffff02027812 */ /* 0x000fc600078ec0ff */
[----:B------:R-:W2:Y:S01]  /*0ba0*/  @!P2 LDC.64 R22, c[0x0][0x220] ;  /* 0x00008800ff16ab82 */ /* 0x000ea20000000a00 */
[----:B-1----:R-:W-:Y:S01]  /*0bb0*/  @!P2 IMAD R10, R11, R12, RZ ;  /* 0x0000000c0b0aa224 */ /* 0x002fe200078e02ff */
[----:B------:R-:W-:-:S03]  /*0bc0*/  @!P2 MOV R11, R9 ;  /* 0x00000009000ba202 */ /* 0x000fc60000000f00 */
[----:B------:R-:W-:Y:S02]  /*0bd0*/  @!P2 IMAD R13, R5, R13, R10 ;  /* 0x0000000d050da224 */ /* 0x000fe400078e020a */
[----:B------:R-:W-:-:S04]  /*0be0*/  @!P2 IMAD.MOV.U32 R10, RZ, RZ, R6 ;  /* 0x000000ffff0aa224 */ /* 0x000fc800078e0006 */
[----:B------:R-:W-:-:S04]  /*0bf0*/  @!P2 IMAD.WIDE.U32 R10, R5, R12, R10 ;  /* 0x0000000c050aa225 */ /* 0x000fc800078e000a */
[----:B------:R-:W-:Y:S01]  /*0c00*/  @!P2 IMAD.IADD R5, R11, 0x1, R13 ;  /* 0x000000010b05a824 */ /* 0x000fe200078e020d */
[----:B--2---:R-:W-:-:S04]  /*0c10*/  @!P2 LEA R22, P1, R10, R22, 0x1 ;  /* 0x000000160a16a211 */ /* 0x004fc800078208ff */
[----:B------:R-:W-:Y:S01]  /*0c20*/  @!P2 LEA.HI.X R23, R10, R23, R5, 0x1, P1 ;  /* 0x000000170a17a211 */ /* 0x000fe200008f0c05 */
[----:B------:R-:W-:-:S05]  /*0c30*/  VIADD R5, R0, 0x38 ;  /* 0x0000003800057836 */ /* 0x000fca0000000000 */
[----:B------:R-:W-:Y:S02]  /*0c40*/  SHF.R.S32.HI R11, RZ, 0x1f, R5 ;  /* 0x0000001fff0b7819 */ /* 0x000fe40000011405 */
[----:B------:R-:W-:-:S04]  /*0c50*/  ISETP.GE.U32.AND P1, PT, R5, UR16, PT ;  /* 0x0000001005007c0c */ /* 0x000fc8000bf26070 */
[----:B------:R-:W-:-:S13]  /*0c60*/  ISETP.GE.OR.EX P2, PT, R11, UR17, P0, P1 ;  /* 0x000000110b007c0c */ /* 0x000fda0008746710 */
[----:B------:R-:W1:Y:S01]  /*0c70*/  @!P2 LDC.64 R12, c[0x0][0x270] ;  /* 0x00009c00ff0cab82 */ /* 0x000e620000000a00 */
[----:B------:R-:W-:-:S04]  /*0c80*/  @P2 LOP3.LUT R2, R2, 0x40000, RZ, 0xfc, !PT ;  /* 0x0004000002022812 */ /* 0x000fc800078efcff */
[----:B------:R-:W-:-:S03]  /*0c90*/  LOP3.LUT R2, R2, 0xfffdffff, RZ, 0xc0, !PT ;  /* 0xfffdffff02027812 */ /* 0x000fc600078ec0ff */
[----:B------:R-:W2:Y:S01]  /*0ca0*/  @!P2 LDC.64 R14, c[0x0][0x220] ;  /* 0x00008800ff0eab82 */ /* 0x000ea20000000a00 */
[----:B-1----:R-:W-:Y:S02]  /*0cb0*/  @!P2 IMAD R10, R11, R12, RZ ;  /* 0x0000000c0b0aa224 */ /* 0x002fe400078e02ff */
[----:B------:R-:W-:Y:S02]  /*0cc0*/  @!P2 IMAD.MOV.U32 R11, RZ, RZ, R9 ;  /* 0x000000ffff0ba224 */ /* 0x000fe400078e0009 */
[----:B------:R-:W-:Y:S01]  /*0cd0*/  @!P2 IMAD R13, R5, R13, R10 ;  /* 0x0000000d050da224 */ /* 0x000fe200078e020a */
[----:B------:R-:W-:-:S05]  /*0ce0*/  @!P2 MOV R10, R6 ;  /* 0x00000006000aa202 */ /* 0x000fca0000000f00 */
[----:B------:R-:W-:-:S04]  /*0cf0*/  @!P2 IMAD.WIDE.U32 R10, R5, R12, R10 ;  /* 0x0000000c050aa225 */ /* 0x000fc800078e000a */
[----:B------:R-:W-:Y:S01]  /*0d00*/  @!P2 IMAD.IADD R5, R11, 0x1, R13 ;  /* 0x000000010b05a824 */ /* 0x000fe200078e020d */
[----:B--2---:R-:W-:-:S04]  /*0d10*/  @!P2 LEA R12, P1, R10, R14, 0x1 ;  /* 0x0000000e0a0ca211 */ /* 0x004fc800078208ff */
[----:B------:R-:W-:Y:S02]  /*0d20*/  @!P2 LEA.HI.X R13, R10, R15, R5, 0x1, P1 ;  /* 0x0000000f0a0da211 */ /* 0x000fe400008f0c05 */
[----:B------:R-:W-:-:S04]  /*0d30*/  IADD3 R5, R0, 0x40, RZ ;  /* 0x0000004000057810 */ /* 0x000fc80007ffe0ff */
        /* <DEDUP_REMOVED lines=9> */
[----:B------:R-:W-:Y:S02]  /*0dd0*/  @!P2 IMAD R15, R5, R15, R10 ;  /* 0x0000000f050fa224 */ /* 0x000fe400078e020a */
[----:B------:R-:W-:-:S04]  /*0de0*/  @!P2 IMAD.MOV.U32 R10, RZ, RZ, R6 ;  /* 0x000000ffff0aa224 */ /* 0x000fc800078e0006 */
[----:B------:R-:W-:-:S05]  /*0df0*/  @!P2 IMAD.WIDE.U32 R10, R5, R14, R10 ;  /* 0x0000000e050aa225 */ /* 0x000fca00078e000a */
[----:B------:R-:W-:Y:S02]  /*0e00*/  @!P2 IADD3 R5, R11, R15, RZ ;  /* 0x0000000f0b05a210 */ /* 0x000fe40007ffe0ff */
[----:B--2---:R-:W-:-:S04]  /*0e10*/  @!P2 LEA R36, P1, R10, R36, 0x1 ;  /* 0x000000240a24a211 */ /* 0x004fc800078208ff */
[----:B------:R-:W-:Y:S01]  /*0e20*/  @!P2 LEA.HI.X R37, R10, R37, R5, 0x1, P1 ;  /* 0x000000250a25a211 */ /* 0x000fe200008f0c05 */
[----:B------:R-:W-:Y:S01]  /*0e30*/  VIADD R5, R0, 0x48 ;  /* 0x0000004800057836 */ /* 0x000fe20000000000 */
[----:B0-----:R-:W-:-:S03]  /*0e40*/  PRMT R29, RZ, 0x7610, R29 ;  /* 0x00007610ff1d7816 */ /* 0x001fc6000000001d */
        /* <DEDUP_REMOVED lines=99> */
[----:B0-----:R-:W-:Y:S02]  /*1480*/  PRMT R27, RZ, 0x7610, R27 ;  /* 0x00007610ff1b7816 */ /* 0x001fe4000000001b */
[----:B------:R-:W-:Y:S01]  /*1490*/  LOP3.LUT R4, R4, 0xfffffffd, RZ, 0xc0, !PT ;  /* 0xfffffffd04047812 */ /* 0x000fe200078ec0ff */
[----:B------:R-:W-:Y:S01]  /*14a0*/  STL [R1+0x394], R39 ;  /* 0x0003942701007387 */ /* 0x000fe20000100800 */
        /* <DEDUP_REMOVED lines=9> */
[----:B------:R-:W-:Y:S02]  /*1540*/  @!P2 IMAD R15, R5, R15, R10 ;  /* 0x0000000f050fa224 */ /* 0x000fe400078e020a */
[----:B------:R-:W-:-:S04]  /*1550*/  @!P2 IMAD.MOV.U32 R10, RZ, RZ, R6 ;  /* 0x000000ffff0aa224 */ /* 0x000fc800078e0006 */
[----:B------:R-:W-:-:S04]  /*1560*/  @!P2 IMAD.WIDE.U32 R10, R5, R14, R10 ;  /* 0x0000000e050aa225 */ /* 0x000fc800078e000a */
[----:B------:R-:W-:Y:S01]  /*1570*/  @!P2 IMAD.IADD R5, R11, 0x1, R15 ;  /* 0x000000010b05a824 */ /* 0x000fe200078e020f */
[----:B-1----:R-:W-:-:S04]  /*1580*/  @!P2 LEA R32, P1, R10, R32, 0x1 ;  /* 0x000000200a20a211 */ /* 0x002fc800078208ff */
[----:B------:R-:W-:Y:S01]  /*1590*/  @!P2 LEA.HI.X R33, R10, R33, R5, 0x1, P1 ;  /* 0x000000210a21a211 */ /* 0x000fe200008f0c05 */
[----:B------:R-:W-:Y:S01]  /*15a0*/  VIADD R5, R0, 0x80 ;  /* 0x0000008000057836 */ /* 0x000fe20000000000 */
[----:B------:R-:W-:Y:S04]  /*15b0*/  STL [R1+0x390], R32 ;  /* 0x0003902001007387 */ /* 0x000fe80000100800 */
[----:B------:R-:W-:Y:S01]  /*15c0*/  SHF.R.S32.HI R11, RZ, 0x1f, R5 ;  /* 0x0000001fff0b7819 */ /* 0x000fe20000011405 */
[----:B------:R0:W-:Y:S01]  /*15d0*/  STL [R1+0x38c], R33 ;  /* 0x00038c2101007387 */ /* 0x0001e20000100800 */
        /* <DEDUP_REMOVED lines=14> */
[----:B------:R-:W-:Y:S02]  /*16c0*/  IADD3 R5, R0, 0x88, RZ ;  /* 0x0000008800057810 */ /* 0x000fe40007ffe0ff */
[----:B0-----:R-:W-:Y:S01]  /*16d0*/  PRMT R33, RZ, 0x7610, R33 ;  /* 0x00007610ff217816 */ /* 0x001fe20000000021 */
        /* <DEDUP_REMOVED lines=8> */
[----:B0-----:R-:W-:Y:S02]  /*1760*/  @!P2 IMAD R10, R11, R14, RZ ;  /* 0x0000000e0b0aa224 */ /* 0x001fe400078e02ff */
[----:B------:R-:W-:Y:S02]  /*1770*/  @!P2 IMAD.MOV.U32 R11, RZ, RZ, R9 ;  /* 0x000000ffff0ba224 */ /* 0x000fe400078e0009 */
[----:B------:R-:W-:Y:S02]  /*1780*/  @!P2 IMAD R15, R5, R15, R10 ;  /* 0x0000000f050fa224 */ /* 0x000fe400078e020a */
[----:B------:R-:W-:-:S04]  /*1790*/  @!P2 IMAD.MOV.U32 R10, RZ, RZ, R6 ;  /* 0x000000ffff0aa224 */ /* 0x000fc800078e0006 */
[----:B------:R-:W-:-:S05]  /*17a0*/  @!P2 IMAD.WIDE.U32 R10, R5, R14, R10 ;  /* 0x0000000e050aa225 */ /* 0x000fca00078e000a */
[----:B------:R-:W-:Y:S02]  /*17b0*/  @!P2 IADD3 R5, R11, R15, RZ ;  /* 0x0000000f0b05a210 */ /* 0x000fe40007ffe0ff */
[----:B-1----:R-:W-:-:S04]  /*17c0*/  @!P2 LEA R34, P1, R10, R34, 0x1 ;  /* 0x000000220a22a211 */ /* 0x002fc800078208ff */
[----:B------:R-:W-:Y:S01]  /*17d0*/  @!P2 LEA.HI.X R35, R10, R35, R5, 0x1, P1 ;  /* 0x000000230a23a211 */ /* 0x000fe200008f0c05 */
[----:B------:R-:W-:-:S05]  /*17e0*/  VIADD R5, R0, 0x90 ;  /* 0x0000009000057836 */ /* 0x000fca0000000000 */
        /* <DEDUP_REMOVED lines=25> */
[----:B------:R-:W-:Y:S01]  /*1980*/  @!P2 IMAD R17, R5, R11, R14 ;  /* 0x0000000b0511a224 */ /* 0x000fe200078e020e */
[----:B------:R-:W-:-:S05]  /*1990*/  @!P2 MOV R14, R6 ;  /* 0x00000006000ea202 */ /* 0x000fca0000000f00 */
[----:B------:R-:W-:-:S04]  /*19a0*/  @!P2 IMAD.WIDE.U32 R10, R5, R10, R14 ;  /* 0x0000000a050aa225 */ /* 0x000fc800078e000e */
[----:B------:R-:W-:Y:S01]  /*19b0*/  @!P2 IMAD.IADD R5, R11, 0x1, R17 ;  /* 0x000000010b05a824 */ /* 0x000fe200078e0211 */
[----:B-1----:R-:W-:-:S04]  /*19c0*/  @!P2 LEA R20, P1, R10, R20, 0x1 ;  /* 0x000000140a14a211 */ /* 0x002fc800078208ff */
[----:B------:R-:W-:Y:S02]  /*19d0*/  @!P2 LEA.HI.X R21, R10, R21, R5, 0x1, P1 ;  /* 0x000000150a15a211 */ /* 0x000fe400008f0c05 */
[----:B------:R-:W-:-:S04]  /*19e0*/  IADD3 R5, R0, 0xa0, RZ ;  /* 0x000000a000057810 */ /* 0x000fc80007ffe0ff */
        /* <DEDUP_REMOVED lines=31> */
[----:B------:R-:W-:-:S04]  /*1be0*/  VIADD R5, R0, 0xb0 ;  /* 0x000000b000057836 */ /* 0x000fc80000000000 */
[----:B------:R-:W-:Y:S01]  /*1bf0*/  @!P2 STL.64 [R1+0x208], R54 ;  /* 0x000208360100a387 */ /* 0x000fe20000100a00 */
        /* <DEDUP_REMOVED lines=15> */
[----:B------:R-:W-:-:S03]  /*1cf0*/  IADD3 R5, R0, 0xb8, RZ ;  /* 0x000000b800057810 */ /* 0x000fc60007ffe0ff */
[----:B------:R0:W-:Y:S01]  /*1d00*/  @!P2 STL.64 [R1+0x228], R42 ;  /* 0x0002282a0100a387 */ /* 0x0001e20000100a00 */
[----:B------:R-:W-:Y:S02]  /*1d10*/  SHF.R.S32.HI R17, RZ, 0x1f, R5 ;  /* 0x0000001fff117819 */ /* 0x000fe40000011405 */
[----:B------:R-:W-:-:S04]  /*1d20*/  ISETP.GE.U32.AND P1, PT, R5, UR16, PT ;  /* 0x0000001005007c0c */ /* 0x000fc8000bf26070 */
[----:B------:R-:W-:-:S13]  /*1d30*/  ISETP.GE.OR.EX P2, PT, R17, UR17, P0, P1 ;  /* 0x0000001111007c0c */ /* 0x000fda0008746710 */
[----:B------:R-:W1:Y:S01]  /*1d40*/  @!P2 LDC.64 R10, c[0x0][0x270] ;  /* 0x00009c00ff0aab82 */ /* 0x000e620000000a00 */
[----:B------:R-:W-:-:S04]  /*1d50*/  @P2 LOP3.LUT R2, R2, 0x4, RZ, 0xfc, !PT ;  /* 0x0000000402022812 */ /* 0x000fc800078efcff */
[----:B------:R-:W-:-:S03]  /*1d60*/  LOP3.LUT R2, R2, 0xfffffffd, RZ, 0xc0, !PT ;  /* 0xfffffffd02027812 */ /* 0x000fc600078ec0ff */
[----:B------:R-:W0:Y:S01]  /*1d70*/  @!P2 LDC.64 R14, c[0x0][0x220] ;  /* 0x00008800ff0eab82 */ /* 0x000e220000000a00 */
[----:B-1----:R-:W-:Y:S02]  /*1d80*/  @!P2 IMAD R16, R17, R10, RZ ;  /* 0x0000000a1110a224 */ /* 0x002fe400078e02ff */
[----:B------:R-:W-:Y:S02]  /*1d90*/  @!P2 IMAD.MOV.U32 R17, RZ, RZ, R9 ;  /* 0x000000ffff11a224 */ /* 0x000fe400078e0009 */
[----:B------:R-:W-:Y:S02]  /*1da0*/  @!P2 IMAD R11, R5, R11, R16 ;  /* 0x0000000b050ba224 */ /* 0x000fe400078e0210 */
[----:B------:R-:W-:-:S04]  /*1db0*/  @!P2 IMAD.MOV.U32 R16, RZ, RZ, R6 ;  /* 0x000000ffff10a224 */ /* 0x000fc800078e0006 */
[----:B------:R-:W-:-:S04]  /*1dc0*/  @!P2 IMAD.WIDE.U32 R16, R5, R10, R16 ;  /* 0x0000000a0510a225 */ /* 0x000fc800078e0010 */
[----:B------:R-:W-:Y:S01]  /*1dd0*/  VIADD R5, R0, 0xc0 ;  /* 0x000000c000057836 */ /* 0x000fe20000000000 */
[----:B------:R-:W-:Y:S02]  /*1de0*/  @!P2 IADD3 R11, R17, R11, RZ ;  /* 0x0000000b110ba210 */ /* 0x000fe40007ffe0ff */
[----:B0-----:R-:W-:-:S04]  /*1df0*/  @!P2 LEA R42, P1, R16, R14, 0x1 ;  /* 0x0000000e102aa211 */ /* 0x001fc800078208ff */
[----:B------:R-:W-:Y:S02]  /*1e00*/  @!P2 LEA.HI.X R43, R16, R15, R11, 0x1, P1 ;  /* 0x0000000f102ba211 */ /* 0x000fe400008f0c0b */
        /* <DEDUP_REMOVED lines=10> */
[----:B------:R-:W-:Y:S02]  /*1eb0*/  @!P2 IMAD R11, R5, R11, R16 ;  /* 0x0000000b050ba224 */ /* 0x000fe400078e0210 */
[----:B------:R-:W-:-:S04]  /*1ec0*/  @!P2 IMAD.MOV.U32 R16, RZ, RZ, R6 ;  /* 0x000000ffff10a224 */ /* 0x000fc800078e0006 */
[----:B------:R-:W-:-:S04]  /*1ed0*/  @!P2 IMAD.WIDE.U32 R16, R5, R10, R16 ;  /* 0x0000000a0510a225 */ /* 0x000fc800078e0010 */
[----:B------:R-:W-:Y:S01]  /*1ee0*/  @!P2 IMAD.IADD R11, R17, 0x1, R11 ;  /* 0x00000001110ba824 */ /* 0x000fe200078e020b */
[----:B0-----:R-:W-:Y:S01]  /*1ef0*/  @!P2 LEA R42, P1, R16, R14, 0x1 ;  /* 0x0000000e102aa211 */ /* 0x001fe200078208ff */
[----:B------:R-:W-:-:S03]  /*1f00*/  VIADD R5, R0, 0xc8 ;  /* 0x000000c800057836 */ /* 0x000fc60000000000 */
[----:B------:R-:W-:Y:S02]  /*1f10*/  @!P2 LEA.HI.X R43, R16, R15, R11, 0x1, P1 ;  /* 0x0000000f102ba211 */ /* 0x000fe400008f0c0b */
[----:B------:R-:W-:Y:S02]  /*1f20*/  SHF.R.S32.HI R16, RZ, 0x1f, R5 ;  /* 0x0000001fff107819 */ /* 0x000fe40000011405 */
[----:B------:R-:W-:Y:S01]  /*1f30*/  ISETP.GE.U32.AND P1, PT, R5, UR16, PT ;  /* 0x0000001005007c0c */ /* 0x000fe2000bf26070 */
[----:B------:R0:W-:Y:S03]  /*1f40*/  @!P2 STL.64 [R1+0x250], R42 ;  /* 0x0002502a0100a387 */ /* 0x0001e60000100a00 */
[----:B------:R-:W-:-:S13]  /*1f50*/  ISETP.GE.OR.EX P2, PT, R16, UR17, P0, P1 ;  /* 0x0000001110007c0c */ /* 0x000fda0008746710 */
[----:B------:R-:W1:Y:S01]  /*1f60*/  @!P2 LDC.64 R10, c[0x0][0x270] ;  /* 0x00009c00ff0aab82 */ /* 0x000e620000000a00 */
[----:B------:R-:W-:Y:S01]  /*1f70*/  @!P2 IMAD.MOV.U32 R17, RZ, RZ, R9 ;  /* 0x000000ffff11a224 */ /* 0x000fe200078e0009 */
[----:B------:R-:W-:-:S04]  /*1f80*/  @P2 LOP3.LUT R2, R2, 0x1, RZ, 0xfc, !PT ;  /* 0x0000000102022812 */ /* 0x000fc800078efcff */
[----:B------:R-:W-:Y:S02]  /*1f90*/  LOP3.LUT R2, R2, 0xdfffffff, RZ, 0xc0, !PT ;  /* 0xdfffffff02027812 */ /* 0x000fe400078ec0ff */
[----:B------:R-:W0:Y:S01]  /*1fa0*/  @!P2 LDC.64 R14, c[0x0][0x220] ;  /* 0x00008800ff0eab82 */ /* 0x000e220000000a00 */
[----:B-1----:R-:W-:-:S04]  /*1fb0*/  @!P2 IMAD R16, R16, R10, RZ ;  /* 0x0000000a1010a224 */ /* 0x002fc800078e02ff */
[----:B------:R-:W-:Y:S01]  /*1fc0*/  @!P2 IMAD R11, R5, R11, R16 ;  /* 0x0000000b050ba224 */ /* 0x000fe200078e0210 */
[----:B------:R-:W-:-:S05]  /*1fd0*/  @!P2 MOV R16, R6 ;  /* 0x000000060010a202 */ /* 0x000fca0000000f00 */
[----:B------:R-:W-:Y:S01]  /*1fe0*/  @!P2 IMAD.WIDE.U32 R16, R5, R10, R16 ;  /* 0x0000000a0510a225 */ /* 0x000fe200078e0010 */
[----:B------:R-:W-:-:S03]  /*1ff0*/  IADD3 R5, R0, 0xd0, RZ ;  /* 0x000000d000057810 */ /* 0x000fc60007ffe0ff */
[----:B------:R-:W-:Y:S01]  /*2000*/  @!P2 IMAD.IADD R11, R17, 0x1, R11 ;  /* 0x00000001110ba824 */ /* 0x000fe200078e020b */
[----:B0-----:R-:W-:-:S04]  /*2010*/  @!P2 LEA R42, P1, R16, R14, 0x1 ;  /* 0x0000000e102aa211 */ /* 0x001fc800078208ff */
        /* <DEDUP_REMOVED lines=359> */
[----:B------:R-:W-:Y:S02]  /*3690*/  ISETP.GE.U32.AND P1, PT, R5, UR16, PT ;  /* 0x0000001005007c0c */ /* 0x000fe4000bf26070 */
[----:B------:R-:W-:Y:S02]  /*36a0*/  MOV R7, R43 ;  /* 0x0000002b00077202 */ /* 0x000fe40000000f00 */
[----:B------:R-:W-:-:S13]  /*36b0*/  ISETP.GE.OR.EX P2, PT, R16, UR17, P0, P1 ;  /* 0x0000001110007c0c */ /* 0x000fda0008746710 */
[----:B------:R-:W0:Y:S01]  /*36c0*/  @!P2 LDC.64 R10, c[0x0][0x270] ;  /* 0x00009c00ff0aab82 */ /* 0x000e220000000a00 */
[----:B------:R-:W-:Y:S01]  /*36d0*/  @!P2 IMAD.MOV.U32 R17, RZ, RZ, R9 ;  /* 0x000000ffff11a224 */ /* 0x000fe200078e0009 */
[----:B------:R-:W-:-:S04]  /*36e0*/  @P2 LOP3.LUT R3, R3, 0x400, RZ, 0xfc, !PT ;  /* 0x0000040003032812 */ /* 0x000fc800078efcff */
[----:B------:R-:W-:Y:S02]  /*36f0*/  LOP3.LUT R3, R3, 0xfffffdff, RZ, 0xc0, !PT ;  /* 0xfffffdff03037812 */ /* 0x000fe400078ec0ff */
[----:B------:R-:W1:Y:S01]  /*3700*/  @!P2 LDC.64 R14, c[0x0][0x220] ;  /* 0x00008800ff0eab82 */ /* 0x000e620000000a00 */
[----:B0-----:R-:W-:-:S04]  /*3710*/  @!P2 IMAD R16, R16, R10, RZ ;  /* 0x0000000a1010a224 */ /* 0x001fc800078e02ff */
[----:B------:R-:W-:Y:S02]  /*3720*/  @!P2 IMAD R11, R5, R11, R16 ;  /* 0x0000000b050ba224 */ /* 0x000fe400078e0210 */
[----:B------:R-:W-:-:S04]  /*3730*/  @!P2 IMAD.MOV.U32 R16, RZ, RZ, R6 ;  /* 0x000000ffff10a224 */ /* 0x000fc800078e0006 */
[----:B------:R-:W-:-:S04]  /*3740*/  @!P2 IMAD.WIDE.U32 R16, R5, R10, R16 ;  /* 0x0000000a0510a225 */ /* 0x000fc800078e0010 */
[----:B------:R-:W-:Y:S01]  /*3750*/  VIADD R5, R0, 0x180 ;  /* 0x0000018000057836 */ /* 0x000fe20000000000 */
[----:B------:R-:W-:Y:S02]  /*3760*/  @!P2 IADD3 R11, R17, R11, RZ ;  /* 0x0000000b110ba210 */ /* 0x000fe40007ffe0ff */
[----:B-1----:R-:W-:-:S04]  /*3770*/  @!P2 LEA R54, P1, R16, R14, 0x1 ;  /* 0x0000000e1036a211 */ /* 0x002fc800078208ff */
        /* <DEDUP_REMOVED lines=172> */
[----:B------:R-:W-:Y:S03]  /*4240*/  @!P2 STL.64 [R1+0x138], R54 ;  /* 0x000138360100a387 */ /* 0x000fe60000100a00 */
[----:B------:R-:W-:-:S13]  /*4250*/  ISETP.GE.OR.EX P1, PT, R16, UR7, P0, P1 ;  /* 0x0000000710007c0c */ /* 0x000fda0008726710 */
[----:B------:R-:W0:Y:S01]  /*4260*/  @!P1 LDC.64 R10, c[0x0][0x270] ;  /* 0x00009c00ff0a9b82 */ /* 0x000e220000000a00 */
[----:B------:R-:W-:Y:S01]  /*4270*/  @!P1 IMAD.MOV.U32 R17, RZ, RZ, R9 ;  /* 0x000000ffff119224 */ /* 0x000fe200078e0009 */
[----:B------:R-:W-:-:S06]  /*4280*/  @P1 LOP3.LUT R2, R2, 0x20000000, RZ, 0xfc, !PT ;  /* 0x2000000002021812 */ /* 0x000fcc00078efcff */
[----:B------:R-:W1:Y:S01]  /*4290*/  @!P1 LDC.64 R14, c[0x0][0x220] ;  /* 0x00008800ff0e9b82 */ /* 0x000e620000000a00 */
[----:B0-----:R-:W-:-:S04]  /*42a0*/  @!P1 IMAD R16, R16, R10, RZ ;  /* 0x0000000a10109224 */ /* 0x001fc800078e02ff */
[----:B------:R-:W-:Y:S01]  /*42b0*/  @!P1 IMAD R11, R5, R11, R16 ;  /* 0x0000000b050b9224 */ /* 0x000fe200078e0210 */
[----:B------:R-:W-:-:S05]  /*42c0*/  @!P1 MOV R16, R6 ;  /* 0x0000000600109202 */ /* 0x000fca0000000f00 */
[----:B------:R-:W-:Y:S01]  /*42d0*/  @!P1 IMAD.WIDE.U32 R16, R5, R10, R16 ;  /* 0x0000000a05109225 */ /* 0x000fe200078e0010 */
[----:B------:R-:W-:-:S03]  /*42e0*/  IADD3 R5, R0, 0x1d8, RZ ;  /* 0x000001d800057810 */ /* 0x000fc60007ffe0ff */
[----:B------:R-:W-:Y:S01]  /*42f0*/  @!P1 IMAD.IADD R11, R17, 0x1, R11 ;  /* 0x00000001110b9824 */ /* 0x000fe200078e020b */
[----:B-1----:R-:W-:-:S04]  /*4300*/  @!P1 LEA R58, P2, R16, R14, 0x1 ;  /* 0x0000000e103a9211 */ /* 0x002fc800078408ff */
[----:B------:R-:W-:Y:S02]  /*4310*/  @!P1 LEA.HI.X R59, R16, R15, R11, 0x1, P2 ;  /* 0x0000000f103b9211 */ /* 0x000fe400010f0c0b */
[----:B------:R-:W-:Y:S02]  /*4320*/  SHF.R.S32.HI R16, RZ, 0x1f, R5 ;  /* 0x0000001fff107819 */ /* 0x000fe40000011405 */
[----:B------:R-:W-:Y:S02]  /*4330*/  ISETP.GE.U32.AND P2, PT, R5, UR6, PT ;  /* 0x0000000605007c0c */ /* 0x000fe4000bf46070 */
[----:B------:R-:W-:Y:S02]  /*4340*/  LOP3.LUT P1, RZ, R2, 0x1000000, RZ, 0xc0, !PT ;  /* 0x0100000002ff7812 */ /* 0x000fe4000782c0ff */
[----:B------:R-:W-:Y:S02]  /*4350*/  ISETP.GE.OR.EX P2, PT, R16, UR7, P0, P2 ;  /* 0x0000000710007c0c */ /* 0x000fe40008746720 */
[----:B------:R-:W-:-:S11]  /*4360*/  LOP3.LUT R2, R2, 0xefffffff, RZ, 0xc0, !PT ;  /* 0xefffffff02027812 */ /* 0x000fd600078ec0ff */
[----:B------:R-:W0:Y:S01]  /*4370*/  @!P2 LDC.64 R10, c[0x0][0x270] ;  /* 0x00009c00ff0aab82 */ /* 0x000e220000000a00 */
[----:B------:R-:W-:Y:S01]  /*4380*/  @!P2 IMAD.MOV.U32 R17, RZ, RZ, R9 ;  /* 0x000000ffff11a224 */ /* 0x000fe200078e0009 */
[----:B------:R-:W-:-:S06]  /*4390*/  @P2 LOP3.LUT R2, R2, 0x10000000, RZ, 0xfc, !PT ;  /* 0x1000000002022812 */ /* 0x000fcc00078efcff */
[----:B------:R-:W1:Y:S01]  /*43a0*/  @!P2 LDC.64 R14, c[0x0][0x220] ;  /* 0x00008800ff0eab82 */ /* 0x000e620000000a00 */
[----:B0-----:R-:W-:-:S04]  /*43b0*/  @!P2 IMAD R16, R16, R10, RZ ;  /* 0x0000000a1010a224 */ /* 0x001fc800078e02ff */
[----:B------:R-:W-:Y:S02]  /*43c0*/  @!P2 IMAD R11, R5, R11, R16 ;  /* 0x0000000b050ba224 */ /* 0x000fe400078e0210 */
[----:B------:R-:W-:-:S04]  /*43d0*/  @!P2 IMAD.MOV.U32 R16, RZ, RZ, R6 ;  /* 0x000000ffff10a224 */ /* 0x000fc800078e0006 */
[----:B------:R-:W-:-:S04]  /*43e0*/  @!P2 IMAD.WIDE.U32 R16, R5, R10, R16 ;  /* 0x0000000a0510a225 */ /* 0x000fc800078e0010 */
[----:B------:R-:W-:Y:S01]  /*43f0*/  VIADD R5, R0, 0x1e0 ;  /* 0x000001e000057836 */ /* 0x000fe20000000000 */
[----:B------:R-:W-:Y:S02]  /*4400*/  @!P2 IADD3 R11, R17, R11, RZ ;  /* 0x0000000b110ba210 */ /* 0x000fe40007ffe0ff */
[C---:B-1----:R-:W-:Y:S02]  /*4410*/  @!P2 LEA R60, P3, R16.reuse, R14, 0x1 ;  /* 0x0000000e103ca211 */ /* 0x042fe400078608ff */
[----:B------:R-:W-:Y:S02]  /*4420*/  SHF.R.S32.HI R14, RZ, 0x1f, R5 ;  /* 0x0000001fff0e7819 */ /* 0x000fe40000011405 */
[----:B------:R-:W-:Y:S02]  /*4430*/  @!P2 LEA.HI.X R61, R16, R15, R11, 0x1, P3 ;  /* 0x0000000f103da211 */ /* 0x000fe400018f0c0b */
[----:B------:R-:W-:Y:S02]  /*4440*/  ISETP.GE.U32.AND P3, PT, R5, UR6, PT ;  /* 0x0000000605007c0c */ /* 0x000fe4000bf66070 */
[----:B------:R-:W-:-:S02]  /*4450*/  LOP3.LUT P2, RZ, R2, 0x800000, RZ, 0xc0, !PT ;  /* 0x0080000002ff7812 */ /* 0x000fc4000784c0ff */
[----:B------:R-:W-:Y:S02]  /*4460*/  ISETP.GE.OR.EX P3, PT, R14, UR7, P0, P3 ;  /* 0x000000070e007c0c */ /* 0x000fe40008766730 */
[----:B------:R-:W-:-:S11]  /*4470*/  LOP3.LUT R2, R2, 0xf7ffffff, RZ, 0xc0, !PT ;  /* 0xf7ffffff02027812 */ /* 0x000fd600078ec0ff */
[----:B------:R-:W0:Y:S01]  /*4480*/  @!P3 LDC.64 R10, c[0x0][0x270] ;  /* 0x00009c00ff0abb82 */ /* 0x000e220000000a00 */
[----:B------:R-:W-:Y:S02]  /*4490*/  @!P3 MOV R15, R9 ;  /* 0x00000009000fb202 */ /* 0x000fe40000000f00 */
[----:B------:R-:W-:-:S05]  /*44a0*/  @P3 LOP3.LUT R2, R2, 0x8000000, RZ, 0xfc, !PT ;  /* 0x0800000002023812 */ /* 0x000fca00078efcff */
[----:B------:R-:W1:Y:S01]  /*44b0*/  @!P3 LDC.64 R16, c[0x0][0x220] ;  /* 0x00008800ff10bb82 */ /* 0x000e620000000a00 */
[----:B0-----:R-:W-:-:S04]  /*44c0*/  @!P3 IMAD R14, R14, R10, RZ ;  /* 0x0000000a0e0eb224 */ /* 0x001fc800078e02ff */
[----:B------:R-:W-:Y:S02]  /*44d0*/  @!P3 IMAD R11, R5, R11, R14 ;  /* 0x0000000b050bb224 */ /* 0x000fe400078e020e */
[----:B------:R-:W-:-:S04]  /*44e0*/  @!P3 IMAD.MOV.U32 R14, RZ, RZ, R6 ;  /* 0x000000ffff0eb224 */ /* 0x000fc800078e0006 */
[----:B------:R-:W-:Y:S01]  /*44f0*/  @!P3 IMAD.WIDE.U32 R14, R5, R10, R14 ;  /* 0x0000000a050eb225 */ /* 0x000fe200078e000e */
[----:B------:R-:W-:-:S03]  /*4500*/  SHF.R.S32.HI R5, RZ, 0x1f, R56 ;  /* 0x0000001fff057819 */ /* 0x000fc60000011438 */
[----:B------:R-:W-:Y:S01]  /*4510*/  @!P3 IMAD.IADD R11, R15, 0x1, R11 ;  /* 0x000000010f0bb824 */ /* 0x000fe200078e020b */
[----:B-1----:R-:W-:-:S04]  /*4520*/  @!P3 LEA R16, P4, R14, R16, 0x1 ;  /* 0x000000100e10b211 */ /* 0x002fc800078808ff */
[----:B------:R-:W-:Y:S02]  /*4530*/  @!P3 LEA.HI.X R17, R14, R17, R11, 0x1, P4 ;  /* 0x000000110e11b211 */ /* 0x000fe400020f0c0b */
[----:B------:R-:W-:Y:S02]  /*4540*/  ISETP.GE.U32.AND P4, PT, R56, UR6, PT ;  /* 0x0000000638007c0c */ /* 0x000fe4000bf86070 */
[C---:B------:R-:W-:Y:S01]  /*4550*/  LOP3.LUT P3, RZ, R2.reuse, 0x400000, RZ, 0xc0, !PT ;  /* 0x0040000002ff7812 */ /* 0x040fe2000786c0ff */
[----:B------:R0:W-:Y:S01]  /*4560*/  STL.64 [R1+0x2f8], R16 ;  /* 0x0002f81001007387 */ /* 0x0001e20000100a00 */
[----:B------:R-:W-:Y:S02]  /*4570*/  ISETP.GE.OR.EX P4, PT, R5, UR7, P0, P4 ;  /* 0x0000000705007c0c */ /* 0x000fe40008786740 */
[----:B------:R-:W-:Y:S02]  /*4580*/  LOP3.LUT R2, R2, 0xbfffffff, RZ, 0xc0, !PT ;  /* 0xbfffffff02027812 */ /* 0x000fe400078ec0ff */
[----:B0-----:R-:W-:-:S09]  /*4590*/  IADD3 R17, R0, 0x1f0, RZ ;  /* 0x000001f000117810 */ /* 0x001fd20007ffe0ff */
[----:B------:R-:W0:Y:S01]  /*45a0*/  @!P4 LDC.64 R10, c[0x0][0x270] ;  /* 0x00009c00ff0acb82 */ /* 0x000e220000000a00 */
[----:B------:R-:W-:Y:S01]  /*45b0*/  @!P4 MOV R54, R6 ;  /* 0x000000060036c202 */ /* 0x000fe20000000f00 */
[----:B------:R-:W-:Y:S01]  /*45c0*/  @!P4 IMAD.MOV.U32 R55, RZ, RZ, R9 ;  /* 0x000000ffff37c224 */ /* 0x000fe200078e0009 */
[----:B------:R-:W-:Y:S01]  /*45d0*/  MOV R16, R60 ;  /* 0x0000003c00107202 */ /* 0x000fe20000000f00 */
[----:B------:R-:W-:Y:S01]  /*45e0*/  VIADD R60, R0, 0x1f8 ;  /* 0x000001f8003c7836 */ /* 0x000fe20000000000 */
[----:B------:R-:W-:-:S03]  /*45f0*/  @P4 LOP3.LUT R2, R2, 0x40000000, RZ, 0xfc, !PT ;  /* 0x4000000002024812 */ /* 0x000fc600078efcff */
[----:B------:R-:W1:Y:S01]  /*4600*/  @!P4 LDC.64 R14, c[0x0][0x220] ;  /* 0x00008800ff0ecb82 */ /* 0x000e620000000a00 */
[----:B------:R-:W-:Y:S01]  /*4610*/  LOP3.LUT R2, R2, 0x7fffffff, RZ, 0xc0, !PT ;  /* 0x7fffffff02027812 */ /* 0x000fe200078ec0ff */
[----:B0-----:R-:W-:-:S04]  /*4620*/  @!P4 IMAD R5, R5, R10, RZ ;  /* 0x0000000a0505c224 */ /* 0x001fc800078e02ff */
[C---:B------:R-:W-:Y:S02]  /*4630*/  @!P4 IMAD R5, R56.reuse, R11, R5 ;  /* 0x0000000b3805c224 */ /* 0x040fe400078e0205 */
[----:B------:R-:W-:-:S04]  /*4640*/  @!P4 IMAD.WIDE.U32 R10, R56, R10, R54 ;  /* 0x0000000a380ac225 */ /* 0x000fc800078e0036 */
[----:B------:R-:W-:Y:S01]  /*4650*/  @!P4 IMAD.IADD R5, R11, 0x1, R5 ;  /* 0x000000010b05c824 */ /* 0x000fe200078e0205 */
[----:B-1----:R-:W-:-:S04]  /*4660*/  @!P4 LEA R14, P5, R10, R14, 0x1 ;  /* 0x0000000e0a0ec211 */ /* 0x002fc800078a08ff */
[----:B------:R-:W-:Y:S02]  /*4670*/  @!P4 LEA.HI.X R15, R10, R15, R5, 0x1, P5 ;  /* 0x0000000f0a0fc211 */ /* 0x000fe400028f0c05 */
[----:B------:R-:W-:Y:S02]  /*4680*/  SHF.R.S32.HI R5, RZ, 0x1f, R17 ;  /* 0x0000001fff057819 */ /* 0x000fe40000011411 */
[----:B------:R-:W-:Y:S01]  /*4690*/  ISETP.GE.U32.AND P5, PT, R17, UR6, PT ;  /* 0x0000000611007c0c */ /* 0x000fe2000bfa6070 */
[----:B------:R0:W-:Y:S03]  /*46a0*/  STL.64 [R1+0x300], R14 ;  /* 0x0003000e01007387 */ /* 0x0001e60000100a00 */
[----:B------:R-:W-:Y:S01]  /*46b0*/  ISETP.GE.OR.EX P5, PT, R5, UR7, P0, P5 ;  /* 0x0000000705007c0c */ /* 0x000fe200087a6750 */
[----:B0-----:R-:W-:Y:S01]  /*46c0*/  IMAD.MOV.U32 R14, RZ, RZ, R58 ;  /* 0x000000ffff0e7224 */ /* 0x001fe200078e003a */
[----:B------:R-:W-:-:S11]  /*46d0*/  MOV R15, R59 ;  /* 0x0000003b000f7202 */ /* 0x000fd60000000f00 */
[----:B------:R-:W0:Y:S01]  /*46e0*/  @!P5 LDC.64 R54, c[0x0][0x270] ;  /* 0x00009c00ff36db82 */ /* 0x000e220000000a00 */
[----:B------:R-:W-:Y:S01]  /*46f0*/  @!P5 IMAD.MOV.U32 R56, RZ, RZ, R6 ;  /* 0x000000ffff38d224 */ /* 0x000fe200078e0006 */
[----:B------:R-:W-:Y:S01]  /*4700*/  @P5 LOP3.LUT R2, R2, 0x80000000, RZ, 0xfc, !PT ;  /* 0x8000000002025812 */ /* 0x000fe200078efcff */
[----:B------:R-:W-:-:S05]  /*4710*/  @!P5 IMAD.MOV.U32 R57, RZ, RZ, R9 ;  /* 0x000000ffff39d224 */ /* 0x000fca00078e0009 */
[----:B------:R-:W1:Y:S01]  /*4720*/  @!P5 LDC.64 R10, c[0x0][0x220] ;  /* 0x00008800ff0adb82 */ /* 0x000e620000000a00 */
[----:B0-----:R-:W-:-:S04]  /*4730*/  @!P5 IMAD R5, R5, R54, RZ ;  /* 0x000000360505d224 */ /* 0x001fc800078e02ff */
[C---:B------:R-:W-:Y:S02]  /*4740*/  @!P5 IMAD R5, R17.reuse, R55, R5 ;  /* 0x000000371105d224 */ /* 0x040fe400078e0205 */
[----:B------:R-:W-:-:S04]  /*4750*/  @!P5 IMAD.WIDE.U32 R54, R17, R54, R56 ;  /* 0x000000361136d225 */ /* 0x000fc800078e0038 */
[----:B------:R-:W-:Y:S01]  /*4760*/  @!P5 IMAD.IADD R5, R55, 0x1, R5 ;  /* 0x000000013705d824 */ /* 0x000fe200078e0205 */
[----:B-1----:R-:W-:Y:S01]  /*4770*/  @!P5 LEA R10, P6, R54, R10, 0x1 ;  /* 0x0000000a360ad211 */ /* 0x002fe200078c08ff */
[----:B------:R-:W-:-:S03]  /*4780*/  IMAD.MOV.U32 R17, RZ, RZ, R61 ;  /* 0x000000ffff117224 */ /* 0x000fc600078e003d */
[----:B------:R-:W-:Y:S02]  /*4790*/  @!P5 LEA.HI.X R11, R54, R11, R5, 0x1, P6 ;  /* 0x0000000b360bd211 */ /* 0x000fe400030f0c05 */
[----:B------:R-:W-:Y:S02]  /*47a0*/  SHF.R.S32.HI R5, RZ, 0x1f, R60 ;  /* 0x0000001fff057819 */ /* 0x000fe4000001143c */
[----:B------:R-:W-:Y:S01]  /*47b0*/  ISETP.GE.U32.AND P6, PT, R60, UR6, PT ;  /* 0x000000063c007c0c */ /* 0x000fe2000bfc6070 */
[----:B------:R-:W-:Y:S03]  /*47c0*/  STL.64 [R1+0x308], R10 ;  /* 0x0003080a01007387 */ /* 0x000fe60000100a00 */
[----:B------:R-:W-:Y:S01]  /*47d0*/  ISETP.GE.OR.EX P6, PT, R5, UR7, P0, P6 ;  /* 0x0000000705007c0c */ /* 0x000fe200087c6760 */
[----:B------:R-:W-:Y:S01]  /*47e0*/  STL.64 [R1+0x330], R10 ;  /* 0x0003300a01007387 */ /* 0x000fe20000100a00 */
[----:B------:R-:W-:-:S02]  /*47f0*/  LOP3.LUT P0, RZ, R2, 0x2000000, RZ, 0xc0, !PT ;  /* 0x0200000002ff7812 */ /* 0x000fc4000780c0ff */
[----:B------:R-:W-:Y:S01]  /*4800*/  LOP3.LUT P5, RZ, R2, 0x200000, RZ, 0xc0, !PT ;  /* 0x0020000002ff7812 */ /* 0x000fe200078ac0ff */
[----:B------:R-:W-:Y:S01]  /*4810*/  STL.64 [R1+0x340], R10 ;  /* 0x0003400a01007387 */ /* 0x000fe20000100a00 */
[----:B------:R-:W-:Y:S02]  /*4820*/  PRMT R32, RZ, 0x7610, R32 ;  /* 0x00007610ff207816 */ /* 0x000fe40000000020 */
[----:B------:R-:W-:Y:S01]  /*4830*/  PRMT R31, RZ, 0x7610, R31 ;  /* 0x00007610ff1f7816 */ /* 0x000fe2000000001f */
[----:B------:R-:W-:Y:S04]  /*4840*/  STL.64 [R1+0x350], R10 ;  /* 0x0003500a01007387 */ /* 0x000fe80000100a00 */
[----:B------:R-:W0:Y:S01]  /*4850*/  @!P6 LDC.64 R56, c[0x0][0x270] ;  /* 0x00009c00ff38eb82 */ /* 0x000e220000000a00 */
[----:B------:R-:W-:Y:S01]  /*4860*/  @!P6 MOV R58, R6 ;  /* 0x00000006003ae202 */ /* 0x000fe20000000f00 */
[----:B------:R-:W-:Y:S01]  /*4870*/  @!P6 IMAD.MOV.U32 R59, RZ, RZ, R9 ;  /* 0x000000ffff3be224 */ /* 0x000fe200078e0009 */
[----:B------:R-:W-:Y:S01]  /*4880*/  PRMT R39, RZ, 0x7610, R39 ;  /* 0x00007610ff277816 */ /* 0x000fe20000000027 */
[----:B------:R-:W-:Y:S01]  /*4890*/  IMAD.MOV.U32 R6, RZ, RZ, R42 ;  /* 0x000000ffff067224 */ /* 0x000fe200078e002a */
[----:B------:R-:W-:Y:S03]  /*48a0*/  STL.64 [R1+0x368], R10 ;  /* 0x0003680a01007387 */ /* 0x000fe60000100a00 */
[----:B------:R-:W1:Y:S01]  /*48b0*/  @!P6 LDC.64 R54, c[0x0][0x220] ;  /* 0x00008800ff36eb82 */ /* 0x000e620000000a00 */
[----:B------:R-:W2:Y:S04]  /*48c0*/  LDL.LU.64 R42, [R1+0x3c8] ;  /* 0x0003c800012a7983 */ /* 0x000ea80000300a00 */
[----:B------:R-:W-:Y:S01]  /*48d0*/  STL.64 [R1+0x380], R10 ;  /* 0x0003800a01007387 */ /* 0x000fe20000100a00 */
[----:B0-----:R-:W-:-:S04]  /*48e0*/  @!P6 IMAD R5, R5, R56, RZ ;  /* 0x000000380505e224 */ /* 0x001fc800078e02ff */
[C---:B------:R-:W-:Y:S02]  /*48f0*/  @!P6 IMAD R5, R60.reuse, R57, R5 ;  /* 0x000000393c05e224 */ /* 0x040fe400078e0205 */
[----:B------:R-:W-:Y:S02]  /*4900*/  @!P6 IMAD.WIDE.U32 R56, R60, R56, R58 ;  /* 0x000000383c38e225 */ /* 0x000fe400078e003a */
[----:B------:R-:W3:Y:S02]  /*4910*/  LDL.LU.64 R58, [R1+0x3c0] ;  /* 0x0003c000013a7983 */ /* 0x000ee40000300a00 */
[----:B------:R-:W-:Y:S01]  /*4920*/  @!P6 IMAD.IADD R5, R57, 0x1, R5 ;  /* 0x000000013905e824 */ /* 0x000fe200078e0205 */
[----:B-1----:R-:W-:-:S04]  /*4930*/  @!P6 LEA R60, P4, R56, R54, 0x1 ;  /* 0x00000036383ce211 */ /* 0x002fc800078808ff */
[----:B------:R-:W-:-:S05]  /*4940*/  @!P6 LEA.HI.X R61, R56, R55, R5, 0x1, P4 ;  /* 0x00000037383de211 */ /* 0x000fca00020f0c05 */
[----:B------:R0:W-:Y:S04]  /*4950*/  @!P6 STL.64 [R1+0x280], R60 ;  /* 0x0002803c0100e387 */ /* 0x0001e80000100a00 */
[----:B0-----:R-:W4:Y:S01]  /*4960*/  LDL.LU.64 R60, [R1+0x3b8] ;  /* 0x0003b800013c7983 */ /* 0x001f220000300a00 */
[----:B------:R-:W-:-:S06]  /*4970*/  IMAD.MOV.U32 R5, RZ, RZ, RZ ;  /* 0x000000ffff057224 */ /* 0x000fcc00078e00ff */
[----:B----4-:R-:W4:Y:S01]  /*4980*/  @!P0 LDG.E R5, desc[UR12][R60.64] ;  /* 0x0000000c3c058981 */ /* 0x010f22000c1e1900 */
[----:B---3--:R-:W-:Y:S02]  /*4990*/  PRMT R59, RZ, 0x7610, R59 ;  /* 0x00007610ff3b7816 */ /* 0x008fe4000000003b */
[----:B------:R-:W-:Y:S02]  /*49a0*/  PRMT R54, RZ, 0x7610, R54 ;  /* 0x00007610ff367816 */ /* 0x000fe40000000036 */
[----:B----4-:R-:W-:-:S05]  /*49b0*/  @!P0 SHF.R.U32.HI R59, RZ, 0x10, R5 ;  /* 0x00000010ff3b8819 */ /* 0x010fca0000011605 */
[----:B------:R0:W-:Y:S04]  /*49c0*/  STL [R1+0x124], R59 ;  /* 0x0001243b01007387 */ /* 0x0001e80000100800 */
[----:B0-----:R-:W3:Y:S01]  /*49d0*/  LDL.LU R59, [R1+0x3b0] ;  /* 0x0003b000013b7983 */ /* 0x001ee20000300800 */
[----:B------:R-:W-:-:S05]  /*49e0*/  @!P0 PRMT R54, R5, 0x7610, R54 ;  /* 0x0000761005368816 */ /* 0x000fca0000000036 */
[----:B------:R0:W-:Y:S02]  /*49f0*/  STL.S16 [R1+0x128], R54 ;  /* 0x0001283601007387 */ /* 0x0001e40000100600 */
[----:B0-----:R-:W-:-:S10]  /*4a00*/  HFMA2.MMA R54, -RZ, RZ, 0, 0 ;  /* 0x00000000ff367435 */ /* 0x001fd400000001ff */
[----:B---3--:R-:W3:Y:S01]  /*4a10*/  @!P1 LDG.E R54, desc[UR12][R58.64] ;  /* 0x0000000c3a369981 */ /* 0x008ee2000c1e1900 */
[----:B--2---:R-:W-:Y:S02]  /*4a20*/  PRMT R43, RZ, 0x7610, R43 ;  /* 0x00007610ff2b7816 */ /* 0x004fe4000000002b */
[----:B------:R-:W-:Y:S02]  /*4a30*/  PRMT R55, RZ, 0x7610, R55 ;  /* 0x00007610ff377816 */ /* 0x000fe40000000037 */
[----:B---3--:R-:W-:-:S05]  /*4a40*/  @!P1 SHF.R.U32.HI R43, RZ, 0x10, R54 ;  /* 0x00000010ff2b9819 */ /* 0x008fca0000011636 */
[----:B------:R0:W-:Y:S04]  /*4a50*/  STL [R1+0x12c], R43 ;  /* 0x00012c2b01007387 */ /* 0x0001e80000100800 */
[----:B0-----:R-:W2:Y:S01]  /*4a60*/  LDL.LU R43, [R1+0x3ac] ;  /* 0x0003ac00012b7983 */ /* 0x001ea20000300800 */
[----:B------:R-:W-:-:S05]  /*4a70*/  @!P1 PRMT R55, R54, 0x7610, R55 ;  /* 0x0000761036379816 */ /* 0x000fca0000000037 */
[----:B------:R0:W-:Y:S02]  /*4a80*/  STL.S16 [R1+0x120], R55 ;  /* 0x0001203701007387 */ /* 0x0001e40000100600 */
[----:B0-----:R-:W-:-:S06]  /*4a90*/  IMAD.MOV.U32 R55, RZ, RZ, RZ ;  /* 0x000000ffff377224 */ /* 0x001fcc00078e00ff */
[----:B--2---:R0:W2:Y:S02]  /*4aa0*/  @!P2 LDG.E R55, desc[UR12][R42.64] ;  /* 0x0000000c2a37a981 */ /* 0x0040a4000c1e1900 */
[----:B0-----:R-:W-:Y:S02]  /*4ab0*/  PRMT R42, RZ, 0x7610, R42 ;  /* 0x00007610ff2a7816 */ /* 0x001fe4000000002a */
[----:B--2---:R-:W-:-:S05]  /*4ac0*/  @!P2 SHF.R.U32.HI R19, RZ, 0x10, R55 ;  /* 0x00000010ff13a819 */ /* 0x004fca0000011637 */
        /* <DEDUP_REMOVED lines=12> */
[----:B0-----:R-:W-:-:S06]  /*4b90*/  MOV R18, RZ ;  /* 0x000000ff00127202 */ /* 0x001fcc0000000f00 */
[----:B--2---:R-:W2:Y:S01]  /*4ba0*/  @!P5 LDG.E R18, desc[UR12][R40.64] ;  /* 0x0000000c2812d981 */ /* 0x004ea2000c1e1900 */
[----:B------:R-:W-:Y:S02]  /*4bb0*/  PRMT R19, RZ, 0x7610, R19 ;  /* 0x00007610ff137816 */ /* 0x000fe40000000013 */
[----:B------:R-:W-:Y:S02]  /*4bc0*/  LOP3.LUT P4, RZ, R2, 0x100000, RZ, 0xc0, !PT ;  /* 0x0010000002ff7812 */ /* 0x000fe4000788c0ff */
[----:B--2---:R-:W-:-:S05]  /*4bd0*/  @!P5 SHF.R.U32.HI R29, RZ, 0x10, R18 ;  /* 0x00000010ff1dd819 */ /* 0x004fca0000011612 */
[----:B------:R0:W-:Y:S04]  /*4be0*/  STL [R1+0x14c], R29 ;  /* 0x00014c1d01007387 */ /* 0x0001e80000100800 */
[----:B0-----:R-:W2:Y:S01]  /*4bf0*/  LDL.LU R29, [R1+0x3a0] ;  /* 0x0003a000011d7983 */ /* 0x001ea20000300800 */
[----:B------:R-:W-:-:S05]  /*4c00*/  @!P5 PRMT R19, R18, 0x7610, R19 ;  /* 0x000076101213d816 */ /* 0x000fca0000000013 */
[----:B------:R0:W-:Y:S02]  /*4c10*/  STL.S16 [R1+0x148], R19 ;  /* 0x0001481301007387 */ /* 0x0001e40000100600 */
[----:B0-----:R-:W-:-:S06]  /*4c20*/  IMAD.MOV.U32 R19, RZ, RZ, RZ ;  /* 0x000000ffff137224 */ /* 0x001fcc00078e00ff */
[----:B--2---:R0:W2:Y:S01]  /*4c30*/  @!P4 LDG.E R19, desc[UR12][R28.64] ;  /* 0x0000000c1c13c981 */ /* 0x0040a2000c1e1900 */
[----:B------:R-:W-:Y:S02]  /*4c40*/  LOP3.LUT P1, RZ, R2, 0x80000, RZ, 0xc0, !PT ;  /* 0x0008000002ff7812 */ /* 0x000fe4000782c0ff */
[----:B0-----:R-:W-:-:S04]  /*4c50*/  PRMT R28, RZ, 0x7610, R28 ;  /* 0x00007610ff1c7816 */ /* 0x001fc8000000001c */
[----:B--2---:R-:W-:-:S05]  /*4c60*/  @!P4 PRMT R28, R19, 0x7610, R28 ;  /* 0x00007610131cc816 */ /* 0x004fca000000001c */
[----:B------:R0:W-:Y:S02]  /*4c70*/  STL.S16 [R1+0x158], R28 ;  /* 0x0001581c01007387 */ /* 0x0001e40000100600 */
[----:B0-----:R-:W-:-:S06]  /*4c80*/  IMAD.MOV.U32 R28, RZ, RZ, RZ ;  /* 0x000000ffff1c7224 */ /* 0x001fcc00078e00ff */
[----:B------:R0:W2:Y:S01]  /*4c90*/  @!P1 LDG.E R28, desc[UR12][R22.64] ;  /* 0x0000000c161c9981 */ /* 0x0000a2000c1e1900 */
[----:B------:R-:W-:Y:S02]  /*4ca0*/  LOP3.LUT P2, RZ, R2, 0x40000, RZ, 0xc0, !PT ;  /* 0x0004000002ff7812 */ /* 0x000fe4000784c0ff */
[----:B0-----:R-:W-:Y:S02]  /*4cb0*/  PRMT R22, RZ, 0x7610, R22 ;  /* 0x00007610ff167816 */ /* 0x001fe40000000016 */
[----:B--2---:R-:W-:-:S05]  /*4cc0*/  @!P1 SHF.R.U32.HI R22, RZ, 0x10, R28 ;  /* 0x00000010ff169819 */ /* 0x004fca000001161c */
[----:B------:R0:W-:Y:S02]  /*4cd0*/  STL [R1+0x15c], R22 ;  /* 0x00015c1601007387 */ /* 0x0001e40000100800 */
[----:B0-----:R-:W-:-:S10]  /*4ce0*/  HFMA2.MMA R22, -RZ, RZ, 0, 0 ;  /* 0x00000000ff167435 */ /* 0x001fd400000001ff */
[----:B------:R0:W2:Y:S01]  /*4cf0*/  @!P2 LDG.E R22, desc[UR12][R12.64] ;  /* 0x0000000c0c16a981 */ /* 0x0000a2000c1e1900 */
[----:B------:R-:W-:Y:S02]  /*4d00*/  LOP3.LUT P3, RZ, R2, 0x20000, RZ, 0xc0, !PT ;  /* 0x0002000002ff7812 */ /* 0x000fe4000786c0ff */
[----:B0-----:R-:W-:Y:S02]  /*4d10*/  PRMT R12, RZ, 0x7610, R12 ;  /* 0x00007610ff0c7816 */ /* 0x001fe4000000000c */
[----:B--2---:R-:W-:-:S05]  /*4d20*/  @!P2 SHF.R.U32.HI R37, RZ, 0x10, R22 ;  /* 0x00000010ff25a819 */ /* 0x004fca0000011616 */
[----:B------:R0:W-:Y:S04]  /*4d30*/  STL [R1+0x16c], R37 ;  /* 0x00016c2501007387 */ /* 0x0001e80000100800 */
[----:B0-----:R-:W2:Y:S01]  /*4d40*/  LDL.LU R37, [R1+0x39c] ;  /* 0x00039c0001257983 */ /* 0x001ea20000300800 */
[----:B------:R-:W-:-:S05]  /*4d50*/  @!P2 PRMT R12, R22, 0x7610, R12 ;  /* 0x00007610160ca816 */ /* 0x000fca000000000c */
[----:B------:R0:W-:Y:S02]  /*4d60*/  STL.S16 [R1+0x178], R12 ;  /* 0x0001780c01007387 */ /* 0x0001e40000100600 */
[----:B0-----:R-:W-:-:S06]  /*4d70*/  IMAD.MOV.U32 R12, RZ, RZ, RZ ;  /* 0x000000ffff0c7224 */ /* 0x001fcc00078e00ff */
[----:B--2---:R-:W2:Y:S01]  /*4d80*/  @!P3 LDG.E R12, desc[UR12][R36.64] ;  /* 0x0000000c240cb981 */ /* 0x004ea2000c1e1900 */
[----:B------:R-:W-:Y:S02]  /*4d90*/  PRMT R13, RZ, 0x7610, R13 ;  /* 0x00007610ff0d7816 */ /* 0x000fe4000000000d */
[----:B------:R-:W-:Y:S02]  /*4da0*/  @P6 LOP3.LUT R4, R4, 0x2, RZ, 0xfc, !PT ;  /* 0x0000000204046812 */ /* 0x000fe400078efcff */
[----:B------:R-:W-:Y:S02]  /*4db0*/  LOP3.LUT P6, RZ, R2, 0x10000, RZ, 0xc0, !PT ;  /* 0x0001000002ff7812 */ /* 0x000fe400078cc0ff */
        /* <DEDUP_REMOVED lines=8> */
[----:B------:R-:W-:Y:S02]  /*4e40*/  LOP3.LUT P0, RZ, R2, 0x8000, RZ, 0xc0, !PT ;  /* 0x0000800002ff7812 */ /* 0x000fe4000780c0ff */
[----:B--2---:R-:W-:-:S05]  /*4e50*/  @!P6 PRMT R23, R13, 0x7610, R23 ;  /* 0x000076100d17e816 */ /* 0x004fca0000000017 */
[----:B------:R0:W-:Y:S02]  /*4e60*/  STL.S16 [R1+0x190], R23 ;  /* 0x0001901701007387 */ /* 0x0001e40000100600 */
[----:B0-----:R-:W-:-:S06]  /*4e70*/  MOV R23, RZ ;  /* 0x000000ff00177202 */ /* 0x001fcc0000000f00 */
[----:B------:R-:W2:Y:S01]  /*4e80*/  @!P0 LDG.E R23, desc[UR12][R52.64] ;  /* 0x0000000c34178981 */ /* 0x000ea2000c1e1900 */
[----:B------:R-:W-:Y:S02]  /*4e90*/  PRMT R27, RZ, 0x7610, R27 ;  /* 0x00007610ff1b7816 */ /* 0x000fe4000000001b */
[----:B------:R-:W-:Y:S02]  /*4ea0*/  PRMT R40, RZ, 0x7610, R40 ;  /* 0x00007610ff287816 */ /* 0x000fe40000000028 */
[----:B------:R-:W-:Y:S02]  /*4eb0*/  @!P4 SHF.R.U32.HI R40, RZ, 0x10, R19 ;  /* 0x00000010ff28c819 */ /* 0x000fe40000011613 */
[----:B------:R-:W-:Y:S02]  /*4ec0*/  LOP3.LUT P4, RZ, R2, 0x2000, RZ, 0xc0, !PT ;  /* 0x0000200002ff7812 */ /* 0x000fe4000788c0ff */
[----:B------:R-:W-:Y:S02]  /*4ed0*/  PRMT R41, RZ, 0x7610, R41 ;  /* 0x00007610ff297816 */ /* 0x000fe40000000029 */
[----:B------:R-:W-:-:S02]  /*4ee0*/  PRMT R29, RZ, 0x7610, R29 ;  /* 0x00007610ff1d7816 */ /* 0x000fc4000000001d */
[----:B------:R-:W-:Y:S02]  /*4ef0*/  @!P1 PRMT R41, R28, 0x7610, R41 ;  /* 0x000076101c299816 */ /* 0x000fe40000000029 */
[----:B--2---:R-:W-:-:S05]  /*4f00*/  @!P0 PRMT R27, R23, 0x7610, R27 ;  /* 0x00007610171b8816 */ /* 0x004fca000000001b */
[----:B------:R0:W-:Y:S02]  /*4f10*/  STL.S16 [R1+0x1a4], R27 ;  /* 0x0001a41b01007387 */ /* 0x0001e40000100600 */
[----:B0-----:R-:W-:-:S06]  /*4f20*/  IMAD.MOV.U32 R27, RZ, RZ, RZ ;  /* 0x000000ffff1b7224 */ /* 0x001fcc00078e00ff */
[----:B------:R-:W2:Y:S01]  /*4f30*/  @!P4 LDG.E R27, desc[UR12][R50.64] ;  /* 0x0000000c321bc981 */ /* 0x000ea2000c1e1900 */
[----:B------:R-:W-:Y:S02]  /*4f40*/  @!P0 SHF.R.U32.HI R29, RZ, 0x10, R23 ;  /* 0x00000010ff1d8819 */ /* 0x000fe40000011617 */
[----:B------:R-:W-:-:S03]  /*4f50*/  LOP3.LUT P1, RZ, R2, 0x1000, RZ, 0xc0, !PT ;  /* 0x0000100002ff7812 */ /* 0x000fc6000782c0ff */
[----:B------:R0:W-:Y:S01]  /*4f60*/  STL [R1+0x17c], R29 ;  /* 0x00017c1d01007387 */ /* 0x0001e20000100800 */
[----:B------:R-:W-:Y:S02]  /*4f70*/  LOP3.LUT P5, RZ, R2, 0x4000, RZ, 0xc0, !PT ;  /* 0x0000400002ff7812 */ /* 0x000fe400078ac0ff */
[----:B------:R-:W-:Y:S02]  /*4f80*/  PRMT R26, RZ, 0x7610, R26 ;  /* 0x00007610ff1a7816 */ /* 0x000fe4000000001a */
[----:B------:R-:W-:Y:S01]  /*4f90*/  @!P6 SHF.R.U32.HI R26, RZ, 0x10, R13 ;  /* 0x00000010ff1ae819 */ /* 0x000fe2000001160d */
[----:B0-----:R-:W-:-:S04]  /*4fa0*/  HFMA2.MMA R29, -RZ, RZ, 0, 0 ;  /* 0x00000000ff1d7435 */ /* 0x001fc800000001ff */
[----:B------:R0:W-:Y:S06]  /*4fb0*/  STL [R1+0x18c], R26 ;  /* 0x00018c1a01007387 */ /* 0x0001ec0000100800 */
[----:B------:R-:W3:Y:S01]  /*4fc0*/  @!P1 LDG.E R29, desc[UR12][R44.64] ;  /* 0x0000000c2c1d9981 */ /* 0x000ee2000c1e1900 */
[----:B0-----:R-:W-:-:S06]  /*4fd0*/  IMAD.MOV.U32 R26, RZ, RZ, RZ ;  /* 0x000000ffff1a7224 */ /* 0x001fcc00078e00ff */
[----:B------:R-:W4:Y:S01]  /*4fe0*/  @!P5 LDG.E R26, desc[UR12][R48.64] ;  /* 0x0000000c301ad981 */ /* 0x000f22000c1e1900 */
[----:B--2---:R-:W-:Y:S02]  /*4ff0*/  @!P4 SHF.R.U32.HI R32, RZ, 0x10, R27 ;  /* 0x00000010ff20c819 */ /* 0x004fe4000001161b */
[----:B------:R-:W-:-:S03]  /*5000*/  @!P4 PRMT R33, R27, 0x7610, R33 ;  /* 0x000076101b21c816 */ /* 0x000fc60000000021 */
[----:B------:R0:W-:Y:S04]  /*5010*/  STL [R1+0x1b4], R32 ;  /* 0x0001b42001007387 */ /* 0x0001e80000100800 */
[----:B------:R1:W-:Y:S04]  /*5020*/  STL.S16 [R1+0x1c0], R33 ;  /* 0x0001c02101007387 */ /* 0x0003e80000100600 */
[----:B0-----:R-:W2:Y:S04]  /*5030*/  LDL.LU R32, [R1+0x390] ;  /* 0x0003900001207983 */ /* 0x001ea80000300800 */
[----:B-1----:R-:W2:Y:S01]  /*5040*/  LDL.LU R33, [R1+0x38c] ;  /* 0x00038c0001217983 */ /* 0x002ea20000300800 */
[----:B------:R-:W-:-:S02]  /*5050*/  LOP3.LUT P3, RZ, R2, 0x400, RZ, 0xc0, !PT ;  /* 0x0000040002ff7812 */ /* 0x000fc4000786c0ff */
[----:B---3--:R-:W-:-:S05]  /*5060*/  @!P1 SHF.R.U32.HI R31, RZ, 0x10, R29 ;  /* 0x00000010ff1f9819 */ /* 0x008fca000001161d */
[----:B------:R0:W-:Y:S01]  /*5070*/  STL [R1+0x1b0], R31 ;  /* 0x0001b01f01007387 */ /* 0x0001e20000100800 */
[----:B----4-:R-:W-:-:S03]  /*5080*/  @!P5 SHF.R.U32.HI R39, RZ, 0x10, R26 ;  /* 0x00000010ff27d819 */ /* 0x010fc6000001161a */
[----:B------:R1:W-:Y:S04]  /*5090*/  STL [R1+0x10], R5 ;  /* 0x0000100501007387 */ /* 0x0003e80000100800 */
[----:B0-----:R-:W3:Y:S04]  /*50a0*/  LDL.LU R31, [R1+0x388] ;  /* 0x00038800011f7983 */ /* 0x001ee80000300800 */
[----:B------:R0:W-:Y:S01]  /*50b0*/  STL [R1+0x1a0], R39 ;  /* 0x0001a02701007387 */ /* 0x0001e20000100800 */
[----:B-1----:R-:W-:-:S03]  /*50c0*/  IMAD.MOV.U32 R5, RZ, RZ, RZ ;  /* 0x000000ffff057224 */ /* 0x002fc600078e00ff */
[----:B0-----:R-:W4:Y:S04]  /*50d0*/  LDL.LU R39, [R1+0x394] ;  /* 0x0003940001277983 */ /* 0x001f280000300800 */
[----:B--2---:R0:W2:Y:S01]  /*50e0*/  @!P3 LDG.E R5, desc[UR12][R32.64] ;  /* 0x0000000c2005b981 */ /* 0x0040a2000c1e1900 */
[----:B------:R-:W-:Y:S02]  /*50f0*/  LOP3.LUT P6, RZ, R2, 0x200, RZ, 0xc0, !PT ;  /* 0x0000020002ff7812 */ /* 0x000fe400078cc0ff */
[----:B------:R-:W-:Y:S02]  /*5100*/  PRMT R36, RZ, 0x7610, R36 ;  /* 0x00007610ff247816 */ /* 0x000fe40000000024 */
[----:B0-----:R-:W-:-:S04]  /*5110*/  PRMT R32, RZ, 0x7610, R32 ;  /* 0x00007610ff207816 */ /* 0x001fc80000000020 */
[----:B------:R-:W-:Y:S02]  /*5120*/  @!P1 PRMT R32, R29, 0x7610, R32 ;  /* 0x000076101d209816 */ /* 0x000fe40000000020 */
[----:B------:R-:W-:Y:S02]  /*5130*/  LOP3.LUT P2, RZ, R2, 0x800, RZ, 0xc0, !PT ;  /* 0x0000080002ff7812 */ /* 0x000fe4000784c0ff */
[----:B------:R-:W-:Y:S01]  /*5140*/  @!P5 PRMT R36, R26, 0x7610, R36 ;  /* 0x000076101a24d816 */ /* 0x000fe20000000024 */
[----:B------:R0:W-:Y:S04]  /*5150*/  STL.S16 [R1+0x1c8], R32 ;  /* 0x0001c82001007387 */ /* 0x0001e80000100600 */
[----:B------:R1:W-:Y:S01]  /*5160*/  STL.S16 [R1+0x194], R36 ;  /* 0x0001942401007387 */ /* 0x0003e20000100600 */
[----:B0-----:R-:W-:Y:S01]  /*5170*/  MOV R32, RZ ;  /* 0x000000ff00207202 */ /* 0x001fe20000000f00 */
[----:B-1----:R-:W-:-:S05]  /*5180*/  IMAD.MOV.U32 R36, RZ, RZ, RZ ;  /* 0x000000ffff247224 */ /* 0x002fca00078e00ff */
[----:B---3--:R0:W3:Y:S04]  /*5190*/  @!P6 LDG.E R32, desc[UR12][R30.64] ;  /* 0x0000000c1e20e981 */ /* 0x0080e8000c1e1900 */
[----:B----4-:R-:W4:Y:S01]  /*51a0*/  @!P2 LDG.E R36, desc[UR12][R38.64] ;  /* 0x0000000c2624a981 */ /* 0x010f22000c1e1900 */
[----:B------:R-:W-:Y:S02]  /*51b0*/  PRMT R10, RZ, 0x7610, R10 ;  /* 0x00007610ff0a7816 */ /* 0x000fe4000000000a */
[----:B------:R-:W-:Y:S02]  /*51c0*/  PRMT R11, RZ, 0x7610, R11 ;  /* 0x00007610ff0b7816 */ /* 0x000fe4000000000b */
[----:B--2---:R-:W-:Y:S02]  /*51d0*/  @!P3 SHF.R.U32.HI R11, RZ, 0x10, R5 ;  /* 0x00000010ff0bb819 */ /* 0x004fe40000011605 */
[----:B------:R-:W-:-:S03]  /*51e0*/  @!P3 PRMT R10, R5, 0x7610, R10 ;  /* 0x00007610050ab816 */ /* 0x000fc6000000000a */
[----:B------:R-:W-:Y:S04]  /*51f0*/  STL [R1+0x1c4], R11 ;  /* 0x0001c40b01007387 */ /* 0x000fe80000100800 */
[----:B------:R1:W-:Y:S04]  /*5200*/  STL.S16 [R1+0x1ec], R10 ;  /* 0x0001ec0a01007387 */ /* 0x0003e80000100600 */
[----:B-1----:R-:W2:Y:S01]  /*5210*/  LDL.LU.64 R10, [R1+0x208] ;  /* 0x00020800010a7983 */ /* 0x002ea20000300a00 */
[----:B------:R-:W-:Y:S02]  /*5220*/  PRMT R33, RZ, 0x7610, R33 ;  /* 0x00007610ff217816 */ /* 0x000fe40000000021 */
[----:B------:R-:W-:Y:S01]  /*5230*/  LOP3.LUT P1, RZ, R2, 0x20, RZ, 0xc0, !PT ;  /* 0x0000002002ff7812 */ /* 0x000fe2000782c0ff */
[----:B------:R-:W-:Y:S04]  /*5240*/  STL.64 [R1+0x310], R56 ;  /* 0x0003103801007387 */ /* 0x000fe80000100a00 */
[----:B------:R1:W-:Y:S01]  /*5250*/  STL.64 [R1+0x360], R56 ;  /* 0x0003603801007387 */ /* 0x0003e20000100a00 */
[----:B0-----:R-:W-:-:S02]  /*5260*/  PRMT R31, RZ, 0x7610, R31 ;  /* 0x00007610ff1f7816 */ /* 0x001fc4000000001f */
[----:B---3--:R-:W-:Y:S02]  /*5270*/  @!P6 PRMT R33, R32, 0x7610, R33 ;  /* 0x000076102021e816 */ /* 0x008fe40000000021 */
[----:B-1----:R-:W-:-:S03]  /*5280*/  PRMT R57, RZ, 0x7610, R57 ;  /* 0x00007610ff397816 */ /* 0x002fc60000000039 */
[----:B------:R0:W-:Y:S01]  /*5290*/  STL.S16 [R1+0x1dc], R33 ;  /* 0x0001dc2101007387 */ /* 0x0001e20000100600 */
[----:B----4-:R-:W-:Y:S02]  /*52a0*/  @!P2 SHF.R.U32.HI R31, RZ, 0x10, R36 ;  /* 0x00000010ff1fa819 */ /* 0x010fe40000011624 */
[----:B------:R-:W-:Y:S02]  /*52b0*/  @!P2 PRMT R57, R36, 0x7610, R57 ;  /* 0x000076102439a816 */ /* 0x000fe40000000039 */
[C---:B------:R-:W-:Y:S01]  /*52c0*/  LOP3.LUT P2, RZ, R2.reuse, 0x10, RZ, 0xc0, !PT ;  /* 0x0000001002ff7812 */ /* 0x040fe2000784c0ff */
[----:B0-----:R-:W-:Y:S01]  /*52d0*/  IMAD.MOV.U32 R33, RZ, RZ, RZ ;  /* 0x000000ffff217224 */ /* 0x001fe200078e00ff */
[C---:B------:R-:W-:Y:S02]  /*52e0*/  LOP3.LUT P0, RZ, R2.reuse, 0x100, RZ, 0xc0, !PT ;  /* 0x0000010002ff7812 */ /* 0x040fe4000780c0ff */
[----:B------:R-:W-:-:S03]  /*52f0*/  LOP3.LUT P4, RZ, R2, 0x40, RZ, 0xc0, !PT ;  /* 0x0000004002ff7812 */ /* 0x000fc6000788c0ff */
[----:B------:R0:W3:Y:S04]  /*5300*/  @!P1 LDG.E R33, desc[UR12][R24.64] ;  /* 0x0000000c18219981 */ /* 0x0000e8000c1e1900 */
[----:B------:R1:W-:Y:S01]  /*5310*/  STL [R1+0x1cc], R31 ;  /* 0x0001cc1f01007387 */ /* 0x0003e20000100800 */
[----:B0-----:R-:W-:-:S03]  /*5320*/  CS2R R24, SRZ ;  /* 0x0000000000187805 */ /* 0x001fc6000001ff00 */
[----:B------:R0:W-:Y:S01]  /*5330*/  STL [R1+0x20], R18 ;  /* 0x0000201201007387 */ /* 0x0001e20000100800 */
[----:B-1----:R-:W-:-:S06]  /*5340*/  CS2R R30, SRZ ;  /* 0x00000000001e7805 */ /* 0x002fcc000001ff00 */
[----:B------:R-:W4:Y:S01]  /*5350*/  @!P0 LDG.E R30, desc[UR12][R34.64] ;  /* 0x0000000c221e8981 */ /* 0x000f22000c1e1900 */
[----:B0-----:R-:W-:-:S06]  /*5360*/  IMAD.MOV.U32 R18, RZ, RZ, RZ ;  /* 0x000000ffff127224 */ /* 0x001fcc00078e00ff */
[----:B------:R-:W3:Y:S04]  /*5370*/  @!P4 LDG.E R18, desc[UR12][R20.64] ;  /* 0x0000000c1412c981 */ /* 0x000ee8000c1e1900 */
[----:B--2---:R0:W2:Y:S04]  /*5380*/  @!P2 LDG.E R24, desc[UR12][R10.64] ;  /* 0x0000000c0a18a981 */ /* 0x0040a8000c1e1900 */
[----:B------:R-:W0:Y:S01]  /*5390*/  LDL.LU.64 R10, [R1+0x380] ;  /* 0x00038000010a7983 */ /* 0x000e220000300a00 */
[----:B------:R-:W-:Y:S02]  /*53a0*/  LOP3.LUT P5, RZ, R2, 0x80, RZ, 0xc0, !PT ;  /* 0x0000008002ff7812 */ /* 0x000fe400078ac0ff */
[----:B------:R-:W-:Y:S01]  /*53b0*/  PRMT R56, RZ, 0x7610, R56 ;  /* 0x00007610ff387816 */ /* 0x000fe20000000038 */
[----:B------:R-:W-:Y:S01]  /*53c0*/  STL [R1+0x2d8], R8 ;  /* 0x0002d80801007387 */ /* 0x000fe20000100800 */
[----:B------:R-:W-:-:S03]  /*53d0*/  @!P6 SHF.R.U32.HI R56, RZ, 0x10, R32 ;  /* 0x00000010ff38e819 */ /* 0x000fc60000011620 */
[----:B------:R-:W-:Y:S06]  /*53e0*/  STL.64 [R1+0x328], R8 ;  /* 0x0003280801007387 */ /* 0x000fec0000100a00 */
[----:B------:R-:W2:Y:S04]  /*53f0*/  @!P5 LDG.E R31, desc[UR12][R46.64] ;  /* 0x0000000c2e1fd981 */ /* 0x000ea8000c1e1900 */
[----:B------:R-:W-:Y:S04]  /*5400*/  STL.64 [R1+0x338], R8 ;  /* 0x0003380801007387 */ /* 0x000fe80000100a00 */
[----:B------:R-:W-:Y:S04]  /*5410*/  STL.64 [R1+0x348], R8 ;  /* 0x0003480801007387 */ /* 0x000fe80000100a00 */
[----:B------:R-:W-:Y:S04]  /*5420*/  STL.64 [R1+0x358], R8 ;  /* 0x0003580801007387 */ /* 0x000fe80000100a00 */
[----:B------:R1:W-:Y:S04]  /*5430*/  STL.64 [R1+0x378], R8 ;  /* 0x0003780801007387 */ /* 0x0003e80000100a00 */
[----:B------:R4:W-:Y:S04]  /*5440*/  STL [R1+0x2d4], R9 ;  /* 0x0002d40901007387 */ /* 0x0009e80000100800 */
[----:B------:R-:W-:Y:S01]  /*5450*/  STL.S16 [R1+0x1d8], R57 ;  /* 0x0001d83901007387 */ /* 0x000fe20000100600 */
[----:B-1----:R-:W-:-:S03]  /*5460*/  PRMT R8, RZ, 0x7610, R8 ;  /* 0x00007610ff087816 */ /* 0x002fc60000000008 */
[----:B------:R1:W-:Y:S01]  /*5470*/  STL [R1+0x1e8], R56 ;  /* 0x0001e83801007387 */ /* 0x0003e20000100800 */
[----:B----4-:R-:W-:Y:S02]  /*5480*/  PRMT R9, RZ, 0x7610, R9 ;  /* 0x00007610ff097816 */ /* 0x010fe40000000009 */
[----:B------:R-:W-:Y:S02]  /*5490*/  @!P0 SHF.R.U32.HI R9, RZ, 0x10, R30 ;  /* 0x00000010ff098819 */ /* 0x000fe4000001161e */
[----:B------:R-:W-:Y:S01]  /*54a0*/  @!P0 PRMT R8, R30, 0x7610, R8 ;  /* 0x000076101e088816 */ /* 0x000fe20000000008 */
[----:B-1----:R-:W4:Y:S04]  /*54b0*/  LDL.LU.64 R56, [R1+0x228] ;  /* 0x0002280001387983 */ /* 0x002f280000300a00 */
[----:B------:R-:W-:Y:S04]  /*54c0*/  STL.S16 [R1+0x200], R8 ;  /* 0x0002000801007387 */ /* 0x000fe80000100600 */
[----:B------:R1:W-:Y:S04]  /*54d0*/  STL [R1+0x1f4], R9 ;  /* 0x0001f40901007387 */ /* 0x0003e80000100800 */
[----:B-1----:R-:W4:Y:S01]  /*54e0*/  LDL.LU.64 R8, [R1+0x238] ;  /* 0x0002380001087983 */ /* 0x002f220000300a00 */
[----:B0-----:R-:W-:-:S02]  /*54f0*/  PRMT R10, RZ, 0x7610, R10 ;  /* 0x00007610ff0a7816 */ /* 0x001fc4000000000a */
[----:B------:R-:W-:Y:S02]  /*5500*/  PRMT R11, RZ, 0x7610, R11 ;  /* 0x00007610ff0b7816 */ /* 0x000fe4000000000b */
[----:B---3--:R-:W-:Y:S02]  /*5510*/  @!P4 SHF.R.U32.HI R11, RZ, 0x10, R18 ;  /* 0x00000010ff0bc819 */ /* 0x008fe40000011612 */
[----:B------:R-:W-:-:S03]  /*5520*/  @!P4 PRMT R10, R18, 0x7610, R10 ;  /* 0x00007610120ac816 */ /* 0x000fc6000000000a */
[----:B------:R-:W-:Y:S04]  /*5530*/  STL [R1+0x208], R11 ;  /* 0x0002080b01007387 */ /* 0x000fe80000100800 */
[----:B------:R0:W-:Y:S04]  /*5540*/  STL.S16 [R1+0x218], R10 ;  /* 0x0002180a01007387 */ /* 0x0001e80000100600 */
[----:B0-----:R-:W3:Y:S01]  /*5550*/  LDL.LU.64 R10, [R1+0x248] ;  /* 0x00024800010a7983 */ /* 0x001ee20000300a00 */
[----:B------:R-:W-:-:S03]  /*5560*/  LOP3.LUT P3, RZ, R2, 0x8, RZ, 0xc0, !PT ;  /* 0x0000000802ff7812 */ /* 0x000fc6000786c0ff */
[----:B------:R0:W-:Y:S04]  /*5570*/  STL [R1+0x28], R28 ;  /* 0x0000281c01007387 */ /* 0x0001e80000100800 */
[----:B------:R-:W-:Y:S04]  /*5580*/  STL.64 [R1+0x318], R60 ;  /* 0x0003183c01007387 */ /* 0x000fe80000100a00 */
[----:B------:R1:W-:Y:S01]  /*5590*/  STL [R1+0x370], R60 ;  /* 0x0003703c01007387 */ /* 0x0003e20000100800 */
[----:B0-----:R-:W-:-:S04]  /*55a0*/  PRMT R28, RZ, 0x7610, R28 ;  /* 0x00007610ff1c7816 */ /* 0x001fc8000000001c */
[----:B------:R-:W-:Y:S02]  /*55b0*/  @!P1 PRMT R28, R33, 0x7610, R28 ;  /* 0x00007610211c9816 */ /* 0x000fe4000000001c */
[----:B-1----:R-:W-:Y:S02]  /*55c0*/  PRMT R60, RZ, 0x7610, R60 ;  /* 0x00007610ff3c7816 */ /* 0x002fe4000000003c */
[----:B------:R-:W-:Y:S02]  /*55d0*/  PRMT R61, RZ, 0x7610, R61 ;  /* 0x00007610ff3d7816 */ /* 0x000fe4000000003d */
[----:B--2---:R-:W-:Y:S02]  /*55e0*/  @!P5 SHF.R.U32.HI R61, RZ, 0x10, R31 ;  /* 0x00000010ff3dd819 */ /* 0x004fe4000001161f */
[----:B------:R-:W-:Y:S02]  /*55f0*/  @!P5 PRMT R60, R31, 0x7610, R60 ;  /* 0x000076101f3cd816 */ /* 0x000fe4000000003c */
[C---:B------:R-:W-:Y:S01]  /*5600*/  LOP3.LUT P6, RZ, R2.reuse, 0x4, RZ, 0xc0, !PT ;  /* 0x0000000402ff7812 */ /* 0x040fe200078cc0ff */
[----:B------:R0:W-:Y:S01]  /*5610*/  STL [R1+0x38], R23 ;  /* 0x0000381701007387 */ /* 0x0001e20000100800 */
[----:B------:R-:W-:-:S03]  /*5620*/  LOP3.LUT P5, RZ, R2, 0x1, RZ, 0xc0, !PT ;  /* 0x0000000102ff7812 */ /* 0x000fc600078ac0ff */
[----:B------:R1:W-:Y:S04]  /*5630*/  STL.S16 [R1+0x228], R28 ;  /* 0x0002281c01007387 */ /* 0x0003e80000100600 */
[----:B----4-:R-:W2:Y:S01]  /*5640*/  @!P3 LDG.E R25, desc[UR12][R56.64] ;  /* 0x0000000c3819b981 */ /* 0x010ea2000c1e1900 */
[----:B0-----:R-:W-:Y:S01]  /*5650*/  IMAD.MOV.U32 R23, RZ, RZ, RZ ;  /* 0x000000ffff177224 */ /* 0x001fe200078e00ff */
[----:B-1----:R-:W-:Y:S02]  /*5660*/  HFMA2.MMA R28, -RZ, RZ, 0, 0 ;  /* 0x00000000ff1c7435 */ /* 0x002fe400000001ff */
[----:B------:R-:W4:Y:S04]  /*5670*/  LDL.LU.64 R56, [R1+0x260] ;  /* 0x0002600001387983 */ /* 0x000f280000300a00 */
[----:B------:R-:W-:Y:S04]  /*5680*/  STL.S16 [R1+0x204], R60 ;  /* 0x0002043c01007387 */ /* 0x000fe80000100600 */
[----:B------:R0:W2:Y:S04]  /*5690*/  @!P6 LDG.E R28, desc[UR12][R8.64] ;  /* 0x0000000c081ce981 */ /* 0x0000a8000c1e1900 */
[----:B------:R1:W-:Y:S04]  /*56a0*/  STL [R1+0x1f0], R61 ;  /* 0x0001f03d01007387 */ /* 0x0003e80000100800 */
[----:B------:R-:W0:Y:S04]  /*56b0*/  LDL.LU.64 R8, [R1+0x378] ;  /* 0x0003780001087983 */ /* 0x000e280000300a00 */
[----:B-1----:R-:W2:Y:S04]  /*56c0*/  LDL.LU.64 R60, [R1+0x250] ;  /* 0x00025000013c7983 */ /* 0x002ea80000300a00 */
[----:B---3--:R1:W3:Y:S04]  /*56d0*/  @!P5 LDG.E R23, desc[UR12][R10.64] ;  /* 0x0000000c0a17d981 */ /* 0x0082e8000c1e1900 */
[----:B------:R-:W1:Y:S01]  /*56e0*/  LDL.LU.64 R10, [R1+0x368] ;  /* 0x00036800010a7983 */ /* 0x000e620000300a00 */
[----:B------:R-:W-:-:S02]  /*56f0*/  LOP3.LUT P4, RZ, R3, 0x80000000, RZ, 0xc0, !PT ;  /* 0x8000000003ff7812 */ /* 0x000fc4000788c0ff */
[----:B------:R-:W-:Y:S01]  /*5700*/  LOP3.LUT P0, RZ, R2, 0x2, RZ, 0xc0, !PT ;  /* 0x0000000202ff7812 */ /* 0x000fe2000780c0ff */
[----:B------:R4:W-:Y:S01]  /*5710*/  STL [R1+0x3c], R26 ;  /* 0x00003c1a01007387 */ /* 0x0009e20000100800 */
[----:B------:R-:W-:Y:S02]  /*5720*/  PRMT R34, RZ, 0x7610, R34 ;  /* 0x00007610ff227816 */ /* 0x000fe40000000022 */
[----:B------:R-:W-:Y:S02]  /*5730*/  @!P1 SHF.R.U32.HI R34, RZ, 0x10, R33 ;  /* 0x00000010ff229819 */ /* 0x000fe40000011621 */
[----:B----4-:R-:W-:-:S03]  /*5740*/  MOV R26, RZ ;  /* 0x000000ff001a7202 */ /* 0x010fc60000000f00 */
[----:B------:R4:W-:Y:S02]  /*5750*/  STL [R1+0x20c], R34 ;  /* 0x00020c2201007387 */ /* 0x0009e40000100800 */
[----:B----4-:R-:W-:Y:S02]  /*5760*/  IMAD.MOV.U32 R34, RZ, RZ, RZ ;  /* 0x000000ffff227224 */ /* 0x010fe400078e00ff */
[----:B------:R-:W4:Y:S01]  /*5770*/  @!P4 LDG.E R26, desc[UR12][R56.64] ;  /* 0x0000000c381ac981 */ /* 0x000f22000c1e1900 */
[----:B0-----:R-:W-:Y:S02]  /*5780*/  PRMT R8, RZ, 0x7610, R8 ;  /* 0x00007610ff087816 */ /* 0x001fe40000000008 */
[----:B------:R-:W-:Y:S02]  /*5790*/  PRMT R48, RZ, 0x7610, R48 ;  /* 0x00007610ff307816 */ /* 0x000fe40000000030 */
[----:B------:R-:W-:Y:S01]  /*57a0*/  PRMT R35, RZ, 0x7610, R35 ;  /* 0x00007610ff237816 */ /* 0x000fe20000000023 */
[----:B--2---:R0:W2:Y:S01]  /*57b0*/  @!P0 LDG.E R34, desc[UR12][R60.64] ;  /* 0x0000000c3c228981 */ /* 0x0040a2000c1e1900 */
[----:B------:R-:W-:-:S02]  /*57c0*/  PRMT R9, RZ, 0x7610, R9 ;  /* 0x00007610ff097816 */ /* 0x000fc40000000009 */
[----:B------:R-:W-:Y:S02]  /*57d0*/  @!P2 SHF.R.U32.HI R9, RZ, 0x10, R24 ;  /* 0x00000010ff09a819 */ /* 0x000fe40000011618 */
[----:B------:R-:W-:Y:S01]  /*57e0*/  PRMT R49, RZ, 0x7610, R49 ;  /* 0x00007610ff317816 */ /* 0x000fe20000000031 */
[----:B------:R-:W-:Y:S01]  /*57f0*/  STL [R1+0x40], R27 ;  /* 0x0000401b01007387 */ /* 0x000fe20000100800 */
[----:B------:R-:W-:-:S03]  /*5800*/  @!P2 PRMT R8, R24, 0x7610, R8 ;  /* 0x000076101808a816 */ /* 0x000fc60000000008 */
[----:B------:R-:W0:Y:S04]  /*5810*/  LDL.LU R60, [R1+0x370] ;  /* 0x00037000013c7983 */ /* 0x000e280000300800 */
[----:B------:R-:W-:Y:S04]  /*5820*/  STL.S16 [R1+0x23c], R8 ;  /* 0x00023c0801007387 */ /* 0x000fe80000100600 */
[----:B------:R1:W-:Y:S02]  /*5830*/  STL [R1+0x22c], R9 ;  /* 0x00022c0901007387 */ /* 0x0003e40000100800 */
[----:B-1----:R-:W-:-:S02]  /*5840*/  PRMT R10, RZ, 0x7610, R10 ;  /* 0x00007610ff0a7816 */ /* 0x002fc4000000000a */
[----:B------:R-:W3:Y:S01]  /*5850*/  LDL.LU.64 R8, [R1+0x298] ;  /* 0x0002980001087983 */ /* 0x000ee20000300a00 */
[----:B------:R-:W-:Y:S02]  /*5860*/  PRMT R11, RZ, 0x7610, R11 ;  /* 0x00007610ff0b7816 */ /* 0x000fe4000000000b */
[----:B------:R-:W-:Y:S01]  /*5870*/  @!P6 SHF.R.U32.HI R11, RZ, 0x10, R28 ;  /* 0x00000010ff0be819 */ /* 0x000fe2000001161c */
[----:B------:R-:W-:Y:S01]  /*5880*/  STL [R1+0x44], R29 ;  /* 0x0000441d01007387 */ /* 0x000fe20000100800 */
[----:B------:R-:W-:-:S03]  /*5890*/  @!P6 PRMT R10, R28, 0x7610, R10 ;  /* 0x000076101c0ae816 */ /* 0x000fc6000000000a */
[----:B------:R-:W-:Y:S04]  /*58a0*/  STL [R1+0x248], R11 ;  /* 0x0002480b01007387 */ /* 0x000fe80000100800 */
[----:B------:R1:W-:Y:S01]  /*58b0*/  STL.S16 [R1+0x250], R10 ;  /* 0x0002500a01007387 */ /* 0x0003e20000100600 */
[----:B------:R-:W-:-:S03]  /*58c0*/  LOP3.LUT P1, RZ, R3, 0x40000000, RZ, 0xc0, !PT ;  /* 0x4000000003ff7812 */ /* 0x000fc6000782c0ff */
[----:B------:R-:W-:Y:S01]  /*58d0*/  STL [R1+0x4c], R5 ;  /* 0x00004c0501007387 */ /* 0x000fe20000100800 */
[----:B------:R-:W-:-:S03]  /*58e0*/  PRMT R59, RZ, 0x7610, R59 ;  /* 0x00007610ff3b7816 */ /* 0x000fc6000000003b */
[----:B------:R-:W-:Y:S04]  /*58f0*/  STL [R1+0x1c], R42 ;  /* 0x00001c2a01007387 */ /* 0x000fe80000100800 */
[----:B-1----:R-:W3:Y:S01]  /*5900*/  LDL.LU.64 R10, [R1+0x290] ;  /* 0x00029000010a7983 */ /* 0x002ee20000300a00 */
[----:B------:R-:W-:Y:S02]  /*5910*/  @!P3 SHF.R.U32.HI R49, RZ, 0x10, R25 ;  /* 0x00000010ff31b819 */ /* 0x000fe40000011619 */
[----:B------:R-:W-:Y:S01]  /*5920*/  @!P3 PRMT R48, R25, 0x7610, R48 ;  /* 0x000076101930b816 */ /* 0x000fe20000000030 */
[----:B------:R-:W-:Y:S01]  /*5930*/  STL [R1+0x2c], R22 ;  /* 0x00002c1601007387 */ /* 0x000fe20000100800 */
[----:B------:R-:W-:-:S03]  /*5940*/  LOP3.LUT P3, RZ, R3, 0x10000000, RZ, 0xc0, !PT ;  /* 0x1000000003ff7812 */ /* 0x000fc6000786c0ff */
[----:B------:R-:W-:Y:S01]  /*5950*/  STL.S16 [R1+0x21c], R48 ;  /* 0x00021c3001007387 */ /* 0x000fe20000100600 */
[----:B------:R-:W-:Y:S02]  /*5960*/  PRMT R20, RZ, 0x7610, R20 ;  /* 0x00007610ff147816 */ /* 0x000fe40000000014 */
[----:B------:R-:W-:Y:S01]  /*5970*/  PRMT R21, RZ, 0x7610, R21 ;  /* 0x00007610ff157816 */ /* 0x000fe20000000015 */
[----:B------:R-:W-:Y:S01]  /*5980*/  STL [R1+0x24], R19 ;  /* 0x0000241301007387 */ /* 0x000fe20000100800 */
[----:B----4-:R-:W-:-:S03]  /*5990*/  @!P4 PRMT R35, R26, 0x7610, R35 ;  /* 0x000076101a23c816 */ /* 0x010fc60000000023 */
[----:B------:R1:W-:Y:S01]  /*59a0*/  STL [R1+0x238], R49 ;  /* 0x0002383101007387 */ /* 0x0003e20000100800 */
[----:B------:R-:W-:-:S03]  /*59b0*/  IMAD.MOV.U32 R27, RZ, RZ, RZ ;  /* 0x000000ffff1b7224 */ /* 0x000fc600078e00ff */
[----:B------:R-:W-:Y:S04]  /*59c0*/  STL [R1+0x5c], R18 ;  /* 0x00005c1201007387 */ /* 0x000fe80000100800 */
[----:B------:R-:W-:Y:S04]  /*59d0*/  STL [R1+0x30], R12 ;  /* 0x0000300c01007387 */ /* 0x000fe80000100800 */
[----:B-1----:R-:W4:Y:S04]  /*59e0*/  LDL.LU.64 R48, [R1+0x278] ;  /* 0x0002780001307983 */ /* 0x002f280000300a00 */
[----:B------:R1:W-:Y:S04]  /*59f0*/  STL.S16 [R1+0x27c], R35 ;  /* 0x00027c2301007387 */ /* 0x0003e80000100600 */
[----:B------:R-:W-:Y:S04]  /*5a00*/  STL [R1+0x34], R13 ;  /* 0x0000340d01007387 */ /* 0x000fe80000100800 */
[----:B------:R-:W4:Y:S01]  /*5a10*/  LDL.LU.64 R56, [R1+0x360] ;  /* 0x0003600001387983 */ /* 0x000f220000300a00 */
[----:B-1----:R-:W-:Y:S01]  /*5a20*/  HFMA2.MMA R35, -RZ, RZ, 0, 0 ;  /* 0x00000000ff237435 */ /* 0x002fe200000001ff */
[----:B0-----:R-:W-:-:S02]  /*5a30*/  PRMT R60, RZ, 0x7610, R60 ;  /* 0x00007610ff3c7816 */ /* 0x001fc4000000003c */
[----:B--2---:R-:W-:-:S05]  /*5a40*/  @!P0 SHF.R.U32.HI R60, RZ, 0x10, R34 ;  /* 0x00000010ff3c8819 */ /* 0x004fca0000011622 */
[----:B------:R0:W-:Y:S04]  /*5a50*/  STL [R1+0x24c], R60 ;  /* 0x00024c3c01007387 */ /* 0x0001e80000100800 */
[----:B0-----:R-:W2:Y:S04]  /*5a60*/  LDL.LU.64 R60, [R1+0x2c8] ;  /* 0x0002c800013c7983 */ /* 0x001ea80000300a00 */
[----:B---3--:R0:W3:Y:S04]  /*5a70*/  @!P1 LDG.E R27, desc[UR12][R8.64] ;  /* 0x0000000c081b9981 */ /* 0x0080e8000c1e1900 */
[----:B------:R-:W0:Y:S04]  /*5a80*/  LDL.LU.64 R8, [R1+0x358] ;  /* 0x0003580001087983 */ /* 0x000e280000300a00 */
[----:B------:R1:W3:Y:S04]  /*5a90*/  @!P3 LDG.E R35, desc[UR12][R10.64] ;  /* 0x0000000c0a23b981 */ /* 0x0002e8000c1e1900 */
[----:B------:R-:W1:Y:S01]  /*5aa0*/  LDL.LU.64 R10, [R1+0x350] ;  /* 0x00035000010a7983 */ /* 0x000e620000300a00 */
[----:B------:R-:W-:-:S02]  /*5ab0*/  LOP3.LUT P2, RZ, R3, 0x20000000, RZ, 0xc0, !PT ;  /* 0x2000000003ff7812 */ /* 0x000fc4000784c0ff */
[----:B------:R-:W-:Y:S01]  /*5ac0*/  LOP3.LUT P6, RZ, R3, 0x8000000, RZ, 0xc0, !PT ;  /* 0x0800000003ff7812 */ /* 0x000fe200078cc0ff */
[----:B------:R-:W-:Y:S02]  /*5ad0*/  IMAD.MOV.U32 R29, RZ, RZ, RZ ;  /* 0x000000ffff1d7224 */ /* 0x000fe400078e00ff */
[----:B------:R-:W-:-:S08]  /*5ae0*/  IMAD.MOV.U32 R5, RZ, RZ, RZ ;  /* 0x000000ffff057224 */ /* 0x000fd000078e00ff */
[----:B----4-:R-:W4:Y:S01]  /*5af0*/  @!P2 LDG.E R29, desc[UR12][R48.64] ;  /* 0x0000000c301da981 */ /* 0x010f22000c1e1900 */
[----:B------:R-:W-:-:S03]  /*5b00*/  PRMT R42, RZ, 0x7610, R42 ;  /* 0x00007610ff2a7816 */ /* 0x000fc6000000002a */
[----:B--2---:R-:W2:Y:S01]  /*5b10*/  @!P6 LDG.E R5, desc[UR12][R60.64] ;  /* 0x0000000c3c05e981 */ /* 0x004ea2000c1e1900 */
[----:B0-----:R-:W-:-:S03]  /*5b20*/  PRMT R8, RZ, 0x7610, R8 ;  /* 0x00007610ff087816 */ /* 0x001fc60000000008 */
[----:B------:R-:W2:Y:S01]  /*5b30*/  LDL.LU.64 R48, [R1+0x2b8] ;  /* 0x0002b80001307983 */ /* 0x000ea20000300a00 */
[----:B------:R-:W-:Y:S02]  /*5b40*/  PRMT R9, RZ, 0x7610, R9 ;  /* 0x00007610ff097816 */ /* 0x000fe40000000009 */
[----:B------:R-:W-:Y:S01]  /*5b50*/  @!P5 SHF.R.U32.HI R9, RZ, 0x10, R23 ;  /* 0x00000010ff09d819 */ /* 0x000fe20000011617 */
[----:B------:R-:W2:Y:S01]  /*5b60*/  LDL.LU.64 R60, [R1+0x2a8] ;  /* 0x0002a800013c7983 */ /* 0x000ea20000300a00 */
[----:B------:R-:W-:-:S03]  /*5b70*/  @!P5 PRMT R8, R23, 0x7610, R8 ;  /* 0x000076101708d816 */ /* 0x000fc60000000008 */
[----:B------:R-:W-:Y:S04]  /*5b80*/  STL [R1+0x264], R9 ;  /* 0x0002640901007387 */ /* 0x000fe80000100800 */
[----:B------:R0:W-:Y:S04]  /*5b90*/  STL.S16 [R1+0x254], R8 ;  /* 0x0002540801007387 */ /* 0x0001e80000100600 */
[----:B0-----:R-:W2:Y:S01]  /*5ba0*/  LDL.LU.64 R8, [R1+0x2b0] ;  /* 0x0002b00001087983 */ /* 0x001ea20000300a00 */
[----:B-1----:R-:W-:Y:S02]  /*5bb0*/  PRMT R10, RZ, 0x7610, R10 ;  /* 0x00007610ff0a7816 */ /* 0x002fe4000000000a */
[----:B------:R-:W-:-:S02]  /*5bc0*/  PRMT R11, RZ, 0x7610, R11 ;  /* 0x00007610ff0b7816 */ /* 0x000fc4000000000b */
[----:B---3--:R-:W-:Y:S02]  /*5bd0*/  @!P1 SHF.R.U32.HI R11, RZ, 0x10, R27 ;  /* 0x00000010ff0b9819 */ /* 0x008fe4000001161b */
[----:B------:R-:W-:-:S03]  /*5be0*/  @!P1 PRMT R10, R27, 0x7610, R10 ;  /* 0x000076101b0a9816 */ /* 0x000fc6000000000a */
[----:B------:R-:W-:Y:S04]  /*5bf0*/  STL [R1+0x290], R11 ;  /* 0x0002900b01007387 */ /* 0x000fe80000100800 */
[----:B------:R0:W-:Y:S04]  /*5c00*/  STL.S16 [R1+0x298], R10 ;  /* 0x0002980a01007387 */ /* 0x0001e80000100600 */
[----:B0-----:R-:W3:Y:S01]  /*5c10*/  LDL.LU.64 R10, [R1+0x2c0] ;  /* 0x0002c000010a7983 */ /* 0x001ee20000300a00 */
[----:B------:R-:W-:Y:S02]  /*5c20*/  @!P0 PRMT R59, R34, 0x7610, R59 ;  /* 0x00007610223b8816 */ /* 0x000fe4000000003b */
[----:B------:R-:W-:-:S02]  /*5c30*/  @!P4 SHF.R.U32.HI R42, RZ, 0x10, R26 ;  /* 0x00000010ff2ac819 */ /* 0x000fc4000001161a */
[C---:B------:R-:W-:Y:S02]  /*5c40*/  LOP3.LUT P0, RZ, R3.reuse, 0x4000000, RZ, 0xc0, !PT ;  /* 0x0400000003ff7812 */ /* 0x040fe4000780c0ff */
[----:B------:R-:W-:Y:S02]  /*5c50*/  LOP3.LUT P4, RZ, R3, 0x1000000, RZ, 0xc0, !PT ;  /* 0x0100000003ff7812 */ /* 0x000fe4000788c0ff */
[----:B------:R-:W-:Y:S02]  /*5c60*/  PRMT R22, RZ, 0x7610, R22 ;  /* 0x00007610ff167816 */ /* 0x000fe40000000016 */
[----:B----4-:R-:W-:-:S05]  /*5c70*/  @!P2 SHF.R.U32.HI R22, RZ, 0x10, R29 ;  /* 0x00000010ff16a819 */ /* 0x010fca000001161d */
[----:B------:R0:W-:Y:S01]  /*5c80*/  STL [R1+0x294], R22 ;  /* 0x0002941601007387 */ /* 0x0001e20000100800 */
[----:B--2---:R-:W-:Y:S01]  /*5c90*/  @!P6 SHF.R.U32.HI R20, RZ, 0x10, R5 ;  /* 0x00000010ff14e819 */ /* 0x004fe20000011605 */
[----:B0-----:R-:W-:-:S04]  /*5ca0*/  IMAD.MOV.U32 R22, RZ, RZ, RZ ;  /* 0x000000ffff167224 */ /* 0x001fc800078e00ff */
[----:B------:R0:W-:Y:S02]  /*5cb0*/  STL [R1+0x2b0], R20 ;  /* 0x0002b01401007387 */ /* 0x0001e40000100800 */
[----:B0-----:R-:W-:Y:S02]  /*5cc0*/  IMAD.MOV.U32 R20, RZ, RZ, RZ ;  /* 0x000000ffff147224 */ /* 0x001fe400078e00ff */
[----:B------:R0:W2:Y:S04]  /*5cd0*/  @!P0 LDG.E R22, desc[UR12][R8.64] ;  /* 0x0000000c08168981 */ /* 0x0000a8000c1e1900 */
[----:B------:R-:W0:Y:S04]  /*5ce0*/  LDL.LU.64 R8, [R1+0x348] ;  /* 0x0003480001087983 */ /* 0x000e280000300a00 */
[----:B---3--:R1:W3:Y:S04]  /*5cf0*/  @!P4 LDG.E R20, desc[UR12][R10.64] ;  /* 0x0000000c0a14c981 */ /* 0x0082e8000c1e1900 */
[----:B------:R-:W1:Y:S01]  /*5d00*/  LDL.LU.64 R10, [R1+0x340] ;  /* 0x00034000010a7983 */ /* 0x000e620000300a00 */
[----:B------:R-:W-:-:S02]  /*5d10*/  LOP3.LUT P5, RZ, R3, 0x2000000, RZ, 0xc0, !PT ;  /* 0x0200000003ff7812 */ /* 0x000fc400078ac0ff */
[----:B------:R-:W-:Y:S02]  /*5d20*/  @!P2 PRMT R21, R29, 0x7610, R21 ;  /* 0x000076101d15a816 */ /* 0x000fe40000000015 */
[----:B------:R-:W-:Y:S02]  /*5d30*/  PRMT R19, RZ, 0x7610, R19 ;  /* 0x00007610ff137816 */ /* 0x000fe40000000013 */
[----:B------:R-:W-:Y:S01]  /*5d40*/  LOP3.LUT P1, RZ, R3, 0x800000, RZ, 0xc0, !PT ;  /* 0x0080000003ff7812 */ /* 0x000fe2000782c0ff */
[----:B------:R4:W-:Y:S01]  /*5d50*/  STL.S16 [R1+0x278], R21 ;  /* 0x0002781501007387 */ /* 0x0009e20000100600 */
[----:B------:R-:W-:-:S05]  /*5d60*/  @!P6 PRMT R19, R5, 0x7610, R19 ;  /* 0x000076100513e816 */ /* 0x000fca0000000013 */
[----:B------:R4:W-:Y:S02]  /*5d70*/  STL.S16 [R1+0x2bc], R19 ;  /* 0x0002bc1301007387 */ /* 0x0009e40000100600 */
[----:B----4-:R-:W-:Y:S01]  /*5d80*/  MOV R21, RZ ;  /* 0x000000ff00157202 */ /* 0x010fe20000000f00 */
[----:B------:R-:W-:-:S05]  /*5d90*/  IMAD.MOV.U32 R19, RZ, RZ, RZ ;  /* 0x000000ffff137224 */ /* 0x000fca00078e00ff */
[----:B------:R-:W4:Y:S04]  /*5da0*/  @!P5 LDG.E R21, desc[UR12][R48.64] ;  /* 0x0000000c3015d981 */ /* 0x000f28000c1e1900 */
[----:B------:R-:W3:Y:S04]  /*5db0*/  @!P1 LDG.E R19, desc[UR12][R60.64] ;  /* 0x0000000c3c139981 */ /* 0x000ee8000c1e1900 */
[----:B------:R-:W3:Y:S04]  /*5dc0*/  LDL.LU.64 R48, [R1+0x288] ;  /* 0x0002880001307983 */ /* 0x000ee80000300a00 */
[----:B------:R-:W3:Y:S01]  /*5dd0*/  LDL.LU.64 R60, [R1+0x268] ;  /* 0x00026800013c7983 */ /* 0x000ee20000300a00 */
[----:B0-----:R-:W-:-:S02]  /*5de0*/  PRMT R8, RZ, 0x7610, R8 ;  /* 0x00007610ff087816 */ /* 0x001fc40000000008 */
[----:B------:R-:W-:Y:S02]  /*5df0*/  PRMT R9, RZ, 0x7610, R9 ;  /* 0x00007610ff097816 */ /* 0x000fe40000000009 */
[----:B------:R-:W-:Y:S02]  /*5e00*/  @!P3 SHF.R.U32.HI R9, RZ, 0x10, R35 ;  /* 0x00000010ff09b819 */ /* 0x000fe40000011623 */
[----:B------:R-:W-:-:S03]  /*5e10*/  @!P3 PRMT R8, R35, 0x7610, R8 ;  /* 0x000076102308b816 */ /* 0x000fc60000000008 */
[----:B------:R-:W-:Y:S04]  /*5e20*/  STL [R1+0x29c], R9 ;  /* 0x00029c0901007387 */ /* 0x000fe80000100800 */
[----:B------:R0:W-:Y:S04]  /*5e30*/  STL.S16 [R1+0x2b4], R8 ;  /* 0x0002b40801007387 */ /* 0x0001e80000100600 */
[----:B0-----:R-:W3:Y:S01]  /*5e40*/  LDL.LU.64 R8, [R1+0x2a0] ;  /* 0x0002a00001087983 */ /* 0x001ee20000300a00 */
[----:B-1----:R-:W-:Y:S02]  /*5e50*/  PRMT R10, RZ, 0x7610, R10 ;  /* 0x00007610ff0a7816 */ /* 0x002fe4000000000a */
[----:B------:R-:W-:-:S02]  /*5e60*/  PRMT R11, RZ, 0x7610, R11 ;  /* 0x00007610ff0b7816 */ /* 0x000fc4000000000b */
[----:B--2---:R-:W-:Y:S02]  /*5e70*/  @!P0 SHF.R.U32.HI R11, RZ, 0x10, R22 ;  /* 0x00000010ff0b8819 */ /* 0x004fe40000011616 */
[----:B------:R-:W-:-:S03]  /*5e80*/  @!P0 PRMT R10, R22, 0x7610, R10 ;  /* 0x00007610160a8816 */ /* 0x000fc6000000000a */
[----:B------:R-:W-:Y:S04]  /*5e90*/  STL [R1+0x2b8], R11 ;  /* 0x0002b80b01007387 */ /* 0x000fe80000100800 */
[----:B------:R0:W-:Y:S04]  /*5ea0*/  STL.S16 [R1+0x2c0], R10 ;  /* 0x0002c00a01007387 */ /* 0x0001e80000100600 */
[----:B0-----:R-:W2:Y:S01]  /*5eb0*/  LDL.LU.64 R10, [R1+0x270] ;  /* 0x00027000010a7983 */ /* 0x001ea20000300a00 */
[----:B------:R-:W-:Y:S02]  /*5ec0*/  PRMT R18, RZ, 0x7610, R18 ;  /* 0x00007610ff127816 */ /* 0x000fe40000000012 */
[----:B------:R-:W-:-:S02]  /*5ed0*/  PRMT R13, RZ, 0x7610, R13 ;  /* 0x00007610ff0d7816 */ /* 0x000fc4000000000d */
[----:B----4-:R-:W-:Y:S02]  /*5ee0*/  @!P5 PRMT R18, R21, 0x7610, R18 ;  /* 0x000076101512d816 */ /* 0x010fe40000000012 */
[----:B------:R-:W-:Y:S02]  /*5ef0*/  PRMT R12, RZ, 0x7610, R12 ;  /* 0x00007610ff0c7816 */ /* 0x000fe4000000000c */
[C---:B------:R-:W-:Y:S02]  /*5f00*/  LOP3.LUT P2, RZ, R3.reuse, 0x400000, RZ, 0xc0, !PT ;  /* 0x0040000003ff7812 */ /* 0x040fe4000784c0ff */
[C---:B------:R-:W-:Y:S02]  /*5f10*/  LOP3.LUT P3, RZ, R3.reuse, 0x200000, RZ, 0xc0, !PT ;  /* 0x0020000003ff7812 */ /* 0x040fe4000786c0ff */
[----:B------:R-:W-:Y:S01]  /*5f20*/  LOP3.LUT P6, RZ, R3, 0x100000, RZ, 0xc0, !PT ;  /* 0x0010000003ff7812 */ /* 0x000fe200078cc0ff */
[----:B------:R0:W-:Y:S01]  /*5f30*/  STL.S16 [R1+0x2a8], R18 ;  /* 0x0002a81201007387 */ /* 0x0001e20000100600 */
[----:B---3--:R-:W-:-:S02]  /*5f40*/  @!P4 PRMT R13, R20, 0x7610, R13 ;  /* 0x00007610140dc816 */ /* 0x008fc4000000000d */
[----:B------:R-:W-:-:S03]  /*5f50*/  @!P1 PRMT R12, R19, 0x7610, R12 ;  /* 0x00007610130c9816 */ /* 0x000fc6000000000c */
[----:B------:R1:W-:Y:S01]  /*5f60*/  STL.S16 [R1+0x2a4], R13 ;  /* 0x0002a40d01007387 */ /* 0x0003e20000100600 */
[----:B0-----:R-:W-:-:S03]  /*5f70*/  HFMA2.MMA R18, -RZ, RZ, 0, 0 ;  /* 0x00000000ff127435 */ /* 0x001fc600000001ff */
[----:B------:R0:W-:Y:S01]  /*5f80*/  STL.S16 [R1+0x28c], R12 ;  /* 0x00028c0c01007387 */ /* 0x0001e20000100600 */
[----:B-1----:R-:W-:Y:S02]  /*5f90*/  IMAD.MOV.U32 R13, RZ, RZ, RZ ;  /* 0x000000ffff0d7224 */ /* 0x002fe400078e00ff */
[----:B0-----:R-:W-:-:S04]  /*5fa0*/  IMAD.MOV.U32 R12, RZ, RZ, RZ ;  /* 0x000000ffff0c7224 */ /* 0x001fc800078e00ff */
[----:B------:R-:W3:Y:S01]  /*5fb0*/  @!P3 LDG.E R13, desc[UR12][R48.64] ;  /* 0x0000000c300db981 */ /* 0x000ee2000c1e1900 */
[----:B------:R-:W-:Y:S02]  /*5fc0*/  LOP3.LUT P0, RZ, R3, 0x80000, RZ, 0xc0, !PT ;  /* 0x0008000003ff7812 */ /* 0x000fe4000780c0ff */
[----:B------:R-:W-:Y:S02]  /*5fd0*/  PRMT R43, RZ, 0x7610, R43 ;  /* 0x00007610ff2b7816 */ /* 0x000fe4000000002b */
[----:B------:R-:W-:-:S05]  /*5fe0*/  @!P1 SHF.R.U32.HI R43, RZ, 0x10, R19 ;  /* 0x00000010ff2b9819 */ /* 0x000fca0000011613 */
[----:B------:R0:W-:Y:S04]  /*5ff0*/  STL [R1+0x288], R43 ;  /* 0x0002882b01007387 */ /* 0x0001e80000100800 */
[----:B------:R-:W4:Y:S01]  /*6000*/  LDL.LU.64 R48, [R1+0x240] ;  /* 0x0002400001307983 */ /* 0x000f220000300a00 */
[----:B0-----:R-:W-:-:S06]  /*6010*/  MOV R43, RZ ;  /* 0x000000ff002b7202 */ /* 0x001fcc0000000f00 */
[----:B------:R0:W4:Y:S02]  /*6020*/  @!P0 LDG.E R43, desc[UR12][R60.64] ;  /* 0x0000000c3c2b8981 */ /* 0x000124000c1e1900 */
[----:B0-----:R-:W-:Y:S02]  /*6030*/  IMAD.MOV.U32 R60, RZ, RZ, R6 ;  /* 0x000000ffff3c7224 */ /* 0x001fe400078e0006 */
[----:B------:R-:W-:Y:S02]  /*6040*/  IMAD.MOV.U32 R61, RZ, RZ, R7 ;  /* 0x000000ffff3d7224 */ /* 0x000fe400078e0007 */
[----:B------:R-:W4:Y:S04]  /*6050*/  LDL.LU.64 R6, [R1+0x220] ;  /* 0x0002200001067983 */ /* 0x000f280000300a00 */
[----:B------:R0:W4:Y:S04]  /*6060*/  @!P2 LDG.E R18, desc[UR12][R8.64] ;  /* 0x0000000c0812a981 */ /* 0x000128000c1e1900 */
[----:B------:R-:W0:Y:S04]  /*6070*/  LDL.LU.64 R8, [R1+0x338] ;  /* 0x0003380001087983 */ /* 0x000e280000300a00 */
[----:B--2---:R-:W2:Y:S04]  /*6080*/  @!P6 LDG.E R12, desc[UR12][R10.64] ;  /* 0x0000000c0a0ce981 */ /* 0x004ea8000c1e1900 */
[----:B------:R-:W2:Y:S01]  /*6090*/  LDL.LU.64 R10, [R1+0x330] ;  /* 0x00033000010a7983 */ /* 0x000ea20000300a00 */
[----:B------:R-:W-:-:S02]  /*60a0*/  PRMT R57, RZ, 0x7610, R57 ;  /* 0x00007610ff397816 */ /* 0x000fc40000000039 */
[----:B------:R-:W-:Y:S02]  /*60b0*/  PRMT R56, RZ, 0x7610, R56 ;  /* 0x00007610ff387816 */ /* 0x000fe40000000038 */
[----:B------:R-:W-:Y:S02]  /*60c0*/  @!P5 SHF.R.U32.HI R57, RZ, 0x10, R21 ;  /* 0x00000010ff39d819 */ /* 0x000fe40000011615 */
[----:B------:R-:W-:Y:S02]  /*60d0*/  @!P4 SHF.R.U32.HI R56, RZ, 0x10, R20 ;  /* 0x00000010ff38c819 */ /* 0x000fe40000011614 */
[----:B------:R-:W-:Y:S02]  /*60e0*/  LOP3.LUT P4, RZ, R3, 0x20000, RZ, 0xc0, !PT ;  /* 0x0002000003ff7812 */ /* 0x000fe4000788c0ff */
[----:B------:R-:W-:Y:S02]  /*60f0*/  PRMT R51, RZ, 0x7610, R51 ;  /* 0x00007610ff337816 */ /* 0x000fe40000000033 */
[----:B------:R-:W-:Y:S01]  /*6100*/  PRMT R50, RZ, 0x7610, R50 ;  /* 0x00007610ff327816 */ /* 0x000fe20000000032 */
[----:B------:R-:W-:Y:S04]  /*6110*/  STL [R1+0x2ac], R57 ;  /* 0x0002ac3901007387 */ /* 0x000fe80000100800 */
[----:B------:R1:W-:Y:S01]  /*6120*/  STL [R1+0x2a0], R56 ;  /* 0x0002a03801007387 */ /* 0x0003e20000100800 */
[----:B---3--:R-:W-:-:S03]  /*6130*/  @!P3 SHF.R.U32.HI R51, RZ, 0x10, R13 ;  /* 0x00000010ff33b819 */ /* 0x008fc6000001160d */
[----:B-1----:R-:W3:Y:S04]  /*6140*/  LDL.LU.64 R56, [R1+0x258] ;  /* 0x0002580001387983 */ /* 0x002ee80000300a00 */
[----:B------:R-:W-:Y:S01]  /*6150*/  STL [R1+0x268], R51 ;  /* 0x0002683301007387 */ /* 0x000fe20000100800 */
[----:B0-----:R-:W-:Y:S02]  /*6160*/  PRMT R8, RZ, 0x7610, R8 ;  /* 0x00007610ff087816 */ /* 0x001fe40000000008 */
[----:B------:R-:W-:Y:S02]  /*6170*/  PRMT R9, RZ, 0x7610, R9 ;  /* 0x00007610ff097816 */ /* 0x000fe40000000009 */
[----:B----4-:R-:W-:Y:S02]  /*6180*/  @!P2 SHF.R.U32.HI R9, RZ, 0x10, R18 ;  /* 0x00000010ff09a819 */ /* 0x010fe40000011612 */
[----:B------:R-:W-:-:S02]  /*6190*/  @!P2 PRMT R8, R18, 0x7610, R8 ;  /* 0x000076101208a816 */ /* 0x000fc40000000008 */
[----:B------:R-:W-:Y:S02]  /*61a0*/  LOP3.LUT P2, RZ, R3, 0x8000, RZ, 0xc0, !PT ;  /* 0x0000800003ff7812 */ /* 0x000fe4000784c0ff */
[----:B--2---:R-:W-:-:S05]  /*61b0*/  @!P6 SHF.R.U32.HI R50, RZ, 0x10, R12 ;  /* 0x00000010ff32e819 */ /* 0x004fca000001160c */
[----:B------:R0:W-:Y:S02]  /*61c0*/  STL [R1+0x25c], R50 ;  /* 0x00025c3201007387 */ /* 0x0001e40000100800 */
[----:B0-----:R-:W-:-:S06]  /*61d0*/  CS2R R50, SRZ ;  /* 0x0000000000327805 */ /* 0x001fcc000001ff00 */
[----:B------:R0:W2:Y:S02]  /*61e0*/  @!P4 LDG.E R50, desc[UR12][R48.64] ;  /* 0x0000000c3032c981 */ /* 0x0000a4000c1e1900 */
[----:B0-----:R-:W-:Y:S02]  /*61f0*/  CS2R R48, SRZ ;  /* 0x0000000000307805 */ /* 0x001fe4000001ff00 */
[----:B------:R-:W-:Y:S04]  /*6200*/  STL.S16 [R1+0x274], R8 ;  /* 0x0002740801007387 */ /* 0x000fe80000100600 */
[----:B------:R0:W4:Y:S04]  /*6210*/  @!P2 LDG.E R49, desc[UR12][R6.64] ;  /* 0x0000000c0631a981 */ /* 0x000128000c1e1900 */
[----:B------:R1:W-:Y:S04]  /*6220*/  STL [R1+0x270], R9 ;  /* 0x0002700901007387 */ /* 0x0003e80000100800 */
[----:B------:R-:W0:Y:S04]  /*6230*/  LDL.LU.64 R6, [R1+0x320] ;  /* 0x0003200001067983 */ /* 0x000e280000300a00 */
[----:B-1----:R-:W2:Y:S01]  /*6240*/  LDL.LU.64 R8, [R1+0x230] ;  /* 0x0002300001087983 */ /* 0x002ea20000300a00 */
[----:B------:R-:W-:-:S02]  /*6250*/  PRMT R10, RZ, 0x7610, R10 ;  /* 0x00007610ff0a7816 */ /* 0x000fc4000000000a */
[----:B------:R-:W-:Y:S02]  /*6260*/  PRMT R11, RZ, 0x7610, R11 ;  /* 0x00007610ff0b7816 */ /* 0x000fe4000000000b */
[----:B------:R-:W-:Y:S02]  /*6270*/  @!P0 SHF.R.U32.HI R11, RZ, 0x10, R43 ;  /* 0x00000010ff0b8819 */ /* 0x000fe4000001162b */
[----:B------:R-:W-:-:S03]  /*6280*/  @!P0 PRMT R10, R43, 0x7610, R10 ;  /* 0x000076102b0a8816 */ /* 0x000fc6000000000a */
[----:B------:R-:W-:Y:S04]  /*6290*/  STL [R1+0x240], R11 ;  /* 0x0002400b01007387 */ /* 0x000fe80000100800 */
[----:B------:R1:W-:Y:S04]  /*62a0*/  STL.S16 [R1+0x244], R10 ;  /* 0x0002440a01007387 */ /* 0x0003e80000100600 */
[----:B-1----:R-:W4:Y:S01]  /*62b0*/  LDL.LU.64 R10, [R1+0x1f8] ;  /* 0x0001f800010a7983 */ /* 0x002f220000300a00 */
[----:B------:R-:W-:Y:S02]  /*62c0*/  LOP3.LUT P1, RZ, R3, 0x10000, RZ, 0xc0, !PT ;  /* 0x0001000003ff7812 */ /* 0x000fe4000782c0ff */
[----:B------:R-:W-:-:S04]  /*62d0*/  PRMT R44, RZ, 0x7610, R44 ;  /* 0x00007610ff2c7816 */ /* 0x000fc8000000002c */
[----:B------:R-:W-:Y:S02]  /*62e0*/  @!P3 PRMT R44, R13, 0x7610, R44 ;  /* 0x000076100d2cb816 */ /* 0x000fe4000000002c */
[----:B------:R-:W-:-:S03]  /*62f0*/  LOP3.LUT P5, RZ, R3, 0x40000, RZ, 0xc0, !PT ;  /* 0x0004000003ff7812 */ /* 0x000fc600078ac0ff */
[----:B------:R1:W-:Y:S04]  /*6300*/  STL.S16 [R1+0x26c], R44 ;  /* 0x00026c2c01007387 */ /* 0x0003e80000100600 */
[----:B------:R3:W-:Y:S01]  /*6310*/  STL [R1+0x2f0], R40 ;  /* 0x0002f02801007387 */ /* 0x0007e20000100800 */
[----:B-1----:R-:W-:Y:S01]  /*6320*/  HFMA2.MMA R44, -RZ, RZ, 0, 0 ;  /* 0x00000000ff2c7435 */ /* 0x002fe200000001ff */
[----:B---3--:R-:W-:-:S04]  /*6330*/  PRMT R40, RZ, 0x7610, R40 ;  /* 0x00007610ff287816 */ /* 0x008fc80000000028 */
[----:B------:R-:W-:Y:S02]  /*6340*/  @!P6 PRMT R40, R12, 0x7610, R40 ;  /* 0x000076100c28e816 */ /* 0x000fe40000000028 */
[----:B------:R-:W-:-:S03]  /*6350*/  LOP3.LUT P6, RZ, R3, 0x2000, RZ, 0xc0, !PT ;  /* 0x0000200003ff7812 */ /* 0x000fc600078cc0ff */
[----:B------:R-:W3:Y:S04]  /*6360*/  @!P5 LDG.E R44, desc[UR12][R56.64] ;  /* 0x0000000c382cd981 */ /* 0x000ee8000c1e1900 */
[----:B------:R1:W-:Y:S04]  /*6370*/  STL.S16 [R1+0x260], R59 ;  /* 0x0002603b01007387 */ /* 0x0003e80000100600 */
[----:B------:R-:W3:Y:S01]  /*6380*/  LDL.LU.64 R56, [R1+0x210] ;  /* 0x0002100001387983 */ /* 0x000ee20000300a00 */
[----:B-1----:R-:W-:Y:S01]  /*6390*/  IMAD.MOV.U32 R59, RZ, RZ, RZ ;  /* 0x000000ffff3b7224 */ /* 0x002fe200078e00ff */
[----:B0-----:R-:W-:-:S02]  /*63a0*/  PRMT R7, RZ, 0x7610, R7 ;  /* 0x00007610ff077816 */ /* 0x001fc40000000007 */
[----:B------:R-:W-:Y:S01]  /*63b0*/  PRMT R6, RZ, 0x7610, R6 ;  /* 0x00007610ff067816 */ /* 0x000fe20000000006 */
[----:B--2---:R0:W2:Y:S01]  /*63c0*/  @!P1 LDG.E R48, desc[UR12][R8.64] ;  /* 0x0000000c08309981 */ /* 0x0040a2000c1e1900 */
[----:B------:R-:W-:Y:S02]  /*63d0*/  @!P4 SHF.R.U32.HI R6, RZ, 0x10, R50 ;  /* 0x00000010ff06c819 */ /* 0x000fe40000011632 */
[----:B------:R-:W-:Y:S01]  /*63e0*/  @!P4 PRMT R7, R50, 0x7610, R7 ;  /* 0x000076103207c816 */ /* 0x000fe20000000007 */
[----:B------:R-:W0:Y:S04]  /*63f0*/  LDL.LU.64 R8, [R1+0x328] ;  /* 0x0003280001087983 */ /* 0x000e280000300a00 */
[----:B------:R1:W-:Y:S04]  /*6400*/  STL.64 [R1+0x2e8], R6 ;  /* 0x0002e80601007387 */ /* 0x0003e80000100a00 */
[----:B----4-:R-:W4:Y:S04]  /*6410*/  @!P6 LDG.E R59, desc[UR12][R10.64] ;  /* 0x0000000c0a3be981 */ /* 0x010f28000c1e1900 */
[----:B-1----:R-:W4:Y:S04]  /*6420*/  LDL.LU.64 R6, [R1+0x118] ;  /* 0x0001180001067983 */ /* 0x002f280000300a00 */
[----:B------:R-:W4:Y:S01]  /*6430*/  LDL.LU.64 R10, [R1+0x1d0] ;  /* 0x0001d000010a7983 */ /* 0x000f220000300a00 */
[----:B------:R-:W-:-:S02]  /*6440*/  LOP3.LUT P0, RZ, R3, 0x1000, RZ, 0xc0, !PT ;  /* 0x0000100003ff7812 */ /* 0x000fc4000780c0ff */
[----:B------:R-:W-:Y:S01]  /*6450*/  LOP3.LUT P3, RZ, R3, 0x4000, RZ, 0xc0, !PT ;  /* 0x0000400003ff7812 */ /* 0x000fe2000786c0ff */
[----:B------:R1:W-:Y:S04]  /*6460*/  STL [R1+0x88], R5 ;  /* 0x0000880501007387 */ /* 0x0003e80000100800 */
[----:B------:R1:W-:Y:S02]  /*6470*/  STL [R1+0x68], R25 ;  /* 0x0000681901007387 */ /* 0x0003e40000100800 */
[----:B-1----:R-:W-:Y:S01]  /*6480*/  IMAD.MOV.U32 R5, RZ, RZ, RZ ;  /* 0x000000ffff057224 */ /* 0x002fe200078e00ff */
[----:B------:R-:W-:-:S04]  /*6490*/  PRMT R25, RZ, 0x7610, R25 ;  /* 0x00007610ff197816 */ /* 0x000fc80000000019 */
[----:B---3--:R-:W-:-:S05]  /*64a0*/  @!P5 PRMT R25, R44, 0x7610, R25 ;  /* 0x000076102c19d816 */ /* 0x008fca0000000019 */
[----:B------:R1:W-:Y:S04]  /*64b0*/  STL.S16 [R1+0x234], R25 ;  /* 0x0002341901007387 */ /* 0x0003e80000100600 */
[----:B------:R-:W3:Y:S01]  /*64c0*/  @!P3 LDG.E R51, desc[UR12][R56.64] ;  /* 0x0000000c3833b981 */ /* 0x000ee2000c1e1900 */
[----:B-1----:R-:W-:-:S03]  /*64d0*/  IMAD.MOV.U32 R25, RZ, RZ, RZ ;  /* 0x000000ffff197224 */ /* 0x002fc600078e00ff */
[----:B------:R-:W3:Y:S01]  /*64e0*/  LDL.LU.64 R56, [R1+0x1e0] ;  /* 0x0001e00001387983 */ /* 0x000ee20000300a00 */
[----:B0-----:R-:W-:Y:S02]  /*64f0*/  PRMT R9, RZ, 0x7610, R9 ;  /* 0x00007610ff097816 */ /* 0x001fe40000000009 */
[----:B------:R-:W-:Y:S02]  /*6500*/  PRMT R8, RZ, 0x7610, R8 ;  /* 0x00007610ff087816 */ /* 0x000fe40000000008 */
[----:B--2---:R-:W-:Y:S02]  /*6510*/  @!P1 SHF.R.U32.HI R8, RZ, 0x10, R48 ;  /* 0x00000010ff089819 */ /* 0x004fe40000011630 */
[----:B------:R-:W-:Y:S02]  /*6520*/  @!P1 PRMT R9, R48, 0x7610, R9 ;  /* 0x0000761030099816 */ /* 0x000fe40000000009 */
[----:B------:R-:W-:Y:S01]  /*6530*/  LOP3.LUT P1, RZ, R3, 0x200, RZ, 0xc0, !PT ;  /* 0x0000020003ff7812 */ /* 0x000fe2000782c0ff */
[----:B----4-:R-:W2:-:S12]  /*6540*/  @!P0 LDG.E R5, desc[UR12][R6.64] ;  /* 0x0000000c06058981 */ /* 0x010e98000c1e1900 */
[----:B------:R-:W4:Y:S04]  /*6550*/  @!P1 LDG.E R25, desc[UR12][R10.64] ;  /* 0x0000000c0a199981 */ /* 0x000f28000c1e1900 */
[----:B------:R-:W4:Y:S04]  /*6560*/  LDL.LU.64 R6, [R1+0x1b8] ;  /* 0x0001b80001067983 */ /* 0x000f280000300a00 */
[----:B------:R-:W4:Y:S01]  /*6570*/  LDL.LU.64 R10, [R1+0x180] ;  /* 0x00018000010a7983 */ /* 0x000f220000300a00 */
[----:B------:R-:W-:Y:S02]  /*6580*/  PRMT R39, RZ, 0x7610, R39 ;  /* 0x00007610ff277816 */ /* 0x000fe40000000027 */
[----:B------:R-:W-:Y:S01]  /*6590*/  PRMT R0, RZ, 0x7610, R0 ;  /* 0x00007610ff007816 */ /* 0x000fe20000000000 */
[----:B------:R0:W-:Y:S01]  /*65a0*/  STL [R1+0x6c], R28 ;  /* 0x00006c1c01007387 */ /* 0x0001e20000100800 */
[----:B------:R-:W-:-:S02]  /*65b0*/  @!P2 SHF.R.U32.HI R0, RZ, 0x10, R49 ;  /* 0x00000010ff00a819 */ /* 0x000fc40000011631 */
[----:B------:R-:W-:Y:S02]  /*65c0*/  @!P2 PRMT R39, R49, 0x7610, R39 ;  /* 0x000076103127a816 */ /* 0x000fe40000000027 */
[C---:B------:R-:W-:Y:S01]  /*65d0*/  LOP3.LUT P2, RZ, R3.reuse, 0x100, RZ, 0xc0, !PT ;  /* 0x0000010003ff7812 */ /* 0x040fe2000784c0ff */
[----:B------:R1:W-:Y:S01]  /*65e0*/  STL [R1+0x98], R19 ;  /* 0x0000981301007387 */ /* 0x0003e20000100800 */
[----:B0-----:R-:W-:Y:S02]  /*65f0*/  PRMT R28, RZ, 0x7610, R28 ;  /* 0x00007610ff1c7816 */ /* 0x001fe4000000001c */
[----:B------:R-:W-:Y:S02]  /*6600*/  @!P5 SHF.R.U32.HI R28, RZ, 0x10, R44 ;  /* 0x00000010ff1cd819 */ /* 0x000fe4000001162c */
[C---:B------:R-:W-:Y:S01]  /*6610*/  LOP3.LUT P5, RZ, R3.reuse, 0x800, RZ, 0xc0, !PT ;  /* 0x0000080003ff7812 */ /* 0x040fe200078ac0ff */
[----:B-1----:R-:W-:Y:S01]  /*6620*/  HFMA2.MMA R19, -RZ, RZ, 0, 0 ;  /* 0x00000000ff137435 */ /* 0x002fe200000001ff */
[----:B------:R-:W-:Y:S01]  /*6630*/  LOP3.LUT P4, RZ, R3, 0x400, RZ, 0xc0, !PT ;  /* 0x0000040003ff7812 */ /* 0x000fe2000788c0ff */
[----:B------:R0:W-:Y:S04]  /*6640*/  STL [R1+0x8c], R22 ;  /* 0x00008c1601007387 */ /* 0x0001e80000100800 */
[----:B------:R1:W-:Y:S01]  /*6650*/  STL [R1+0x54], R30 ;  /* 0x0000541e01007387 */ /* 0x0003e20000100800 */
[----:B0-----:R-:W-:-:S03]  /*6660*/  MOV R22, RZ ;  /* 0x000000ff00167202 */ /* 0x001fc60000000f00 */
[----:B------:R0:W-:Y:S01]  /*6670*/  STL [R1+0x60], R33 ;  /* 0x0000602101007387 */ /* 0x0001e20000100800 */
[----:B-1----:R-:W-:-:S03]  /*6680*/  PRMT R30, RZ, 0x7610, R30 ;  /* 0x00007610ff1e7816 */ /* 0x002fc6000000001e */
[----:B------:R1:W-:Y:S04]  /*6690*/  STL [R1+0x230], R28 ;  /* 0x0002301c01007387 */ /* 0x0003e80000100800 */
[----:B------:R-:W4:Y:S01]  /*66a0*/  @!P5 LDG.E R22, desc[UR12][R60.64] ;  /* 0x0000000c3c16d981 */ /* 0x000f22000c1e1900 */
[----:B0-----:R-:W-:Y:S01]  /*66b0*/  PRMT R33, RZ, 0x7610, R33 ;  /* 0x00007610ff217816 */ /* 0x001fe20000000021 */
[----:B-1----:R-:W-:Y:S02]  /*66c0*/  IMAD.MOV.U32 R28, RZ, RZ, RZ ;  /* 0x000000ffff1c7224 */ /* 0x002fe400078e00ff */
[----:B------:R-:W4:Y:S04]  /*66d0*/  LDL.LU.64 R60, [R1+0x1a8] ;  /* 0x0001a800013c7983 */ /* 0x000f280000300a00 */
[----:B---3--:R-:W3:Y:S04]  /*66e0*/  @!P4 LDG.E R28, desc[UR12][R56.64] ;  /* 0x0000000c381cc981 */ /* 0x008ee8000c1e1900 */
[----:B------:R0:W-:Y:S04]  /*66f0*/  STL [R1+0xa4], R12 ;  /* 0x0000a40c01007387 */ /* 0x0001e80000100800 */
[----:B------:R-:W3:Y:S01]  /*6700*/  LDL.LU.64 R56, [R1+0x198] ;  /* 0x0001980001387983 */ /* 0x000ee20000300a00 */
[----:B0-----:R-:W-:-:S02]  /*6710*/  MOV R12, RZ ;  /* 0x000000ff000c7202 */ /* 0x001fc40000000f00 */
[----:B--2---:R-:W-:Y:S02]  /*6720*/  @!P0 SHF.R.U32.HI R33, RZ, 0x10, R5 ;  /* 0x00000010ff218819 */ /* 0x004fe40000011605 */
[----:B------:R-:W-:Y:S02]  /*6730*/  @!P0 PRMT R30, R5, 0x7610, R30 ;  /* 0x00007610051e8816 */ /* 0x000fe4000000001e */
[----:B------:R-:W-:Y:S01]  /*6740*/  LOP3.LUT P0, RZ, R3, 0x20, RZ, 0xc0, !PT ;  /* 0x0000002003ff7812 */ /* 0x000fe2000780c0ff */
[----:B----4-:R-:W2:-:S12]  /*6750*/  @!P2 LDG.E R19, desc[UR12][R6.64] ;  /* 0x0000000c0613a981 */ /* 0x010e98000c1e1900 */
[----:B------:R-:W4:Y:S04]  /*6760*/  @!P0 LDG.E R12, desc[UR12][R10.64] ;  /* 0x0000000c0a0c8981 */ /* 0x000f28000c1e1900 */
[----:B------:R-:W4:Y:S04]  /*6770*/  LDL.LU.64 R6, [R1+0x170] ;  /* 0x0001700001067983 */ /* 0x000f280000300a00 */
[----:B------:R-:W4:Y:S01]  /*6780*/  LDL.LU.64 R10, [R1+0x140] ;  /* 0x00014000010a7983 */ /* 0x000f220000300a00 */
[----:B------:R-:W-:-:S03]  /*6790*/  PRMT R37, RZ, 0x7610, R37 ;  /* 0x00007610ff257816 */ /* 0x000fc60000000025 */
[----:B------:R0:W-:Y:S01]  /*67a0*/  STL [R1+0x84], R35 ;  /* 0x0000842301007387 */ /* 0x0001e20000100800 */
[----:B------:R-:W-:-:S03]  /*67b0*/  @!P3 PRMT R37, R51, 0x7610, R37 ;  /* 0x000076103325b816 */ /* 0x000fc60000000025 */
[----:B------:R1:W-:Y:S01]  /*67c0*/  STL [R1+0x48], R36 ;  /* 0x0000482401007387 */ /* 0x0003e20000100800 */
[----:B------:R-:W-:Y:S02]  /*67d0*/  PRMT R38, RZ, 0x7610, R38 ;  /* 0x00007610ff267816 */ /* 0x000fe40000000026 */
[----:B0-----:R-:W-:Y:S02]  /*67e0*/  PRMT R35, RZ, 0x7610, R35 ;  /* 0x00007610ff237816 */ /* 0x001fe40000000023 */
[----:B------:R-:W-:Y:S02]  /*67f0*/  @!P3 SHF.R.U32.HI R35, RZ, 0x10, R51 ;  /* 0x00000010ff23b819 */ /* 0x000fe40000011633 */
[----:B------:R-:W-:Y:S02]  /*6800*/  LOP3.LUT P3, RZ, R3, 0x80, RZ, 0xc0, !PT ;  /* 0x0000008003ff7812 */ /* 0x000fe4000786c0ff */
[----:B-1----:R-:W-:Y:S02]  /*6810*/  PRMT R36, RZ, 0x7610, R36 ;  /* 0x00007610ff247816 */ /* 0x002fe40000000024 */
[----:B------:R-:W-:-:S02]  /*6820*/  @!P6 SHF.R.U32.HI R38, RZ, 0x10, R59 ;  /* 0x00000010ff26e819 */ /* 0x000fc4000001163b */
[----:B------:R-:W-:Y:S01]  /*6830*/  @!P6 PRMT R36, R59, 0x7610, R36 ;  /* 0x000076103b24e816 */ /* 0x000fe20000000024 */
[----:B------:R0:W-:Y:S01]  /*6840*/  STL [R1+0x9c], R18 ;  /* 0x00009c1201007387 */ /* 0x0001e20000100800 */
[----:B------:R-:W-:-:S03]  /*6850*/  LOP3.LUT P6, RZ, R3, 0x40, RZ, 0xc0, !PT ;  /* 0x0000004003ff7812 */ /* 0x000fc600078cc0ff */
[----:B------:R1:W-:Y:S04]  /*6860*/  STL [R1+0x58], R31 ;  /* 0x0000581f01007387 */ /* 0x0003e80000100800 */
[----:B------:R1:W-:Y:S01]  /*6870*/  STL [R1+0x74], R23 ;  /* 0x0000741701007387 */ /* 0x0003e20000100800 */
[----:B0-----:R-:W-:-:S03]  /*6880*/  IMAD.MOV.U32 R18, RZ, RZ, RZ ;  /* 0x000000ffff127224 */ /* 0x001fc600078e00ff */
[----:B------:R0:W-:Y:S01]  /*6890*/  STL [R1+0x70], R34 ;  /* 0x0000702201007387 */ /* 0x0001e20000100800 */
[----:B-1----:R-:W-:-:S03]  /*68a0*/  PRMT R31, RZ, 0x7610, R31 ;  /* 0x00007610ff1f7816 */ /* 0x002fc6000000001f */
[----:B------:R1:W-:Y:S01]  /*68b0*/  STL [R1+0x78], R26 ;  /* 0x0000781a01007387 */ /* 0x0003e20000100800 */
[----:B------:R-:W-:-:S03]  /*68c0*/  PRMT R23, RZ, 0x7610, R23 ;  /* 0x00007610ff177816 */ /* 0x000fc60000000017 */
[----:B------:R3:W-:Y:S01]  /*68d0*/  STL [R1+0xa0], R13 ;  /* 0x0000a00d01007387 */ /* 0x0007e20000100800 */
[----:B------:R-:W-:Y:S02]  /*68e0*/  @!P5 PRMT R31, R22, 0x7610, R31 ;  /* 0x00007610161fd816 */ /* 0x000fe4000000001f */
[----:B0-----:R-:W-:Y:S01]  /*68f0*/  PRMT R34, RZ, 0x7610, R34 ;  /* 0x00007610ff227816 */ /* 0x001fe20000000022 */
[----:B------:R-:W4:Y:S01]  /*6900*/  @!P3 LDG.E R18, desc[UR12][R60.64] ;  /* 0x0000000c3c12b981 */ /* 0x000f22000c1e1900 */
[----:B------:R-:W-:Y:S02]  /*6910*/  @!P5 SHF.R.U32.HI R34, RZ, 0x10, R22 ;  /* 0x00000010ff22d819 */ /* 0x000fe40000011616 */
[----:B-1----:R-:W-:Y:S02]  /*6920*/  PRMT R26, RZ, 0x7610, R26 ;  /* 0x00007610ff1a7816 */ /* 0x002fe4000000001a */
[----:B------:R-:W-:Y:S01]  /*6930*/  LOP3.LUT P5, RZ, R3, 0x10, RZ, 0xc0, !PT ;  /* 0x0000001003ff7812 */ /* 0x000fe200078ac0ff */
[----:B---3--:R-:W-:Y:S01]  /*6940*/  IMAD.MOV.U32 R13, RZ, RZ, RZ ;  /* 0x000000ffff0d7224 */ /* 0x008fe200078e00ff */
[----:B------:R0:W-:Y:S04]  /*6950*/  STL [R1+0xa8], R43 ;  /* 0x0000a82b01007387 */ /* 0x0001e80000100800 */
[----:B------:R1:W-:Y:S04]  /*6960*/  STL [R1+0xb4], R48 ;  /* 0x0000b43001007387 */ /* 0x0003e80000100800 */
[----:B------:R-:W3:Y:S01]  /*6970*/  @!P6 LDG.E R13, desc[UR12][R56.64] ;  /* 0x0000000c380de981 */ /* 0x000ee2000c1e1900 */
[----:B0-----:R-:W-:-:S03]  /*6980*/  IMAD.MOV.U32 R43, RZ, RZ, RZ ;  /* 0x000000ffff2b7224 */ /* 0x001fc600078e00ff */
[----:B------:R-:W3:Y:S01]  /*6990*/  LDL.LU.64 R60, [R1+0x160] ;  /* 0x00016000013c7983 */ /* 0x000ee20000300a00 */
[----:B-1----:R-:W-:-:S03]  /*69a0*/  IMAD.MOV.U32 R48, RZ, RZ, RZ ;  /* 0x000000ffff307224 */ /* 0x002fc600078e00ff */
[----:B------:R-:W3:Y:S01]  /*69b0*/  LDL.LU.64 R56, [R1+0x150] ;  /* 0x0001500001387983 */ /* 0x000ee20000300a00 */
[----:B--2---:R-:W-:Y:S02]  /*69c0*/  @!P2 SHF.R.U32.HI R26, RZ, 0x10, R19 ;  /* 0x00000010ff1aa819 */ /* 0x004fe40000011613 */
[----:B------:R-:W-:Y:S02]  /*69d0*/  @!P2 PRMT R23, R19, 0x7610, R23 ;  /* 0x000076101317a816 */ /* 0x000fe40000000017 */
[----:B------:R-:W-:Y:S01]  /*69e0*/  LOP3.LUT P2, RZ, R3, 0x2, RZ, 0xc0, !PT ;  /* 0x0000000203ff7812 */ /* 0x000fe2000784c0ff */
[----:B----4-:R-:W2:-:S12]  /*69f0*/  @!P5 LDG.E R43, desc[UR12][R6.64] ;  /* 0x0000000c062bd981 */ /* 0x010e98000c1e1900 */
[----:B------:R-:W4:Y:S04]  /*6a00*/  @!P2 LDG.E R48, desc[UR12][R10.64] ;  /* 0x0000000c0a30a981 */ /* 0x000f28000c1e1900 */
[----:B------:R-:W2:Y:S04]  /*6a10*/  LDL.LU.64 R6, [R1+0x138] ;  /* 0x0001380001067983 */ /* 0x000ea80000300a00 */
[----:B------:R0:W-:Y:S04]  /*6a20*/  STL [R1+0x90], R21 ;  /* 0x0000901501007387 */ /* 0x0001e80000100800 */
[----:B------:R1:W-:Y:S04]  /*6a30*/  STL [R1+0x50], R32 ;  /* 0x0000502001007387 */ /* 0x0003e80000100800 */
[----:B------:R1:W-:Y:S01]  /*6a40*/  STL [R1+0x7c], R27 ;  /* 0x00007c1b01007387 */ /* 0x0003e20000100800 */
[----:B0-----:R-:W-:-:S03]  /*6a50*/  PRMT R21, RZ, 0x7610, R21 ;  /* 0x00007610ff157816 */ /* 0x001fc60000000015 */
[----:B------:R0:W-:Y:S01]  /*6a60*/  STL [R1+0x80], R29 ;  /* 0x0000801d01007387 */ /* 0x0001e20000100800 */
[----:B-1----:R-:W-:Y:S02]  /*6a70*/  PRMT R32, RZ, 0x7610, R32 ;  /* 0x00007610ff207816 */ /* 0x002fe40000000020 */
[----:B------:R-:W-:Y:S01]  /*6a80*/  @!P1 PRMT R21, R25, 0x7610, R21 ;  /* 0x0000761019159816 */ /* 0x000fe20000000015 */
[----:B------:R-:W-:Y:S01]  /*6a90*/  STL [R1+0x64], R24 ;  /* 0x0000641801007387 */ /* 0x000fe20000100800 */
[----:B------:R-:W-:Y:S02]  /*6aa0*/  PRMT R27, RZ, 0x7610, R27 ;  /* 0x00007610ff1b7816 */ /* 0x000fe4000000001b */
[----:B------:R-:W-:Y:S01]  /*6ab0*/  @!P1 SHF.R.U32.HI R27, RZ, 0x10, R25 ;  /* 0x00000010ff1b9819 */ /* 0x000fe20000011619 */
[----:B------:R1:W-:Y:S01]  /*6ac0*/  STL [R1+0xb0], R50 ;  /* 0x0000b03201007387 */ /* 0x0003e20000100800 */
[----:B------:R-:W-:Y:S02]  /*6ad0*/  LOP3.LUT P1, RZ, R3, 0x4, RZ, 0xc0, !PT ;  /* 0x0000000403ff7812 */ /* 0x000fe4000782c0ff */
[----:B0-----:R-:W-:Y:S01]  /*6ae0*/  PRMT R29, RZ, 0x7610, R29 ;  /* 0x00007610ff1d7816 */ /* 0x001fe2000000001d */
[----:B------:R0:W-:Y:S01]  /*6af0*/  STL [R1+0x94], R20 ;  /* 0x0000941401007387 */ /* 0x0001e20000100800 */
[----:B------:R-:W-:-:S02]  /*6b00*/  @!P4 SHF.R.U32.HI R29, RZ, 0x10, R28 ;  /* 0x00000010ff1dc819 */ /* 0x000fc4000001161c */
[----:B------:R-:W-:Y:S01]  /*6b10*/  @!P4 PRMT R32, R28, 0x7610, R32 ;  /* 0x000076101c20c816 */ /* 0x000fe20000000020 */
[----:B------:R-:W-:Y:S01]  /*6b20*/  STL [R1+0xb8], R49 ;  /* 0x0000b83101007387 */ /* 0x000fe20000100800 */
[----:B------:R-:W-:Y:S01]  /*6b30*/  LOP3.LUT P4, RZ, R3, 0x8, RZ, 0xc0, !PT ;  /* 0x0000000803ff7812 */ /* 0x000fe2000788c0ff */
[----:B-1----:R-:W-:Y:S01]  /*6b40*/  HFMA2.MMA R50, -RZ, RZ, 0, 0 ;  /* 0x00000000ff327435 */ /* 0x002fe200000001ff */
[----:B------:R-:W-:Y:S01]  /*6b50*/  PRMT R24, RZ, 0x7610, R24 ;  /* 0x00007610ff187816 */ /* 0x000fe20000000018 */
[----:B------:R1:W-:Y:S01]  /*6b60*/  STL [R1+0xbc], R51 ;  /* 0x0000bc3301007387 */ /* 0x0003e20000100800 */
[----:B0-----:R-:W-:Y:S02]  /*6b70*/  PRMT R20, RZ, 0x7610, R20 ;  /* 0x00007610ff147816 */ /* 0x001fe40000000014 */
[----:B------:R-:W-:Y:S01]  /*6b80*/  PRMT R53, RZ, 0x7610, R53 ;  /* 0x00007610ff357816 */ /* 0x000fe20000000035 */
[----:B------:R0:W-:Y:S01]  /*6b90*/  STL [R1+0xc0], R59 ;  /* 0x0000c03b01007387 */ /* 0x0001e20000100800 */
[----:B------:R-:W-:-:S02]  /*6ba0*/  @!P3 SHF.R.U32.HI R20, RZ, 0x10, R18 ;  /* 0x00000010ff14b819 */ /* 0x000fc40000011612 */
[----:B------:R-:W-:Y:S01]  /*6bb0*/  PRMT R52, RZ, 0x7610, R52 ;  /* 0x00007610ff347816 */ /* 0x000fe20000000034 */
[----:B------:R2:W-:Y:S01]  /*6bc0*/  STL [R1+0x14], R54 ;  /* 0x0000143601007387 */ /* 0x0005e20000100800 */
[----:B------:R-:W-:Y:S02]  /*6bd0*/  @!P3 PRMT R24, R18, 0x7610, R24 ;  /* 0x000076101218b816 */ /* 0x000fe40000000018 */
[----:B------:R-:W-:Y:S01]  /*6be0*/  LOP3.LUT P3, RZ, R3, 0x1, RZ, 0xc0, !PT ;  /* 0x0000000103ff7812 */ /* 0x000fe2000786c0ff */
[----:B------:R-:W-:Y:S01]  /*6bf0*/  IMAD.MOV.U32 R3, RZ, RZ, RZ ;  /* 0x000000ffff037224 */ /* 0x000fe200078e00ff */
[----:B-1----:R-:W-:Y:S01]  /*6c00*/  PRMT R51, RZ, 0x7610, R51 ;  /* 0x00007610ff337816 */ /* 0x002fe20000000033 */
[----:B------:R-:W-:Y:S01]  /*6c10*/  IMAD.MOV.U32 R49, RZ, RZ, RZ ;  /* 0x000000ffff317224 */ /* 0x000fe200078e00ff */
[----:B------:R1:W-:Y:S01]  /*6c20*/  STL [R1+0xac], R44 ;  /* 0x0000ac2c01007387 */ /* 0x0003e20000100800 */
[----:B------:R-:W-:Y:S02]  /*6c30*/  PRMT R46, RZ, 0x7610, R46 ;  /* 0x00007610ff2e7816 */ /* 0x000fe4000000002e */
[----:B------:R-:W-:Y:S01]  /*6c40*/  PRMT R47, RZ, 0x7610, R47 ;  /* 0x00007610ff2f7816 */ /* 0x000fe2000000002f */
[----:B------:R1:W-:Y:S01]  /*6c50*/  STL [R1+0x18], R55 ;  /* 0x0000183701007387 */ /* 0x0003e20000100800 */
[----:B------:R-:W-:-:S02]  /*6c60*/  PRMT R45, RZ, 0x7610, R45 ;  /* 0x00007610ff2d7816 */ /* 0x000fc4000000002d */
[----:B------:R-:W-:Y:S01]  /*6c70*/  PRMT R58, RZ, 0x7610, R58 ;  /* 0x00007610ff3a7816 */ /* 0x000fe2000000003a */
[----:B------:R-:W2:Y:S04]  /*6c80*/  LDL.LU.64 R10, [R1+0x308] ;  /* 0x00030800010a7983 */ /* 0x000ea80000300a00 */
[----:B---3--:R3:W3:Y:S04]  /*6c90*/  @!P4 LDG.E R3, desc[UR12][R60.64] ;  /* 0x0000000c3c03c981 */ /* 0x0086e8000c1e1900 */
[----:B------:R-:W3:Y:S04]  /*6ca0*/  @!P1 LDG.E R50, desc[UR12][R56.64] ;  /* 0x0000000c38329981 */ /* 0x000ee8000c1e1900 */
[----:B------:R-:W3:Y:S04]  /*6cb0*/  LDL.LU.64 R60, [R1+0x318] ;  /* 0x00031800013c7983 */ /* 0x000ee80000300a00 */
[----:B------:R-:W3:Y:S01]  /*6cc0*/  LDL.LU.64 R56, [R1+0x310] ;  /* 0x0003100001387983 */ /* 0x000ee20000300a00 */
[----:B0-----:R-:W-:Y:S01]  /*6cd0*/  IMAD.MOV.U32 R59, RZ, RZ, RZ ;  /* 0x000000ffff3b7224 */ /* 0x001fe200078e00ff */
[----:B----4-:R-:W-:-:S02]  /*6ce0*/  @!P2 SHF.R.U32.HI R53, RZ, 0x10, R48 ;  /* 0x00000010ff35a819 */ /* 0x010fc40000011630 */
[----:B------:R-:W-:Y:S01]  /*6cf0*/  @!P2 PRMT R51, R48, 0x7610, R51 ;  /* 0x000076103033a816 */ /* 0x000fe20000000033 */
[----:B--2---:R-:W2:Y:S01]  /*6d00*/  @!P3 LDG.E R49, desc[UR12][R6.64] ;  /* 0x0000000c0631b981 */ /* 0x004ea2000c1e1900 */
[----:B------:R-:W-:Y:S02]  /*6d10*/  LOP3.LUT P2, RZ, R2, 0x10000000, RZ, 0xc0, !PT ;  /* 0x1000000002ff7812 */ /* 0x000fe4000784c0ff */
[----:B------:R-:W-:Y:S02]  /*6d20*/  PRMT R54, RZ, 0x7610, R54 ;  /* 0x00007610ff367816 */ /* 0x000fe40000000036 */
[----:B-1----:R-:W-:Y:S02]  /*6d30*/  PRMT R44, RZ, 0x7610, R44 ;  /* 0x00007610ff2c7816 */ /* 0x002fe4000000002c */
[----:B------:R-:W-:Y:S02]  /*6d40*/  @!P6 SHF.R.U32.HI R47, RZ, 0x10, R13 ;  /* 0x00000010ff2fe819 */ /* 0x000fe4000001160d */
[----:B------:R-:W-:Y:S01]  /*6d50*/  @!P6 PRMT R46, R13, 0x7610, R46 ;  /* 0x000076100d2ee816 */ /* 0x000fe2000000002e */
[----:B------:R0:W-:Y:S04]  /*6d60*/  STL.S16 [R1+0x258], R40 ;  /* 0x0002582801007387 */ /* 0x0001e80000100600 */
[----:B------:R-:W4:Y:S01]  /*6d70*/  @!P2 LDG.E R59, desc[UR12][R16.64] ;  /* 0x0000000c103ba981 */ /* 0x000f22000c1e1900 */
[----:B------:R-:W-:-:S02]  /*6d80*/  @!P0 SHF.R.U32.HI R45, RZ, 0x10, R12 ;  /* 0x00000010ff2d8819 */ /* 0x000fc4000001160c */
[----:B------:R-:W-:Y:S01]  /*6d90*/  @!P0 PRMT R44, R12, 0x7610, R44 ;  /* 0x000076100c2c8816 */ /* 0x000fe2000000002c */
[----:B------:R-:W4:Y:S01]  /*6da0*/  LDL.LU R6, [R1+0x120] ;  /* 0x0001200001067983 */ /* 0x000f220000300800 */
[C---:B------:R-:W-:Y:S02]  /*6db0*/  LOP3.LUT P6, RZ, R4.reuse, 0x2, RZ, 0xc0, !PT ;  /* 0x0000000204ff7812 */ /* 0x040fe400078cc0ff */
[----:B------:R-:W-:Y:S01]  /*6dc0*/  PRMT R55, RZ, 0x7610, R55 ;  /* 0x00007610ff377816 */ /* 0x000fe20000000037 */
[----:B0-----:R-:W4:Y:S04]  /*6dd0*/  LDL.LU R40, [R1+0x12c] ;  /* 0x00012c0001287983 */ /* 0x001f280000300800 */
[----:B------:R-:W4:Y:S01]  /*6de0*/  LDL.LU.64 R16, [R1+0x2f8] ;  /* 0x0002f80001107983 */ /* 0x000f220000300a00 */
[----:B------:R-:W-:-:S02]  /*6df0*/  LOP3.LUT P0, RZ, R4, 0x1, RZ, 0xc0, !PT ;  /* 0x0000000104ff7812 */ /* 0x000fc4000780c0ff */
[----:B------:R-:W-:Y:S01]  /*6e00*/  MOV R4, RZ ;  /* 0x000000ff00047202 */ /* 0x000fe20000000f00 */
[----:B------:R0:W-:Y:S01]  /*6e10*/  STL [R1+0xc4], R5 ;  /* 0x0000c40501007387 */ /* 0x0001e20000100800 */
[----:B------:R-:W-:-:S03]  /*6e20*/  @!P5 SHF.R.U32.HI R55, RZ, 0x10, R43 ;  /* 0x00000010ff37d819 */ /* 0x000fc6000001162b */
[----:B------:R-:W4:Y:S01]  /*6e30*/  LDL.LU R7, [R1+0x110] ;  /* 0x0001100001077983 */ /* 0x000f220000300800 */
[----:B---3--:R-:W-:Y:S02]  /*6e40*/  @!P1 SHF.R.U32.HI R54, RZ, 0x10, R50 ;  /* 0x00000010ff369819 */ /* 0x008fe40000011632 */
[----:B------:R-:W-:Y:S02]  /*6e50*/  @!P1 PRMT R52, R50, 0x7610, R52 ;  /* 0x0000761032349816 */ /* 0x000fe40000000034 */
[----:B------:R-:W-:Y:S02]  /*6e60*/  LOP3.LUT P1, RZ, R2, 0x20000000, RZ, 0xc0, !PT ;  /* 0x2000000002ff7812 */ /* 0x000fe4000782c0ff */
[----:B------:R-:W-:Y:S02]  /*6e70*/  PRMT R61, RZ, 0x7610, R61 ;  /* 0x00007610ff3d7816 */ /* 0x000fe4000000003d */
[----:B------:R-:W-:Y:S02]  /*6e80*/  PRMT R60, RZ, 0x7610, R60 ;  /* 0x00007610ff3c7816 */ /* 0x000fe4000000003c */
[----:B------:R-:W-:-:S02]  /*6e90*/  PRMT R57, RZ, 0x7610, R57 ;  /* 0x00007610ff397816 */ /* 0x000fc40000000039 */
[----:B------:R-:W-:Y:S02]  /*6ea0*/  PRMT R56, RZ, 0x7610, R56 ;  /* 0x00007610ff387816 */ /* 0x000fe40000000038 */
[----:B------:R-:W-:Y:S02]  /*6eb0*/  @!P5 PRMT R57, R43, 0x7610, R57 ;  /* 0x000076102b39d816 */ /* 0x000fe40000000039 */
[----:B------:R-:W-:Y:S01]  /*6ec0*/  @!P4 SHF.R.U32.HI R58, RZ, 0x10, R3 ;  /* 0x00000010ff3ac819 */ /* 0x000fe20000011603 */
[----:B------:R-:W3:Y:S01]  /*6ed0*/  @!P1 LDG.E R4, desc[UR12][R14.64] ;  /* 0x0000000c0e049981 */ /* 0x000ee2000c1e1900 */
[----:B------:R-:W-:Y:S02]  /*6ee0*/  @!P4 PRMT R56, R3, 0x7610, R56 ;  /* 0x000076100338c816 */ /* 0x000fe40000000038 */
[C---:B------:R-:W-:Y:S02]  /*6ef0*/  LOP3.LUT P5, RZ, R2.reuse, 0x80000000, RZ, 0xc0, !PT ;  /* 0x8000000002ff7812 */ /* 0x040fe400078ac0ff */
[----:B------:R-:W-:Y:S01]  /*6f00*/  LOP3.LUT P4, RZ, R2, 0x40000000, RZ, 0xc0, !PT ;  /* 0x4000000002ff7812 */ /* 0x000fe2000788c0ff */
[----:B------:R-:W3:Y:S01]  /*6f10*/  LDL.LU.64 R14, [R1+0x300] ;  /* 0x00030000010e7983 */ /* 0x000ee20000300a00 */
[----:B--2---:R-:W-:-:S02]  /*6f20*/  @!P3 SHF.R.U32.HI R60, RZ, 0x10, R49 ;  /* 0x00000010ff3cb819 */ /* 0x004fc40000011631 */
[----:B------:R-:W-:Y:S02]  /*6f30*/  @!P3 PRMT R61, R49, 0x7610, R61 ;  /* 0x00007610313db816 */ /* 0x000fe4000000003d */
[----:B------:R-:W-:Y:S01]  /*6f40*/  LOP3.LUT P3, RZ, R2, 0x8000000, RZ, 0xc0, !PT ;  /* 0x0800000002ff7812 */ /* 0x000fe2000786c0ff */
[----:B------:R-:W-:-:S12]  /*6f50*/  IMAD.MOV.U32 R2, RZ, RZ, RZ ;  /* 0x000000ffff027224 */ /* 0x000fd800078e00ff */
[----:B----4-:R-:W2:Y:S04]  /*6f60*/  @!P3 LDG.E R2, desc[UR12][R16.64] ;  /* 0x0000000c1002b981 */ /* 0x010ea8000c1e1900 */
[----:B------:R-:W4:Y:S04]  /*6f70*/  LDL.LU R16, [R1+0x124] ;  /* 0x0001240001107983 */ /* 0x000f280000300800 */
[----:B------:R-:W2:Y:S01]  /*6f80*/  LDL.LU R17, [R1+0x128] ;  /* 0x0001280001117983 */ /* 0x000ea20000300800 */
[----:B0-----:R-:W-:-:S10]  /*6f90*/  HFMA2.MMA R5, -RZ, RZ, 0, 0 ;  /* 0x00000000ff057435 */ /* 0x001fd400000001ff */
[----:B---3--:R0:W3:Y:S02]  /*6fa0*/  @!P4 LDG.E R5, desc[UR12][R14.64] ;  /* 0x0000000c0e05c981 */ /* 0x0080e4000c1e1900 */
[----:B0-----:R-:W-:-:S06]  /*6fb0*/  IMAD.MOV.U32 R14, RZ, RZ, RZ ;  /* 0x000000ffff0e7224 */ /* 0x001fcc00078e00ff */
[----:B------:R4:W3:Y:S01]  /*6fc0*/  @!P5 LDG.E R14, desc[UR12][R10.64] ;  /* 0x0000000c0a0ed981 */ /* 0x0008e2000c1e1900 */
[----:B------:R-:W-:-:S03]  /*6fd0*/  IMAD.U32 R15, R6, 0x10000, RZ ;  /* 0x00010000060f7824 */ /* 0x000fc600078e00ff */
[----:B------:R-:W3:Y:S01]  /*6fe0*/  LDL.LU R6, [R1+0x158] ;  /* 0x0001580001067983 */ /* 0x000ee20000300800 */
[----:B----4-:R-:W-:Y:S02]  /*6ff0*/  IMAD.U32 R10, R16, 0x10000, RZ ;  /* 0x00010000100a7824 */ /* 0x010fe400078e00ff */
[----:B------:R-:W-:Y:S01]  /*7000*/  IMAD.U32 R16, R40, 0x10000, RZ ;  /* 0x0001000028107824 */ /* 0x000fe200078e00ff */
[----:B--2---:R-:W-:Y:S01]  /*7010*/  SHF.L.U32 R11, R17, 0x10, RZ ;  /* 0x00000010110b7819 */ /* 0x004fe200000006ff */
[----:B------:R-:W-:-:S04]  /*7020*/  FMUL.FTZ R17, R10, R10 ;  /* 0x0000000a0a117220 */ /* 0x000fc80000410000 */
[C---:B------:R-:W-:Y:S01]  /*7030*/  FFMA.FTZ R40, R11.reuse, R11, R17 ;  /* 0x0000000b0b287223 */ /* 0x040fe20000010011 */
[----:B------:R-:W-:Y:S01]  /*7040*/  FMUL.FTZ R17, R16, R16 ;  /* 0x0000001010117220 */ /* 0x000fe20000410000 */
[----:B------:R-:W-:Y:S01]  /*7050*/  FADD.FTZ R10, R11, R10 ;  /* 0x0000000a0b0a7221 */ /* 0x000fe20000010000 */
[C---:B------:R-:W-:Y:S02]  /*7060*/  FADD.FTZ R11, R15.reuse, R16 ;  /* 0x000000100f0b7221 */ /* 0x040fe40000010000 */
[----:B------:R-:W-:Y:S01]  /*7070*/  FFMA.FTZ R17, R15, R15, R17 ;  /* 0x0000000f0f117223 */ /* 0x000fe20000010011 */
[----:B------:R-:W2:Y:S04]  /*7080*/  LDL.LU R16, [R1+0x130] ;  /* 0x0001300001107983 */ /* 0x000ea80000300800 */
[----:B------:R-:W4:Y:S01]  /*7090*/  LDL.LU R15, [R1+0x114] ;  /* 0x00011400010f7983 */ /* 0x000f220000300800 */
[----:B------:R-:W-:-:S04]  /*70a0*/  FADD.FTZ R10, RZ, R10 ;  /* 0x0000000aff0a7221 */ /* 0x000fc80000010000 */
[----:B------:R-:W-:Y:S01]  /*70b0*/  FADD.FTZ R10, R10, R11 ;  /* 0x0000000b0a0a7221 */ /* 0x000fe20000010000 */
[----:B----4-:R-:W-:Y:S01]  /*70c0*/  SHF.L.U32 R11, R15, 0x10, RZ ;  /* 0x000000100f0b7819 */ /* 0x010fe200000006ff */
[----:B------:R-:W-:Y:S01]  /*70d0*/  FADD.FTZ R15, RZ, R40 ;  /* 0x00000028ff0f7221 */ /* 0x000fe20000010000 */
[----:B--2---:R-:W-:Y:S01]  /*70e0*/  IMAD.U32 R16, R16, 0x10000, RZ ;  /* 0x0001000010107824 */ /* 0x004fe200078e00ff */
[----:B------:R-:W2:Y:S02]  /*70f0*/  LDL.LU R40, [R1+0x2f0] ;  /* 0x0002f00001287983 */ /* 0x000ea40000300800 */
[----:B------:R-:W-:Y:S01]  /*7100*/  FADD.FTZ R15, R15, R17 ;  /* 0x000000110f0f7221 */ /* 0x000fe20000010000 */
[----:B------:R-:W-:Y:S01]  /*7110*/  FMUL.FTZ R17, R11, R11 ;  /* 0x0000000b0b117220 */ /* 0x000fe20000410000 */
[----:B------:R-:W-:-:S03]  /*7120*/  FADD.FTZ R11, R16, R11 ;  /* 0x0000000b100b7221 */ /* 0x000fc60000010000 */
[----:B------:R-:W-:Y:S02]  /*7130*/  FFMA.FTZ R17, R16, R16, R17 ;  /* 0x0000001010117223 */ /* 0x000fe40000010011 */
[----:B------:R-:W4:Y:S01]  /*7140*/  LDL.LU R16, [R1+0x134] ;  /* 0x0001340001107983 */ /* 0x000f220000300800 */
[----:B------:R-:W-:Y:S01]  /*7150*/  FADD.FTZ R10, R10, R11 ;  /* 0x0000000b0a0a7221 */ /* 0x000fe20000010000 */
[----:B------:R-:W-:Y:S01]  /*7160*/  FADD.FTZ R15, R15, R17 ;  /* 0x000000110f0f7221 */ /* 0x000fe20000010000 */
[----:B----4-:R-:W-:Y:S01]  /*7170*/  IMAD.U32 R11, R16, 0x10000, RZ ;  /* 0x00010000100b7824 */ /* 0x010fe200078e00ff */
[----:B------:R-:W-:Y:S02]  /*7180*/  SHF.L.U32 R16, R7, 0x10, RZ ;  /* 0x0000001007107819 */ /* 0x000fe400000006ff */
[----:B--2---:R-:W-:Y:S01]  /*7190*/  SHF.L.U32 R40, R40, 0x10, RZ ;  /* 0x0000001028287819 */ /* 0x004fe200000006ff */
[----:B------:R-:W-:Y:S01]  /*71a0*/  FMUL.FTZ R17, R11, R11 ;  /* 0x0000000b0b117220 */ /* 0x000fe20000410000 */
[----:B------:R-:W-:Y:S01]  /*71b0*/  SHF.L.U32 R41, R41, 0x10, RZ ;  /* 0x0000001029297819 */ /* 0x000fe200000006ff */
[C---:B------:R-:W-:Y:S01]  /*71c0*/  FADD.FTZ R11, R16.reuse, R11 ;  /* 0x0000000b100b7221 */ /* 0x040fe20000010000 */
[----:B------:R-:W2:Y:S01]  /*71d0*/  LDL.LU R7, [R1+0x188] ;  /* 0x0001880001077983 */ /* 0x000ea20000300800 */
[----:B------:R-:W-:-:S02]  /*71e0*/  FFMA.FTZ R17, R16, R16, R17 ;  /* 0x0000001010117223 */ /* 0x000fc40000010011 */
[----:B------:R-:W-:Y:S01]  /*71f0*/  FADD.FTZ R10, R10, R11 ;  /* 0x0000000b0a0a7221 */ /* 0x000fe20000010000 */
[----:B------:R-:W4:Y:S04]  /*7200*/  LDL.LU R16, [R1+0x148] ;  /* 0x0001480001107983 */ /* 0x000f280000300800 */
[----:B------:R-:W3:Y:S01]  /*7210*/  LDL.LU R11, [R1+0x14c] ;  /* 0x00014c00010b7983 */ /* 0x000ee20000300800 */
[----:B------:R-:W-:Y:S01]  /*7220*/  FADD.FTZ R15, R15, R17 ;  /* 0x000000110f0f7221 */ /* 0x000fe20000010000 */
[----:B----4-:R-:W-:Y:S02]  /*7230*/  IMAD.U32 R16, R16, 0x10000, RZ ;  /* 0x0001000010107824 */ /* 0x010fe400078e00ff */
[----:B---3--:R-:W-:-:S04]  /*7240*/  IMAD.U32 R11, R11, 0x10000, RZ ;  /* 0x000100000b0b7824 */ /* 0x008fc800078e00ff */
[----:B------:R-:W-:Y:S01]  /*7250*/  FMUL.FTZ R17, R11, R11 ;  /* 0x0000000b0b117220 */ /* 0x000fe20000410000 */
[----:B------:R-:W-:-:S03]  /*7260*/  FADD.FTZ R11, R16, R11 ;  /* 0x0000000b100b7221 */ /* 0x000fc60000010000 */
[----:B------:R-:W-:Y:S01]  /*7270*/  FFMA.FTZ R17, R16, R16, R17 ;  /* 0x0000001010117223 */ /* 0x000fe20000010011 */
[----:B------:R-:W-:Y:S02]  /*7280*/  IMAD.U32 R16, R6, 0x10000, RZ ;  /* 0x0001000006107824 */ /* 0x000fe400078e00ff */
[----:B------:R-:W-:Y:S01]  /*7290*/  FADD.FTZ R10, R10, R11 ;  /* 0x0000000b0a0a7221 */ /* 0x000fe20000010000 */
[----:B------:R-:W-:Y:S01]  /*72a0*/  FMUL.FTZ R11, R40, R40 ;  /* 0x00000028280b7220 */ /* 0x000fe20000410000 */
[----:B------:R-:W-:Y:S01]  /*72b0*/  FADD.FTZ R15, R15, R17 ;  /* 0x000000110f0f7221 */ /* 0x000fe20000010000 */
[C---:B------:R-:W-:Y:S01]  /*72c0*/  FADD.FTZ R40, R16.reuse, R40 ;  /* 0x0000002810287221 */ /* 0x040fe20000010000 */
[----:B------:R-:W3:Y:S01]  /*72d0*/  LDL.LU R17, [R1+0x16c] ;  /* 0x00016c0001117983 */ /* 0x000ee20000300800 */
[----:B------:R-:W-:-:S03]  /*72e0*/  FFMA.FTZ R11, R16, R16, R11 ;  /* 0x00000010100b7223 */ /* 0x000fc6000001000b */
[----:B------:R-:W4:Y:S01]  /*72f0*/  LDL.LU R16, [R1+0x15c] ;  /* 0x00015c0001107983 */ /* 0x000f220000300800 */
[----:B------:R-:W-:Y:S01]  /*7300*/  FADD.FTZ R11, R15, R11 ;  /* 0x0000000b0f0b7221 */ /* 0x000fe20000010000 */
[----:B------:R-:W-:Y:S02]  /*7310*/  FADD.FTZ R10, R10, R40 ;  /* 0x000000280a0a7221 */ /* 0x000fe40000010000 */
[----:B------:R-:W2:Y:S04]  /*7320*/  LDL.LU R40, [R1+0x178] ;  /* 0x0001780001287983 */ /* 0x000ea80000300800 */
[----:B------:R-:W2:Y:S01]  /*7330*/  LDL.LU R6, [R1+0x1a4] ;  /* 0x0001a40001067983 */ /* 0x000ea20000300800 */
[----:B----4-:R-:W-:-:S04]  /*7340*/  IMAD.U32 R16, R16, 0x10000, RZ ;  /* 0x0001000010107824 */ /* 0x010fc800078e00ff */
[----:B------:R-:W-:Y:S01]  /*7350*/  FMUL.FTZ R15, R16, R16 ;  /* 0x00000010100f7220 */ /* 0x000fe20000410000 */
[----:B------:R-:W-:-:S03]  /*7360*/  FADD.FTZ R16, R41, R16 ;  /* 0x0000001029107221 */ /* 0x000fc60000010000 */
[----:B------:R-:W-:Y:S02]  /*7370*/  FFMA.FTZ R15, R41, R41, R15 ;  /* 0x00000029290f7223 */ /* 0x000fe4000001000f */
[----:B------:R-:W4:Y:S01]  /*7380*/  LDL.LU R41, [R1+0x168] ;  /* 0x0001680001297983 */ /* 0x000f220000300800 */
[----:B---3--:R-:W-:Y:S02]  /*7390*/  IMAD.U32 R17, R17, 0x10000, RZ ;  /* 0x0001000011117824 */ /* 0x008fe400078e00ff */
[----:B------:R-:W-:Y:S01]  /*73a0*/  FADD.FTZ R10, R10, R16 ;  /* 0x000000100a0a7221 */ /* 0x000fe20000010000 */
[----:B--2---:R-:W-:Y:S02]  /*73b0*/  IMAD.U32 R40, R40, 0x10000, RZ ;  /* 0x0001000028287824 */ /* 0x004fe400078e00ff */
[----:B------:R-:W-:Y:S01]  /*73c0*/  FADD.FTZ R11, R11, R15 ;  /* 0x0000000f0b0b7221 */ /* 0x000fe20000010000 */
[----:B------:R-:W-:Y:S02]  /*73d0*/  IMAD.U32 R15, R7, 0x10000, RZ ;  /* 0x00010000070f7824 */ /* 0x000fe400078e00ff */
[----:B------:R-:W2:Y:S01]  /*73e0*/  LDL.LU R7, [R1+0x1b0] ;  /* 0x0001b00001077983 */ /* 0x000ea20000300800 */
[----:B----4-:R-:W-:Y:S01]  /*73f0*/  SHF.L.U32 R16, R41, 0x10, RZ ;  /* 0x0000001029107819 */ /* 0x010fe200000006ff */
[----:B------:R-:W-:Y:S01]  /*7400*/  FMUL.FTZ R41, R17, R17 ;  /* 0x0000001111297220 */ /* 0x000fe20000410000 */
[----:B------:R-:W-:-:S03]  /*7410*/  FADD.FTZ R17, R40, R17 ;  /* 0x0000001128117221 */ /* 0x000fc60000010000 */
[----:B------:R-:W-:Y:S01]  /*7420*/  FFMA.FTZ R41, R40, R40, R41 ;  /* 0x0000002828297223 */ /* 0x000fe20000010029 */
[----:B------:R-:W-:Y:S01]  /*7430*/  FADD.FTZ R40, R10, R17 ;  /* 0x000000110a287221 */ /* 0x000fe20000010000 */
[----:B------:R-:W-:Y:S01]  /*7440*/  FMUL.FTZ R17, R16, R16 ;  /* 0x0000001010117220 */ /* 0x000fe20000410000 */
[----:B------:R-:W3:Y:S01]  /*7450*/  LDL.LU R10, [R1+0x18c] ;  /* 0x00018c00010a7983 */ /* 0x000ee20000300800 */
[C---:B------:R-:W-:Y:S02]  /*7460*/  FADD.FTZ R16, R15.reuse, R16 ;  /* 0x000000100f107221 */ /* 0x040fe40000010000 */
[----:B------:R-:W-:Y:S02]  /*7470*/  FFMA.FTZ R17, R15, R15, R17 ;  /* 0x0000000f0f117223 */ /* 0x000fe40000010011 */
[----:B------:R-:W4:Y:S01]  /*7480*/  LDL.LU R15, [R1+0x190] ;  /* 0x00019000010f7983 */ /* 0x000f220000300800 */
[----:B------:R-:W-:-:S03]  /*7490*/  FADD.FTZ R11, R11, R41 ;  /* 0x000000290b0b7221 */ /* 0x000fc60000010000 */
[----:B------:R-:W2:Y:S01]  /*74a0*/  LDL.LU R41, [R1+0x17c] ;  /* 0x00017c0001297983 */ /* 0x000ea20000300800 */
[----:B------:R-:W-:Y:S01]  /*74b0*/  FADD.FTZ R40, R40, R16 ;  /* 0x0000001028287221 */ /* 0x000fe20000010000 */
[----:B------:R-:W-:Y:S01]  /*74c0*/  FADD.FTZ R11, R11, R17 ;  /* 0x000000110b0b7221 */ /* 0x000fe20000010000 */
[----:B---3--:R-:W-:-:S04]  /*74d0*/  IMAD.U32 R10, R10, 0x10000, RZ ;  /* 0x000100000a0a7824 */ /* 0x008fc800078e00ff */
[----:B------:R-:W-:Y:S01]  /*74e0*/  FMUL.FTZ R16, R10, R10 ;  /* 0x0000000a0a107220 */ /* 0x000fe20000410000 */
[----:B----4-:R-:W-:Y:S01]  /*74f0*/  SHF.L.U32 R15, R15, 0x10, RZ ;  /* 0x000000100f0f7819 */ /* 0x010fe200000006ff */
[----:B--2---:R-:W-:-:S04]  /*7500*/  IMAD.U32 R17, R41, 0x10000, RZ ;  /* 0x0001000029117824 */ /* 0x004fc800078e00ff */
[C---:B------:R-:W-:Y:S01]  /*7510*/  FADD.FTZ R10, R15.reuse, R10 ;  /* 0x0000000a0f0a7221 */ /* 0x040fe20000010000 */
[----:B------:R-:W-:Y:S01]  /*7520*/  FFMA.FTZ R16, R15, R15, R16 ;  /* 0x0000000f0f107223 */ /* 0x000fe20000010010 */
[----:B------:R-:W-:Y:S02]  /*7530*/  IMAD.U32 R15, R6, 0x10000, RZ ;  /* 0x00010000060f7824 */ /* 0x000fe400078e00ff */
[----:B------:R-:W-:Y:S01]  /*7540*/  FMUL.FTZ R41, R17, R17 ;  /* 0x0000001111297220 */ /* 0x000fe20000410000 */
[----:B------:R-:W-:Y:S01]  /*7550*/  FADD.FTZ R10, R40, R10 ;  /* 0x0000000a280a7221 */ /* 0x000fe20000010000 */
[----:B------:R-:W-:Y:S01]  /*7560*/  FADD.FTZ R11, R11, R16 ;  /* 0x000000100b0b7221 */ /* 0x000fe20000010000 */
[C---:B------:R-:W-:Y:S01]  /*7570*/  FADD.FTZ R17, R15.reuse, R17 ;  /* 0x000000110f117221 */ /* 0x040fe20000010000 */
[----:B------:R-:W-:Y:S01]  /*7580*/  FFMA.FTZ R41, R15, R15, R41 ;  /* 0x0000000f0f297223 */ /* 0x000fe20000010029 */
[----:B------:R-:W2:Y:S04]  /*7590*/  LDL.LU R16, [R1+0x194] ;  /* 0x0001940001107983 */ /* 0x000ea80000300800 */
[----:B------:R-:W3:Y:S01]  /*75a0*/  LDL.LU R15, [R1+0x1a0] ;  /* 0x0001a000010f7983 */ /* 0x000ee20000300800 */
[----:B------:R-:W-:Y:S01]  /*75b0*/  FADD.FTZ R11, R11, R41 ;  /* 0x000000290b0b7221 */ /* 0x000fe20000010000 */
[----:B------:R-:W-:-:S02]  /*75c0*/  FADD.FTZ R10, R10, R17 ;  /* 0x000000110a0a7221 */ /* 0x000fc40000010000 */
[----:B------:R-:W4:Y:S04]  /*75d0*/  LDL.LU R40, [R1+0x1b4] ;  /* 0x0001b40001287983 */ /* 0x000f280000300800 */
[----:B------:R-:W4:Y:S04]  /*75e0*/  LDL.LU R41, [R1+0x1c0] ;  /* 0x0001c00001297983 */ /* 0x000f280000300800 */
[----:B------:R-:W4:Y:S01]  /*75f0*/  LDL.LU R6, [R1+0x1ec] ;  /* 0x0001ec0001067983 */ /* 0x000f220000300800 */
[----:B---3--:R-:W-:Y:S01]  /*7600*/  SHF.L.U32 R15, R15, 0x10, RZ ;  /* 0x000000100f0f7819 */ /* 0x008fe200000006ff */
[----:B--2---:R-:W-:-:S04]  /*7610*/  IMAD.U32 R16, R16, 0x10000, RZ ;  /* 0x0001000010107824 */ /* 0x004fc800078e00ff */
[----:B------:R-:W-:-:S04]  /*7620*/  FMUL.FTZ R17, R15, R15 ;  /* 0x0000000f0f117220 */ /* 0x000fc80000410000 */
[----:B------:R-:W-:-:S04]  /*7630*/  FFMA.FTZ R17, R16, R16, R17 ;  /* 0x0000001010117223 */ /* 0x000fc80000010011 */
[----:B------:R-:W-:Y:S02]  /*7640*/  FADD.FTZ R11, R11, R17 ;  /* 0x000000110b0b7221 */ /* 0x000fe40000010000 */
[----:B------:R-:W2:Y:S01]  /*7650*/  LDL.LU R17, [R1+0x1c8] ;  /* 0x0001c80001117983 */ /* 0x000ea20000300800 */
[----:B------:R-:W-:Y:S01]  /*7660*/  FADD.FTZ R15, R16, R15 ;  /* 0x0000000f100f7221 */ /* 0x000fe20000010000 */
[----:B----4-:R-:W-:Y:S01]  /*7670*/  IMAD.U32 R40, R40, 0x10000, RZ ;  /* 0x0001000028287824 */ /* 0x010fe200078e00ff */
[----:B------:R-:W-:Y:S02]  /*7680*/  SHF.L.U32 R41, R41, 0x10, RZ ;  /* 0x0000001029297819 */ /* 0x000fe400000006ff */
[----:B------:R-:W-:Y:S01]  /*7690*/  FADD.FTZ R10, R10, R15 ;  /* 0x0000000f0a0a7221 */ /* 0x000fe20000010000 */
[----:B------:R-:W-:Y:S02]  /*76a0*/  FMUL.FTZ R16, R40, R40 ;  /* 0x0000002828107220 */ /* 0x000fe40000410000 */
[----:B------:R-:W-:-:S02]  /*76b0*/  FADD.FTZ R40, R41, R40 ;  /* 0x0000002829287221 */ /* 0x000fc40000010000 */
[----:B------:R-:W-:Y:S01]  /*76c0*/  FFMA.FTZ R16, R41, R41, R16 ;  /* 0x0000002929107223 */ /* 0x000fe20000010010 */
[----:B------:R-:W-:Y:S02]  /*76d0*/  IMAD.U32 R15, R7, 0x10000, RZ ;  /* 0x00010000070f7824 */ /* 0x000fe400078e00ff */
[----:B------:R-:W-:Y:S01]  /*76e0*/  FADD.FTZ R41, R10, R40 ;  /* 0x000000280a297221 */ /* 0x000fe20000010000 */
[----:B------:R-:W3:Y:S04]  /*76f0*/  LDL.LU R7, [R1+0x1f4] ;  /* 0x0001f40001077983 */ /* 0x000ee80000300800 */
[----:B------:R-:W4:Y:S01]  /*7700*/  LDL.LU R10, [R1+0x1cc] ;  /* 0x0001cc00010a7983 */ /* 0x000f220000300800 */
[----:B------:R-:W-:Y:S01]  /*7710*/  FMUL.FTZ R40, R15, R15 ;  /* 0x0000000f0f287220 */ /* 0x000fe20000410000 */
[----:B------:R-:W-:-:S02]  /*7720*/  FADD.FTZ R11, R11, R16 ;  /* 0x000000100b0b7221 */ /* 0x000fc40000010000 */
[----:B------:R-:W3:Y:S01]  /*7730*/  LDL.LU R16, [R1+0x1d8] ;  /* 0x0001d80001107983 */ /* 0x000ee20000300800 */
[----:B--2---:R-:W-:-:S04]  /*7740*/  IMAD.U32 R17, R17, 0x10000, RZ ;  /* 0x0001000011117824 */ /* 0x004fc800078e00ff */
[C---:B------:R-:W-:Y:S01]  /*7750*/  FADD.FTZ R15, R17.reuse, R15 ;  /* 0x0000000f110f7221 */ /* 0x040fe20000010000 */
[----:B------:R-:W-:Y:S02]  /*7760*/  FFMA.FTZ R40, R17, R17, R40 ;  /* 0x0000001111287223 */ /* 0x000fe40000010028 */
[----:B------:R-:W2:Y:S01]  /*7770*/  LDL.LU R17, [R1+0x1c4] ;  /* 0x0001c40001117983 */ /* 0x000ea20000300800 */
[----:B------:R-:W-:Y:S01]  /*7780*/  FADD.FTZ R41, R41, R15 ;  /* 0x0000000f29297221 */ /* 0x000fe20000010000 */
[----:B----4-:R-:W-:Y:S01]  /*7790*/  SHF.L.U32 R10, R10, 0x10, RZ ;  /* 0x000000100a0a7819 */ /* 0x010fe200000006ff */
[----:B---3--:R-:W-:-:S04]  /*77a0*/  IMAD.U32 R16, R16, 0x10000, RZ ;  /* 0x0001000010107824 */ /* 0x008fc800078e00ff */
[----:B------:R-:W-:Y:S01]  /*77b0*/  FMUL.FTZ R15, R10, R10 ;  /* 0x0000000a0a0f7220 */ /* 0x000fe20000410000 */
[----:B------:R-:W-:-:S03]  /*77c0*/  FADD.FTZ R11, R11, R40 ;  /* 0x000000280b0b7221 */ /* 0x000fc60000010000 */
[C---:B------:R-:W-:Y:S01]  /*77d0*/  FFMA.FTZ R15, R16.reuse, R16, R15 ;  /* 0x00000010100f7223 */ /* 0x040fe2000001000f */
[----:B------:R-:W-:Y:S01]  /*77e0*/  FADD.FTZ R10, R16, R10 ;  /* 0x0000000a100a7221 */ /* 0x000fe20000010000 */
[----:B------:R-:W-:Y:S02]  /*77f0*/  SHF.L.U32 R16, R6, 0x10, RZ ;  /* 0x0000001006107819 */ /* 0x000fe400000006ff */
[----:B------:R-:W-:Y:S01]  /*7800*/  FADD.FTZ R11, R11, R15 ;  /* 0x0000000f0b0b7221 */ /* 0x000fe20000010000 */
[----:B--2---:R-:W-:Y:S01]  /*7810*/  IMAD.U32 R17, R17, 0x10000, RZ ;  /* 0x0001000011117824 */ /* 0x004fe200078e00ff */
[----:B------:R-:W2:Y:S03]  /*7820*/  LDL.LU R15, [R1+0x1e8] ;  /* 0x0001e800010f7983 */ /* 0x000ea60000300800 */
[----:B------:R-:W-:Y:S01]  /*7830*/  FMUL.FTZ R40, R17, R17 ;  /* 0x0000001111287220 */ /* 0x000fe20000410000 */
[C---:B------:R-:W-:Y:S01]  /*7840*/  FADD.FTZ R17, R16.reuse, R17 ;  /* 0x0000001110117221 */ /* 0x040fe20000010000 */
[----:B------:R-:W-:Y:S01]  /*7850*/  FADD.FTZ R10, R41, R10 ;  /* 0x0000000a290a7221 */ /* 0x000fe20000010000 */
[----:B------:R-:W3:Y:S01]  /*7860*/  LDL.LU R6, [R1+0x228] ;  /* 0x0002280001067983 */ /* 0x000ee20000300800 */
[----:B------:R-:W-:-:S03]  /*7870*/  FFMA.FTZ R40, R16, R16, R40 ;  /* 0x0000001010287223 */ /* 0x000fc60000010028 */
[----:B------:R-:W4:Y:S01]  /*7880*/  LDL.LU R16, [R1+0x1dc] ;  /* 0x0001dc0001107983 */ /* 0x000f220000300800 */
[----:B------:R-:W-:-:S03]  /*7890*/  FADD.FTZ R10, R10, R17 ;  /* 0x000000110a0a7221 */ /* 0x000fc60000010000 */
[----:B------:R-:W3:Y:S01]  /*78a0*/  LDL.LU R41, [R1+0x200] ;  /* 0x0002000001297983 */ /* 0x000ee20000300800 */
[----:B------:R-:W-:Y:S01]  /*78b0*/  FADD.FTZ R11, R11, R40 ;  /* 0x000000280b0b7221 */ /* 0x000fe20000010000 */
[----:B--2---:R-:W-:-:S04]  /*78c0*/  IMAD.U32 R15, R15, 0x10000, RZ ;  /* 0x000100000f0f7824 */ /* 0x004fc800078e00ff */
[----:B------:R-:W-:Y:S01]  /*78d0*/  FMUL.FTZ R17, R15, R15 ;  /* 0x0000000f0f117220 */ /* 0x000fe20000410000 */
[----:B----4-:R-:W-:-:S04]  /*78e0*/  IMAD.U32 R16, R16, 0x10000, RZ ;  /* 0x0001000010107824 */ /* 0x010fc800078e00ff */
[C---:B------:R-:W-:Y:S01]  /*78f0*/  FADD.FTZ R15, R16.reuse, R15 ;  /* 0x0000000f100f7221 */ /* 0x040fe20000010000 */
[----:B------:R-:W-:Y:S02]  /*7900*/  FFMA.FTZ R17, R16, R16, R17 ;  /* 0x0000001010117223 */ /* 0x000fe40000010011 */
[----:B------:R-:W2:Y:S02]  /*7910*/  LDL.LU R16, [R1+0x1f0] ;  /* 0x0001f00001107983 */ /* 0x000ea40000300800 */
[----:B------:R-:W-:Y:S02]  /*7920*/  FADD.FTZ R11, R11, R17 ;  /* 0x000000110b0b7221 */ /* 0x000fe40000010000 */
[----:B------:R-:W4:Y:S01]  /*7930*/  LDL.LU R17, [R1+0x204] ;  /* 0x0002040001117983 */ /* 0x000f220000300800 */
[----:B------:R-:W-:Y:S01]  /*7940*/  SHF.L.U32 R40, R7, 0x10, RZ ;  /* 0x0000001007287819 */ /* 0x000fe200000006ff */
[----:B---3--:R-:W-:Y:S02]  /*7950*/  IMAD.U32 R41, R41, 0x10000, RZ ;  /* 0x0001000029297824 */ /* 0x008fe400078e00ff */
[----:B------:R-:W-:Y:S01]  /*7960*/  FADD.FTZ R10, R10, R15 ;  /* 0x0000000f0a0a7221 */ /* 0x000fe20000010000 */
[----:B------:R-:W3:Y:S01]  /*7970*/  LDL.LU R7, [R1+0x22c] ;  /* 0x00022c0001077983 */ /* 0x000ee20000300800 */
[----:B--2---:R-:W-:-:S02]  /*7980*/  IMAD.U32 R15, R16, 0x10000, RZ ;  /* 0x00010000100f7824 */ /* 0x004fc400078e00ff */
[----:B------:R-:W-:Y:S01]  /*7990*/  FMUL.FTZ R16, R40, R40 ;  /* 0x0000002828107220 */ /* 0x000fe20000410000 */
[----:B------:R-:W-:Y:S01]  /*79a0*/  FADD.FTZ R40, R41, R40 ;  /* 0x0000002829287221 */ /* 0x000fe20000010000 */
[----:B----4-:R-:W-:Y:S02]  /*79b0*/  SHF.L.U32 R17, R17, 0x10, RZ ;  /* 0x0000001011117819 */ /* 0x010fe400000006ff */
[----:B------:R-:W-:Y:S01]  /*79c0*/  FFMA.FTZ R16, R41, R41, R16 ;  /* 0x0000002929107223 */ /* 0x000fe20000010010 */
[----:B------:R-:W-:Y:S01]  /*79d0*/  FADD.FTZ R40, R10, R40 ;  /* 0x000000280a287221 */ /* 0x000fe20000010000 */
[----:B------:R-:W2:Y:S01]  /*79e0*/  LDL.LU R41, [R1+0x208] ;  /* 0x0002080001297983 */ /* 0x000ea20000300800 */
[----:B------:R-:W-:Y:S01]  /*79f0*/  FMUL.FTZ R10, R15, R15 ;  /* 0x0000000f0f0a7220 */ /* 0x000fe20000410000 */
[----:B------:R-:W-:Y:S01]  /*7a00*/  FADD.FTZ R11, R11, R16 ;  /* 0x000000100b0b7221 */ /* 0x000fe20000010000 */
[C---:B------:R-:W-:Y:S01]  /*7a10*/  FADD.FTZ R15, R17.reuse, R15 ;  /* 0x0000000f110f7221 */ /* 0x040fe20000010000 */
[----:B------:R-:W4:Y:S01]  /*7a20*/  LDL.LU R16, [R1+0x218] ;  /* 0x0002180001107983 */ /* 0x000f220000300800 */
[----:B------:R-:W-:-:S03]  /*7a30*/  FFMA.FTZ R10, R17, R17, R10 ;  /* 0x00000011110a7223 */ /* 0x000fc6000001000a */
[----:B------:R-:W3:Y:S01]  /*7a40*/  LDL.LU R17, [R1+0x20c] ;  /* 0x00020c0001117983 */ /* 0x000ee20000300800 */
[----:B------:R-:W-:Y:S01]  /*7a50*/  FADD.FTZ R40, R40, R15 ;  /* 0x0000000f28287221 */ /* 0x000fe20000010000 */
[----:B------:R-:W-:Y:S01]  /*7a60*/  FADD.FTZ R10, R11, R10 ;  /* 0x0000000a0b0a7221 */ /* 0x000fe20000010000 */
[----:B--2---:R-:W-:Y:S02]  /*7a70*/  IMAD.U32 R41, R41, 0x10000, RZ ;  /* 0x0001000029297824 */ /* 0x004fe400078e00ff */
[----:B----4-:R-:W-:Y:S02]  /*7a80*/  IMAD.U32 R16, R16, 0x10000, RZ ;  /* 0x0001000010107824 */ /* 0x010fe400078e00ff */
[----:B------:R-:W-:Y:S01]  /*7a90*/  FMUL.FTZ R15, R41, R41 ;  /* 0x00000029290f7220 */ /* 0x000fe20000410000 */
[----:B---3--:R-:W-:Y:S01]  /*7aa0*/  SHF.L.U32 R11, R17, 0x10, RZ ;  /* 0x00000010110b7819 */ /* 0x008fe200000006ff */
[C---:B------:R-:W-:Y:S02]  /*7ab0*/  FADD.FTZ R41, R16.reuse, R41 ;  /* 0x0000002910297221 */ /* 0x040fe40000010000 */
[----:B------:R-:W-:Y:S01]  /*7ac0*/  FFMA.FTZ R15, R16, R16, R15 ;  /* 0x00000010100f7223 */ /* 0x000fe2000001000f */
[----:B------:R-:W-:-:S02]  /*7ad0*/  IMAD.U32 R16, R6, 0x10000, RZ ;  /* 0x0001000006107824 */ /* 0x000fc400078e00ff */
[----:B------:R-:W-:Y:S02]  /*7ae0*/  FMUL.FTZ R17, R11, R11 ;  /* 0x0000000b0b117220 */ /* 0x000fe40000410000 */
[C---:B------:R-:W-:Y:S02]  /*7af0*/  FADD.FTZ R11, R16.reuse, R11 ;  /* 0x0000000b100b7221 */ /* 0x040fe40000010000 */
[----:B------:R-:W-:Y:S02]  /*7b00*/  FFMA.FTZ R17, R16, R16, R17 ;  /* 0x0000001010117223 */ /* 0x000fe40000010011 */
[----:B------:R-:W2:Y:S01]  /*7b10*/  LDL.LU R16, [R1+0x23c] ;  /* 0x00023c0001107983 */ /* 0x000ea20000300800 */
[----:B------:R-:W-:Y:S01]  /*7b20*/  FADD.FTZ R10, R10, R15 ;  /* 0x0000000f0a0a7221 */ /* 0x000fe20000010000 */
[----:B------:R-:W-:Y:S01]  /*7b30*/  FADD.FTZ R40, R40, R41 ;  /* 0x0000002928287221 */ /* 0x000fe20000010000 */
[----:B------:R-:W-:Y:S01]  /*7b40*/  IMAD.U32 R15, R7, 0x10000, RZ ;  /* 0x00010000070f7824 */ /* 0x000fe200078e00ff */
[----:B------:R-:W3:Y:S01]  /*7b50*/  LDL.LU R41, [R1+0x21c] ;  /* 0x00021c0001297983 */ /* 0x000ee20000300800 */
[----:B------:R-:W-:Y:S01]  /*7b60*/  FADD.FTZ R10, R10, R17 ;  /* 0x000000110a0a7221 */ /* 0x000fe20000010000 */
[----:B------:R-:W-:Y:S01]  /*7b70*/  FADD.FTZ R11, R40, R11 ;  /* 0x0000000b280b7221 */ /* 0x000fe20000010000 */
[----:B------:R-:W-:Y:S01]  /*7b80*/  FMUL.FTZ R17, R15, R15 ;  /* 0x0000000f0f117220 */ /* 0x000fe20000410000 */
[----:B------:R-:W4:Y:S01]  /*7b90*/  LDL.LU R40, [R1+0x238] ;  /* 0x0002380001287983 */ /* 0x000f220000300800 */
[----:B------:R-:W-:-:S03]  /*7ba0*/  IMAD.U32 R42, R42, 0x10000, RZ ;  /* 0x000100002a2a7824 */ /* 0x000fc600078e00ff */
[----:B------:R-:W3:Y:S01]  /*7bb0*/  LDL.LU.64 R6, [R1+0x280] ;  /* 0x0002800001067983 */ /* 0x000ee20000300a00 */
[----:B--2---:R-:W-:-:S05]  /*7bc0*/  SHF.L.U32 R16, R16, 0x10, RZ ;  /* 0x0000001010107819 */ /* 0x004fca00000006ff */
[C---:B------:R-:W-:Y:S01]  /*7bd0*/  FADD.FTZ R15, R16.reuse, R15 ;  /* 0x0000000f100f7221 */ /* 0x040fe20000010000 */
[----:B------:R-:W-:Y:S02]  /*7be0*/  FFMA.FTZ R17, R16, R16, R17 ;  /* 0x0000001010117223 */ /* 0x000fe40000010011 */
[----:B------:R-:W2:Y:S01]  /*7bf0*/  LDL.LU R16, [R1+0x248] ;  /* 0x0002480001107983 */ /* 0x000ea20000300800 */
[----:B----4-:R-:W-:Y:S02]  /*7c00*/  IMAD.U32 R40, R40, 0x10000, RZ ;  /* 0x0001000028287824 */ /* 0x010fe400078e00ff */
[----:B------:R-:W-:Y:S01]  /*7c10*/  FADD.FTZ R11, R11, R15 ;  /* 0x0000000f0b0b7221 */ /* 0x000fe20000010000 */
[----:B---3--:R-:W-:Y:S02]  /*7c20*/  IMAD.U32 R41, R41, 0x10000, RZ ;  /* 0x0001000029297824 */ /* 0x008fe400078e00ff */
[----:B------:R-:W-:Y:S02]  /*7c30*/  FADD.FTZ R10, R10, R17 ;  /* 0x000000110a0a7221 */ /* 0x000fe40000010000 */
[----:B------:R-:W3:Y:S01]  /*7c40*/  LDL.LU R17, [R1+0x250] ;  /* 0x0002500001117983 */ /* 0x000ee20000300800 */
[----:B--2---:R-:W-:Y:S01]  /*7c50*/  SHF.L.U32 R15, R16, 0x10, RZ ;  /* 0x00000010100f7819 */ /* 0x004fe200000006ff */
[----:B------:R-:W-:Y:S01]  /*7c60*/  FMUL.FTZ R16, R40, R40 ;  /* 0x0000002828107220 */ /* 0x000fe20000410000 */
[----:B------:R-:W-:-:S03]  /*7c70*/  FADD.FTZ R40, R41, R40 ;  /* 0x0000002829287221 */ /* 0x000fc60000010000 */
[----:B------:R-:W-:Y:S02]  /*7c80*/  FFMA.FTZ R16, R41, R41, R16 ;  /* 0x0000002929107223 */ /* 0x000fe40000010010 */
[----:B------:R-:W2:Y:S02]  /*7c90*/  LDL.LU R41, [R1+0x24c] ;  /* 0x00024c0001297983 */ /* 0x000ea40000300800 */
[----:B------:R-:W-:Y:S02]  /*7ca0*/  FADD.FTZ R10, R10, R16 ;  /* 0x000000100a0a7221 */ /* 0x000fe40000010000 */
[----:B------:R-:W4:Y:S01]  /*7cb0*/  LDL.LU R16, [R1+0x260] ;  /* 0x0002600001107983 */ /* 0x000f220000300800 */
[----:B------:R-:W-:Y:S01]  /*7cc0*/  FADD.FTZ R40, R11, R40 ;  /* 0x000000280b287221 */ /* 0x000fe20000010000 */
[----:B---3--:R-:W-:Y:S02]  /*7cd0*/  IMAD.U32 R17, R17, 0x10000, RZ ;  /* 0x0001000011117824 */ /* 0x008fe400078e00ff */
[----:B------:R-:W-:-:S02]  /*7ce0*/  FMUL.FTZ R11, R15, R15 ;  /* 0x0000000f0f0b7220 */ /* 0x000fc40000410000 */
[C---:B------:R-:W-:Y:S02]  /*7cf0*/  FADD.FTZ R15, R17.reuse, R15 ;  /* 0x0000000f110f7221 */ /* 0x040fe40000010000 */
[----:B------:R-:W-:Y:S02]  /*7d00*/  FFMA.FTZ R11, R17, R17, R11 ;  /* 0x00000011110b7223 */ /* 0x000fe4000001000b */
[----:B------:R-:W-:Y:S02]  /*7d10*/  FADD.FTZ R15, R40, R15 ;  /* 0x0000000f280f7221 */ /* 0x000fe40000010000 */
[----:B------:R-:W3:Y:S01]  /*7d20*/  LDL.LU R40, [R1+0x254] ;  /* 0x0002540001287983 */ /* 0x000ee20000300800 */
[----:B------:R-:W-:Y:S01]  /*7d30*/  FADD.FTZ R11, R10, R11 ;  /* 0x0000000b0a0b7221 */ /* 0x000fe20000010000 */
[----:B--2---:R-:W-:Y:S01]  /*7d40*/  IMAD.U32 R41, R41, 0x10000, RZ ;  /* 0x0001000029297824 */ /* 0x004fe200078e00ff */
[----:B----4-:R-:W-:-:S03]  /*7d50*/  SHF.L.U32 R16, R16, 0x10, RZ ;  /* 0x0000001010107819 */ /* 0x010fc600000006ff */
[----:B------:R-:W-:Y:S02]  /*7d60*/  FMUL.FTZ R17, R41, R41 ;  /* 0x0000002929117220 */ /* 0x000fe40000410000 */
[C---:B------:R-:W-:Y:S02]  /*7d70*/  FADD.FTZ R41, R16.reuse, R41 ;  /* 0x0000002910297221 */ /* 0x040fe40000010000 */
[----:B------:R-:W-:Y:S02]  /*7d80*/  FFMA.FTZ R17, R16, R16, R17 ;  /* 0x0000001010117223 */ /* 0x000fe40000010011 */
[----:B------:R-:W2:Y:S02]  /*7d90*/  LDL.LU R16, [R1+0x264] ;  /* 0x0002640001107983 */ /* 0x000ea40000300800 */
[----:B------:R-:W-:Y:S02]  /*7da0*/  FADD.FTZ R11, R11, R17 ;  /* 0x000000110b0b7221 */ /* 0x000fe40000010000 */
[----:B------:R-:W4:Y:S01]  /*7db0*/  LDL.LU R17, [R1+0x27c] ;  /* 0x00027c0001117983 */ /* 0x000f220000300800 */
[----:B---3--:R-:W-:Y:S01]  /*7dc0*/  SHF.L.U32 R40, R40, 0x10, RZ ;  /* 0x0000001028287819 */ /* 0x008fe200000006ff */
[----:B------:R-:W-:Y:S01]  /*7dd0*/  FADD.FTZ R41, R15, R41 ;  /* 0x000000290f297221 */ /* 0x000fe20000010000 */
[----:B--2---:R-:W-:-:S04]  /*7de0*/  IMAD.U32 R16, R16, 0x10000, RZ ;  /* 0x0001000010107824 */ /* 0x004fc800078e00ff */
[----:B------:R-:W-:-:S04]  /*7df0*/  FMUL.FTZ R15, R16, R16 ;  /* 0x00000010100f7220 */ /* 0x000fc80000410000 */
[C---:B------:R-:W-:Y:S01]  /*7e00*/  FFMA.FTZ R15, R40.reuse, R40, R15 ;  /* 0x00000028280f7223 */ /* 0x040fe2000001000f */
[----:B------:R-:W-:Y:S01]  /*7e10*/  FADD.FTZ R16, R40, R16 ;  /* 0x0000001028107221 */ /* 0x000fe20000010000 */
[----:B----4-:R-:W-:Y:S02]  /*7e20*/  IMAD.U32 R17, R17, 0x10000, RZ ;  /* 0x0001000011117824 */ /* 0x010fe400078e00ff */
[----:B------:R-:W-:Y:S01]  /*7e30*/  FMUL.FTZ R40, R42, R42 ;  /* 0x0000002a2a287220 */ /* 0x000fe20000410000 */
[----:B------:R-:W-:Y:S02]  /*7e40*/  FADD.FTZ R11, R11, R15 ;  /* 0x0000000f0b0b7221 */ /* 0x000fe40000010000 */
[----:B------:R-:W2:Y:S01]  /*7e50*/  LDL.LU R15, [R1+0x290] ;  /* 0x00029000010f7983 */ /* 0x000ea20000300800 */
[C---:B------:R-:W-:Y:S01]  /*7e60*/  FADD.FTZ R42, R17.reuse, R42 ;  /* 0x0000002a112a7221 */ /* 0x040fe20000010000 */
[----:B------:R-:W-:Y:S02]  /*7e70*/  FFMA.FTZ R40, R17, R17, R40 ;  /* 0x0000001111287223 */ /* 0x000fe40000010028 */
[----:B------:R-:W3:Y:S01]  /*7e80*/  LDL.LU R17, [R1+0x298] ;  /* 0x0002980001117983 */ /* 0x000ee20000300800 */
[----:B------:R-:W-:Y:S01]  /*7e90*/  FADD.FTZ R16, R41, R16 ;  /* 0x0000001029107221 */ /* 0x000fe20000010000 */
[----:B------:R-:W-:-:S02]  /*7ea0*/  FADD.FTZ R11, R11, R40 ;  /* 0x000000280b0b7221 */ /* 0x000fc40000010000 */
[----:B------:R-:W4:Y:S01]  /*7eb0*/  LDL.LU R41, [R1+0x294] ;  /* 0x0002940001297983 */ /* 0x000f220000300800 */
[----:B------:R-:W-:-:S03]  /*7ec0*/  FADD.FTZ R16, R16, R42 ;  /* 0x0000002a10107221 */ /* 0x000fc60000010000 */
[----:B------:R-:W4:Y:S01]  /*7ed0*/  LDL.LU R42, [R1+0x278] ;  /* 0x00027800012a7983 */ /* 0x000f220000300800 */
[----:B--2---:R-:W-:Y:S01]  /*7ee0*/  SHF.L.U32 R15, R15, 0x10, RZ ;  /* 0x000000100f0f7819 */ /* 0x004fe200000006ff */
[----:B---3--:R-:W-:-:S04]  /*7ef0*/  IMAD.U32 R17, R17, 0x10000, RZ ;  /* 0x0001000011117824 */ /* 0x008fc800078e00ff */
[----:B------:R-:W-:Y:S01]  /*7f00*/  FMUL.FTZ R40, R15, R15 ;  /* 0x0000000f0f287220 */ /* 0x000fe20000410000 */
[----:B------:R-:W-:-:S03]  /*7f10*/  FADD.FTZ R15, R17, R15 ;  /* 0x0000000f110f7221 */ /* 0x000fc60000010000 */
[----:B------:R-:W-:Y:S02]  /*7f20*/  FFMA.FTZ R40, R17, R17, R40 ;  /* 0x0000001111287223 */ /* 0x000fe40000010028 */
[----:B------:R-:W2:Y:S02]  /*7f30*/  LDL.LU R17, [R1+0x29c] ;  /* 0x00029c0001117983 */ /* 0x000ea40000300800 */
[----:B------:R-:W-:Y:S02]  /*7f40*/  FADD.FTZ R11, R11, R40 ;  /* 0x000000280b0b7221 */ /* 0x000fe40000010000 */
[----:B------:R-:W3:Y:S01]  /*7f50*/  LDL.LU R40, [R1+0x2b4] ;  /* 0x0002b40001287983 */ /* 0x000ee20000300800 */
[----:B----4-:R-:W-:Y:S01]  /*7f60*/  IMAD.U32 R41, R41, 0x10000, RZ ;  /* 0x0001000029297824 */ /* 0x010fe200078e00ff */
[----:B------:R-:W-:Y:S01]  /*7f70*/  SHF.L.U32 R42, R42, 0x10, RZ ;  /* 0x000000102a2a7819 */ /* 0x000fe200000006ff */
[----:B------:R-:W-:Y:S01]  /*7f80*/  FADD.FTZ R15, R16, R15 ;  /* 0x0000000f100f7221 */ /* 0x000fe20000010000 */
[----:B--2---:R-:W-:-:S02]  /*7f90*/  IMAD.U32 R16, R17, 0x10000, RZ ;  /* 0x0001000011107824 */ /* 0x004fc400078e00ff */
[----:B------:R-:W-:Y:S01]  /*7fa0*/  FMUL.FTZ R17, R41, R41 ;  /* 0x0000002929117220 */ /* 0x000fe20000410000 */
[----:B------:R-:W-:Y:S01]  /*7fb0*/  FADD.FTZ R41, R42, R41 ;  /* 0x000000292a297221 */ /* 0x000fe20000010000 */
[----:B---3--:R-:W-:Y:S02]  /*7fc0*/  IMAD.U32 R40, R40, 0x10000, RZ ;  /* 0x0001000028287824 */ /* 0x008fe400078e00ff */
[----:B------:R-:W-:Y:S01]  /*7fd0*/  FFMA.FTZ R17, R42, R42, R17 ;  /* 0x0000002a2a117223 */ /* 0x000fe20000010011 */
[----:B------:R-:W-:Y:S01]  /*7fe0*/  FADD.FTZ R41, R15, R41 ;  /* 0x000000290f297221 */ /* 0x000fe20000010000 */
[----:B------:R-:W-:Y:S01]  /*7ff0*/  FMUL.FTZ R15, R16, R16 ;  /* 0x00000010100f7220 */ /* 0x000fe20000410000 */
[----:B------:R-:W2:Y:S01]  /*8000*/  LDL.LU R42, [R1+0x2b0] ;  /* 0x0002b000012a7983 */ /* 0x000ea20000300800 */
[----:B------:R-:W-:Y:S02]  /*8010*/  FADD.FTZ R11, R11, R17 ;  /* 0x000000110b0b7221 */ /* 0x000fe40000010000 */
[----:B------:R-:W-:Y:S01]  /*8020*/  FFMA.FTZ R15, R40, R40, R15 ;  /* 0x00000028280f7223 */ /* 0x000fe2000001000f */
[----:B------:R-:W3:Y:S03]  /*8030*/  LDL.LU R17, [R1+0x2bc] ;  /* 0x0002bc0001117983 */ /* 0x000ee60000300800 */
[----:B------:R-:W-:-:S02]  /*8040*/  FADD.FTZ R11, R11, R15 ;  /* 0x0000000f0b0b7221 */ /* 0x000fc40000010000 */
[----:B------:R-:W4:Y:S01]  /*8050*/  LDL.LU R15, [R1+0x2b8] ;  /* 0x0002b800010f7983 */ /* 0x000f220000300800 */
[----:B------:R-:W-:-:S03]  /*8060*/  FADD.FTZ R16, R40, R16 ;  /* 0x0000001028107221 */ /* 0x000fc60000010000 */
[----:B------:R-:W4:Y:S01]  /*8070*/  LDL.LU R40, [R1+0x2c0] ;  /* 0x0002c00001287983 */ /* 0x000f220000300800 */
[----:B------:R-:W-:Y:S01]  /*8080*/  FADD.FTZ R41, R41, R16 ;  /* 0x0000001029297221 */ /* 0x000fe20000010000 */
[----:B--2---:R-:W-:Y:S01]  /*8090*/  SHF.L.U32 R42, R42, 0x10, RZ ;  /* 0x000000102a2a7819 */ /* 0x004fe200000006ff */
[----:B---3--:R-:W-:-:S04]  /*80a0*/  IMAD.U32 R17, R17, 0x10000, RZ ;  /* 0x0001000011117824 */ /* 0x008fc800078e00ff */
[----:B------:R-:W-:Y:S01]  /*80b0*/  FMUL.FTZ R16, R42, R42 ;  /* 0x0000002a2a107220 */ /* 0x000fe20000410000 */
[----:B----4-:R-:W-:-:S03]  /*80c0*/  IMAD.U32 R15, R15, 0x10000, RZ ;  /* 0x000100000f0f7824 */ /* 0x010fc600078e00ff */
[C---:B------:R-:W-:Y:S01]  /*80d0*/  FFMA.FTZ R16, R17.reuse, R17, R16 ;  /* 0x0000001111107223 */ /* 0x040fe20000010010 */
[----:B------:R-:W-:Y:S01]  /*80e0*/  FADD.FTZ R42, R17, R42 ;  /* 0x0000002a112a7221 */ /* 0x000fe20000010000 */
[----:B------:R-:W-:Y:S01]  /*80f0*/  SHF.L.U32 R17, R40, 0x10, RZ ;  /* 0x0000001028117819 */ /* 0x000fe200000006ff */
        /* <DEDUP_REMOVED lines=11> */
[----:B--2---:R-:W-:Y:S02]  /*81b0*/  IMAD.U32 R16, R16, 0x10000, RZ ;  /* 0x0001000010107824 */ /* 0x004fe400078e00ff */
[----:B---3--:R-:W-:Y:S02]  /*81c0*/  IMAD.U32 R17, R17, 0x10000, RZ ;  /* 0x0001000011117824 */ /* 0x008fe400078e00ff */
[----:B------:R-:W-:Y:S02]  /*81d0*/  FMUL.FTZ R40, R16, R16 ;  /* 0x0000001010287220 */ /* 0x000fe40000410000 */
[C---:B------:R-:W-:Y:S02]  /*81e0*/  FADD.FTZ R16, R17.reuse, R16 ;  /* 0x0000001011107221 */ /* 0x040fe40000010000 */
[----:B------:R-:W-:Y:S02]  /*81f0*/  FFMA.FTZ R40, R17, R17, R40 ;  /* 0x0000001111287223 */ /* 0x000fe40000010028 */
[----:B------:R-:W2:Y:S02]  /*8200*/  LDL.LU R17, [R1+0x288] ;  /* 0x0002880001117983 */ /* 0x000ea40000300800 */
[----:B------:R-:W-:-:S02]  /*8210*/  FADD.FTZ R11, R11, R40 ;  /* 0x000000280b0b7221 */ /* 0x000fc40000010000 */
[----:B------:R-:W3:Y:S01]  /*8220*/  LDL.LU R40, [R1+0x28c] ;  /* 0x00028c0001287983 */ /* 0x000ee20000300800 */
[----:B----4-:R-:W-:Y:S01]  /*8230*/  SHF.L.U32 R41, R41, 0x10, RZ ;  /* 0x0000001029297819 */ /* 0x010fe200000006ff */
[----:B------:R-:W-:Y:S02]  /*8240*/  IMAD.U32 R42, R42, 0x10000, RZ ;  /* 0x000100002a2a7824 */ /* 0x000fe400078e00ff */
[----:B------:R-:W-:Y:S01]  /*8250*/  FADD.FTZ R15, R15, R16 ;  /* 0x000000100f0f7221 */ /* 0x000fe20000010000 */
[----:B--2---:R-:W-:Y:S01]  /*8260*/  SHF.L.U32 R16, R17, 0x10, RZ ;  /* 0x0000001011107819 */ /* 0x004fe200000006ff */
[----:B------:R-:W-:Y:S01]  /*8270*/  FMUL.FTZ R17, R41, R41 ;  /* 0x0000002929117220 */ /* 0x000fe20000410000 */
[----:B------:R-:W-:-:S03]  /*8280*/  FADD.FTZ R41, R42, R41 ;  /* 0x000000292a297221 */ /* 0x000fc60000010000 */
[----:B------:R-:W-:Y:S01]  /*8290*/  FFMA.FTZ R17, R42, R42, R17 ;  /* 0x0000002a2a117223 */ /* 0x000fe20000010011 */
[----:B------:R-:W-:Y:S02]  /*82a0*/  FADD.FTZ R42, R15, R41 ;  /* 0x000000290f2a7221 */ /* 0x000fe40000010000 */
[----:B------:R-:W2:Y:S01]  /*82b0*/  LDL.LU R15, [R1+0x270] ;  /* 0x00027000010f7983 */ /* 0x000ea20000300800 */
[----:B---3--:R-:W-:Y:S02]  /*82c0*/  IMAD.U32 R40, R40, 0x10000, RZ ;  /* 0x0001000028287824 */ /* 0x008fe400078e00ff */
[----:B------:R-:W-:Y:S01]  /*82d0*/  FMUL.FTZ R41, R16, R16 ;  /* 0x0000001010297220 */ /* 0x000fe20000410000 */
[----:B------:R-:W-:Y:S02]  /*82e0*/  FADD.FTZ R11, R11, R17 ;  /* 0x000000110b0b7221 */ /* 0x000fe40000010000 */
[----:B------:R-:W3:Y:S01]  /*82f0*/  LDL.LU R17, [R1+0x274] ;  /* 0x0002740001117983 */ /* 0x000ee20000300800 */
[C---:B------:R-:W-:Y:S01]  /*8300*/  FFMA.FTZ R41, R40.reuse, R40, R41 ;  /* 0x0000002828297223 */ /* 0x040fe20000010029 */
        /* <DEDUP_REMOVED lines=8> */
[----:B----4-:R-:W-:-:S03]  /*8390*/  SHF.L.U32 R40, R40, 0x10, RZ ;  /* 0x0000001028287819 */ /* 0x010fc600000006ff */
[C---:B------:R-:W-:Y:S01]  /*83a0*/  FFMA.FTZ R16, R17.reuse, R17, R16 ;  /* 0x0000001111107223 */ /* 0x040fe20000010010 */
[----:B------:R-:W-:Y:S01]  /*83b0*/  FADD.FTZ R15, R17, R15 ;  /* 0x0000000f110f7221 */ /* 0x000fe20000010000 */
[----:B------:R-:W-:Y:S02]  /*83c0*/  IMAD.U32 R17, R41, 0x10000, RZ ;  /* 0x0001000029117824 */ /* 0x000fe400078e00ff */
[----:B------:R-:W-:Y:S01]  /*83d0*/  FADD.FTZ R11, R11, R16 ;  /* 0x000000100b0b7221 */ /* 0x000fe20000010000 */
[----:B------:R-:W-:Y:S01]  /*83e0*/  FMUL.FTZ R41, R40, R40 ;  /* 0x0000002828297220 */ /* 0x000fe20000410000 */
[----:B------:R-:W2:Y:S01]  /*83f0*/  LDL.LU R16, [R1+0x25c] ;  /* 0x00025c0001107983 */ /* 0x000ea20000300800 */
[C---:B------:R-:W-:Y:S02]  /*8400*/  FADD.FTZ R40, R17.reuse, R40 ;  /* 0x0000002811287221 */ /* 0x040fe40000010000 */
[----:B------:R-:W-:Y:S02]  /*8410*/  FFMA.FTZ R41, R17, R17, R41 ;  /* 0x0000001111297223 */ /* 0x000fe40000010029 */
[----:B------:R-:W3:Y:S01]  /*8420*/  LDL.LU R17, [R1+0x258] ;  /* 0x0002580001117983 */ /* 0x000ee20000300800 */
[----:B------:R-:W-:Y:S01]  /*8430*/  FADD.FTZ R15, R42, R15 ;  /* 0x0000000f2a0f7221 */ /* 0x000fe20000010000 */
[----:B------:R-:W-:-:S02]  /*8440*/  FADD.FTZ R11, R11, R41 ;  /* 0x000000290b0b7221 */ /* 0x000fc40000010000 */
[----:B------:R-:W4:Y:S01]  /*8450*/  LDL.LU R41, [R1+0x240] ;  /* 0x0002400001297983 */ /* 0x000f220000300800 */
[----:B------:R-:W-:-:S03]  /*8460*/  FADD.FTZ R15, R15, R40 ;  /* 0x000000280f0f7221 */ /* 0x000fc60000010000 */
[----:B------:R-:W4:Y:S01]  /*8470*/  LDL.LU R42, [R1+0x244] ;  /* 0x00024400012a7983 */ /* 0x000f220000300800 */
[----:B------:R-:W-:-:S06]  /*8480*/  IMAD.MOV.U32 R10, RZ, RZ, RZ ;  /* 0x000000ffff0a7224 */ /* 0x000fcc00078e00ff */
[----:B------:R-:W4:Y:S04]  /*8490*/  @!P6 LDG.E R10, desc[UR12][R6.64] ;  /* 0x0000000c060ae981 */ /* 0x000f28000c1e1900 */
[----:B------:R-:W4:Y:S01]  /*84a0*/  LDL.LU.64 R6, [R1+0x2e8] ;  /* 0x0002e80001067983 */ /* 0x000f220000300a00 */
        /* <DEDUP_REMOVED lines=8> */
[----:B----4-:R-:W-:Y:S01]  /*8530*/  SHF.L.U32 R41, R41, 0x10, RZ ;  /* 0x0000001029297819 */ /* 0x010fe200000006ff */
[----:B------:R-:W-:Y:S02]  /*8540*/  IMAD.U32 R42, R42, 0x10000, RZ ;  /* 0x000100002a2a7824 */ /* 0x000fe400078e00ff */
[----:B------:R-:W-:Y:S01]  /*8550*/  FADD.FTZ R15, R15, R16 ;  /* 0x000000100f0f7221 */ /* 0x000fe20000010000 */
[----:B------:R-:W-:-:S02]  /*8560*/  IMAD.U32 R39, R39, 0x10000, RZ ;  /* 0x0001000027277824 */ /* 0x000fc400078e00ff */
[----:B------:R-:W-:Y:S01]  /*8570*/  IMAD.U32 R37, R37, 0x10000, RZ ;  /* 0x0001000025257824 */ /* 0x000fe200078e00ff */
[----:B------:R-:W-:Y:S02]  /*8580*/  SHF.L.U32 R38, R38, 0x10, RZ ;  /* 0x0000001026267819 */ /* 0x000fe400000006ff */
[----:B------:R-:W-:Y:S01]  /*8590*/  SHF.L.U32 R33, R33, 0x10, RZ ;  /* 0x0000001021217819 */ /* 0x000fe200000006ff */
[----:B------:R-:W-:Y:S01]  /*85a0*/  IMAD.U32 R30, R30, 0x10000, RZ ;  /* 0x000100001e1e7824 */ /* 0x000fe200078e00ff */
[----:B------:R-:W-:Y:S01]  /*85b0*/  SHF.L.U32 R34, R34, 0x10, RZ ;  /* 0x0000001022227819 */ /* 0x000fe200000006ff */
[----:B------:R-:W-:Y:S01]  /*85c0*/  IMAD.U32 R31, R31, 0x10000, RZ ;  /* 0x000100001f1f7824 */ /* 0x000fe200078e00ff */
[----:B------:R-:W-:Y:S01]  /*85d0*/  SHF.L.U32 R29, R29, 0x10, RZ ;  /* 0x000000101d1d7819 */ /* 0x000fe200000006ff */
[----:B------:R-:W-:Y:S02]  /*85e0*/  IMAD.U32 R32, R32, 0x10000, RZ ;  /* 0x0001000020207824 */ /* 0x000fe400078e00ff */
[----:B------:R-:W-:Y:S01]  /*85f0*/  IMAD.U32 R21, R21, 0x10000, RZ ;  /* 0x0001000015157824 */ /* 0x000fe200078e00ff */
[----:B------:R-:W-:Y:S01]  /*8600*/  SHF.L.U32 R26, R26, 0x10, RZ ;  /* 0x000000101a1a7819 */ /* 0x000fe200000006ff */
[----:B------:R-:W-:Y:S01]  /*8610*/  IMAD.U32 R23, R23, 0x10000, RZ ;  /* 0x0001000017177824 */ /* 0x000fe200078e00ff */
[----:B------:R0:W-:Y:S01]  /*8620*/  STL [R1+0xc8], R22 ;  /* 0x0000c81601007387 */ /* 0x0001e20000100800 */
[----:B------:R-:W-:Y:S01]  /*8630*/  IMAD.U32 R24, R24, 0x10000, RZ ;  /* 0x0001000018187824 */ /* 0x000fe200078e00ff */
[----:B------:R-:W-:Y:S01]  /*8640*/  SHF.L.U32 R47, R47, 0x10, RZ ;  /* 0x000000102f2f7819 */ /* 0x000fe200000006ff */
[----:B------:R-:W-:-:S02]  /*8650*/  IMAD.U32 R46, R46, 0x10000, RZ ;  /* 0x000100002e2e7824 */ /* 0x000fc400078e00ff */
[----:B0-----:R-:W-:Y:S01]  /*8660*/  FMUL.FTZ R22, R26, R26 ;  /* 0x0000001a1a167220 */ /* 0x001fe20000410000 */
[----:B------:R-:W-:Y:S01]  /*8670*/  FADD.FTZ R26, R23, R26 ;  /* 0x0000001a171a7221 */ /* 0x000fe20000010000 */
[----:B------:R-:W-:Y:S02]  /*8680*/  SHF.L.U32 R45, R45, 0x10, RZ ;  /* 0x000000102d2d7819 */ /* 0x000fe400000006ff */
[----:B------:R-:W-:Y:S01]  /*8690*/  FFMA.FTZ R22, R23, R23, R22 ;  /* 0x0000001717167223 */ /* 0x000fe20000010016 */
[----:B------:R-:W-:Y:S01]  /*86a0*/  IMAD.U32 R44, R44, 0x10000, RZ ;  /* 0x000100002c2c7824 */ /* 0x000fe200078e00ff */
[----:B------:R0:W-:Y:S01]  /*86b0*/  STL [R1+0xd8], R18 ;  /* 0x0000d81201007387 */ /* 0x0001e20000100800 */
[----:B------:R-:W-:Y:S01]  /*86c0*/  SHF.L.U32 R58, R58, 0x10, RZ ;  /* 0x000000103a3a7819 */ /* 0x000fe200000006ff */
[----:B------:R-:W-:Y:S01]  /*86d0*/  IMAD.U32 R57, R57, 0x10000, RZ ;  /* 0x0001000039397824 */ /* 0x000fe200078e00ff */
[----:B0-----:R-:W-:Y:S01]  /*86e0*/  SHF.L.U32 R18, R55, 0x10, RZ ;  /* 0x0000001037127819 */ /* 0x001fe200000006ff */
[----:B------:R0:W-:Y:S04]  /*86f0*/  STL [R1+0xdc], R13 ;  /* 0x0000dc0d01007387 */ /* 0x0001e80000100800 */
[----:B------:R1:W-:Y:S01]  /*8700*/  STL [R1+0xe0], R12 ;  /* 0x0000e00c01007387 */ /* 0x0003e20000100800 */
[----:B------:R-:W-:-:S02]  /*8710*/  IMAD.U32 R52, R52, 0x10000, RZ ;  /* 0x0001000034347824 */ /* 0x000fc400078e00ff */
[----:B0-----:R-:W-:Y:S02]  /*8720*/  IMAD.U32 R13, R56, 0x10000, RZ ;  /* 0x00010000380d7824 */ /* 0x001fe400078e00ff */
[----:B-1----:R-:W-:Y:S02]  /*8730*/  FMUL.FTZ R12, R58, R58 ;  /* 0x0000003a3a0c7220 */ /* 0x002fe40000410000 */
[----:B------:R-:W-:Y:S01]  /*8740*/  FADD.FTZ R58, R13, R58 ;  /* 0x0000003a0d3a7221 */ /* 0x000fe20000010000 */
[----:B------:R-:W-:Y:S01]  /*8750*/  SHF.L.U32 R53, R53, 0x10, RZ ;  /* 0x0000001035357819 */ /* 0x000fe200000006ff */
[----:B------:R-:W-:Y:S01]  /*8760*/  FFMA.FTZ R12, R13, R13, R12 ;  /* 0x0000000d0d0c7223 */ /* 0x000fe2000001000c */
[----:B------:R-:W-:Y:S01]  /*8770*/  SHF.L.U32 R60, R60, 0x10, RZ ;  /* 0x000000103c3c7819 */ /* 0x000fe200000006ff */
[----:B------:R0:W-:Y:S01]  /*8780*/  STL [R1+0xe8], R3 ;  /* 0x0000e80301007387 */ /* 0x0001e20000100800 */
[----:B------:R-:W-:Y:S01]  /*8790*/  IMAD.U32 R61, R61, 0x10000, RZ ;  /* 0x000100003d3d7824 */ /* 0x000fe200078e00ff */
[----:B0-----:R-:W-:-:S04]  /*87a0*/  PRMT R3, RZ, 0x7610, R3 ;  /* 0x00007610ff037816 */ /* 0x001fc80000000003 */
[----:B------:R-:W-:-:S05]  /*87b0*/  @!P2 PRMT R3, R59, 0x7610, R3 ;  /* 0x000076103b03a816 */ /* 0x000fca0000000003 */
[----:B------:R-:W-:Y:S01]  /*87c0*/  IMAD.U32 R3, R3, 0x10000, RZ ;  /* 0x0001000003037824 */ /* 0x000fe200078e00ff */
[----:B------:R0:W-:Y:S01]  /*87d0*/  STL [R1+0xd4], R19 ;  /* 0x0000d41301007387 */ /* 0x0001e20000100800 */
[----:B--2---:R-:W-:Y:S01]  /*87e0*/  SHF.L.U32 R16, R17, 0x10, RZ ;  /* 0x0000001011107819 */ /* 0x004fe200000006ff */
[----:B------:R-:W-:Y:S01]  /*87f0*/  FMUL.FTZ R17, R41, R41 ;  /* 0x0000002929117220 */ /* 0x000fe20000410000 */
[----:B------:R-:W-:Y:S01]  /*8800*/  FADD.FTZ R41, R42, R41 ;  /* 0x000000292a297221 */ /* 0x000fe20000010000 */
[----:B---3--:R-:W-:Y:S02]  /*8810*/  IMAD.U32 R40, R40, 0x10000, RZ ;  /* 0x0001000028287824 */ /* 0x008fe400078e00ff */
[----:B------:R-:W-:Y:S01]  /*8820*/  FFMA.FTZ R17, R42, R42, R17 ;  /* 0x0000002a2a117223 */ /* 0x000fe20000010011 */
[----:B------:R-:W-:Y:S01]  /*8830*/  FADD.FTZ R42, R15, R41 ;  /* 0x000000290f2a7221 */ /* 0x000fe20000010000 */
[----:B------:R-:W-:Y:S01]  /*8840*/  FMUL.FTZ R41, R16, R16 ;  /* 0x0000001010297220 */ /* 0x000fe20000410000 */
[----:B------:R-:W-:Y:S01]  /*8850*/  SHF.L.U32 R15, R6, 0x10, RZ ;  /* 0x00000010060f7819 */ /* 0x000fe200000006ff */
[C---:B------:R-:W-:Y:S01]  /*8860*/  FADD.FTZ R16, R40.reuse, R16 ;  /* 0x0000001028107221 */ /* 0x040fe20000010000 */
[----:B------:R-:W-:Y:S01]  /*8870*/  FADD.FTZ R11, R11, R17 ;  /* 0x000000110b0b7221 */ /* 0x000fe20000010000 */
[----:B------:R-:W-:Y:S01]  /*8880*/  FFMA.FTZ R41, R40, R40, R41 ;  /* 0x0000002828297223 */ /* 0x000fe20000010029 */
[----:B------:R-:W-:-:S02]  /*8890*/  IMAD.U32 R17, R7, 0x10000, RZ ;  /* 0x0001000007117824 */ /* 0x000fc400078e00ff */
[----:B------:R-:W-:Y:S01]  /*88a0*/  FADD.FTZ R42, R42, R16 ;  /* 0x000000102a2a7221 */ /* 0x000fe20000010000 */
[----:B------:R-:W-:Y:S01]  /*88b0*/  FMUL.FTZ R16, R15, R15 ;  /* 0x0000000f0f107220 */ /* 0x000fe20000410000 */
[----:B------:R-:W-:Y:S01]  /*88c0*/  SHF.L.U32 R40, R8, 0x10, RZ ;  /* 0x0000001008287819 */ /* 0x000fe200000006ff */
[----:B------:R-:W-:Y:S01]  /*88d0*/  FADD.FTZ R11, R11, R41 ;  /* 0x000000290b0b7221 */ /* 0x000fe20000010000 */
        /* <DEDUP_REMOVED lines=8> */
[----:B------:R-:W-:Y:S01]  /*8960*/  SHF.L.U32 R16, R0, 0x10, RZ ;  /* 0x0000001000107819 */ /* 0x000fe200000006ff */
[----:B------:R1:W5:Y:S01]  /*8970*/  LDL.LU R6, [R1+0x2e0] ;  /* 0x0002e00001067983 */ /* 0x0003620000300800 */
[----:B------:R-:W-:Y:S01]  /*8980*/  FADD.FTZ R15, R15, R40 ;  /* 0x000000280f0f7221 */ /* 0x000fe20000010000 */
[----:B------:R-:W-:-:S02]  /*8990*/  FADD.FTZ R11, R11, R42 ;  /* 0x0000002a0b0b7221 */ /* 0x000fc40000010000 */
[----:B------:R-:W-:Y:S01]  /*89a0*/  FMUL.FTZ R42, R16, R16 ;  /* 0x00000010102a7220 */ /* 0x000fe20000410000 */
[----:B------:R-:W-:Y:S01]  /*89b0*/  FADD.FTZ R40, R39, R16 ;  /* 0x0000001027287221 */ /* 0x000fe20000010000 */
[----:B------:R-:W-:Y:S01]  /*89c0*/  SHF.L.U32 R16, R35, 0x10, RZ ;  /* 0x0000001023107819 */ /* 0x000fe200000006ff */
[----:B------:R1:W5:Y:S01]  /*89d0*/  LDL.LU R7, [R1+0x2dc] ;  /* 0x0002dc0001077983 */ /* 0x0003620000300800 */
[----:B------:R-:W-:Y:S01]  /*89e0*/  FFMA.FTZ R42, R39, R39, R42 ;  /* 0x00000027272a7223 */ /* 0x000fe2000001002a */
[----:B------:R-:W-:Y:S02]  /*89f0*/  FADD.FTZ R15, R15, R40 ;  /* 0x000000280f0f7221 */ /* 0x000fe40000010000 */
[----:B------:R1:W5:Y:S01]  /*8a00*/  LDL.LU R8, [R1+0x2d8] ;  /* 0x0002d80001087983 */ /* 0x0003620000300800 */
[----:B------:R-:W-:-:S03]  /*8a10*/  FMUL.FTZ R17, R16, R16 ;  /* 0x0000001010117220 */ /* 0x000fc60000410000 */
[----:B------:R1:W5:Y:S01]  /*8a20*/  LDL.LU R9, [R1+0x2d4] ;  /* 0x0002d40001097983 */ /* 0x0003620000300800 */
[----:B------:R-:W-:-:S03]  /*8a30*/  FADD.FTZ R40, R37, R16 ;  /* 0x0000001025287221 */ /* 0x000fc60000010000 */
[----:B------:R1:W5:Y:S01]  /*8a40*/  LDL.LU R0, [R1+0x2d0] ;  /* 0x0002d00001007983 */ /* 0x0003620000300800 */
[----:B------:R-:W-:Y:S01]  /*8a50*/  FADD.FTZ R16, R11, R42 ;  /* 0x0000002a0b107221 */ /* 0x000fe20000010000 */
[----:B------:R-:W-:Y:S02]  /*8a60*/  IMAD.U32 R11, R36, 0x10000, RZ ;  /* 0x00010000240b7824 */ /* 0x000fe400078e00ff */
[----:B------:R-:W-:Y:S01]  /*8a70*/  FFMA.FTZ R17, R37, R37, R17 ;  /* 0x0000002525117223 */ /* 0x000fe20000010011 */
[----:B------:R-:W-:Y:S01]  /*8a80*/  FMUL.FTZ R36, R38, R38 ;  /* 0x0000002626247220 */ /* 0x000fe20000410000 */
[C---:B------:R-:W-:Y:S02]  /*8a90*/  FADD.FTZ R38, R11.reuse, R38 ;  /* 0x000000260b267221 */ /* 0x040fe40000010000 */
[----:B------:R-:W-:Y:S01]  /*8aa0*/  FADD.FTZ R16, R16, R17 ;  /* 0x0000001110107221 */ /* 0x000fe20000010000 */
[----:B------:R-:W-:Y:S01]  /*8ab0*/  FFMA.FTZ R11, R11, R11, R36 ;  /* 0x0000000b0b0b7223 */ /* 0x000fe20000010024 */
[----:B------:R-:W-:Y:S01]  /*8ac0*/  FADD.FTZ R15, R15, R40 ;  /* 0x000000280f0f7221 */ /* 0x000fe20000010000 */
[----:B------:R-:W-:-:S02]  /*8ad0*/  FMUL.FTZ R17, R33, R33 ;  /* 0x0000002121117220 */ /* 0x000fc40000410000 */
[----:B------:R-:W-:Y:S01]  /*8ae0*/  FADD.FTZ R11, R16, R11 ;  /* 0x0000000b100b7221 */ /* 0x000fe20000010000 */
[----:B------:R-:W-:Y:S01]  /*8af0*/  FADD.FTZ R15, R15, R38 ;  /* 0x000000260f0f7221 */ /* 0x000fe20000010000 */
[C---:B------:R-:W-:Y:S01]  /*8b00*/  FADD.FTZ R16, R30.reuse, R33 ;  /* 0x000000211e107221 */ /* 0x040fe20000010000 */
[----:B------:R-:W-:Y:S01]  /*8b10*/  FFMA.FTZ R30, R30, R30, R17 ;  /* 0x0000001e1e1e7223 */ /* 0x000fe20000010011 */
[----:B------:R-:W-:Y:S01]  /*8b20*/  FMUL.FTZ R36, R34, R34 ;  /* 0x0000002222247220 */ /* 0x000fe20000410000 */
[----:B------:R-:W-:Y:S01]  /*8b30*/  FADD.FTZ R34, R31, R34 ;  /* 0x000000221f227221 */ /* 0x000fe20000010000 */
[----:B------:R-:W-:Y:S01]  /*8b40*/  FADD.FTZ R15, R15, R16 ;  /* 0x000000100f0f7221 */ /* 0x000fe20000010000 */
[----:B------:R-:W-:Y:S01]  /*8b50*/  FADD.FTZ R30, R11, R30 ;  /* 0x0000001e0b1e7221 */ /* 0x000fe20000010000 */
[----:B------:R-:W-:Y:S02]  /*8b60*/  FFMA.FTZ R31, R31, R31, R36 ;  /* 0x0000001f1f1f7223 */ /* 0x000fe40000010024 */
[----:B------:R-:W-:Y:S01]  /*8b70*/  FADD.FTZ R11, R15, R34 ;  /* 0x000000220f0b7221 */ /* 0x000fe20000010000 */
[----:B------:R-:W-:Y:S01]  /*8b80*/  FADD.FTZ R16, R32, R29 ;  /* 0x0000001d20107221 */ /* 0x000fe20000010000 */
[----:B------:R-:W-:Y:S01]  /*8b90*/  FADD.FTZ R15, R30, R31 ;  /* 0x0000001f1e0f7221 */ /* 0x000fe20000010000 */
[----:B------:R-:W-:Y:S01]  /*8ba0*/  SHF.L.U32 R30, R27, 0x10, RZ ;  /* 0x000000101b1e7819 */ /* 0x000fe200000006ff */
[----:B------:R-:W-:Y:S01]  /*8bb0*/  FMUL.FTZ R17, R29, R29 ;  /* 0x0000001d1d117220 */ /* 0x000fe20000410000 */
[----:B------:R-:W-:-:S03]  /*8bc0*/  FADD.FTZ R11, R11, R16 ;  /* 0x000000100b0b7221 */ /* 0x000fc60000010000 */
[----:B------:R-:W-:Y:S01]  /*8bd0*/  FFMA.FTZ R32, R32, R32, R17 ;  /* 0x0000002020207223 */ /* 0x000fe20000010011 */
[----:B------:R-:W-:Y:S01]  /*8be0*/  FMUL.FTZ R16, R30, R30 ;  /* 0x0000001e1e107220 */ /* 0x000fe20000410000 */
[----:B------:R-:W-:Y:S01]  /*8bf0*/  FADD.FTZ R30, R21, R30 ;  /* 0x0000001e151e7221 */ /* 0x000fe20000010000 */
[----:B------:R-:W-:Y:S01]  /*8c00*/  SHF.L.U32 R17, R20, 0x10, RZ ;  /* 0x0000001014117819 */ /* 0x000fe200000006ff */
[----:B------:R-:W-:Y:S01]  /*8c10*/  FADD.FTZ R15, R15, R32 ;  /* 0x000000200f0f7221 */ /* 0x000fe20000010000 */
[----:B------:R-:W-:Y:S01]  /*8c20*/  FFMA.FTZ R16, R21, R21, R16 ;  /* 0x0000001515107223 */ /* 0x000fe20000010010 */
[----:B------:R-:W-:-:S03]  /*8c30*/  FADD.FTZ R11, R11, R30 ;  /* 0x0000001e0b0b7221 */ /* 0x000fc60000010000 */
[----:B------:R-:W-:Y:S01]  /*8c40*/  FADD.FTZ R15, R15, R16 ;  /* 0x000000100f0f7221 */ /* 0x000fe20000010000 */
[----:B------:R-:W-:Y:S01]  /*8c50*/  FADD.FTZ R11, R11, R26 ;  /* 0x0000001a0b0b7221 */ /* 0x000fe20000010000 */
[----:B------:R-:W-:Y:S01]  /*8c60*/  FADD.FTZ R16, R24, R17 ;  /* 0x0000001118107221 */ /* 0x000fe20000010000 */
[----:B------:R-:W-:Y:S01]  /*8c70*/  FMUL.FTZ R21, R17, R17 ;  /* 0x0000001111157220 */ /* 0x000fe20000410000 */
[----:B------:R-:W-:Y:S02]  /*8c80*/  FMUL.FTZ R17, R47, R47 ;  /* 0x0000002f2f117220 */ /* 0x000fe40000410000 */
[----:B------:R-:W-:Y:S01]  /*8c90*/  FADD.FTZ R11, R11, R16 ;  /* 0x000000100b0b7221 */ /* 0x000fe20000010000 */
[----:B------:R-:W-:Y:S01]  /*8ca0*/  FADD.FTZ R16, R46, R47 ;  /* 0x0000002f2e107221 */ /* 0x000fe20000010000 */
[----:B------:R-:W-:Y:S01]  /*8cb0*/  FADD.FTZ R15, R15, R22 ;  /* 0x000000160f0f7221 */ /* 0x000fe20000010000 */
[----:B------:R-:W-:Y:S01]  /*8cc0*/  FFMA.FTZ R24, R24, R24, R21 ;  /* 0x0000001818187223 */ /* 0x000fe20000010015 */
[----:B------:R-:W-:Y:S01]  /*8cd0*/  FFMA.FTZ R46, R46, R46, R17 ;  /* 0x0000002e2e2e7223 */ /* 0x000fe20000010011 */
[----:B------:R-:W-:Y:S01]  /*8ce0*/  FADD.FTZ R11, R11, R16 ;  /* 0x000000100b0b7221 */ /* 0x000fe20000010000 */
[----:B------:R-:W-:Y:S01]  /*8cf0*/  FADD.FTZ R16, R44, R45 ;  /* 0x0000002d2c107221 */ /* 0x000fe20000010000 */
[----:B------:R-:W-:Y:S01]  /*8d00*/  FADD.FTZ R15, R15, R24 ;  /* 0x000000180f0f7221 */ /* 0x000fe20000010000 */
[----:B------:R-:W-:-:S02]  /*8d10*/  FMUL.FTZ R17, R45, R45 ;  /* 0x0000002d2d117220 */ /* 0x000fc40000410000 */
[----:B------:R-:W-:Y:S01]  /*8d20*/  FADD.FTZ R11, R11, R16 ;  /* 0x000000100b0b7221 */ /* 0x000fe20000010000 */
[----:B------:R-:W-:Y:S01]  /*8d30*/  FADD.FTZ R15, R15, R46 ;  /* 0x0000002e0f0f7221 */ /* 0x000fe20000010000 */
[----:B------:R-:W-:Y:S01]  /*8d40*/  FFMA.FTZ R44, R44, R44, R17 ;  /* 0x0000002c2c2c7223 */ /* 0x000fe20000010011 */
[----:B------:R-:W-:Y:S01]  /*8d50*/  FMUL.FTZ R16, R18, R18 ;  /* 0x0000001212107220 */ /* 0x000fe20000410000 */
[----:B------:R-:W-:Y:S02]  /*8d60*/  SHF.L.U32 R17, R54, 0x10, RZ ;  /* 0x0000001036117819 */ /* 0x000fe400000006ff */
[----:B------:R-:W-:Y:S01]  /*8d70*/  FADD.FTZ R15, R15, R44 ;  /* 0x0000002c0f0f7221 */ /* 0x000fe20000010000 */
[C---:B------:R-:W-:Y:S01]  /*8d80*/  FFMA.FTZ R16, R57.reuse, R57, R16 ;  /* 0x0000003939107223 */ /* 0x040fe20000010010 */
[----:B------:R-:W-:Y:S01]  /*8d90*/  FADD.FTZ R18, R57, R18 ;  /* 0x0000001239127221 */ /* 0x000fe20000010000 */
[----:B------:R-:W-:Y:S02]  /*8da0*/  FMUL.FTZ R13, R17, R17 ;  /* 0x00000011110d7220 */ /* 0x000fe40000410000 */
[----:B------:R-:W-:Y:S01]  /*8db0*/  FADD.FTZ R15, R15, R16 ;  /* 0x000000100f0f7221 */ /* 0x000fe20000010000 */
[----:B------:R-:W-:Y:S01]  /*8dc0*/  FADD.FTZ R11, R11, R18 ;  /* 0x000000120b0b7221 */ /* 0x000fe20000010000 */
[----:B------:R-:W-:-:S02]  /*8dd0*/  IMAD.U32 R18, R51, 0x10000, RZ ;  /* 0x0001000033127824 */ /* 0x000fc400078e00ff */
[----:B------:R-:W-:Y:S01]  /*8de0*/  FADD.FTZ R12, R15, R12 ;  /* 0x0000000c0f0c7221 */ /* 0x000fe20000010000 */
[C---:B------:R-:W-:Y:S01]  /*8df0*/  FFMA.FTZ R15, R52.reuse, R52, R13 ;  /* 0x00000034340f7223 */ /* 0x040fe2000001000d */
[----:B------:R-:W-:Y:S01]  /*8e00*/  FMUL.FTZ R13, R53, R53 ;  /* 0x00000035350d7220 */ /* 0x000fe20000410000 */
[----:B------:R-:W-:Y:S01]  /*8e10*/  FADD.FTZ R11, R11, R58 ;  /* 0x0000003a0b0b7221 */ /* 0x000fe20000010000 */
[----:B------:R-:W-:Y:S01]  /*8e20*/  FADD.FTZ R16, R52, R17 ;  /* 0x0000001134107221 */ /* 0x000fe20000010000 */
[----:B------:R-:W-:Y:S01]  /*8e30*/  FADD.FTZ R12, R12, R15 ;  /* 0x0000000f0c0c7221 */ /* 0x000fe20000010000 */
[C---:B------:R-:W-:Y:S02]  /*8e40*/  FFMA.FTZ R13, R18.reuse, R18, R13 ;  /* 0x00000012120d7223 */ /* 0x040fe4000001000d */
[----:B------:R-:W-:Y:S01]  /*8e50*/  FADD.FTZ R11, R11, R16 ;  /* 0x000000100b0b7221 */ /* 0x000fe20000010000 */
[----:B------:R-:W-:Y:S01]  /*8e60*/  FADD.FTZ R16, R18, R53 ;  /* 0x0000003512107221 */ /* 0x000fe20000010000 */
[--C-:B------:R-:W-:Y:S01]  /*8e70*/  FADD.FTZ R15, R12, R13.reuse ;  /* 0x0000000d0c0f7221 */ /* 0x100fe20000010000 */
[----:B------:R-:W-:-:S02]  /*8e80*/  PRMT R13, RZ, 0x7610, R13 ;  /* 0x00007610ff0d7816 */ /* 0x000fc4000000000d */
[----:B------:R-:W-:Y:S01]  /*8e90*/  FADD.FTZ R16, R11, R16 ;  /* 0x000000100b107221 */ /* 0x000fe20000010000 */
[----:B------:R-:W-:Y:S02]  /*8ea0*/  PRMT R12, RZ, 0x7610, R12 ;  /* 0x00007610ff0c7816 */ /* 0x000fe4000000000c */
[----:B------:R-:W-:Y:S02]  /*8eb0*/  @!P1 SHF.R.U32.HI R12, RZ, 0x10, R4 ;  /* 0x00000010ff0c9819 */ /* 0x000fe40000011604 */
[----:B------:R-:W-:Y:S02]  /*8ec0*/  PRMT R11, RZ, 0x7610, R11 ;  /* 0x00007610ff0b7816 */ /* 0x000fe4000000000b */
[----:B------:R-:W-:Y:S02]  /*8ed0*/  @!P1 PRMT R13, R4, 0x7610, R13 ;  /* 0x00007610040d9816 */ /* 0x000fe4000000000d */
[----:B------:R-:W-:Y:S01]  /*8ee0*/  @!P2 SHF.R.U32.HI R11, RZ, 0x10, R59 ;  /* 0x00000010ff0ba819 */ /* 0x000fe2000001163b */
[----:B------:R-:W-:Y:S01]  /*8ef0*/  FMUL.FTZ R18, R60, R60 ;  /* 0x0000003c3c127220 */ /* 0x000fe20000410000 */
[----:B------:R-:W-:Y:S01]  /*8f00*/  SHF.L.U32 R12, R12, 0x10, RZ ;  /* 0x000000100c0c7819 */ /* 0x000fe200000006ff */
[----:B------:R-:W-:Y:S01]  /*8f10*/  IMAD.U32 R13, R13, 0x10000, RZ ;  /* 0x000100000d0d7824 */ /* 0x000fe200078e00ff */
[----:B------:R-:W-:Y:S01]  /*8f20*/  SHF.L.U32 R22, R11, 0x10, RZ ;  /* 0x000000100b167819 */ /* 0x000fe200000006ff */
[C---:B------:R-:W-:Y:S01]  /*8f30*/  FADD.FTZ R17, R61.reuse, R60 ;  /* 0x0000003c3d117221 */ /* 0x040fe20000010000 */
[----:B------:R-:W-:Y:S01]  /*8f40*/  FFMA.FTZ R18, R61, R61, R18 ;  /* 0x0000003d3d127223 */ /* 0x000fe20000010012 */
[----:B------:R-:W-:Y:S01]  /*8f50*/  FMUL.FTZ R20, R12, R12 ;  /* 0x0000000c0c147220 */ /* 0x000fe20000410000 */
[----:B------:R-:W-:Y:S01]  /*8f60*/  FADD.FTZ R11, R13, R12 ;  /* 0x0000000c0d0b7221 */ /* 0x000fe20000010000 */
[----:B------:R-:W-:Y:S01]  /*8f70*/  FADD.FTZ R16, R16, R17 ;  /* 0x0000001110107221 */ /* 0x000fe20000010000 */
[----:B------:R-:W-:Y:S01]  /*8f80*/  FMUL.FTZ R12, R22, R22 ;  /* 0x00000016160c7220 */ /* 0x000fe20000410000 */
[----:B------:R-:W-:-:S02]  /*8f90*/  FADD.FTZ R15, R15, R18 ;  /* 0x000000120f0f7221 */ /* 0x000fc40000010000 */
[--C-:B------:R-:W-:Y:S01]  /*8fa0*/  FADD.FTZ R16, R16, R11.reuse ;  /* 0x0000000b10107221 */ /* 0x100fe20000010000 */
[----:B------:R-:W-:Y:S01]  /*8fb0*/  FFMA.FTZ R18, R3, R3, R12 ;  /* 0x0000000303127223 */ /* 0x000fe2000001000c */
[----:B------:R-:W-:Y:S01]  /*8fc0*/  PRMT R11, RZ, 0x7610, R11 ;  /* 0x00007610ff0b7816 */ /* 0x000fe2000000000b */
[----:B------:R-:W-:Y:S01]  /*8fd0*/  FFMA.FTZ R20, R13, R13, R20 ;  /* 0x0000000d0d147223 */ /* 0x000fe20000010014 */
[----:B------:R-:W-:Y:S02]  /*8fe0*/  PRMT R12, RZ, 0x7610, R12 ;  /* 0x00007610ff0c7816 */ /* 0x000fe4000000000c */
[----:B------:R-:W-:Y:S01]  /*8ff0*/  @!P3 SHF.R.U32.HI R11, RZ, 0x10, R2 ;  /* 0x00000010ff0bb819 */ /* 0x000fe20000011602 */
[----:B------:R-:W-:Y:S01]  /*9000*/  FADD.FTZ R13, R3, R22 ;  /* 0x00000016030d7221 */ /* 0x000fe20000010000 */
[----:B------:R-:W-:Y:S01]  /*9010*/  @!P3 PRMT R12, R2, 0x7610, R12 ;  /* 0x00007610020cb816 */ /* 0x000fe2000000000c */
[----:B------:R-:W-:Y:S01]  /*9020*/  FADD.FTZ R15, R15, R20 ;  /* 0x000000140f0f7221 */ /* 0x000fe20000010000 */
[----:B------:R-:W-:-:S02]  /*9030*/  PRMT R3, RZ, 0x7610, R3 ;  /* 0x00007610ff037816 */ /* 0x000fc40000000003 */
[----:B------:R-:W-:Y:S02]  /*9040*/  SHF.L.U32 R17, R11, 0x10, RZ ;  /* 0x000000100b117819 */ /* 0x000fe400000006ff */
[----:B------:R-:W-:Y:S02]  /*9050*/  PRMT R11, RZ, 0x7610, R11 ;  /* 0x00007610ff0b7816 */ /* 0x000fe4000000000b */
[----:B------:R-:W-:Y:S01]  /*9060*/  @!P4 SHF.R.U32.HI R3, RZ, 0x10, R5 ;  /* 0x00000010ff03c819 */ /* 0x000fe20000011605 */
[----:B------:R-:W-:Y:S01]  /*9070*/  FADD.FTZ R13, R16, R13 ;  /* 0x0000000d100d7221 */ /* 0x000fe20000010000 */
[----:B------:R-:W-:Y:S02]  /*9080*/  IMAD.U32 R12, R12, 0x10000, RZ ;  /* 0x000100000c0c7824 */ /* 0x000fe400078e00ff */
[----:B------:R-:W-:Y:S01]  /*9090*/  FADD.FTZ R16, R15, R18 ;  /* 0x000000120f107221 */ /* 0x000fe20000010000 */
[----:B------:R-:W-:Y:S01]  /*90a0*/  FMUL.FTZ R15, R17, R17 ;  /* 0x00000011110f7220 */ /* 0x000fe20000410000 */
[----:B------:R-:W-:-:S02]  /*90b0*/  @!P4 PRMT R11, R5, 0x7610, R11 ;  /* 0x00007610050bc816 */ /* 0x000fc4000000000b */
[----:B0-----:R-:W-:Y:S01]  /*90c0*/  SHF.L.U32 R19, R3, 0x10, RZ ;  /* 0x0000001003137819 */ /* 0x001fe200000006ff */
        /* <DEDUP_REMOVED lines=8> */
[----:B------:R-:W-:-:S02]  /*9150*/  PRMT R12, RZ, 0x7610, R12 ;  /* 0x00007610ff0c7816 */ /* 0x000fc4000000000c */
[----:B------:R-:W-:Y:S02]  /*9160*/  PRMT R11, RZ, 0x7610, R11 ;  /* 0x00007610ff0b7816 */ /* 0x000fe4000000000b */
[----:B------:R-:W-:Y:S01]  /*9170*/  @!P5 SHF.R.U32.HI R11, RZ, 0x10, R14 ;  /* 0x00000010ff0bd819 */ /* 0x000fe2000001160e */
[----:B------:R-:W0:Y:S01]  /*9180*/  S2R R19, SR_LANEID ;  /* 0x0000000000137919 */ /* 0x000e220000000000 */
[----:B------:R-:W-:Y:S02]  /*9190*/  PRMT R13, RZ, 0x7610, R13 ;  /* 0x00007610ff0d7816 */ /* 0x000fe4000000000d */
[----:B------:R-:W-:Y:S02]  /*91a0*/  @!P5 PRMT R12, R14, 0x7610, R12 ;  /* 0x000076100e0cd816 */ /* 0x000fe4000000000c */
[----:B------:R-:W-:Y:S02]  /*91b0*/  PRMT R3, RZ, 0x7610, R3 ;  /* 0x00007610ff037816 */ /* 0x000fe40000000003 */
[----:B------:R-:W-:-:S02]  /*91c0*/  @!P6 SHF.R.U32.HI R3, RZ, 0x10, R10 ;  /* 0x00000010ff03e819 */ /* 0x000fc4000001160a */
[----:B------:R-:W-:Y:S01]  /*91d0*/  SHF.L.U32 R11, R11, 0x10, RZ ;  /* 0x000000100b0b7819 */ /* 0x000fe200000006ff */
[----:B------:R-:W-:Y:S01]  /*91e0*/  IMAD.U32 R12, R12, 0x10000, RZ ;  /* 0x000100000c0c7824 */ /* 0x000fe200078e00ff */
[----:B------:R-:W-:Y:S02]  /*91f0*/  @!P6 PRMT R13, R10, 0x7610, R13 ;  /* 0x000076100a0de816 */ /* 0x000fe4000000000d */
[----:B------:R-:W-:Y:S01]  /*9200*/  SHF.L.U32 R20, R3, 0x10, RZ ;  /* 0x0000001003147819 */ /* 0x000fe200000006ff */
[----:B------:R-:W-:Y:S01]  /*9210*/  FMUL.FTZ R3, R11, R11 ;  /* 0x0000000b0b037220 */ /* 0x000fe20000410000 */
[----:B------:R-:W-:Y:S01]  /*9220*/  FADD.FTZ R15, R15, R18 ;  /* 0x000000120f0f7221 */ /* 0x000fe20000010000 */
[----:B------:R-:W-:Y:S02]  /*9230*/  IMAD.U32 R13, R13, 0x10000, RZ ;  /* 0x000100000d0d7824 */ /* 0x000fe400078e00ff */
[C---:B------:R-:W-:Y:S01]  /*9240*/  FADD.FTZ R18, R12.reuse, R11 ;  /* 0x0000000b0c127221 */ /* 0x040fe20000010000 */
[----:B------:R-:W-:Y:S01]  /*9250*/  FFMA.FTZ R3, R12, R12, R3 ;  /* 0x0000000c0c037223 */ /* 0x000fe20000010003 */
[----:B------:R-:W-:Y:S01]  /*9260*/  FMUL.FTZ R12, R20, R20 ;  /* 0x00000014140c7220 */ /* 0x000fe20000410000 */
[----:B------:R-:W-:Y:S01]  /*9270*/  FADD.FTZ R16, R16, R17 ;  /* 0x0000001110107221 */ /* 0x000fe20000010000 */
[----:B------:R-:W-:Y:S01]  /*9280*/  FADD.FTZ R15, R15, R18 ;  /* 0x000000120f0f7221 */ /* 0x000fe20000010000 */
[C---:B------:R-:W-:Y:S01]  /*9290*/  FADD.FTZ R20, R13.reuse, R20 ;  /* 0x000000140d147221 */ /* 0x040fe20000010000 */
[----:B------:R-:W-:Y:S01]  /*92a0*/  FFMA.FTZ R12, R13, R13, R12 ;  /* 0x0000000d0d0c7223 */ /* 0x000fe2000001000c */
[----:B------:R-:W-:-:S02]  /*92b0*/  FADD.FTZ R3, R16, R3 ;  /* 0x0000000310037221 */ /* 0x000fc40000010000 */
[----:B------:R-:W-:Y:S02]  /*92c0*/  FADD.FTZ R11, R15, R20 ;  /* 0x000000140f0b7221 */ /* 0x000fe40000010000 */
[----:B------:R-:W-:-:S03]  /*92d0*/  FADD.FTZ R3, R3, R12 ;  /* 0x0000000c03037221 */ /* 0x000fc60000010000 */
[----:B------:R-:W2:Y:S04]  /*92e0*/  SHFL.DOWN PT, R12, R11, 0x1, 0x1f ;  /* 0x08201f000b0c7f89 */ /* 0x000ea800000e0000 */
[----:B------:R-:W3:Y:S01]  /*92f0*/  SHFL.DOWN PT, R16, R3, 0x1, 0x1f ;  /* 0x08201f0003107f89 */ /* 0x000ee200000e0000 */
[----:B0-----:R-:W-:-:S13]  /*9300*/  ISETP.GT.AND P1, PT, R19, 0x1e, PT ;  /* 0x0000001e1300780c */ /* 0x001fda0003f24270 */
[----:B--2---:R-:W-:Y:S01]  /*9310*/  @!P1 FADD.FTZ R11, R11, R12 ;  /* 0x0000000c0b0b9221 */ /* 0x004fe20000010000 */
[----:B---3--:R-:W-:-:S04]  /*9320*/  @!P1 FADD.FTZ R3, R3, R16 ;  /* 0x0000001003039221 */ /* 0x008fc80000010000 */
[----:B------:R-:W0:Y:S04]  /*9330*/  SHFL.DOWN PT, R12, R11, 0x2, 0x1f ;  /* 0x08401f000b0c7f89 */ /* 0x000e2800000e0000 */
[----:B------:R-:W2:Y:S01]  /*9340*/  SHFL.DOWN PT, R16, R3, 0x2, 0x1f ;  /* 0x08401f0003107f89 */ /* 0x000ea200000e0000 */
[----:B------:R-:W-:-:S13]  /*9350*/  ISETP.GT.AND P1, PT, R19, 0x1d, PT ;  /* 0x0000001d1300780c */ /* 0x000fda0003f24270 */
[----:B0-----:R-:W-:Y:S01]  /*9360*/  @!P1 FADD.FTZ R11, R11, R12 ;  /* 0x0000000c0b0b9221 */ /* 0x001fe20000010000 */
[----:B--2---:R-:W-:-:S04]  /*9370*/  @!P1 FADD.FTZ R3, R3, R16 ;  /* 0x0000001003039221 */ /* 0x004fc80000010000 */
[----:B------:R-:W0:Y:S04]  /*9380*/  SHFL.DOWN PT, R12, R11, 0x4, 0x1f ;  /* 0x08801f000b0c7f89 */ /* 0x000e2800000e0000 */
[----:B------:R-:W2:Y:S01]  /*9390*/  SHFL.DOWN PT, R16, R3, 0x4, 0x1f ;  /* 0x08801f0003107f89 */ /* 0x000ea200000e0000 */
[----:B------:R-:W-:-:S13]  /*93a0*/  ISETP.GT.AND P1, PT, R19, 0x1b, PT ;  /* 0x0000001b1300780c */ /* 0x000fda0003f24270 */
[----:B0-----:R-:W-:Y:S01]  /*93b0*/  @!P1 FADD.FTZ R11, R11, R12 ;  /* 0x0000000c0b0b9221 */ /* 0x001fe20000010000 */
[----:B--2---:R-:W-:-:S04]  /*93c0*/  @!P1 FADD.FTZ R3, R3, R16 ;  /* 0x0000001003039221 */ /* 0x004fc80000010000 */
[----:B------:R-:W0:Y:S04]  /*93d0*/  SHFL.DOWN PT, R12, R11, 0x8, 0x1f ;  /* 0x09001f000b0c7f89 */ /* 0x000e2800000e0000 */
[----:B------:R-:W2:Y:S01]  /*93e0*/  SHFL.DOWN PT, R16, R3, 0x8, 0x1f ;  /* 0x09001f0003107f89 */ /* 0x000ea200000e0000 */
[----:B------:R-:W-:Y:S01]  /*93f0*/  ISETP.GT.AND P1, PT, R19, 0x17, PT ;  /* 0x000000171300780c */ /* 0x000fe20003f24270 */
[----:B------:R-:W3:Y:S01]  /*9400*/  S2R R13, SR_TID.X ;  /* 0x00000000000d7919 */ /* 0x000ee20000002100 */
[----:B------:R-:W4:Y:S11]  /*9410*/  S2UR UR7, SR_CgaCtaId ;  /* 0x00000000000779c3 */ /* 0x000f360000008800 */
[----:B0-----:R-:W-:Y:S01]  /*9420*/  @!P1 FADD.FTZ R11, R11, R12 ;  /* 0x0000000c0b0b9221 */ /* 0x001fe20000010000 */
[----:B--2---:R-:W-:-:S04]  /*9430*/  @!P1 FADD.FTZ R3, R3, R16 ;  /* 0x0000001003039221 */ /* 0x004fc80000010000 */
[----:B------:R-:W0:Y:S04]  /*9440*/  SHFL.DOWN PT, R16, R11, 0x10, 0x1f ;  /* 0x0a001f000b107f89 */ /* 0x000e2800000e0000 */
[----:B------:R-:W2:Y:S01]  /*9450*/  SHFL.DOWN PT, R18, R3, 0x10, 0x1f ;  /* 0x0a001f0003127f89 */ /* 0x000ea200000e0000 */
[----:B------:R-:W-:-:S03]  /*9460*/  ISETP.GT.AND P1, PT, R19, 0xf, PT ;  /* 0x0000000f1300780c */ /* 0x000fc60003f24270 */
[----:B------:R-:W-:Y:S01]  /*9470*/  STL [R1+0xcc], R28 ;  /* 0x0000cc1c01007387 */ /* 0x000fe20000100800 */
[----:B---3--:R-:W-:-:S03]  /*9480*/  SHF.R.S32.HI R12, RZ, 0x1f, R13 ;  /* 0x0000001fff0c7819 */ /* 0x008fc6000001140d */
[----:B------:R-:W-:Y:S01]  /*9490*/  STL [R1+0xd0], R25 ;  /* 0x0000d01901007387 */ /* 0x000fe20000100800 */
[----:B------:R-:W-:-:S03]  /*94a0*/  UMOV UR6, 0x400 ;  /* 0x0000040000067882 */ /* 0x000fc60000000000 */
[----:B------:R-:W-:Y:S01]  /*94b0*/  STL [R1+0xe4], R43 ;  /* 0x0000e42b01007387 */ /* 0x000fe20000100800 */
[----:B------:R-:W-:-:S03]  /*94c0*/  LEA.HI R12, R12, R13, RZ, 0x5 ;  /* 0x0000000d0c0c7211 */ /* 0x000fc600078f28ff */
[----:B------:R-:W-:Y:S01]  /*94d0*/  STL [R1+0xec], R50 ;  /* 0x0000ec3201007387 */ /* 0x000fe20000100800 */
[----:B------:R-:W-:-:S03]  /*94e0*/  ISETP.NE.AND P3, PT, R19, RZ, PT ;  /* 0x000000ff1300720c */ /* 0x000fc60003f65270 */
[----:B------:R-:W-:Y:S04]  /*94f0*/  STL [R1+0xf0], R48 ;  /* 0x0000f03001007387 */ /* 0x000fe80000100800 */
[----:B------:R-:W-:Y:S04]  /*9500*/  STL [R1+0xf4], R49 ;  /* 0x0000f43101007387 */ /* 0x000fe80000100800 */
[----:B------:R-:W-:Y:S04]  /*9510*/  STL [R1+0xf8], R4 ;  /* 0x0000f80401007387 */ /* 0x000fe80000100800 */
[----:B------:R-:W-:Y:S04]  /*9520*/  STL [R1+0xfc], R59 ;  /* 0x0000fc3b01007387 */ /* 0x000fe80000100800 */
[----:B------:R-:W-:Y:S04]  /*9530*/  STL [R1+0x104], R5 ;  /* 0x0001040501007387 */ /* 0x000fe80000100800 */
[----:B------:R-:W-:Y:S04]  /*9540*/  STL [R1+0x108], R14 ;  /* 0x0001080e01007387 */ /* 0x000fe80000100800 */
[----:B------:R-:W-:Y:S01]  /*9550*/  STL [R1+0x10c], R10 ;  /* 0x00010c0a01007387 */ /* 0x000fe20000100800 */
[----:B----4-:R-:W-:Y:S01]  /*9560*/  ULEA UR6, UR7, UR6, 0x18 ;  /* 0x0000000607067291 */ /* 0x010fe2000f8ec03f */
[----:B------:R-:W-:Y:S01]  /*9570*/  ISETP.NE.AND P2, PT, R13, RZ, PT ;  /* 0x000000ff0d00720c */ /* 0x000fe20003f45270 */
[----:B0-----:R-:W-:Y:S01]  /*9580*/  @!P1 FADD.FTZ R11, R11, R16 ;  /* 0x000000100b0b9221 */ /* 0x001fe20000010000 */
[----:B------:R-:W-:Y:S01]  /*9590*/  SHF.R.S32.HI R12, RZ, 0x5, R12 ;  /* 0x00000005ff0c7819 */ /* 0x000fe2000001140c */
[----:B------:R0:W-:Y:S01]  /*95a0*/  STL [R1+0x100], R2 ;  /* 0x0001000201007387 */ /* 0x0001e20000100800 */
[----:B--2---:R-:W-:-:S02]  /*95b0*/  @!P1 FADD.FTZ R3, R3, R18 ;  /* 0x0000001203039221 */ /* 0x004fc40000010000 */
[----:B------:R-:W-:Y:S01]  /*95c0*/  LEA R12, R12, UR6, 0x3 ;  /* 0x000000060c0c7c11 */ /* 0x000fe2000f8e18ff */
[----:B------:R-:W-:Y:S01]  /*95d0*/  ULDC UR7, c[0x0][0xc] ;  /* 0x0000030000077ab9 */ /* 0x000fe20000000800 */
[----:B0-----:R-:W-:Y:S01]  /*95e0*/  MOV R2, R11 ;  /* 0x0000000b00027202 */ /* 0x001fe20000000f00 */
[----:B------:R-:W-:Y:S04]  /*95f0*/  BSSY B0, `(.L_x_3800) ;  /* 0x000002d000007945 */ /* 0x000fe80003800000 */
[----:B------:R1:W-:Y:S01]  /*9600*/  @!P3 STS.64 [R12+0x10], R2 ;  /* 0x000010020c00b388 */ /* 0x0003e20000000a00 */
[----:B------:R-:W-:Y:S06]  /*9610*/  BAR.SYNC.DEFER_BLOCKING 0x0 ;  /* 0x0000000000007b1d */ /* 0x000fec0000010000 */
[----:B------:R-:W-:Y:S05]  /*9620*/  @P2 BRA `(.L_x_3801) ;  /* 0x0000000000a42947 */ /* 0x000fea0003800000 */
[----:B------:R-:W0:Y:S01]  /*9630*/  S2UR UR10, SR_CgaCtaId ;  /* 0x00000000000a79c3 */ /* 0x000e220000008800 */
[----:B------:R-:W-:Y:S02]  /*9640*/  UMOV UR6, 0x400 ;  /* 0x0000040000067882 */ /* 0x000fe40000000000 */
[----:B0-----:R-:W-:-:S09]  /*9650*/  ULEA UR6, UR10, UR6, 0x18 ;  /* 0x000000060a067291 */ /* 0x001fd2000f8ec03f */
[----:B------:R-:W0:Y:S04]  /*9660*/  LDS.64 R4, [UR6+0x18] ;  /* 0x00001806ff047984 */ /* 0x000e280008000a00 */
[----:B------:R-:W2:Y:S04]  /*9670*/  LDS.128 R32, [UR6+0x20] ;  /* 0x00002006ff207984 */ /* 0x000ea80008000c00 */
[----:B------:R-:W3:Y:S04]  /*9680*/  LDS.128 R16, [UR6+0x30] ;  /* 0x00003006ff107984 */ /* 0x000ee80008000c00 */
[----:B------:R-:W4:Y:S04]  /*9690*/  LDS.128 R28, [UR6+0x40] ;  /* 0x00004006ff1c7984 */ /* 0x000f280008000c00 */
[----:B------:R-:W4:Y:S04]  /*96a0*/  LDS.128 R24, [UR6+0x50] ;  /* 0x00005006ff187984 */ /* 0x000f280008000c00 */
[----:B------:R-:W4:Y:S04]  /*96b0*/  LDS.128 R20, [UR6+0x60] ;  /* 0x00006006ff147984 */ /* 0x000f280008000c00 */
[----:B------:R-:W4:Y:S01]  /*96c0*/  LDS.128 R36, [UR6+0x70] ;  /* 0x00007006ff247984 */ /* 0x000f220008000c00 */
[----:B0-----:R-:W-:Y:S01]  /*96d0*/  FADD.FTZ R11, R2, R4 ;  /* 0x00000004020b7221 */ /* 0x001fe20000010000 */
[----:B-1----:R-:W-:-:S03]  /*96e0*/  FADD.FTZ R2, R3, R5 ;  /* 0x0000000503027221 */ /* 0x002fc60000010000 */
[----:B--2---:R-:W-:Y:S01]  /*96f0*/  FADD.FTZ R11, R11, R32 ;  /* 0x000000200b0b7221 */ /* 0x004fe20000010000 */
[----:B------:R-:W-:-:S03]  /*9700*/  FADD.FTZ R2, R2, R33 ;  /* 0x0000002102027221 */ /* 0x000fc60000010000 */
[----:B------:R-:W-:Y:S01]  /*9710*/  FADD.FTZ R11, R11, R34 ;  /* 0x000000220b0b7221 */ /* 0x000fe20000010000 */
[----:B------:R-:W-:Y:S02]  /*9720*/  FADD.FTZ R2, R2, R35 ;  /* 0x0000002302027221 */ /* 0x000fe40000010000 */
[----:B------:R-:W0:Y:S01]  /*9730*/  LDS.128 R32, [UR6+0x80] ;  /* 0x00008006ff207984 */ /* 0x000e220008000c00 */
        /* <DEDUP_REMOVED lines=23> */
[----:B------:R-:W-:-:S07]  /*98b0*/  FADD.FTZ R3, R4, R35 ;  /* 0x0000002304037221 */ /* 0x000fce0000010000 */
.L_x_3801:
[----:B------:R-:W-:Y:S05]  /*98c0*/  BSYNC B0 ;  /* 0x0000000000007941 */ /* 0x000fea0003800000 */
.L_x_3800:
[----:B------:R-:W-:-:S06]  /*98d0*/  UISETP.GE.U32.AND UP0, UPT, UR7, 0x2, UPT ;  /* 0x000000020700788c */ /* 0x000fcc000bf06070 */
[----:B------:R-:W-:-:S13]  /*98e0*/  PLOP3.LUT P1, PT, PT, PT, UP0, 0x80, 0x0 ;  /* 0x000000000000781c */ /* 0x000fda0003f2f008 */
[----:B------:R-:W-:Y:S05]  /*98f0*/  @!P1 BRA `(.L_x_3802) ;  /* 0x00000010009c9947 */ /* 0x000fea0003800000 */
[----:B------:R-:W0:Y:S01]  /*9900*/  LDC R5, c[0x0][0x10] ;  /* 0x00000400ff057b82 */ /* 0x000e220000000800 */
[----:B-1----:R-:W1:Y:S01]  /*9910*/  S2R R12, SR_CTAID.Y ;  /* 0x00000000000c7919 */ /* 0x002e620000002600 */
[----:B------:R-:W-:Y:S01]  /*9920*/  ULOP3.LUT UR6, UR4, 0x1, URZ, 0xc0, !UPT ;  /* 0x0000000104067892 */ /* 0x000fe2000f8ec03f */
[----:B------:R-:W-:Y:S05]  /*9930*/  BSSY B0, `(.L_x_3803) ;  /* 0x0000021000007945 */ /* 0x000fea0003800000 */
[----:B------:R-:W2:Y:S08]  /*9940*/  LDC.64 R10, c[0x0][0x240] ;  /* 0x00009000ff0a7b82 */ /* 0x000eb00000000a00 */
[----:B------:R-:W3:Y:S01]  /*9950*/  LDC.64 R14, c[0x0][0x248] ;  /* 0x00009200ff0e7b82 */ /* 0x000ee20000000a00 */
[----:B0-----:R-:W-:-:S04]  /*9960*/  IMAD R17, R5, UR6, RZ ;  /* 0x0000000605117c24 */ /* 0x001fc8000f8e02ff */
[C---:B------:R-:W-:Y:S02]  /*9970*/  IMAD R4, R17.reuse, UR7, RZ ;  /* 0x0000000711047c24 */ /* 0x040fe4000f8e02ff */
[----:B-1----:R-:W-:-:S03]  /*9980*/  IMAD.IADD R17, R17, 0x1, R12 ;  /* 0x0000000111117824 */ /* 0x002fc600078e020c */
[----:B------:R-:W-:Y:S01]  /*9990*/  SHF.L.U32 R19, R4, 0x1, RZ ;  /* 0x0000000104137819 */ /* 0x000fe200000006ff */
[----:B--2---:R-:W-:-:S04]  /*99a0*/  IMAD.WIDE.U32 R16, R17, 0x4, R10 ;  /* 0x0000000411107825 */ /* 0x004fc800078e000a */
[----:B---3--:R-:W-:Y:S01]  /*99b0*/  IMAD.WIDE R10, R19, 0x4, R14 ;  /* 0x00000004130a7825 */ /* 0x008fe200078e020e */
[----:B------:R-:W-:Y:S06]  /*99c0*/  @P2 BRA `(.L_x_3804) ;  /* 0x00000000005c2947 */ /* 0x000fec0003800000 */
[----:B------:R-:W-:Y:S01]  /*99d0*/  ULOP3.LUT UP0, URZ, UR4, 0x2, URZ, 0xc0, !UPT ;  /* 0x00000002043f7892 */ /* 0x000fe2000f80c03f */
[----:B------:R-:W-:Y:S01]  /*99e0*/  IMAD R15, R5, UR14, R12 ;  /* 0x0000000e050f7c24 */ /* 0x000fe2000f8e020c */
[----:B------:R-:W-:Y:S02]  /*99f0*/  UMOV UR6, 0xffffffff ;  /* 0xffffffff00067882 */ /* 0x000fe40000000000 */
[----:B------:R-:W-:Y:S01]  /*9a00*/  USEL UR6, UR6, 0x1, UP0 ;  /* 0x0000000106067887 */ /* 0x000fe20008000000 */
[----:B------:R-:W-:Y:S01]  /*9a10*/  IMAD.WIDE.U32 R14, R15, 0x8, R10 ;  /* 0x000000080f0e7825 */ /* 0x000fe200078e000a */
[----:B------:R-:W-:Y:S01]  /*9a20*/  MOV R4, 0xffffffff ;  /* 0xffffffff00047802 */ /* 0x000fe20000000f00 */
[----:B------:R-:W-:-:S03]  /*9a30*/  UMOV UR10, 0xffffffff ;  /* 0xffffffff000a7882 */ /* 0x000fc60000000000 */
[----:B------:R-:W-:Y:S01]  /*9a40*/  IMAD.U32 R19, RZ, RZ, UR6 ;  /* 0x00000006ff137e24 */ /* 0x000fe2000f8e00ff */
[----:B------:R-:W-:Y:S01]  /*9a50*/  USEL UR6, UR7, URZ, !UP0 ;  /* 0x0000003f07067287 */ /* 0x000fe2000c000000 */
[----:B------:R0:W-:Y:S03]  /*9a60*/  STG.E.64 desc[UR12][R14.64], R2 ;  /* 0x000000020e007986 */ /* 0x0001e6000c101b0c */
[----:B------:R-:W-:Y:S01]  /*9a70*/  UISETP.NE.AND UP0, UPT, UR10, UR6, UPT ;  /* 0x000000060a00728c */ /* 0x000fe2000bf05270 */
[----:B------:R-:W-:Y:S06]  /*9a80*/  MEMBAR.ALL.GPU ;  /* 0x0000000000007992 */ /* 0x000fec000000a000 */
[----:B------:R-:W-:-:S00]  /*9a90*/  ERRBAR ;  /* 0x00000000000079ab */ /* 0x000fc00000000000 */
[----:B------:R-:W-:Y:S06]  /*9aa0*/  CGAERRBAR ;  /* 0x00000000000075ab */ /* 0x000fec0000000000 */
[----:B------:R0:W-:Y:S04]  /*9ab0*/  REDG.E.ADD.S32.STRONG.GPU desc[UR12][R16.64], R19 ;  /* 0x000000131000798e */ /* 0x0001e8000c10e38c */
[----:B------:R0:W-:Y:S01]  /*9ac0*/  STL [R1], R4 ;  /* 0x0000000401007387 */ /* 0x0001e20000100800 */
[----:B------:R-:W-:-:S13]  /*9ad0*/  PLOP3.LUT P1, PT, PT, PT, UP0, 0x80, 0x0 ;  /* 0x000000000000781c */ /* 0x000fda0003f2f008 */
[----:B0-----:R-:W-:Y:S05]  /*9ae0*/  @!P1 BRA `(.L_x_3804) ;  /* 0x0000000000149947 */ /* 0x001fea0003800000 */
.L_x_3805:
[----:B------:R-:W2:Y:S04]  /*9af0*/  LDG.E.STRONG.GPU R4, desc[UR12][R16.64] ;  /* 0x0000000c10047981 */ /* 0x000ea8000c1ef900 */
[----:B--2---:R-:W-:Y:S04]  /*9b00*/  CCTL.IVALL ;  /* 0x00000000ff00798f */ /* 0x004fe80002000000 */
[----:B------:R0:W-:Y:S01]  /*9b10*/  STL [R1], R4 ;  /* 0x0000000401007387 */ /* 0x0001e20000100800 */
[----:B------:R-:W-:-:S13]  /*9b20*/  ISETP.NE.AND P1, PT, R4, UR6, PT ;  /* 0x0000000604007c0c */ /* 0x000fda000bf25270 */
[----:B0-----:R-:W-:Y:S05]  /*9b30*/  @P1 BRA `(.L_x_3805) ;  /* 0xfffffffc00ec1947 */ /* 0x001fea000383ffff */
.L_x_3804:
[----:B------:R-:W-:Y:S05]  /*9b40*/  BSYNC B0 ;  /* 0x0000000000007941 */ /* 0x000fea0003800000 */
.L_x_3803:
[----:B------:R-:W-:Y:S01]  /*9b50*/  BAR.SYNC.DEFER_BLOCKING 0x0 ;  /* 0x0000000000007b1d */ /* 0x000fe20000010000 */
[----:B------:R-:W-:-:S13]  /*9b60*/  ISETP.NE.AND P1, PT, RZ, UR7, PT ;  /* 0x00000007ff007c0c */ /* 0x000fda000bf25270 */
[----:B------:R-:W-:Y:S05]  /*9b70*/  @!P1 BRA `(.L_x_3802) ;  /* 0x0000000c00fc9947 */ /* 0x000fea0003800000 */
[----:B------:R-:W-:Y:S01]  /*9b80*/  UIADD3 UR6, UR7, -0x1, URZ ;  /* 0xffffffff07067890 */ /* 0x000fe2000fffe03f */
[----:B------:R-:W-:-:S03]  /*9b90*/  IMAD.MOV.U32 R4, RZ, RZ, RZ ;  /* 0x000000ffff047224 */ /* 0x000fc600078e00ff */
[----:B------:R-:W-:-:S06]  /*9ba0*/  UISETP.GE.U32.AND UP0, UPT, UR6, 0x3, UPT ;  /* 0x000000030600788c */ /* 0x000fcc000bf06070 */
[----:B------:R-:W-:-:S13]  /*9bb0*/  PLOP3.LUT P1, PT, PT, PT, UP0, 0x80, 0x0 ;  /* 0x000000000000781c */ /* 0x000fda0003f2f008 */
[----:B------:R-:W-:Y:S05]  /*9bc0*/  @!P1 BRA `(.L_x_3806) ;  /* 0x0000000c006c9947 */ /* 0x000fea0003800000 */
[----:B------:R-:W-:Y:S01]  /*9bd0*/  ULOP3.LUT UR6, UR7, 0x3, URZ, 0xc0, !UPT ;  /* 0x0000000307067892 */ /* 0x000fe2000f8ec03f */
[----:B------:R-:W-:-:S03]  /*9be0*/  HFMA2.MMA R4, -RZ, RZ, 0, 0 ;  /* 0x00000000ff047435 */ /* 0x000fc600000001ff */
[----:B------:R-:W-:-:S06]  /*9bf0*/  UIADD3 UR6, -UR6, UR7, URZ ;  /* 0x0000000706067290 */ /* 0x000fcc000fffe13f */
[----:B------:R-:W-:Y:S01]  /*9c00*/  ISETP.LT.AND P1, PT, RZ, UR6, PT ;  /* 0x00000006ff007c0c */ /* 0x000fe2000bf21270 */
[----:B------:R-:W-:-:S12]  /*9c10*/  IMAD.U32 R14, RZ, RZ, UR6 ;  /* 0x00000006ff0e7e24 */ /* 0x000fd8000f8e00ff */
[----:B------:R-:W-:Y:S05]  /*9c20*/  @!P1 BRA `(.L_x_3807) ;  /* 0x0000000800d89947 */ /* 0x000fea0003800000 */
[----:B------:R-:W-:Y:S02]  /*9c30*/  ISETP.GT.AND P3, PT, R14, 0xc, PT ;  /* 0x0000000c0e00780c */ /* 0x000fe40003f64270 */
[----:B------:R-:W-:-:S11]  /*9c40*/  PLOP3.LUT P1, PT, PT, PT, PT, 0x80, 0x0 ;  /* 0x000000000000781c */ /* 0x000fd60003f2f070 */
[----:B------:R-:W-:Y:S05]  /*9c50*/  @!P3 BRA `(.L_x_3808) ;  /* 0x0000000400d0b947 */ /* 0x000fea0003800000 */
[----:B------:R-:W-:-:S13]  /*9c60*/  PLOP3.LUT P1, PT, PT, PT, PT, 0x8, 0x0 ;  /* 0x000000000000781c */ /* 0x000fda0003f2e170 */
.L_x_3809:
[C---:B------:R-:W-:Y:S01]  /*9c70*/  IADD3 R19, R4.reuse, 0x1, RZ ;  /* 0x0000000104137810 */ /* 0x040fe20007ffe0ff */
[C---:B------:R-:W-:Y:S01]  /*9c80*/  VIADD R21, R4.reuse, 0x2 ;  /* 0x0000000204157836 */ /* 0x040fe20000000000 */
[C---:B------:R-:W-:Y:S02]  /*9c90*/  ISETP.EQ.OR P3, PT, R4.reuse, UR14, P2 ;  /* 0x0000000e04007c0c */ /* 0x040fe40009762670 */
[----:B------:R-:W-:Y:S02]  /*9ca0*/  ISETP.EQ.OR P4, PT, R19, UR14, P2 ;  /* 0x0000000e13007c0c */ /* 0x000fe40009782670 */
[----:B------:R-:W-:Y:S02]  /*9cb0*/  IADD3 R23, R4, 0x3, RZ ;  /* 0x0000000304177810 */ /* 0x000fe40007ffe0ff */
[----:B------:R-:W-:Y:S02]  /*9cc0*/  ISETP.EQ.OR P6, PT, R21, UR14, P2 ;  /* 0x0000000e15007c0c */ /* 0x000fe400097c2670 */
[----:B------:R-:W-:-:S05]  /*9cd0*/  ISETP.EQ.OR P5, PT, R23, UR14, P2 ;  /* 0x0000000e17007c0c */ /* 0x000fca00097a2670 */
[C-C-:B------:R-:W-:Y:S02]  /*9ce0*/  @!P3 IMAD R17, R5.reuse, R4, R12.reuse ;  /* 0x000000040511b224 */ /* 0x140fe400078e020c */
[----:B------:R-:W-:Y:S02]  /*9cf0*/  @!P4 IMAD R19, R5, R19, R12 ;  /* 0x000000130513c224 */ /* 0x000fe400078e020c */
[----:B------:R-:W-:-:S04]  /*9d00*/  @!P3 IMAD.WIDE.U32 R16, R17, 0x8, R10 ;  /* 0x000000081110b825 */ /* 0x000fc800078e000a */
[----:B------:R-:W-:Y:S02]  /*9d10*/  @!P4 IMAD.WIDE.U32 R18, R19, 0x8, R10 ;  /* 0x000000081312c825 */ /* 0x000fe400078e000a */
[----:B------:R-:W2:Y:S02]  /*9d20*/  @!P3 LDG.E.64 R16, desc[UR12][R16.64] ;  /* 0x0000000c1010b981 */ /* 0x000ea4000c1e1b00 */
[C-C-:B------:R-:W-:Y:S02]  /*9d30*/  @!P6 IMAD R21, R5.reuse, R21, R12.reuse ;  /* 0x000000150515e224 */ /* 0x140fe400078e020c */
[----:B------:R-:W-:Y:S01]  /*9d40*/  @!P5 IMAD R23, R5, R23, R12 ;  /* 0x000000170517d224 */ /* 0x000fe200078e020c */
[----:B------:R-:W3:Y:S01]  /*9d50*/  @!P4 LDG.E.64 R18, desc[UR12][R18.64] ;  /* 0x0000000c1212c981 */ /* 0x000ee2000c1e1b00 */
[----:B------:R-:W-:-:S04]  /*9d60*/  @!P6 IMAD.WIDE.U32 R20, R21, 0x8, R10 ;  /* 0x000000081514e825 */ /* 0x000fc800078e000a */
[----:B------:R-:W-:Y:S02]  /*9d70*/  @!P5 IMAD.WIDE.U32 R22, R23, 0x8, R10 ;  /* 0x000000081716d825 */ /* 0x000fe400078e000a */
[----:B------:R-:W4:Y:S04]  /*9d80*/  @!P6 LDG.E.64 R20, desc[UR12][R20.64] ;  /* 0x0000000c1414e981 */ /* 0x000f28000c1e1b00 */
[----:B------:R-:W4:Y:S01]  /*9d90*/  @!P5 LDG.E.64 R22, desc[UR12][R22.64] ;  /* 0x0000000c1616d981 */ /* 0x000f22000c1e1b00 */
[----:B------:R-:W-:Y:S02]  /*9da0*/  VIADD R15, R4, 0x4 ;  /* 0x00000004040f7836 */ /* 0x000fe40000000000 */
[----:B--2---:R-:W-:Y:S01]  /*9db0*/  @!P3 FADD.FTZ R2, R2, R16 ;  /* 0x000000100202b221 */ /* 0x004fe20000010000 */
[----:B------:R-:W-:Y:S01]  /*9dc0*/  @!P3 FADD.FTZ R3, R3, R17 ;  /* 0x000000110303b221 */ /* 0x000fe20000010000 */
[----:B------:R-:W-:-:S02]  /*9dd0*/  IADD3 R16, R4, 0x5, RZ ;  /* 0x0000000504107810 */ /* 0x000fc40007ffe0ff */
[----:B------:R-:W-:Y:S01]  /*9de0*/  ISETP.EQ.OR P3, PT, R15, UR14, P2 ;  /* 0x0000000e0f007c0c */ /* 0x000fe20009762670 */
[----:B---3--:R-:W-:Y:S01]  /*9df0*/  @!P4 FADD.FTZ R2, R2, R18 ;  /* 0x000000120202c221 */ /* 0x008fe20000010000 */
[----:B------:R-:W-:Y:S01]  /*9e00*/  @!P4 FADD.FTZ R3, R3, R19 ;  /* 0x000000130303c221 */ /* 0x000fe20000010000 */
[----:B------:R-:W-:Y:S01]  /*9e10*/  VIADD R18, R4, 0x6 ;  /* 0x0000000604127836 */ /* 0x000fe20000000000 */
        /* <DEDUP_REMOVED lines=12> */
[----:B------:R-:W2:Y:S01]  /*9ee0*/  @!P3 LDG.E.64 R16, desc[UR12][R16.64] ;  /* 0x0000000c1010b981 */ /* 0x000ea2000c1e1b00 */
[----:B------:R-:W-:-:S04]  /*9ef0*/  @!P4 IMAD.WIDE.U32 R18, R19, 0x8, R10 ;  /* 0x000000081312c825 */ /* 0x000fc800078e000a */
[----:B------:R-:W-:Y:S02]  /*9f00*/  @!P5 IMAD R23, R5, R20, R12 ;  /* 0x000000140517d224 */ /* 0x000fe400078e020c */
[--C-:B------:R-:W-:Y:S01]  /*9f10*/  @!P6 IMAD.WIDE.U32 R20, R21, 0x8, R10.reuse ;  /* 0x000000081514e825 */ /* 0x100fe200078e000a */
[----:B------:R-:W3:Y:S05]  /*9f20*/  @!P4 LDG.E.64 R18, desc[UR12][R18.64] ;  /* 0x0000000c1212c981 */ /* 0x000eea000c1e1b00 */
[----:B------:R-:W4:Y:S01]  /*9f30*/  @!P6 LDG.E.64 R20, desc[UR12][R20.64] ;  /* 0x0000000c1414e981 */ /* 0x000f22000c1e1b00 */
[----:B------:R-:W-:-:S06]  /*9f40*/  @!P5 IMAD.WIDE.U32 R22, R23, 0x8, R10 ;  /* 0x000000081716d825 */ /* 0x000fcc00078e000a */
[----:B------:R-:W4:Y:S01]  /*9f50*/  @!P5 LDG.E.64 R22, desc[UR12][R22.64] ;  /* 0x0000000c1616d981 */ /* 0x000f22000c1e1b00 */
[C---:B------:R-:W-:Y:S01]  /*9f60*/  VIADD R15, R4.reuse, 0x8 ;  /* 0x00000008040f7836 */ /* 0x040fe20000000000 */
[C---:B------:R-:W-:Y:S02]  /*9f70*/  IADD3 R24, R4.reuse, 0x9, RZ ;  /* 0x0000000904187810 */ /* 0x040fe40007ffe0ff */
[----:B------:R-:W-:Y:S01]  /*9f80*/  IADD3 R25, R4, 0xb, RZ ;  /* 0x0000000b04197810 */ /* 0x000fe20007ffe0ff */
[----:B--2---:R-:W-:Y:S01]  /*9f90*/  @!P3 FADD.FTZ R2, R2, R16 ;  /* 0x000000100202b221 */ /* 0x004fe20000010000 */
[----:B------:R-:W-:Y:S01]  /*9fa0*/  @!P3 FADD.FTZ R3, R3, R17 ;  /* 0x000000110303b221 */ /* 0x000fe20000010000 */
[----:B------:R-:W-:Y:S02]  /*9fb0*/  ISETP.EQ.OR P3, PT, R15, UR14, P2 ;  /* 0x0000000e0f007c0c */ /* 0x000fe40009762670 */
[----:B---3--:R-:W-:Y:S01]  /*9fc0*/  @!P4 FADD.FTZ R2, R2, R18 ;  /* 0x000000120202c221 */ /* 0x008fe20000010000 */
[----:B------:R-:W-:Y:S01]  /*9fd0*/  @!P4 FADD.FTZ R3, R3, R19 ;  /* 0x000000130303c221 */ /* 0x000fe20000010000 */
[----:B------:R-:W-:-:S02]  /*9fe0*/  ISETP.EQ.OR P4, PT, R24, UR14, P2 ;  /* 0x0000000e18007c0c */ /* 0x000fc40009782670 */
[----:B----4-:R-:W-:Y:S01]  /*9ff0*/  @!P6 FADD.FTZ R2, R2, R20 ;  /* 0x000000140202e221 */ /* 0x010fe20000010000 */
[----:B------:R-:W-:Y:S02]  /*a000*/  VIADD R20, R4, 0xa ;  /* 0x0000000a04147836 */ /* 0x000fe40000000000 */
[----:B------:R-:W-:-:S04]  /*a010*/  @!P6 FADD.FTZ R3, R3, R21 ;  /* 0x000000150303e221 */ /* 0x000fc80000010000 */
[----:B------:R-:W-:Y:S01]  /*a020*/  @!P3 IMAD R17, R5, R15, R12 ;  /* 0x0000000f0511b224 */ /* 0x000fe200078e020c */
[----:B------:R-:W-:Y:S01]  /*a030*/  ISETP.EQ.OR P6, PT, R20, UR14, P2 ;  /* 0x0000000e14007c0c */ /* 0x000fe200097c2670 */
[----:B------:R-:W-:Y:S01]  /*a040*/  @!P5 FADD.FTZ R2, R2, R22 ;  /* 0x000000160202d221 */ /* 0x000fe20000010000 */
[----:B------:R-:W-:Y:S01]  /*a050*/  @!P5 FADD.FTZ R3, R3, R23 ;  /* 0x000000170303d221 */ /* 0x000fe20000010000 */
[----:B------:R-:W-:Y:S01]  /*a060*/  ISETP.EQ.OR P5, PT, R25, UR14, P2 ;  /* 0x0000000e19007c0c */ /* 0x000fe200097a2670 */
[----:B------:R-:W-:Y:S02]  /*a070*/  @!P4 IMAD R19, R5, R24, R12 ;  /* 0x000000180513c224 */ /* 0x000fe400078e020c */
[----:B------:R-:W-:-:S04]  /*a080*/  @!P3 IMAD.WIDE.U32 R16, R17, 0x8, R10 ;  /* 0x000000081110b825 */ /* 0x000fc800078e000a */
[----:B------:R-:W-:Y:S02]  /*a090*/  @!P4 IMAD.WIDE.U32 R18, R19, 0x8, R10 ;  /* 0x000000081312c825 */ /* 0x000fe400078e000a */
[----:B------:R-:W2:Y:S02]  /*a0a0*/  @!P3 LDG.E.64 R16, desc[UR12][R16.64] ;  /* 0x0000000c1010b981 */ /* 0x000ea4000c1e1b00 */
[C-C-:B------:R-:W-:Y:S02]  /*a0b0*/  @!P6 IMAD R21, R5.reuse, R20, R12.reuse ;  /* 0x000000140515e224 */ /* 0x140fe400078e020c */
[----:B------:R-:W3:Y:S01]  /*a0c0*/  @!P4 LDG.E.64 R18, desc[UR12][R18.64] ;  /* 0x0000000c1212c981 */ /* 0x000ee2000c1e1b00 */
[----:B------:R-:W-:Y:S02]  /*a0d0*/  @!P5 IMAD R23, R5, R25, R12 ;  /* 0x000000190517d224 */ /* 0x000fe400078e020c */
        /* <DEDUP_REMOVED lines=11> */
[----:B------:R-:W-:Y:S01]  /*a190*/  ISETP.EQ.OR P4, PT, R16, UR14, P2 ;  /* 0x0000000e10007c0c */ /* 0x000fe20009782670 */
[----:B------:R-:W-:Y:S02]  /*a1a0*/  VIADD R18, R4, 0xe ;  /* 0x0000000e04127836 */ /* 0x000fe40000000000 */
        /* <DEDUP_REMOVED lines=19> */
[----:B------:R-:W-:Y:S01]  /*a2e0*/  VIADD R14, R14, 0xfffffff0 ;  /* 0xfffffff00e0e7836 */ /* 0x000fe20000000000 */
[----:B------:R-:W-:Y:S01]  /*a2f0*/  IADD3 R4, R4, 0x10, RZ ;  /* 0x0000001004047810 */ /* 0x000fe20007ffe0ff */
[----:B--2---:R-:W-:Y:S01]  /*a300*/  @!P3 FADD.FTZ R2, R2, R16 ;  /* 0x000000100202b221 */ /* 0x004fe20000010000 */
[----:B------:R-:W-:-:S02]  /*a310*/  @!P3 FADD.FTZ R3, R3, R17 ;  /* 0x000000110303b221 */ /* 0x000fc40000010000 */
[----:B------:R-:W-:Y:S01]  /*a320*/  ISETP.GT.AND P3, PT, R14, 0xc, PT ;  /* 0x0000000c0e00780c */ /* 0x000fe20003f64270 */
[----:B---3--:R-:W-:Y:S01]  /*a330*/  @!P4 FADD.FTZ R2, R2, R18 ;  /* 0x000000120202c221 */ /* 0x008fe20000010000 */
[----:B------:R-:W-:-:S03]  /*a340*/  @!P4 FADD.FTZ R3, R3, R19 ;  /* 0x000000130303c221 */ /* 0x000fc60000010000 */
[----:B----4-:R-:W-:Y:S01]  /*a350*/  @!P6 FADD.FTZ R2, R2, R20 ;  /* 0x000000140202e221 */ /* 0x010fe20000010000 */
[----:B------:R-:W-:-:S03]  /*a360*/  @!P6 FADD.FTZ R3, R3, R21 ;  /* 0x000000150303e221 */ /* 0x000fc60000010000 */
[----:B------:R-:W-:Y:S01]  /*a370*/  @!P5 FADD.FTZ R2, R2, R22 ;  /* 0x000000160202d221 */ /* 0x000fe20000010000 */
[----:B------:R-:W-:-:S03]  /*a380*/  @!P5 FADD.FTZ R3, R3, R23 ;  /* 0x000000170303d221 */ /* 0x000fc60000010000 */
[----:B------:R-:W-:Y:S05]  /*a390*/  @P3 BRA `(.L_x_3809) ;  /* 0xfffffff800343947 */ /* 0x000fea000383ffff */
.L_x_3808:
[----:B------:R-:W-:-:S13]  /*a3a0*/  ISETP.GT.AND P3, PT, R14, 0x4, PT ;  /* 0x000000040e00780c */ /* 0x000fda0003f64270 */
[----:B------:R-:W-:Y:S05]  /*a3b0*/  @!P3 BRA `(.L_x_3810) ;  /* 0x0000000000ecb947 */ /* 0x000fea0003800000 */
[C---:B------:R-:W-:Y:S01]  /*a3c0*/  VIADD R19, R4.reuse, 0x1 ;  /* 0x0000000104137836 */ /* 0x040fe20000000000 */
        /* <DEDUP_REMOVED lines=13> */
[C---:B------:R-:W-:Y:S01]  /*a4a0*/  VIADD R15, R4.reuse, 0x3 ;  /* 0x00000003040f7836 */ /* 0x040fe20000000000 */
[----:B------:R-:W-:-:S04]  /*a4b0*/  IADD3 R4, R4, 0x4, RZ ;  /* 0x0000000404047810 */ /* 0x000fc80007ffe0ff */
[----:B------:R-:W-:Y:S01]  /*a4c0*/  ISETP.EQ.OR P1, PT, R15, UR14, P2 ;  /* 0x0000000e0f007c0c */ /* 0x000fe20009722670 */
[C---:B------:R-:W-:Y:S01]  /*a4d0*/  VIADD R22, R4.reuse, 0x1 ;  /* 0x0000000104167836 */ /* 0x040fe20000000000 */
[C---:B------:R-:W-:Y:S01]  /*a4e0*/  ISETP.EQ.OR P4, PT, R4.reuse, UR14, P2 ;  /* 0x0000000e04007c0c */ /* 0x040fe20009782670 */
[C---:B------:R-:W-:Y:S01]  /*a4f0*/  VIADD R25, R4.reuse, 0x3 ;  /* 0x0000000304197836 */ /* 0x040fe20000000000 */
[----:B------:R-:W-:Y:S01]  /*a500*/  IADD3 R23, R4, 0x2, RZ ;  /* 0x0000000204177810 */ /* 0x000fe20007ffe0ff */
[----:B--2---:R-:W-:Y:S01]  /*a510*/  @!P5 FADD.FTZ R2, R2, R16 ;  /* 0x000000100202d221 */ /* 0x004fe20000010000 */
[----:B------:R-:W-:Y:S01]  /*a520*/  @!P5 FADD.FTZ R3, R3, R17 ;  /* 0x000000110303d221 */ /* 0x000fe20000010000 */
[----:B------:R-:W-:-:S06]  /*a530*/  ISETP.EQ.OR P5, PT, R22, UR14, P2 ;  /* 0x0000000e16007c0c */ /* 0x000fcc00097a2670 */
        /* <DEDUP_REMOVED lines=22> */
[----:B------:R-:W-:-:S03]  /*a6a0*/  IADD3 R4, R4, 0x4, RZ ;  /* 0x0000000404047810 */ /* 0x000fc60007ffe0ff */
[----:B------:R-:W-:Y:S02]  /*a6b0*/  VIADD R14, R14, 0xfffffffc ;  /* 0xfffffffc0e0e7836 */ /* 0x000fe40000000000 */
        /* <DEDUP_REMOVED lines=11> */
.L_x_3810:
[----:B------:R-:W-:-:S13]  /*a770*/  ISETP.NE.OR P1, PT, R14, RZ, P1 ;  /* 0x000000ff0e00720c */ /* 0x000fda0000f25670 */
[----:B------:R-:W-:Y:S05]  /*a780*/  @!P1 BRA `(.L_x_3806) ;  /* 0x00000000007c9947 */ /* 0x000fea0003800000 */
.L_x_3807:
[C---:B------:R-:W-:Y:S01]  /*a790*/  ISETP.EQ.OR P1, PT, R4.reuse, UR14, P2 ;  /* 0x0000000e04007c0c */ /* 0x040fe20009722670 */
[C---:B------:R-:W-:Y:S01]  /*a7a0*/  VIADD R19, R4.reuse, 0x1 ;  /* 0x0000000104137836 */ /* 0x040fe20000000000 */
[C---:B------:R-:W-:Y:S01]  /*a7b0*/  IADD3 R21, R4.reuse, 0x2, RZ ;  /* 0x0000000204157810 */ /* 0x040fe20007ffe0ff */
[----:B------:R-:W-:-:S03]  /*a7c0*/  VIADD R23, R4, 0x3 ;  /* 0x0000000304177836 */ /* 0x000fc60000000000 */
        /* <DEDUP_REMOVED lines=15> */
[----:B------:R-:W-:Y:S01]  /*a8c0*/  IADD3 R14, R14, -0x4, RZ ;  /* 0xfffffffc0e0e7810 */ /* 0x000fe20007ffe0ff */
[----:B------:R-:W-:-:S02]  /*a8d0*/  VIADD R4, R4, 0x4 ;  /* 0x0000000404047836 */ /* 0x000fc40000000000 */
        /* <DEDUP_REMOVED lines=10> */
.L_x_3806:
        /* <DEDUP_REMOVED lines=11> */
.L_x_3812:
[----:B------:R-:W-:Y:S05]  /*aa30*/  BSYNC B0 ;  /* 0x0000000000007941 */ /* 0x000fea0003800000 */
.L_x_3811:
[----:B------:R-:W-:-:S06]  /*aa40*/  UISETP.NE.AND UP0, UPT, UR6, 0x1, UPT ;  /* 0x000000010600788c */ /* 0x000fcc000bf05270 */
[----:B------:R-:W-:-:S13]  /*aa50*/  PLOP3.LUT P1, PT, PT, PT, UP0, 0x80, 0x0 ;  /* 0x000000000000781c */ /* 0x000fda0003f2f008 */
[----:B------:R-:W-:Y:S05]  /*aa60*/  @!P1 BRA `(.L_x_3802) ;  /* 0x0000000000409947 */ /* 0x000fea0003800000 */
[C---:B------:R-:W-:Y:S01]  /*aa70*/  IADD3 R17, R4.reuse, 0x2, RZ ;  /* 0x0000000204117810 */ /* 0x040fe20007ffe0ff */
[----:B------:R-:W-:Y:S01]  /*aa80*/  VIADD R4, R4, 0x1 ;  /* 0x0000000104047836 */ /* 0x000fe20000000000 */
        /* <DEDUP_REMOVED lines=14> */
.L_x_3802:
[----:B------:R-:W-:Y:S01]  /*ab70*/  ULDC.64 UR6, c[0x0][0x218] ;  /* 0x0000860000067ab9 */ /* 0x000fe20000000a00 */
[C---:B------:R-:W-:Y:S01]  /*ab80*/  LOP3.LUT P1, RZ, R13.reuse, UR14, RZ, 0xfc, !PT ;  /* 0x0000000e0dff7c12 */ /* 0x040fe2000f82fcff */
[----:B------:R-:W-:Y:S01]  /*ab90*/  UIADD3 UR9, -UR9, URZ, URZ ;  /* 0x0000003f09097290 */ /* 0x000fe2000fffe13f */
[----:B------:R-:W-:Y:S01]  /*aba0*/  ISETP.EQ.U32.AND P3, PT, RZ, UR6, PT ;  /* 0x00000006ff007c0c */ /* 0x000fe2000bf62070 */
[----:B------:R-:W-:Y:S01]  /*abb0*/  ULDC UR6, c[0x0][0x288] ;  /* 0x0000a20000067ab9 */ /* 0x000fe20000000800 */
[----:B------:R-:W-:Y:S01]  /*abc0*/  IMAD.SHL.U32 R13, R13, 0x2, RZ ;  /* 0x000000020d0d7824 */ /* 0x000fe200078e00ff */
[----:B------:R-:W-:Y:S01]  /*abd0*/  UIMAD UR6, UR6, UR9, UR8 ;  /* 0x00000009060672a4 */ /* 0x000fe2000f8e0208 */
[----:B------:R-:W-:Y:S01]  /*abe0*/  ISETP.EQ.OR.EX P1, PT, RZ, UR7, P1, P3 ;  /* 0x00000007ff007c0c */ /* 0x000fe20008f22730 */
[----:B------:R-:W0:Y:S01]  /*abf0*/  S2UR UR7, SR_CgaCtaId ;  /* 0x00000000000779c3 */ /* 0x000e220000008800 */
[----:B------:R-:W-:Y:S01]  /*ac00*/  IMAD.U32 R11, RZ, RZ, UR8 ;  /* 0x00000008ff0b7e24 */ /* 0x000fe2000f8e00ff */
[----:B------:R-:W-:Y:S01]  /*ac10*/  LOP3.LUT R13, R13, 0x7e, RZ, 0xc0, !PT ;  /* 0x0000007e0d0d7812 */ /* 0x000fe200078ec0ff */
[----:B------:R-:W-:Y:S01]  /*ac20*/  ULDC UR9, c[0x0][0x2a4] ;  /* 0x0000a90000097ab9 */ /* 0x000fe20000000800 */
[----:B------:R-:W-:Y:S01]  /*ac30*/  MOV R10, UR6 ;  /* 0x00000006000a7c02 */ /* 0x000fe20008000f00 */
[----:B------:R-:W-:Y:S01]  /*ac40*/  UMOV UR6, 0x400 ;  /* 0x0000040000067882 */ /* 0x000fe20000000000 */
[----:B------:R-:W-:Y:S01]  /*ac50*/  ULDC.64 UR10, c[0x0][0x228] ;  /* 0x00008a00000a7ab9 */ /* 0x000fe20000000a00 */
[----:B------:R-:W-:Y:S01]  /*ac60*/  ULDC.64 UR16, c[0x0][0x230] ;  /* 0x00008c0000107ab9 */ /* 0x000fe20000000a00 */
[----:B------:R-:W-:Y:S01]  /*ac70*/  LEA R10, R10, R13, 0x7 ;  /* 0x0000000d0a0a7211 */ /* 0x000fe200078e38ff */
[----:B------:R-:W-:Y:S01]  /*ac80*/  IMAD.MOV.U32 R23, RZ, RZ, RZ ;  /* 0x000000ffff177224 */ /* 0x000fe200078e00ff */
[----:B------:R-:W-:-:S02]  /*ac90*/  ULDC.64 UR18, c[0x0][0x210] ;  /* 0x0000840000127ab9 */ /* 0x000fc40000000a00 */
[----:B------:R-:W1:Y:S01]  /*aca0*/  @!P1 LDC.64 R4, c[0x0][0x218] ;  /* 0x00008600ff049b82 */ /* 0x000e620000000a00 */
[----:B------:R-:W-:Y:S01]  /*acb0*/  @!P1 FMUL.FTZ R15, R3, UR9 ;  /* 0x00000009030f9c20 */ /* 0x000fe20008410000 */
[----:B------:R-:W-:Y:S01]  /*acc0*/  @!P1 FMUL.FTZ R14, R2, UR9 ;  /* 0x00000009020e9c20 */ /* 0x000fe20008410000 */
[----:B0-----:R-:W-:-:S09]  /*acd0*/  ULEA UR6, UR7, UR6, 0x18 ;  /* 0x0000000607067291 */ /* 0x001fd2000f8ec03f */
[----:B------:R-:W-:Y:S01]  /*ace0*/  @!P2 STS.64 [UR6+0x98], R2 ;  /* 0x00009802ff00a988 */ /* 0x000fe20008000a06 */
[----:B-1----:R-:W-:Y:S01]  /*acf0*/  @!P1 IMAD.WIDE R12, R11, 0x8, R4 ;  /* 0x000000080b0c9825 */ /* 0x002fe200078e0204 */
[----:B------:R-:W-:-:S04]  /*ad00*/  SHF.R.S32.HI R11, RZ, 0x1f, R10 ;  /* 0x0000001fff0b7819 */ /* 0x000fc8000001140a */
[----:B------:R-:W-:Y:S01]  /*ad10*/  @!P1 STG.E.64 desc[UR12][R12.64], R14 ;  /* 0x0000000e0c009986 */ /* 0x000fe2000c101b0c */
[C---:B------:R-:W-:Y:S01]  /*ad20*/  SHF.L.U64.HI R11, R10.reuse, 0x2, R11 ;  /* 0x000000020a0b7819 */ /* 0x040fe2000001020b */
[----:B------:R-:W-:Y:S01]  /*ad30*/  IMAD.SHL.U32 R10, R10, 0x4, RZ ;  /* 0x000000040a0a7824 */ /* 0x000fe200078e00ff */
[----:B------:R-:W-:Y:S04]  /*ad40*/  BAR.SYNC.DEFER_BLOCKING 0x0 ;  /* 0x0000000000007b1d */ /* 0x000fe80000010000 */
[C---:B------:R-:W-:Y:S02]  /*ad50*/  IADD3 R4, P3, R10.reuse, UR10, RZ ;  /* 0x0000000a0a047c10 */ /* 0x040fe4000ff7e0ff */
[----:B------:R-:W-:Y:S02]  /*ad60*/  IADD3 R10, P4, R10, UR16, RZ ;  /* 0x000000100a0a7c10 */ /* 0x000fe4000ff9e0ff */
[C---:B------:R-:W-:Y:S01]  /*ad70*/  IADD3.X R5, R11.reuse, UR11, RZ, P3, !PT ;  /* 0x0000000b0b057c10 */ /* 0x040fe20009ffe4ff */
[----:B------:R-:W-:Y:S01]  /*ad80*/  ULDC.64 UR10, c[0x0][0x278] ;  /* 0x00009e00000a7ab9 */ /* 0x000fe20000000a00 */
[----:B------:R-:W-:Y:S01]  /*ad90*/  IADD3.X R11, R11, UR17, RZ, P4, !PT ;  /* 0x000000110b0b7c10 */ /* 0x000fe2000a7fe4ff */
[----:B------:R-:W-:-:S03]  /*ada0*/  ULDC.64 UR16, c[0x0][0x270] ;  /* 0x00009c0000107ab9 */ /* 0x000fc60000000a00 */
[----:B------:R-:W5:Y:S04]  /*adb0*/  LDG.E.64 R4, desc[UR12][R4.64] ;  /* 0x0000000c04047981 */ /* 0x000f68000c1e1b00 */
[----:B------:R-:W5:Y:S04]  /*adc0*/  LDG.E.64 R10, desc[UR12][R10.64] ;  /* 0x0000000c0a0a7981 */ /* 0x000f68000c1e1b00 */
[----:B------:R-:W0:Y:S01]  /*add0*/  LDS.64 R20, [UR6+0x98] ;  /* 0x00009806ff147984 */ /* 0x000e220008000a00 */
[----:B------:R-:W-:Y:S02]  /*ade0*/  ULDC.U8 UR6, c[0x0][0x28c] ;  /* 0x0000a30000067ab9 */ /* 0x000fe40000000000 */
[----:B------:R-:W-:Y:S01]  /*adf0*/  ISETP.NE.AND P4, PT, RZ, UR6, PT ;  /* 0x00000006ff007c0c */ /* 0x000fe2000bf85270 */
[----:B------:R-:W-:Y:S01]  /*ae00*/  UMOV UR6, UR5 ;  /* 0x0000000500067c82 */ /* 0x000fe20008000000 */
[----:B0-----:R-:W-:-:S04]  /*ae10*/  FMUL.FTZ R20, R20, UR9 ;  /* 0x0000000914147c20 */ /* 0x001fc80008410000 */
[----:B------:R-:W-:-:S04]  /*ae20*/  FMUL.FTZ R16, R20, R20 ;  /* 0x0000001414107220 */ /* 0x000fc80000410000 */
[----:B------:R-:W-:Y:S01]  /*ae30*/  FFMA.FTZ R16, R21, UR9, -R16 ;  /* 0x0000000915107c23 */ /* 0x000fe20008010810 */
[----:B------:R-:W-:-:S04]  /*ae40*/  HFMA2.MMA R21, -RZ, RZ, 1.875, 0 ;  /* 0x3f800000ff157435 */ /* 0x000fc800000001ff */
[----:B------:R-:W-:-:S13]  /*ae50*/  FSETP.GTU.FTZ.AND P1, PT, R16, RZ, PT ;  /* 0x000000ff1000720b */ /* 0x000fda0003f3c000 */
[----:B------:R-:W0:Y:S02]  /*ae60*/  @P1 LDC R17, c[0x0][0x238] ;  /* 0x00008e00ff111b82 */ /* 0x000e240000000800 */
[----:B0-----:R-:W-:-:S04]  /*ae70*/  @P1 FADD.FTZ R16, R16, R17 ;  /* 0x0000001110101221 */ /* 0x001fc80000010000 */
[----:B------:R0:W1:Y:S03]  /*ae80*/  @P1 MUFU.RSQ R21, R16 ;  /* 0x0000001000151308 */ /* 0x0000660000001400 */
.L_x_3815:
[----:B--2---:R-:W2:Y:S04]  /*ae90*/  LDL.U16 R2, [UR6] ;  /* 0x00000006ff027983 */ /* 0x004ea80008100400 */
[----:B0-----:R-:W3:Y:S04]  /*aea0*/  LDL.U16 R13, [UR6+0x4] ;  /* 0x00000406ff0d7983 */ /* 0x001ee80008100400 */
[----:B------:R-:W4:Y:S04]  /*aeb0*/  LDL.U16 R12, [UR6+0x2] ;  /* 0x00000206ff0c7983 */ /* 0x000f280008100400 */
[----:B0-----:R-:W4:Y:S04]  /*aec0*/  LDL.U16 R16, [UR6+0x8] ;  /* 0x00000806ff107983 */ /* 0x001f280008100400 */
[----:B------:R-:W4:Y:S04]  /*aed0*/  LDL.U16 R22, [UR6+0xc] ;  /* 0x00000c06ff167983 */ /* 0x000f280008100400 */
[----:B------:R-:W4:Y:S04]  /*aee0*/  LDL.U16 R14, [UR6+0x6] ;  /* 0x00000606ff0e7983 */ /* 0x000f280008100400 */
[----:B------:R-:W4:Y:S04]  /*aef0*/  LDL.U16 R17, [UR6+0xa] ;  /* 0x00000a06ff117983 */ /* 0x000f280008100400 */
[----:B------:R-:W4:Y:S01]  /*af00*/  LDL.U16 R18, [UR6+0xe] ;  /* 0x00000e06ff127983 */ /* 0x000f220008100400 */
[----:B-----5:R-:W-:-:S04]  /*af10*/  LEA R26, R23, R0, 0x3 ;  /* 0x00000000171a7211 */ /* 0x020fc800078e18ff */
[----:B------:R-:W-:Y:S02]  /*af20*/  ISETP.GE.U32.AND P1, PT, R26, UR10, PT ;  /* 0x0000000a1a007c0c */ /* 0x000fe4000bf26070 */
[----:B------:R-:W-:-:S04]  /*af30*/  SHF.R.S32.HI R43, RZ, 0x1f, R26 ;  /* 0x0000001fff2b7819 */ /* 0x000fc8000001141a */
[----:B------:R-:W-:Y:S02]  /*af40*/  ISETP.GE.OR.EX P1, PT, R43, UR11, P0, P1 ;  /* 0x0000000b2b007c0c */ /* 0x000fe40008726710 */
[----:B------:R-:W-:-:S04]  /*af50*/  IADD3 R33, R26, 0x8, RZ ;  /* 0x000000081a217810 */ /* 0x000fc80007ffe0ff */
[----:B------:R-:W-:Y:S02]  /*af60*/  ISETP.GE.U32.AND P3, PT, R33, UR10, PT ;  /* 0x0000000a21007c0c */ /* 0x000fe4000bf66070 */
[----:B------:R-:W-:-:S04]  /*af70*/  SHF.R.S32.HI R37, RZ, 0x1f, R33 ;  /* 0x0000001fff257819 */ /* 0x000fc80000011421 */
[----:B------:R-:W-:Y:S01]  /*af80*/  ISETP.GE.OR.EX P3, PT, R37, UR11, P0, P3 ;  /* 0x0000000b25007c0c */ /* 0x000fe20008766730 */
[----:B------:R-:W-:-:S05]  /*af90*/  VIADD R27, R26, 0x10 ;  /* 0x000000101a1b7836 */ /* 0x000fca0000000000 */
[----:B------:R-:W-:Y:S02]  /*afa0*/  ISETP.GE.U32.AND P2, PT, R27, UR10, PT ;  /* 0x0000000a1b007c0c */ /* 0x000fe4000bf46070 */
[----:B------:R-:W-:-:S04]  /*afb0*/  SHF.R.S32.HI R35, RZ, 0x1f, R27 ;  /* 0x0000001fff237819 */ /* 0x000fc8000001141b */
[----:B------:R-:W-:Y:S01]  /*afc0*/  ISETP.GE.OR.EX P2, PT, R35, UR11, P0, P2 ;  /* 0x0000000b23007c0c */ /* 0x000fe20008746720 */
[----:B------:R-:W-:Y:S01]  /*afd0*/  VIADD R23, R23, 0x4 ;  /* 0x0000000417177836 */ /* 0x000fe20000000000 */
[----:B------:R-:W-:Y:S01]  /*afe0*/  UIADD3 UR6, UR6, 0x10, URZ ;  /* 0x0000001006067890 */ /* 0x000fe2000fffe03f */
[----:B------:R-:W-:Y:S01]  /*aff0*/  BSSY B0, `(.L_x_3813) ;  /* 0x000007d000007945 */ /* 0x000fe20003800000 */
[----:B--2---:R-:W-:Y:S02]  /*b000*/  SHF.L.U32 R3, R2, 0x10, RZ ;  /* 0x0000001002037819 */ /* 0x004fe400000006ff */
[----:B---3--:R-:W-:-:S03]  /*b010*/  SHF.L.U32 R13, R13, 0x10, RZ ;  /* 0x000000100d0d7819 */ /* 0x008fc600000006ff */
[----:B------:R-:W-:Y:S01]  /*b020*/  FADD.FTZ R2, -R20, R3 ;  /* 0x0000000314027221 */ /* 0x000fe20000010100 */
[----:B----4-:R-:W-:Y:S02]  /*b030*/  IMAD.U32 R3, R12, 0x10000, RZ ;  /* 0x000100000c037824 */ /* 0x010fe400078e00ff */
[----:B------:R-:W-:Y:S01]  /*b040*/  FADD.FTZ R12, -R20, R13 ;  /* 0x0000000d140c7221 */ /* 0x000fe20000010100 */
[----:B-1----:R-:W-:-:S03]  /*b050*/  FMUL.FTZ R29, R2, R21 ;  /* 0x00000015021d7220 */ /* 0x002fc60000410000 */
[----:B------:R-:W-:Y:S01]  /*b060*/  FMUL.FTZ R15, R12, R21 ;  /* 0x000000150c0f7220 */ /* 0x000fe20000410000 */
[----:B------:R-:W-:-:S03]  /*b070*/  FADD.FTZ R2, -R20, R3 ;  /* 0x0000000314027221 */ /* 0x000fc60000010100 */
[--C-:B------:R-:W-:Y:S01]  /*b080*/  FFMA.FTZ R28, R4, R15, R10.reuse ;  /* 0x0000000f041c7223 */ /* 0x100fe2000001000a */
[----:B------:R-:W-:Y:S01]  /*b090*/  SHF.L.U32 R15, R16, 0x10, RZ ;  /* 0x00000010100f7819 */ /* 0x000fe200000006ff */
[----:B------:R-:W-:Y:S01]  /*b0a0*/  FFMA.FTZ R29, R4, R29, R10 ;  /* 0x0000001d041d7223 */ /* 0x000fe2000001000a */
[----:B------:R-:W-:Y:S01]  /*b0b0*/  FMUL.FTZ R2, R2, R21 ;  /* 0x0000001502027220 */ /* 0x000fe20000410000 */
[----:B------:R-:W-:Y:S02]  /*b0c0*/  IMAD.U32 R25, R22, 0x10000, RZ ;  /* 0x0001000016197824 */ /* 0x000fe400078e00ff */
[----:B------:R-:W-:Y:S02]  /*b0d0*/  IMAD.U32 R13, R14, 0x10000, RZ ;  /* 0x000100000e0d7824 */ /* 0x000fe400078e00ff */
[----:B------:R-:W-:Y:S01]  /*b0e0*/  FADD.FTZ R14, -R20, R15 ;  /* 0x0000000f140e7221 */ /* 0x000fe20000010100 */
[----:B------:R-:W-:Y:S01]  /*b0f0*/  @P4 FMUL.FTZ R3, R29, -1.4426950216293334961 ;  /* 0xbfb8aa3b1d034820 */ /* 0x000fe20000410000 */
[----:B------:R-:W-:-:S02]  /*b100*/  IMAD.U32 R17, R17, 0x10000, RZ ;  /* 0x0001000011117824 */ /* 0x000fc400078e00ff */
[C---:B------:R-:W-:Y:S01]  /*b110*/  FFMA.FTZ R30, R5.reuse, R2, R11 ;  /* 0x00000002051e7223 */ /* 0x040fe2000001000b */
[----:B------:R-:W-:Y:S01]  /*b120*/  FADD.FTZ R16, -R20, R25 ;  /* 0x0000001914107221 */ /* 0x000fe20000010100 */
[-C--:B------:R-:W-:Y:S01]  /*b130*/  FMUL.FTZ R19, R14, R21.reuse ;  /* 0x000000150e137220 */ /* 0x080fe20000410000 */
[----:B------:R-:W-:Y:S01]  /*b140*/  FADD.FTZ R14, -R20, R17 ;  /* 0x00000011140e7221 */ /* 0x000fe20000010100 */
[----:B------:R-:W-:Y:S01]  /*b150*/  @P4 FMUL.FTZ R2, R30, -1.4426950216293334961 ;  /* 0xbfb8aa3b1e024820 */ /* 0x000fe20000410000 */
[----:B------:R-:W-:Y:S01]  /*b160*/  FMUL.FTZ R17, R16, R21 ;  /* 0x0000001510117220 */ /* 0x000fe20000410000 */
[----:B------:R-:W0:Y:S01]  /*b170*/  @P4 MUFU.EX2 R3, R3 ;  /* 0x0000000300034308 */ /* 0x000e220000000800 */
[----:B------:R-:W-:Y:S02]  /*b180*/  FADD.FTZ R12, -R20, R13 ;  /* 0x0000000d140c7221 */ /* 0x000fe40000010100 */
[--C-:B------:R-:W-:Y:S02]  /*b190*/  FFMA.FTZ R22, R4, R17, R10.reuse ;  /* 0x0000001104167223 */ /* 0x100fe4000001000a */
[----:B------:R-:W-:Y:S01]  /*b1a0*/  FMUL.FTZ R12, R12, R21 ;  /* 0x000000150c0c7220 */ /* 0x000fe20000410000 */
[----:B------:R-:W1:Y:S02]  /*b1b0*/  @!P1 LDC.64 R16, c[0x0][0x270] ;  /* 0x00009c00ff109b82 */ /* 0x000e640000000a00 */
[----:B------:R-:W2:Y:S01]  /*b1c0*/  @P4 MUFU.EX2 R2, R2 ;  /* 0x0000000200024308 */ /* 0x000ea20000000800 */
[----:B------:R-:W-:Y:S01]  /*b1d0*/  @P4 FMUL.FTZ R13, R28, -1.4426950216293334961 ;  /* 0xbfb8aa3b1c0d4820 */ /* 0x000fe20000410000 */
[----:B------:R-:W-:Y:S01]  /*b1e0*/  FFMA.FTZ R31, R5, R12, R11 ;  /* 0x0000000c051f7223 */ /* 0x000fe2000001000b */
[----:B------:R-:W-:-:S03]  /*b1f0*/  FFMA.FTZ R24, R4, R19, R10 ;  /* 0x0000001304187223 */ /* 0x000fc6000001000a */
[----:B------:R-:W-:Y:S02]  /*b200*/  @P4 FMUL.FTZ R12, R31, -1.4426950216293334961 ;  /* 0xbfb8aa3b1f0c4820 */ /* 0x000fe40000410000 */
[----:B------:R3:W4:Y:S01]  /*b210*/  @P4 MUFU.EX2 R15, R13 ;  /* 0x0000000d000f4308 */ /* 0x0007220000000800 */
[----:B------:R-:W-:Y:S01]  /*b220*/  FMUL.FTZ R14, R14, R21 ;  /* 0x000000150e0e7220 */ /* 0x000fe20000410000 */
[----:B0-----:R-:W-:Y:S01]  /*b230*/  @P4 FADD.FTZ R3, R3, 1 ;  /* 0x3f80000003034421 */ /* 0x001fe20000010000 */
[----:B---3--:R-:W-:-:S05]  /*b240*/  @P4 FMUL.FTZ R13, R24, -1.4426950216293334961 ;  /* 0xbfb8aa3b180d4820 */ /* 0x008fca0000410000 */
[----:B------:R-:W0:Y:S01]  /*b250*/  @P4 MUFU.EX2 R19, R12 ;  /* 0x0000000c00134308 */ /* 0x000e220000000800 */
[----:B------:R-:W-:Y:S01]  /*b260*/  FFMA.FTZ R25, R5, R14, R11 ;  /* 0x0000000e05197223 */ /* 0x000fe2000001000b */
[----:B--2---:R-:W-:-:S06]  /*b270*/  @P4 FADD.FTZ R14, R2, 1 ;  /* 0x3f800000020e4421 */ /* 0x004fcc0000010000 */
[----:B------:R2:W-:Y:S08]  /*b280*/  @P4 MUFU.EX2 R40, R13 ;  /* 0x0000000d00284308 */ /* 0x0005f00000000800 */
[----:B------:R3:W0:Y:S01]  /*b290*/  @P4 MUFU.RCP R36, R3 ;  /* 0x0000000300244308 */ /* 0x0006220000001000 */
[----:B--2---:R-:W2:Y:S01]  /*b2a0*/  @!P1 LDC.64 R12, c[0x0][0x210] ;  /* 0x00008400ff0c9b82 */ /* 0x004ea20000000a00 */
[----:B-1----:R-:W-:-:S06]  /*b2b0*/  @!P1 IMAD R42, R43, R16, RZ ;  /* 0x000000102b2a9224 */ /* 0x002fcc00078e02ff */
[----:B------:R1:W1:Y:S01]  /*b2c0*/  @P4 MUFU.RCP R41, R14 ;  /* 0x0000000e00294308 */ /* 0x0002620000001000 */
[----:B---3--:R-:W3:Y:S01]  /*b2d0*/  @!P3 LDC.64 R2, c[0x0][0x270] ;  /* 0x00009c00ff02bb82 */ /* 0x008ee20000000a00 */
[----:B------:R-:W-:Y:S02]  /*b2e0*/  @!P1 IMAD R45, R26, R17, R42 ;  /* 0x000000111a2d9224 */ /* 0x000fe400078e022a */
[----:B----4-:R-:W-:Y:S01]  /*b2f0*/  @P4 FADD.FTZ R39, R15, 1 ;  /* 0x3f8000000f274421 */ /* 0x010fe20000010000 */
[----:B0-----:R-:W-:Y:S01]  /*b300*/  @P4 FADD.FTZ R38, R19, 1 ;  /* 0x3f80000013264421 */ /* 0x001fe20000010000 */
[----:B------:R-:W-:Y:S01]  /*b310*/  SHF.L.U32 R17, R18, 0x10, RZ ;  /* 0x0000001012117819 */ /* 0x000fe200000006ff */
[----:B------:R-:W-:Y:S01]  /*b320*/  @!P1 IMAD.MOV.U32 R15, RZ, RZ, R9 ;  /* 0x000000ffff0f9224 */ /* 0x000fe200078e0009 */
[----:B-1----:R-:W-:Y:S01]  /*b330*/  @!P1 MOV R14, R6 ;  /* 0x00000006000e9202 */ /* 0x002fe20000000f00 */
[----:B------:R-:W0:Y:S01]  /*b340*/  @!P3 LDC.64 R18, c[0x0][0x210] ;  /* 0x00008400ff12bb82 */ /* 0x000e220000000a00 */
[----:B------:R-:W-:Y:S01]  /*b350*/  @P4 FMUL.FTZ R29, R29, R36 ;  /* 0x000000241d1d4220 */ /* 0x000fe20000410000 */
[----:B------:R-:W-:Y:S01]  /*b360*/  FADD.FTZ R36, -R20, R17 ;  /* 0x0000001114247221 */ /* 0x000fe20000010100 */
[----:B------:R-:W-:Y:S01]  /*b370*/  @P4 FMUL.FTZ R34, R25, -1.4426950216293334961 ;  /* 0xbfb8aa3b19224820 */ /* 0x000fe20000410000 */
[----:B------:R-:W-:Y:S01]  /*b380*/  @!P1 IMAD.WIDE.U32 R14, R26, R16, R14 ;  /* 0x000000101a0e9225 */ /* 0x000fe200078e000e */
[----:B------:R-:W1:Y:S03]  /*b390*/  @P4 MUFU.RCP R39, R39 ;  /* 0x0000002700274308 */ /* 0x000e660000001000 */
[----:B------:R-:W4:Y:S01]  /*b3a0*/  @!P2 LDC.64 R16, c[0x0][0x270] ;  /* 0x00009c00ff10ab82 */ /* 0x000f220000000a00 */
[----:B------:R-:W-:Y:S01]  /*b3b0*/  @P4 FMUL.FTZ R30, R30, R41 ;  /* 0x000000291e1e4220 */ /* 0x000fe20000410000 */
[----:B------:R-:W-:-:S03]  /*b3c0*/  @!P1 IMAD.IADD R15, R15, 0x1, R45 ;  /* 0x000000010f0f9824 */ /* 0x000fc600078e022d */
[----:B------:R-:W1:Y:S01]  /*b3d0*/  @P4 MUFU.RCP R38, R38 ;  /* 0x0000002600264308 */ /* 0x000e620000001000 */
[----:B--2---:R-:W-:Y:S01]  /*b3e0*/  @!P1 LEA R12, P5, R14, R12, 0x1 ;  /* 0x0000000c0e0c9211 */ /* 0x004fe200078a08ff */
[----:B------:R-:W-:Y:S01]  /*b3f0*/  FMUL.FTZ R36, R36, R21 ;  /* 0x0000001524247220 */ /* 0x000fe20000410000 */
[----:B------:R-:W-:Y:S01]  /*b400*/  @!P1 F2FP.BF16.F32.PACK_AB R45, R30, R29 ;  /* 0x0000001d1e2d923e */ /* 0x000fe200000010ff */
[----:B---3--:R-:W-:Y:S01]  /*b410*/  @!P3 IMAD R30, R37, R2, RZ ;  /* 0x00000002251eb224 */ /* 0x008fe200078e02ff */
[----:B------:R-:W-:Y:S01]  /*b420*/  @!P1 LEA.HI.X R13, R14, R13, R15, 0x1, P5 ;  /* 0x0000000d0e0d9211 */ /* 0x000fe200028f0c0f */
[----:B------:R-:W-:Y:S01]  /*b430*/  FFMA.FTZ R41, R5, R36, R11 ;  /* 0x0000002405297223 */ /* 0x000fe2000001000b */
[----:B------:R-:W2:Y:S01]  /*b440*/  @!P2 LDC.64 R14, c[0x0][0x210] ;  /* 0x00008400ff0eab82 */ /* 0x000ea20000000a00 */
[----:B------:R-:W3:Y:S01]  /*b450*/  @P4 MUFU.EX2 R34, R34 ;  /* 0x0000002200224308 */ /* 0x000ee20000000800 */
[----:B------:R-:W-:Y:S01]  /*b460*/  @!P3 MOV R36, R6 ;  /* 0x000000060024b202 */ /* 0x000fe20000000f00 */
[----:B------:R-:W-:-:S02]  /*b470*/  @!P3 IMAD.MOV.U32 R37, RZ, RZ, R9 ;  /* 0x000000ffff25b224 */ /* 0x000fc400078e0009 */
[----:B------:R-:W-:Y:S01]  /*b480*/  @P4 FMUL.FTZ R32, R22, -1.4426950216293334961 ;  /* 0xbfb8aa3b16204820 */ /* 0x000fe20000410000 */
[----:B------:R-:W-:Y:S01]  /*b490*/  @P4 FMUL.FTZ R29, R41, -1.4426950216293334961 ;  /* 0xbfb8aa3b291d4820 */ /* 0x000fe20000410000 */
[C---:B------:R-:W-:Y:S02]  /*b4a0*/  @!P3 IMAD R3, R33.reuse, R3, R30 ;  /* 0x000000032103b224 */ /* 0x040fe400078e021e */
[----:B------:R-:W-:Y:S01]  /*b4b0*/  @!P3 IMAD.WIDE.U32 R36, R33, R2, R36 ;  /* 0x000000022124b225 */ /* 0x000fe200078e0024 */
[----:B------:R-:W2:Y:S03]  /*b4c0*/  @P4 MUFU.EX2 R30, R29 ;  /* 0x0000001d001e4308 */ /* 0x000ea60000000800 */
[----:B-1----:R-:W-:Y:S01]  /*b4d0*/  @P4 FMUL.FTZ R28, R28, R39 ;  /* 0x000000271c1c4220 */ /* 0x002fe20000410000 */
[----:B------:R-:W-:Y:S01]  /*b4e0*/  @P4 FMUL.FTZ R31, R31, R38 ;  /* 0x000000261f1f4220 */ /* 0x000fe20000410000 */
[----:B0-----:R-:W-:-:S02]  /*b4f0*/  @!P3 LEA R18, P5, R36, R18, 0x1 ;  /* 0x000000122412b211 */ /* 0x001fc400078a08ff */
[----:B------:R-:W-:Y:S01]  /*b500*/  @!P3 IADD3 R2, R37, R3, RZ ;  /* 0x000000032502b210 */ /* 0x000fe20007ffe0ff */
[----:B------:R-:W0:Y:S01]  /*b510*/  @P4 MUFU.EX2 R32, R32 ;  /* 0x0000002000204308 */ /* 0x000e220000000800 */
[----:B---3--:R-:W-:Y:S01]  /*b520*/  @P4 FADD.FTZ R34, R34, 1 ;  /* 0x3f80000022224421 */ /* 0x008fe20000010000 */
[----:B------:R-:W-:Y:S01]  /*b530*/  @!P3 F2FP.BF16.F32.PACK_AB R31, R31, R28 ;  /* 0x0000001c1f1fb23e */ /* 0x000fe200000010ff */
[-C--:B----4-:R-:W-:Y:S01]  /*b540*/  @!P2 IMAD R28, R35, R16.reuse, RZ ;  /* 0x00000010231ca224 */ /* 0x090fe200078e02ff */
[----:B------:R-:W-:Y:S01]  /*b550*/  @!P3 LEA.HI.X R19, R36, R19, R2, 0x1, P5 ;  /* 0x000000132413b211 */ /* 0x000fe200028f0c02 */
[----:B------:R-:W-:Y:S01]  /*b560*/  @!P2 IMAD.MOV.U32 R2, RZ, RZ, R6 ;  /* 0x000000ffff02a224 */ /* 0x000fe200078e0006 */
[----:B------:R-:W-:Y:S01]  /*b570*/  @!P2 MOV R3, R9 ;  /* 0x000000090003a202 */ /* 0x000fe20000000f00 */
[----:B------:R-:W-:Y:S01]  /*b580*/  @P4 FADD.FTZ R40, R40, 1 ;  /* 0x3f80000028284421 */ /* 0x000fe20000010000 */
[C---:B------:R-:W-:Y:S01]  /*b590*/  @!P2 IMAD R17, R27.reuse, R17, R28 ;  /* 0x000000111b11a224 */ /* 0x040fe200078e021c */
[----:B------:R-:W-:Y:S01]  /*b5a0*/  @P4 MUFU.RCP R34, R34 ;  /* 0x0000002200224308 */ /* 0x000fe20000001000 */
[----:B------:R-:W-:Y:S01]  /*b5b0*/  @!P2 IMAD.WIDE.U32 R2, R27, R16, R2 ;  /* 0x000000101b02a225 */ /* 0x000fe200078e0002 */
[----:B------:R1:W-:Y:S06]  /*b5c0*/  @!P1 STG.E desc[UR12][R12.64], R45 ;  /* 0x0000002d0c009986 */ /* 0x0003ec000c10190c */
[----:B------:R-:W3:Y:S01]  /*b5d0*/  @P4 MUFU.RCP R43, R40 ;  /* 0x00000028002b4308 */ /* 0x000ee20000001000 */
[----:B------:R-:W-:Y:S01]  /*b5e0*/  VIADD R27, R26, 0x18 ;  /* 0x000000181a1b7836 */ /* 0x000fe20000000000 */
[----:B--2---:R-:W-:Y:S01]  /*b5f0*/  @!P2 LEA R14, P1, R2, R14, 0x1 ;  /* 0x0000000e020ea211 */ /* 0x004fe200078208ff */
[----:B------:R-:W-:Y:S01]  /*b600*/  @P4 FADD.FTZ R30, R30, 1 ;  /* 0x3f8000001e1e4421 */ /* 0x000fe20000010000 */
[----:B------:R-:W-:Y:S01]  /*b610*/  @!P2 IADD3 R3, R3, R17, RZ ;  /* 0x000000110303a210 */ /* 0x000fe20007ffe0ff */
[----:B0-----:R-:W-:Y:S01]  /*b620*/  @P4 FADD.FTZ R32, R32, 1 ;  /* 0x3f80000020204421 */ /* 0x001fe20000010000 */
[----:B-1----:R-:W-:-:S02]  /*b630*/  SHF.R.S32.HI R12, RZ, 0x1f, R27 ;  /* 0x0000001fff0c7819 */ /* 0x002fc4000001141b */
[----:B------:R-:W-:Y:S02]  /*b640*/  @!P2 LEA.HI.X R15, R2, R15, R3, 0x1, P1 ;  /* 0x0000000f020fa211 */ /* 0x000fe400008f0c03 */
[----:B------:R-:W-:Y:S01]  /*b650*/  ISETP.GE.U32.AND P1, PT, R27, UR10, PT ;  /* 0x0000000a1b007c0c */ /* 0x000fe2000bf26070 */
[----:B------:R-:W0:Y:S03]  /*b660*/  @P4 MUFU.RCP R29, R32 ;  /* 0x00000020001d4308 */ /* 0x000e260000001000 */
[----:B------:R-:W-:-:S05]  /*b670*/  ISETP.GE.OR.EX P1, PT, R12, UR11, P0, P1 ;  /* 0x0000000b0c007c0c */ /* 0x000fca0008726710 */
[----:B------:R-:W1:Y:S01]  /*b680*/  @P4 MUFU.RCP R30, R30 ;  /* 0x0000001e001e4308 */ /* 0x000e620000001000 */
[----:B---3--:R-:W-:Y:S01]  /*b690*/  @P4 FMUL.FTZ R24, R24, R43 ;  /* 0x0000002b18184220 */ /* 0x008fe20000410000 */
[----:B------:R-:W-:Y:S01]  /*b6a0*/  @P4 FMUL.FTZ R25, R25, R34 ;  /* 0x0000002219194220 */ /* 0x000fe20000410000 */
[----:B------:R2:W-:Y:S04]  /*b6b0*/  @!P3 STG.E desc[UR12][R18.64], R31 ;  /* 0x0000001f1200b986 */ /* 0x0005e8000c10190c */
[----:B------:R-:W-:Y:S01]  /*b6c0*/  @!P2 F2FP.BF16.F32.PACK_AB R25, R25, R24 ;  /* 0x000000181919a23e */ /* 0x000fe200000010ff */
[----:B0-----:R-:W-:-:S04]  /*b6d0*/  @P4 FMUL.FTZ R22, R22, R29 ;  /* 0x0000001d16164220 */ /* 0x001fc80000410000 */
[----:B------:R2:W-:Y:S01]  /*b6e0*/  @!P2 STG.E desc[UR12][R14.64], R25 ;  /* 0x000000190e00a986 */ /* 0x0005e2000c10190c */
[----:B------:R-:W-:Y:S01]  /*b6f0*/  ISETP.NE.AND P2, PT, R23, 0x40, PT ;  /* 0x000000401700780c */ /* 0x000fe20003f45270 */
[----:B-1----:R-:W-:Y:S01]  /*b700*/  @P4 FMUL.FTZ R41, R41, R30 ;  /* 0x0000001e29294220 */ /* 0x002fe20000410000 */
[----:B------:R-:W-:Y:S11]  /*b710*/  @P1 BRA `(.L_x_3814) ;  /* 0x0000000000281947 */ /* 0x000ff60003800000 */
[----:B------:R-:W-:Y:S01]  /*b720*/  MOV R2, R6 ;  /* 0x0000000600027202 */ /* 0x000fe20000000f00 */
[----:B------:R-:W-:Y:S01]  /*b730*/  IMAD R12, R12, UR16, RZ ;  /* 0x000000100c0c7c24 */ /* 0x000fe2000f8e02ff */
[----:B------:R-:W-:Y:S01]  /*b740*/  F2FP.BF16.F32.PACK_AB R41, R41, R22 ;  /* 0x000000162929723e */ /* 0x000fe200000010ff */
[----:B------:R-:W-:Y:S02]  /*b750*/  IMAD.MOV.U32 R3, RZ, RZ, R9 ;  /* 0x000000ffff037224 */ /* 0x000fe400078e0009 */
[C---:B------:R-:W-:Y:S02]  /*b760*/  IMAD R13, R27.reuse, UR17, R12 ;  /* 0x000000111b0d7c24 */ /* 0x040fe4000f8e020c */
[----:B------:R-:W-:-:S05]  /*b770*/  IMAD.WIDE.U32 R2, R27, UR16, R2 ;  /* 0x000000101b027c25 */ /* 0x000fca000f8e0002 */
[----:B------:R-:W-:Y:S02]  /*b780*/  IADD3 R3, R3, R13, RZ ;  /* 0x0000000d03037210 */ /* 0x000fe40007ffe0ff */
[----:B------:R-:W-:-:S04]  /*b790*/  LEA R12, P1, R2, UR18, 0x1 ;  /* 0x00000012020c7c11 */ /* 0x000fc8000f8208ff */
[----:B------:R-:W-:-:S05]  /*b7a0*/  LEA.HI.X R13, R2, UR19, R3, 0x1, P1 ;  /* 0x00000013020d7c11 */ /* 0x000fca00088f0c03 */
[----:B------:R0:W-:Y:S04]  /*b7b0*/  STG.E desc[UR12][R12.64], R41 ;  /* 0x000000290c007986 */ /* 0x0001e8000c10190c */
.L_x_3814:
[----:B------:R-:W-:Y:S05]  /*b7c0*/  BSYNC B0 ;  /* 0x0000000000007941 */ /* 0x000fea0003800000 */
.L_x_3813:
        /* <DEDUP_REMOVED lines=10> */
[----:B------:R-:W-:Y:S05]  /*b870*/  EXIT ;  /* 0x000000000000794d */ /* 0x000fea0003800000 */
.L_x_3817:
        /* <DEDUP_REMOVED lines=16> */
.L_x_5699:


//--------------------- .text._Z35group_norm_nhwc_fwd_one_pass_kernelI11Bf16IOBf16WLi64ELi128ELi512EEv26Group_norm_nhwc_fwd_params --------------------------
	.section	.text._Z35group_norm_nhwc_fwd_one_pass_kernelI11Bf16IOBf16WLi64ELi128ELi512EEv26Group_norm_nhwc_fwd_params,"ax",@progbits
	.align	128
        .global         _Z35group_norm_nhwc_fwd_one_pass_kernelI11Bf16IOBf16WLi64ELi128ELi512EEv26Group_norm_nhwc_fwd_params
        .type           _Z35group_norm_nhwc_fwd_one_pass_kernelI11Bf16IOBf16WLi64ELi128ELi512EEv26Group_norm_nhwc_fwd_params,@function
        .size           _Z35group_norm_nhwc_fwd_one_pass_kernelI11Bf16IOBf16WLi64ELi128ELi512EEv26Group_norm_nhwc_fwd_params,(.L_x_5700 - _Z35group_norm_nhwc_fwd_one_pass_kernelI11Bf16IOBf16WLi64ELi128ELi512EEv26Group_norm_nhwc_fwd_params)
        .other          _Z35group_norm_nhwc_fwd_one_pass_kernelI11Bf16IOBf16WLi64ELi128ELi512EEv26Group_norm_nhwc_fwd_params,@"STO_CUDA_ENTRY STV_DEFAULT"
_Z35group_norm_nhwc_fwd_one_pass_kernelI11Bf16IOBf16WLi64ELi128ELi512EEv26Group_norm_nhwc_fwd_params:
.text._Z35group_norm_nhwc_fwd_one_pass_kernelI11Bf16IOBf16WLi64ELi128ELi512EEv26Group_norm_nhwc_fwd_params:
        /* <DEDUP_REMOVED lines=11> */
[----:B------:R-:W-:Y:S01]  /*00b0*/  HFMA2.MMA R4, -RZ, RZ, 0, 0 ;  /* 0x00000000ff047435 */ /* 0x000fe200000001ff */
[----:B------:R-:W2:Y:S01]  /*00c0*/  S2R R3, SR_LANEID ;  /* 0x0000000000037919 */ /* 0x000ea20000000000 */
[----:B------:R-:W-:Y:S01]  /*00d0*/  MOV R6, R0 ;  /* 0x0000000000067202 */ /* 0x000fe20000000f00 */
[----:B------:R-:W-:Y:S01]  /*00e0*/  ULDC.U8 UR10, c[0x0][0x28c] ;  /* 0x0000a300000a7ab9 */ /* 0x000fe20000000000 */
[----:B------:R-:W-:Y:S02]  /*00f0*/  ULDC.64 UR8, c[0x0][0x208] ;  /* 0x0000820000087ab9 */ /* 0x000fe40000000a00 */
[----:B------:R-:W1:Y:S08]  /*0100*/  LDC R5, c[0x0][0x294] ;  /* 0x0000a500ff057b82 */ /* 0x000e700000000800 */
[----:B------:R-:W3:Y:S01]  /*0110*/  S2UR UR6, SR_CgaCtaId ;  /* 0x00000000000679c3 */ /* 0x000ee20000008800 */
[----:B0-----:R-:W-:-:S02]  /*0120*/  SHF.R.U32.HI R44, RZ, 0x6, R2 ;  /* 0x00000006ff2c7819 */ /* 0x001fc40000011602 */
[----:B------:R-:W-:-:S03]  /*0130*/  SHF.R.S32.HI R7, RZ, 0x1f, R2 ;  /* 0x0000001fff077819 */ /* 0x000fc60000011402 */
[----:B-1----:R-:W-:Y:S01]  /*0140*/  IMAD R44, R5, UR7, R44 ;  /* 0x00000007052c7c24 */ /* 0x002fe2000f8e022c */
[----:B------:R-:W-:Y:S01]  /*0150*/  LEA.HI R7, R7, R2, RZ, 0x5 ;  /* 0x0000000207077211 */ /* 0x000fe200078f28ff */
[----:B------:R-:W0:Y:S01]  /*0160*/  LDC R5, c[0x0][0x10] ;  /* 0x00000400ff057b82 */ /* 0x000e220000000800 */
[----:B---3--:R-:W-:Y:S02]  /*0170*/  ULEA UR5, UR6, UR5, 0x18 ;  /* 0x0000000506057291 */ /* 0x008fe4000f8ec03f */
[----:B------:R-:W-:Y:S02]  /*0180*/  SHF.R.S32.HI R29, RZ, 0x5, R7 ;  /* 0x00000005ff1d7819 */ /* 0x000fe40000011407 */
[C---:B------:R-:W-:Y:S02]  /*0190*/  IADD3 R7, R44.reuse, 0x8, RZ ;  /* 0x000000082c077810 */ /* 0x040fe40007ffe0ff */
[C---:B------:R-:W-:Y:S02]  /*01a0*/  IADD3 R8, R44.reuse, 0x18, RZ ;  /* 0x000000182c087810 */ /* 0x040fe40007ffe0ff */
[----:B------:R-:W-:-:S02]  /*01b0*/  IADD3 R9, R44, 0x20, RZ ;  /* 0x000000202c097810 */ /* 0x000fc40007ffe0ff */
[C---:B------:R-:W-:Y:S02]  /*01c0*/  IADD3 R10, R44.reuse, 0x28, RZ ;  /* 0x000000282c0a7810 */ /* 0x040fe40007ffe0ff */
[C---:B------:R-:W-:Y:S02]  /*01d0*/  IADD3 R11, R44.reuse, 0x30, RZ ;  /* 0x000000302c0b7810 */ /* 0x040fe40007ffe0ff */
[----:B------:R-:W-:Y:S02]  /*01e0*/  IADD3 R28, R44, 0x38, RZ ;  /* 0x000000382c1c7810 */ /* 0x000fe40007ffe0ff */
[----:B------:R-:W-:Y:S02]  /*01f0*/  LEA R29, R29, UR5, 0x3 ;  /* 0x000000051d1d7c11 */ /* 0x000fe4000f8e18ff */
[----:B------:R-:W-:Y:S02]  /*0200*/  SHF.R.S32.HI R31, RZ, 0x1f, R7 ;  /* 0x0000001fff1f7819 */ /* 0x000fe40000011407 */
[----:B------:R-:W-:-:S02]  /*0210*/  SHF.R.S32.HI R33, RZ, 0x1f, R8 ;  /* 0x0000001fff217819 */ /* 0x000fc40000011408 */
[----:B------:R-:W-:Y:S02]  /*0220*/  SHF.R.S32.HI R35, RZ, 0x1f, R9 ;  /* 0x0000001fff237819 */ /* 0x000fe40000011409 */
[----:B------:R-:W-:Y:S02]  /*0230*/  SHF.R.S32.HI R37, RZ, 0x1f, R10 ;  /* 0x0000001fff257819 */ /* 0x000fe4000001140a */
[----:B------:R-:W-:Y:S02]  /*0240*/  SHF.R.S32.HI R39, RZ, 0x1f, R11 ;  /* 0x0000001fff277819 */ /* 0x000fe4000001140b */
[----:B--2---:R-:W-:-:S07]  /*0250*/  SHF.R.S32.HI R41, RZ, 0x1f, R28 ;  /* 0x0000001fff297819 */ /* 0x004fce000001141c */
.L_x_3854:
[----:B01----:R-:W1:Y:S01]  /*0260*/  LDC R19, c[0x0][0x288] ;  /* 0x0000a200ff137b82 */ /* 0x003e620000000800 */
[----:B------:R-:W-:Y:S01]  /*0270*/  ULDC.64 UR14, c[0x0][0x278] ;  /* 0x00009e00000e7ab9 */ /* 0x000fe20000000a00 */
[----:B------:R-:W-:Y:S01]  /*0280*/  SHF.R.S32.HI R23, RZ, 0x1f, R44 ;  /* 0x0000001fff177819 */ /* 0x000fe2000001142c */
[----:B------:R-:W-:Y:S01]  /*0290*/  ULDC.64 UR12, c[0x0][0x280] ;  /* 0x0000a000000c7ab9 */ /* 0x000fe20000000a00 */
[----:B------:R-:W-:Y:S02]  /*02a0*/  ISETP.GE.U32.AND P5, PT, R7, UR14, PT ;  /* 0x0000000e07007c0c */ /* 0x000fe4000bfa6070 */
[C---:B------:R-:W-:Y:S02]  /*02b0*/  ISETP.GE.U32.AND P2, PT, R44.reuse, UR14, PT ;  /* 0x0000000e2c007c0c */ /* 0x040fe4000bf46070 */
[----:B------:R-:W-:Y:S02]  /*02c0*/  ISETP.GE.AND.EX P5, PT, R31, UR15, PT, P5 ;  /* 0x0000000f1f007c0c */ /* 0x000fe4000bfa6350 */
[----:B---3--:R-:W-:-:S02]  /*02d0*/  IADD3 R27, R44, 0x10, RZ ;  /* 0x000000102c1b7810 */ /* 0x008fc40007ffe0ff */
[----:B------:R-:W-:Y:S02]  /*02e0*/  ISETP.LT.U32.AND P5, PT, R2, 0x200, !P5 ;  /* 0x000002000200780c */ /* 0x000fe40006fa1070 */
[----:B--2---:R-:W-:Y:S02]  /*02f0*/  SHF.R.S32.HI R45, RZ, 0x1f, R27 ;  /* 0x0000001fff2d7819 */ /* 0x004fe4000001141b */
[----:B------:R-:W-:Y:S02]  /*0300*/  MOV R30, RZ ;  /* 0x000000ff001e7202 */ /* 0x000fe40000000f00 */
[----:B-1--4-:R-:W-:Y:S02]  /*0310*/  IABS R15, R19 ;  /* 0x00000013000f7213 */ /* 0x012fe40000000000 */
[----:B------:R-:W-:Y:S02]  /*0320*/  ISETP.NE.AND P3, PT, R19, RZ, PT ;  /* 0x000000ff1300720c */ /* 0x000fe40003f65270 */
[----:B------:R-:W1:Y:S08]  /*0330*/  I2F.RP R14, R15 ;  /* 0x0000000f000e7306 */ /* 0x000e700000209400 */
[----:B-1----:R-:W1:Y:S02]  /*0340*/  MUFU.RCP R14, R14 ;  /* 0x0000000e000e7308 */ /* 0x002e640000001000 */
[----:B-1----:R-:W-:-:S06]  /*0350*/  IADD3 R12, R14, 0xffffffe, RZ ;  /* 0x0ffffffe0e0c7810 */ /* 0x002fcc0007ffe0ff */
[----:B------:R1:W2:Y:S02]  /*0360*/  F2I.FTZ.U32.TRUNC.NTZ R13, R12 ;  /* 0x0000000c000d7305 */ /* 0x0002a4000021f000 */
[----:B-1----:R-:W-:Y:S02]  /*0370*/  MOV R12, RZ ;  /* 0x000000ff000c7202 */ /* 0x002fe40000000f00 */
[----:B--2---:R-:W-:-:S05]  /*0380*/  IADD3 R16, RZ, -R13, RZ ;  /* 0x8000000dff107210 */ /* 0x004fca0007ffe0ff */
[----:B------:R-:W-:Y:S01]  /*0390*/  IMAD R17, R16, R15, RZ ;  /* 0x0000000f10117224 */ /* 0x000fe200078e02ff */
[----:B------:R-:W-:-:S03]  /*03a0*/  IABS R16, R6 ;  /* 0x0000000600107213 */ /* 0x000fc60000000000 */
[----:B------:R-:W-:Y:S01]  /*03b0*/  IMAD.HI.U32 R13, R13, R17, R12 ;  /* 0x000000110d0d7227 */ /* 0x000fe200078e000c */
[----:B------:R-:W-:-:S04]  /*03c0*/  LOP3.LUT R12, R6, R19, RZ, 0x3c, !PT ;  /* 0x00000013060c7212 */ /* 0x000fc800078e3cff */
[----:B------:R-:W-:Y:S01]  /*03d0*/  ISETP.GE.AND P4, PT, R12, RZ, PT ;  /* 0x000000ff0c00720c */ /* 0x000fe20003f86270 */
[----:B------:R-:W-:Y:S01]  /*03e0*/  IMAD.HI.U32 R13, R13, R16, RZ ;  /* 0x000000100d0d7227 */ /* 0x000fe200078e00ff */
[----:B------:R-:W-:-:S04]  /*03f0*/  SHF.L.U32 R12, R2, 0x1, RZ ;  /* 0x00000001020c7819 */ /* 0x000fc800000006ff */
[----:B------:R-:W-:Y:S02]  /*0400*/  IADD3 R14, -R13, RZ, RZ ;  /* 0x000000ff0d0e7210 */ /* 0x000fe40007ffe1ff */
[----:B------:R-:W-:-:S03]  /*0410*/  LOP3.LUT R51, R12, 0x7e, RZ, 0xc0, !PT ;  /* 0x0000007e0c337812 */ /* 0x000fc600078ec0ff */
[C---:B------:R-:W-:Y:S02]  /*0420*/  IMAD R14, R15.reuse, R14, R16 ;  /* 0x0000000e0f0e7224 */ /* 0x040fe400078e0210 */
[----:B------:R-:W1:Y:S03]  /*0430*/  @P5 LDC.64 R16, c[0x0][0x220] ;  /* 0x00008800ff105b82 */ /* 0x000e660000000a00 */
[----:B------:R-:W-:-:S13]  /*0440*/  ISETP.GT.U32.AND P1, PT, R15, R14, PT ;  /* 0x0000000e0f00720c */ /* 0x000fda0003f24070 */
[-C--:B------:R-:W-:Y:S02]  /*0450*/  @!P1 IADD3 R14, R14, -R15.reuse, RZ ;  /* 0x8000000f0e0e9210 */ /* 0x080fe40007ffe0ff */
[----:B------:R-:W-:Y:S02]  /*0460*/  @!P1 IADD3 R13, R13, 0x1, RZ ;  /* 0x000000010d0d9810 */ /* 0x000fe40007ffe0ff */
[----:B------:R-:W-:Y:S02]  /*0470*/  ISETP.GE.U32.AND P0, PT, R14, R15, PT ;  /* 0x0000000f0e00720c */ /* 0x000fe40003f06070 */
[----:B------:R-:W-:-:S04]  /*0480*/  ISETP.GT.U32.AND P1, PT, R2, 0x1ff, PT ;  /* 0x000001ff0200780c */ /* 0x000fc80003f24070 */
[----:B------:R-:W-:-:S07]  /*0490*/  ISETP.GE.OR.EX P2, PT, R23, UR15, P1, P2 ;  /* 0x0000000f17007c0c */ /* 0x000fce0008f46720 */
[----:B------:R-:W-:Y:S02]  /*04a0*/  @P0 IADD3 R13, R13, 0x1, RZ ;  /* 0x000000010d0d0810 */ /* 0x000fe40007ffe0ff */
[----:B------:R-:W-:Y:S02]  /*04b0*/  ISETP.GE.U32.AND P0, PT, R27, UR14, PT ;  /* 0x0000000e1b007c0c */ /* 0x000fe4000bf06070 */
[----:B------:R-:W-:Y:S02]  /*04c0*/  @!P4 IADD3 R13, -R13, RZ, RZ ;  /* 0x000000ff0d0dc210 */ /* 0x000fe40007ffe1ff */
[----:B------:R-:W-:Y:S01]  /*04d0*/  @!P3 LOP3.LUT R13, RZ, R19, RZ, 0x33, !PT ;  /* 0x00000013ff0db212 */ /* 0x000fe200078e33ff */
[----:B------:R-:W2:Y:S01]  /*04e0*/  @!P2 LDC.64 R20, c[0x0][0x270] ;  /* 0x00009c00ff14ab82 */ /* 0x000ea20000000a00 */
[----:B------:R-:W-:Y:S02]  /*04f0*/  ISETP.GE.U32.AND P3, PT, R8, UR14, PT ;  /* 0x0000000e08007c0c */ /* 0x000fe4000bf66070 */
[----:B------:R-:W-:-:S02]  /*0500*/  IADD3 R15, -R13, RZ, RZ ;  /* 0x000000ff0d0f7210 */ /* 0x000fc40007ffe1ff */
[----:B------:R-:W-:Y:S02]  /*0510*/  ISETP.GE.OR.EX P1, PT, R45, UR15, P1, P0 ;  /* 0x0000000f2d007c0c */ /* 0x000fe40008f26700 */
[----:B------:R-:W-:Y:S01]  /*0520*/  ISETP.GE.AND.EX P0, PT, R33, UR15, PT, P3 ;  /* 0x0000000f21007c0c */ /* 0x000fe2000bf06330 */
[----:B------:R-:W-:Y:S01]  /*0530*/  IMAD R50, R19, R15, R6 ;  /* 0x0000000f13327224 */ /* 0x000fe200078e0206 */
[----:B------:R-:W-:Y:S01]  /*0540*/  SHF.R.S32.HI R12, RZ, 0x1f, R13 ;  /* 0x0000001fff0c7819 */ /* 0x000fe2000001140d */
[----:B------:R-:W3:Y:S01]  /*0550*/  @P5 LDC.64 R18, c[0x0][0x270] ;  /* 0x00009c00ff125b82 */ /* 0x000ee20000000a00 */
[----:B------:R-:W-:Y:S02]  /*0560*/  ISETP.LT.U32.AND P0, PT, R2, 0x200, !P0 ;  /* 0x000002000200780c */ /* 0x000fe40004701070 */
[----:B------:R-:W-:Y:S01]  /*0570*/  LEA R50, R50, R51, 0x7 ;  /* 0x0000003332327211 */ /* 0x000fe200078e38ff */
[----:B------:R-:W-:Y:S01]  /*0580*/  IMAD R12, R12, UR12, RZ ;  /* 0x0000000c0c0c7c24 */ /* 0x000fe2000f8e02ff */
[----:B------:R-:W-:-:S02]  /*0590*/  ISETP.GE.U32.AND P4, PT, R9, UR14, PT ;  /* 0x0000000e09007c0c */ /* 0x000fc4000bf86070 */
[----:B------:R-:W-:Y:S01]  /*05a0*/  SHF.R.S32.HI R51, RZ, 0x1f, R50 ;  /* 0x0000001fff337819 */ /* 0x000fe20000011432 */
[----:B------:R-:W4:Y:S01]  /*05b0*/  @!P2 LDC.64 R52, c[0x0][0x220] ;  /* 0x00008800ff34ab82 */ /* 0x000f220000000a00 */
[----:B------:R-:W-:Y:S01]  /*05c0*/  IMAD R49, R13, UR13, R12 ;  /* 0x0000000d0d317c24 */ /* 0x000fe2000f8e020c */
[----:B------:R-:W-:Y:S01]  /*05d0*/  ISETP.GE.AND.EX P4, PT, R35, UR15, PT, P4 ;  /* 0x0000000f23007c0c */ /* 0x000fe2000bf86340 */
[----:B------:R-:W-:-:S03]  /*05e0*/  IMAD.WIDE.U32 R46, R13, UR12, R50 ;  /* 0x0000000c0d2e7c25 */ /* 0x000fc6000f8e0032 */
[----:B------:R-:W-:Y:S02]  /*05f0*/  ISETP.LT.U32.AND P4, PT, R2, 0x200, !P4 ;  /* 0x000002000200780c */ /* 0x000fe40006781070 */
[----:B------:R-:W5:Y:S01]  /*0600*/  @!P1 LDC.64 R14, c[0x0][0x270] ;  /* 0x00009c00ff0e9b82 */ /* 0x000f620000000a00 */
[----:B--2---:R-:W-:Y:S01]  /*0610*/  @!P2 IMAD R23, R23, R20, RZ ;  /* 0x000000141717a224 */ /* 0x004fe200078e02ff */
[----:B------:R-:W-:Y:S02]  /*0620*/  IADD3 R49, R47, R49, RZ ;  /* 0x000000312f317210 */ /* 0x000fe40007ffe0ff */
[----:B------:R-:W-:Y:S01]  /*0630*/  @!P2 MOV R48, R46 ;  /* 0x0000002e0030a202 */ /* 0x000fe20000000f00 */
[C---:B------:R-:W-:Y:S01]  /*0640*/  @!P2 IMAD R43, R44.reuse, R21, R23 ;  /* 0x000000152c2ba224 */ /* 0x040fe200078e0217 */
[----:B------:R-:W-:Y:S01]  /*0650*/  @P5 MOV R23, R49 ;  /* 0x0000003100175202 */ /* 0x000fe20000000f00 */
[----:B---3--:R-:W-:Y:S01]  /*0660*/  @P5 IMAD R22, R31, R18, RZ ;  /* 0x000000121f165224 */ /* 0x008fe200078e02ff */
[----:B------:R-:W2:Y:S01]  /*0670*/  @P0 LDC.64 R12, c[0x0][0x270] ;  /* 0x00009c00ff0c0b82 */ /* 0x000ea20000000a00 */
[----:B------:R-:W-:-:S04]  /*0680*/  @!P2 IMAD.WIDE.U32 R20, R44, R20, R48 ;  /* 0x000000142c14a225 */ /* 0x000fc800078e0030 */
[----:B------:R-:W-:Y:S01]  /*0690*/  @P5 IMAD R55, R7, R19, R22 ;  /* 0x0000001307375224 */ /* 0x000fe200078e0216 */
[----:B------:R-:W-:Y:S02]  /*06a0*/  @P5 MOV R22, R46 ;  /* 0x0000002e00165202 */ /* 0x000fe40000000f00 */
[----:B------:R-:W3:Y:S01]  /*06b0*/  @!P1 LDC.64 R24, c[0x0][0x220] ;  /* 0x00008800ff189b82 */ /* 0x000ee20000000a00 */
[----:B------:R-:W-:Y:S02]  /*06c0*/  @!P2 IADD3 R21, R21, R43, RZ ;  /* 0x0000002b1515a210 */ /* 0x000fe40007ffe0ff */
[----:B------:R-:W-:Y:S01]  /*06d0*/  @P5 IMAD.WIDE.U32 R18, R7, R18, R22 ;  /* 0x0000001207125225 */ /* 0x000fe200078e0016 */
[----:B----4-:R-:W-:-:S04]  /*06e0*/  @!P2 LEA R52, P3, R20, R52, 0x1 ;  /* 0x000000341434a211 */ /* 0x010fc800078608ff */
[----:B------:R-:W4:Y:S01]  /*06f0*/  @P0 LDC.64 R42, c[0x0][0x220] ;  /* 0x00008800ff2a0b82 */ /* 0x000f220000000a00 */
[----:B------:R-:W-:Y:S02]  /*0700*/  @P5 IADD3 R19, R19, R55, RZ ;  /* 0x0000003713135210 */ /* 0x000fe40007ffe0ff */
[----:B-1----:R-:W-:Y:S02]  /*0710*/  @P5 LEA R16, P6, R18, R16, 0x1 ;  /* 0x0000001012105211 */ /* 0x002fe400078c08ff */
[----:B------:R-:W-:Y:S01]  /*0720*/  @!P2 LEA.HI.X R53, R20, R53, R21, 0x1, P3 ;  /* 0x000000351435a211 */ /* 0x000fe200018f0c15 */
[----:B-----5:R-:W-:Y:S01]  /*0730*/  @!P1 IMAD R20, R45, R14, RZ ;  /* 0x0000000e2d149224 */ /* 0x020fe200078e02ff */
[----:B------:R-:W-:Y:S02]  /*0740*/  @P5 LEA.HI.X R17, R18, R17, R19, 0x1, P6 ;  /* 0x0000001112115211 */ /* 0x000fe400030f0c13 */
[----:B------:R-:W-:Y:S01]  /*0750*/  @!P1 MOV R18, R46 ;  /* 0x0000002e00129202 */ /* 0x000fe20000000f00 */
[----:B------:R-:W-:Y:S01]  /*0760*/  @!P1 IMAD R21, R27, R15, R20 ;  /* 0x0000000f1b159224 */ /* 0x000fe200078e0214 */
[----:B------:R-:W-:Y:S01]  /*0770*/  @!P1 MOV R19, R49 ;  /* 0x0000003100139202 */ /* 0x000fe20000000f00 */
[----:B--2---:R-:W-:Y:S01]  /*0780*/  @P0 IMAD R20, R33, R12, RZ ;  /* 0x0000000c21140224 */ /* 0x004fe200078e02ff */
[----:B------:R-:W-:Y:S01]  /*0790*/  ISETP.GE.U32.AND P3, PT, R10, UR14, PT ;  /* 0x0000000e0a007c0c */ /* 0x000fe2000bf66070 */
[----:B------:R1:W2:Y:S01]  /*07a0*/  @P5 LDG.E R30, desc[UR8][R16.64] ;  /* 0x00000008101e5981 */ /* 0x0002a2000c1e1900 */
[----:B------:R-:W-:-:S02]  /*07b0*/  @!P1 IMAD.WIDE.U32 R14, R27, R14, R18 ;  /* 0x0000000e1b0e9225 */ /* 0x000fc400078e0012 */
[----:B------:R-:W-:Y:S02]  /*07c0*/  ISETP.GE.AND.EX P3, PT, R37, UR15, PT, P3 ;  /* 0x0000000f25007c0c */ /* 0x000fe4000bf66330 */
[----:B------:R-:W-:Y:S01]  /*07d0*/  @P0 MOV R18, R46 ;  /* 0x0000002e00120202 */ /* 0x000fe20000000f00 */
[----:B------:R-:W-:Y:S01]  /*07e0*/  @P0 IMAD R23, R8, R13, R20 ;  /* 0x0000000d08170224 */ /* 0x000fe200078e0214 */
[----:B------:R-:W-:Y:S02]  /*07f0*/  @P0 MOV R19, R49 ;  /* 0x0000003100130202 */ /* 0x000fe40000000f00 */
[----:B------:R-:W-:Y:S02]  /*0800*/  ISETP.LT.U32.AND P3, PT, R2, 0x200, !P3 ;  /* 0x000002000200780c */ /* 0x000fe40005f61070 */
[----:B------:R-:W-:Y:S01]  /*0810*/  @!P1 IADD3 R15, R15, R21, RZ ;  /* 0x000000150f0f9210 */ /* 0x000fe20007ffe0ff */
[----:B------:R-:W-:Y:S01]  /*0820*/  @P0 IMAD.WIDE.U32 R12, R8, R12, R18 ;  /* 0x0000000c080c0225 */ /* 0x000fe200078e0012 */
[----:B---3--:R-:W-:Y:S01]  /*0830*/  @!P1 LEA R24, P6, R14, R24, 0x1 ;  /* 0x000000180e189211 */ /* 0x008fe200078c08ff */
[----:B------:R-:W1:Y:S03]  /*0840*/  @P4 LDC.64 R18, c[0x0][0x270] ;  /* 0x00009c00ff124b82 */ /* 0x000e660000000a00 */
[----:B------:R-:W-:-:S02]  /*0850*/  @P0 IADD3 R13, R13, R23, RZ ;  /* 0x000000170d0d0210 */ /* 0x000fc40007ffe0ff */
[----:B----4-:R-:W-:Y:S02]  /*0860*/  @P0 LEA R42, P5, R12, R42, 0x1 ;  /* 0x0000002a0c2a0211 */ /* 0x010fe400078a08ff */
[----:B------:R-:W-:Y:S01]  /*0870*/  @!P1 LEA.HI.X R25, R14, R25, R15, 0x1, P6 ;  /* 0x000000190e199211 */ /* 0x000fe200030f0c0f */
[----:B------:R-:W3:Y:S01]  /*0880*/  @P4 LDC.64 R22, c[0x0][0x220] ;  /* 0x00008800ff164b82 */ /* 0x000ee20000000a00 */
[----:B------:R-:W-:Y:S02]  /*0890*/  ISETP.GE.U32.AND P6, PT, R11, UR14, PT ;  /* 0x0000000e0b007c0c */ /* 0x000fe4000bfc6070 */
[----:B------:R-:W-:Y:S02]  /*08a0*/  @P0 LEA.HI.X R43, R12, R43, R13, 0x1, P5 ;  /* 0x0000002b0c2b0211 */ /* 0x000fe400028f0c0d */
[----:B------:R-:W-:-:S03]  /*08b0*/  ISETP.GE.AND.EX P6, PT, R39, UR15, PT, P6 ;  /* 0x0000000f27007c0c */ /* 0x000fc6000bfc6360 */
[----:B------:R-:W4:Y:S01]  /*08c0*/  @P3 LDC.64 R12, c[0x0][0x270] ;  /* 0x00009c00ff0c3b82 */ /* 0x000f220000000a00 */
[----:B------:R-:W-:Y:S02]  /*08d0*/  ISETP.GE.U32.AND P5, PT, R28, UR14, PT ;  /* 0x0000000e1c007c0c */ /* 0x000fe4000bfa6070 */
[----:B------:R-:W-:Y:S02]  /*08e0*/  ISETP.LT.U32.AND P6, PT, R2, 0x200, !P6 ;  /* 0x000002000200780c */ /* 0x000fe400077c1070 */
[----:B------:R-:W-:-:S03]  /*08f0*/  ISETP.GE.AND.EX P5, PT, R41, UR15, PT, P5 ;  /* 0x0000000f29007c0c */ /* 0x000fc6000bfa6350 */
[----:B------:R-:W5:Y:S01]  /*0900*/  @P3 LDC.64 R20, c[0x0][0x220] ;  /* 0x00008800ff143b82 */ /* 0x000f620000000a00 */
[----:B------:R-:W-:Y:S01]  /*0910*/  ISETP.LT.U32.AND P5, PT, R2, 0x200, !P5 ;  /* 0x000002000200780c */ /* 0x000fe20006fa1070 */
[----:B-1----:R-:W-:Y:S01]  /*0920*/  @P4 IMAD R16, R35, R18, RZ ;  /* 0x0000001223104224 */ /* 0x002fe200078e02ff */
[----:B------:R-:W-:Y:S02]  /*0930*/  @P4 MOV R26, R46 ;  /* 0x0000002e001a4202 */ /* 0x000fe40000000f00 */
[----:B------:R-:W-:-:S03]  /*0940*/  @P4 MOV R27, R49 ;  /* 0x00000031001b4202 */ /* 0x000fc60000000f00 */
[----:B------:R-:W1:Y:S01]  /*0950*/  @P6 LDC.64 R14, c[0x0][0x270] ;  /* 0x00009c00ff0e6b82 */ /* 0x000e620000000a00 */
[----:B------:R-:W-:Y:S01]  /*0960*/  MOV R32, RZ ;  /* 0x000000ff00207202 */ /* 0x000fe20000000f00 */
[C---:B------:R-:W-:Y:S01]  /*0970*/  @P4 IMAD R45, R9.reuse, R19, R16 ;  /* 0x00000013092d4224 */ /* 0x040fe200078e0210 */
[----:B------:R-:W-:Y:S01]  /*0980*/  MOV R34, RZ ;  /* 0x000000ff00227202 */ /* 0x000fe20000000f00 */
[----:B------:R-:W-:Y:S01]  /*0990*/  @P4 IMAD.WIDE.U32 R26, R9, R18, R26 ;  /* 0x00000012091a4225 */ /* 0x000fe200078e001a */
[----:B------:R-:W-:Y:S02]  /*09a0*/  MOV R36, RZ ;  /* 0x000000ff00247202 */ /* 0x000fe40000000f00 */
[----:B------:R-:W2:Y:S01]  /*09b0*/  @!P2 LDG.E R32, desc[UR8][R52.64] ;  /* 0x000000083420a981 */ /* 0x000ea2000c1e1900 */
[----:B----4-:R-:W-:Y:S01]  /*09c0*/  @P3 IMAD R19, R37, R12, RZ ;  /* 0x0000000c25133224 */ /* 0x010fe200078e02ff */
[----:B------:R-:W4:Y:S02]  /*09d0*/  @P5 LDC.64 R16, c[0x0][0x270] ;  /* 0x00009c00ff105b82 */ /* 0x000f240000000a00 */
[----:B------:R0:W2:Y:S01]  /*09e0*/  @!P1 LDG.E R34, desc[UR8][R24.64] ;  /* 0x0000000818229981 */ /* 0x0000a2000c1e1900 */
[----:B------:R-:W-:Y:S01]  /*09f0*/  @P3 IMAD R55, R10, R13, R19 ;  /* 0x0000000d0a373224 */ /* 0x000fe200078e0213 */
[----:B------:R-:W-:-:S02]  /*0a00*/  @P4 IADD3 R13, R27, R45, RZ ;  /* 0x0000002d1b0d4210 */ /* 0x000fc40007ffe0ff */
[----:B------:R-:W2:Y:S01]  /*0a10*/  @P0 LDG.E R36, desc[UR8][R42.64] ;  /* 0x000000082a240981 */ /* 0x000ea2000c1e1900 */
[C---:B---3--:R-:W-:Y:S01]  /*0a20*/  @P4 LEA R22, P0, R26.reuse, R22, 0x1 ;  /* 0x000000161a164211 */ /* 0x048fe200078008ff */
[----:B------:R-:W3:Y:S01]  /*0a30*/  @P6 LDC.64 R18, c[0x0][0x220] ;  /* 0x00008800ff126b82 */ /* 0x000ee20000000a00 */
[----:B0-----:R-:W-:Y:S02]  /*0a40*/  @P3 MOV R24, R46 ;  /* 0x0000002e00183202 */ /* 0x001fe40000000f00 */
[----:B------:R-:W-:Y:S02]  /*0a50*/  @P3 MOV R25, R49 ;  /* 0x0000003100193202 */ /* 0x000fe40000000f00 */
[----:B------:R-:W-:Y:S01]  /*0a60*/  @P4 LEA.HI.X R23, R26, R23, R13, 0x1, P0 ;  /* 0x000000171a174211 */ /* 0x000fe200000f0c0d */
[----:B------:R-:W-:Y:S02]  /*0a70*/  @P3 IMAD.WIDE.U32 R24, R10, R12, R24 ;  /* 0x0000000c0a183225 */ /* 0x000fe400078e0018 */
[----:B------:R-:W0:Y:S01]  /*0a80*/  @P5 LDC.64 R12, c[0x0][0x220] ;  /* 0x00008800ff0c5b82 */ /* 0x000e220000000a00 */
[----:B------:R-:W-:-:S02]  /*0a90*/  MOV R38, RZ ;  /* 0x000000ff00267202 */ /* 0x000fc40000000f00 */
[----:B------:R-:W-:Y:S02]  /*0aa0*/  @P3 IADD3 R25, R25, R55, RZ ;  /* 0x0000003719193210 */ /* 0x000fe40007ffe0ff */
[C---:B-----5:R-:W-:Y:S02]  /*0ab0*/  @P3 LEA R20, P0, R24.reuse, R20, 0x1 ;  /* 0x0000001418143211 */ /* 0x060fe400078008ff */
[----:B------:R-:W-:Y:S01]  /*0ac0*/  MOV R40, RZ ;  /* 0x000000ff00287202 */ /* 0x000fe20000000f00 */
[----:B------:R5:W2:Y:S01]  /*0ad0*/  @P4 LDG.E R38, desc[UR8][R22.64] ;  /* 0x0000000816264981 */ /* 0x000aa2000c1e1900 */
[----:B------:R-:W-:Y:S01]  /*0ae0*/  @P3 LEA.HI.X R21, R24, R21, R25, 0x1, P0 ;  /* 0x0000001518153211 */ /* 0x000fe200000f0c19 */
[----:B-1----:R-:W-:Y:S02]  /*0af0*/  @P6 IMAD R26, R39, R14, RZ ;  /* 0x0000000e271a6224 */ /* 0x002fe400078e02ff */
[----:B----4-:R-:W-:Y:S02]  /*0b00*/  @P5 IMAD R24, R41, R16, RZ ;  /* 0x0000001029185224 */ /* 0x010fe400078e02ff */
[----:B------:R-:W-:Y:S01]  /*0b10*/  @P6 IMAD R25, R11, R15, R26 ;  /* 0x0000000f0b196224 */ /* 0x000fe200078e021a */
[----:B------:R1:W4:Y:S01]  /*0b20*/  @P3 LDG.E R40, desc[UR8][R20.64] ;  /* 0x0000000814283981 */ /* 0x000322000c1e1900 */
[----:B-----5:R-:W-:-:S02]  /*0b30*/  @P6 MOV R22, R46 ;  /* 0x0000002e00166202 */ /* 0x020fc40000000f00 */
[----:B------:R-:W-:Y:S01]  /*0b40*/  @P6 MOV R23, R49 ;  /* 0x0000003100176202 */ /* 0x000fe20000000f00 */
[----:B------:R-:W-:Y:S02]  /*0b50*/  @P5 IMAD R27, R28, R17, R24 ;  /* 0x000000111c1b5224 */ /* 0x000fe400078e0218 */
[----:B------:R-:W-:Y:S01]  /*0b60*/  @P6 IMAD.WIDE.U32 R14, R11, R14, R22 ;  /* 0x0000000e0b0e6225 */ /* 0x000fe200078e0016 */
[----:B-1----:R-:W-:Y:S02]  /*0b70*/  @P5 MOV R20, R46 ;  /* 0x0000002e00145202 */ /* 0x002fe40000000f00 */
[----:B------:R-:W-:Y:S02]  /*0b80*/  @P5 MOV R21, R49 ;  /* 0x0000003100155202 */ /* 0x000fe40000000f00 */
[----:B------:R-:W-:Y:S02]  /*0b90*/  @P6 IADD3 R15, R15, R25, RZ ;  /* 0x000000190f0f6210 */ /* 0x000fe40007ffe0ff */
[----:B---3--:R-:W-:Y:S01]  /*0ba0*/  @P6 LEA R18, P0, R14, R18, 0x1 ;  /* 0x000000120e126211 */ /* 0x008fe200078008ff */
[----:B------:R-:W-:Y:S01]  /*0bb0*/  @P5 IMAD.WIDE.U32 R16, R28, R16, R20 ;  /* 0x000000101c105225 */ /* 0x000fe200078e0014 */
[----:B------:R-:W-:-:S02]  /*0bc0*/  CS2R R42, SRZ ;  /* 0x00000000002a7805 */ /* 0x000fc4000001ff00 */
[----:B------:R-:W-:Y:S02]  /*0bd0*/  @P6 LEA.HI.X R19, R14, R19, R15, 0x1, P0 ;  /* 0x000000130e136211 */ /* 0x000fe400000f0c0f */
[----:B------:R-:W-:Y:S02]  /*0be0*/  @P5 IADD3 R14, R17, R27, RZ ;  /* 0x0000001b110e5210 */ /* 0x000fe40007ffe0ff */
[C---:B0-----:R-:W-:Y:S01]  /*0bf0*/  @P5 LEA R12, P0, R16.reuse, R12, 0x1 ;  /* 0x0000000c100c5211 */ /* 0x041fe200078008ff */
[----:B------:R0:W3:Y:S03]  /*0c00*/  @P6 LDG.E R42, desc[UR8][R18.64] ;  /* 0x00000008122a6981 */ /* 0x0000e6000c1e1900 */
[----:B------:R-:W-:-:S05]  /*0c10*/  @P5 LEA.HI.X R13, R16, R13, R14, 0x1, P0 ;  /* 0x0000000d100d5211 */ /* 0x000fca00000f0c0e */
[----:B------:R1:W5:Y:S01]  /*0c20*/  @P5 LDG.E R43, desc[UR8][R12.64] ;  /* 0x000000080c2b5981 */ /* 0x000362000c1e1900 */
[----:B------:R-:W-:Y:S02]  /*0c30*/  ISETP.GT.AND P0, PT, R3, 0x1e, PT ;  /* 0x0000001e0300780c */ /* 0x000fe40003f04270 */
[----:B--2---:R-:W-:-:S04]  /*0c40*/  PRMT R16, R30, 0x7632, R16 ;  /* 0x000076321e107816 */ /* 0x004fc80000000010 */
[----:B------:R-:W-:Y:S02]  /*0c50*/  SHF.L.U32 R21, R16, 0x10, RZ ;  /* 0x0000001010157819 */ /* 0x000fe400000006ff */
[----:B------:R-:W-:-:S03]  /*0c60*/  SHF.L.U32 R16, R30, 0x10, RZ ;  /* 0x000000101e107819 */ /* 0x000fc600000006ff */
[----:B0-----:R-:W-:Y:S02]  /*0c70*/  FMUL.FTZ R19, R21, R21 ;  /* 0x0000001515137220 */ /* 0x001fe40000410000 */
[C---:B-1----:R-:W-:Y:S02]  /*0c80*/  FADD.FTZ R12, R16.reuse, R21 ;  /* 0x00000015100c7221 */ /* 0x042fe40000010000 */
[----:B------:R-:W-:Y:S01]  /*0c90*/  FFMA.FTZ R16, R16, R16, R19 ;  /* 0x0000001010107223 */ /* 0x000fe20000010013 */
        /* <DEDUP_REMOVED lines=8> */
[----:B------:R-:W-:Y:S01]  /*0d20*/  SHF.L.U32 R13, R34, 0x10, RZ ;  /* 0x00000010220d7819 */ /* 0x000fe200000006ff */
[----:B------:R-:W-:Y:S01]  /*0d30*/  FADD.FTZ R15, RZ, R15 ;  /* 0x0000000fff0f7221 */ /* 0x000fe20000010000 */
[----:B------:R-:W-:Y:S01]  /*0d40*/  PRMT R19, R36, 0x7632, R19 ;  /* 0x0000763224137816 */ /* 0x000fe20000000013 */
[----:B------:R-:W-:Y:S01]  /*0d50*/  FMUL.FTZ R14, R18, R18 ;  /* 0x00000012120e7220 */ /* 0x000fe20000410000 */
[----:B------:R-:W-:Y:S01]  /*0d60*/  FADD.FTZ R17, RZ, R17 ;  /* 0x00000011ff117221 */ /* 0x000fe20000010000 */
[----:B------:R-:W-:Y:S01]  /*0d70*/  FADD.FTZ R12, R15, R12 ;  /* 0x0000000c0f0c7221 */ /* 0x000fe20000010000 */
[----:B------:R-:W-:Y:S01]  /*0d80*/  SHF.L.U32 R19, R19, 0x10, RZ ;  /* 0x0000001013137819 */ /* 0x000fe200000006ff */
[C---:B------:R-:W-:Y:S01]  /*0d90*/  FADD.FTZ R15, R13.reuse, R18 ;  /* 0x000000120d0f7221 */ /* 0x040fe20000010000 */
[----:B------:R-:W-:Y:S01]  /*0da0*/  FFMA.FTZ R13, R13, R13, R14 ;  /* 0x0000000d0d0d7223 */ /* 0x000fe2000001000e */
[----:B------:R-:W-:Y:S01]  /*0db0*/  SHF.L.U32 R14, R36, 0x10, RZ ;  /* 0x00000010240e7819 */ /* 0x000fe200000006ff */
[----:B------:R-:W-:Y:S01]  /*0dc0*/  FADD.FTZ R16, R17, R16 ;  /* 0x0000001011107221 */ /* 0x000fe20000010000 */
[----:B------:R-:W-:Y:S01]  /*0dd0*/  FADD.FTZ R12, R12, R15 ;  /* 0x0000000f0c0c7221 */ /* 0x000fe20000010000 */
[----:B------:R-:W-:-:S02]  /*0de0*/  FMUL.FTZ R15, R19, R19 ;  /* 0x00000013130f7220 */ /* 0x000fc40000410000 */
[----:B------:R-:W-:Y:S01]  /*0df0*/  FADD.FTZ R13, R16, R13 ;  /* 0x0000000d100d7221 */ /* 0x000fe20000010000 */
[----:B------:R-:W-:Y:S01]  /*0e00*/  PRMT R17, R38, 0x7632, R17 ;  /* 0x0000763226117816 */ /* 0x000fe20000000011 */
[C---:B------:R-:W-:Y:S01]  /*0e10*/  FADD.FTZ R19, R14.reuse, R19 ;  /* 0x000000130e137221 */ /* 0x040fe20000010000 */
[----:B------:R-:W-:Y:S01]  /*0e20*/  FFMA.FTZ R14, R14, R14, R15 ;  /* 0x0000000e0e0e7223 */ /* 0x000fe2000001000f */
[----:B------:R-:W-:Y:S02]  /*0e30*/  SHF.L.U32 R15, R38, 0x10, RZ ;  /* 0x00000010260f7819 */ /* 0x000fe400000006ff */
[----:B------:R-:W-:Y:S02]  /*0e40*/  SHF.L.U32 R16, R17, 0x10, RZ ;  /* 0x0000001011107819 */ /* 0x000fe400000006ff */
[----:B----4-:R-:W-:Y:S01]  /*0e50*/  PRMT R17, R40, 0x7632, R17 ;  /* 0x0000763228117816 */ /* 0x010fe20000000011 */
[----:B------:R-:W-:Y:S01]  /*0e60*/  FADD.FTZ R12, R12, R19 ;  /* 0x000000130c0c7221 */ /* 0x000fe20000010000 */
[----:B------:R-:W-:Y:S01]  /*0e70*/  FADD.FTZ R13, R13, R14 ;  /* 0x0000000e0d0d7221 */ /* 0x000fe20000010000 */
[----:B------:R-:W-:Y:S01]  /*0e80*/  FMUL.FTZ R18, R16, R16 ;  /* 0x0000001010127220 */ /* 0x000fe20000410000 */
[----:B------:R-:W-:Y:S01]  /*0e90*/  SHF.L.U32 R19, R17, 0x10, RZ ;  /* 0x0000001011137819 */ /* 0x000fe200000006ff */
[C---:B------:R-:W-:Y:S01]  /*0ea0*/  FADD.FTZ R17, R15.reuse, R16 ;  /* 0x000000100f117221 */ /* 0x040fe20000010000 */
[----:B------:R-:W-:Y:S01]  /*0eb0*/  SHF.L.U32 R14, R40, 0x10, RZ ;  /* 0x00000010280e7819 */ /* 0x000fe200000006ff */
[----:B------:R-:W-:-:S02]  /*0ec0*/  FFMA.FTZ R18, R15, R15, R18 ;  /* 0x0000000f0f127223 */ /* 0x000fc40000010012 */
[----:B------:R-:W-:Y:S01]  /*0ed0*/  FMUL.FTZ R15, R19, R19 ;  /* 0x00000013130f7220 */ /* 0x000fe20000410000 */
[----:B------:R-:W-:Y:S01]  /*0ee0*/  FADD.FTZ R12, R12, R17 ;  /* 0x000000110c0c7221 */ /* 0x000fe20000010000 */
[C---:B------:R-:W-:Y:S01]  /*0ef0*/  FADD.FTZ R19, R14.reuse, R19 ;  /* 0x000000130e137221 */ /* 0x040fe20000010000 */
[----:B------:R-:W-:Y:S01]  /*0f00*/  FADD.FTZ R13, R13, R18 ;  /* 0x000000120d0d7221 */ /* 0x000fe20000010000 */
[----:B------:R-:W-:Y:S02]  /*0f10*/  FFMA.FTZ R14, R14, R14, R15 ;  /* 0x0000000e0e0e7223 */ /* 0x000fe4000001000f */
[----:B------:R-:W-:Y:S01]  /*0f20*/  FADD.FTZ R12, R12, R19 ;  /* 0x000000130c0c7221 */ /* 0x000fe20000010000 */
[----:B---3--:R-:W-:-:S04]  /*0f30*/  PRMT R16, R42, 0x7632, R16 ;  /* 0x000076322a107816 */ /* 0x008fc80000000010 */
[----:B------:R-:W-:Y:S02]  /*0f40*/  SHF.L.U32 R16, R16, 0x10, RZ ;  /* 0x0000001010107819 */ /* 0x000fe400000006ff */
[----:B-----5:R-:W-:-:S03]  /*0f50*/  PRMT R17, R43, 0x7632, R17 ;  /* 0x000076322b117816 */ /* 0x020fc60000000011 */
[----:B------:R-:W-:Y:S01]  /*0f60*/  FMUL.FTZ R18, R16, R16 ;  /* 0x0000001010127220 */ /* 0x000fe20000410000 */
[----:B------:R-:W-:Y:S02]  /*0f70*/  SHF.L.U32 R15, R42, 0x10, RZ ;  /* 0x000000102a0f7819 */ /* 0x000fe400000006ff */
[----:B------:R-:W-:Y:S01]  /*0f80*/  SHF.L.U32 R19, R17, 0x10, RZ ;  /* 0x0000001011137819 */ /* 0x000fe200000006ff */
[----:B------:R-:W-:Y:S01]  /*0f90*/  FADD.FTZ R13, R13, R14 ;  /* 0x0000000e0d0d7221 */ /* 0x000fe20000010000 */
[----:B------:R-:W-:Y:S01]  /*0fa0*/  SHF.L.U32 R14, R43, 0x10, RZ ;  /* 0x000000102b0e7819 */ /* 0x000fe200000006ff */
[C---:B------:R-:W-:Y:S01]  /*0fb0*/  FADD.FTZ R17, R15.reuse, R16 ;  /* 0x000000100f117221 */ /* 0x040fe20000010000 */
[----:B------:R-:W-:Y:S01]  /*0fc0*/  FFMA.FTZ R18, R15, R15, R18 ;  /* 0x0000000f0f127223 */ /* 0x000fe20000010012 */
[----:B------:R-:W-:Y:S02]  /*0fd0*/  FMUL.FTZ R15, R19, R19 ;  /* 0x00000013130f7220 */ /* 0x000fe40000410000 */
[----:B------:R-:W-:Y:S01]  /*0fe0*/  FADD.FTZ R19, R14, R19 ;  /* 0x000000130e137221 */ /* 0x000fe20000010000 */
[----:B------:R-:W-:Y:S01]  /*0ff0*/  FADD.FTZ R12, R12, R17 ;  /* 0x000000110c0c7221 */ /* 0x000fe20000010000 */
[----:B------:R-:W-:Y:S01]  /*1000*/  FADD.FTZ R13, R13, R18 ;  /* 0x000000120d0d7221 */ /* 0x000fe20000010000 */
[----:B------:R-:W-:-:S02]  /*1010*/  FFMA.FTZ R14, R14, R14, R15 ;  /* 0x0000000e0e0e7223 */ /* 0x000fc4000001000f */
[----:B------:R-:W-:Y:S02]  /*1020*/  FADD.FTZ R12, R12, R19 ;  /* 0x000000130c0c7221 */ /* 0x000fe40000010000 */
[----:B------:R-:W-:-:S03]  /*1030*/  FADD.FTZ R13, R13, R14 ;  /* 0x0000000e0d0d7221 */ /* 0x000fc60000010000 */
        /* <DEDUP_REMOVED lines=21> */
[C---:B------:R-:W-:Y:S02]  /*1190*/  ISETP.GT.AND P0, PT, R3.reuse, 0xf, PT ;  /* 0x0000000f0300780c */ /* 0x040fe40003f04270 */
[----:B------:R-:W-:Y:S02]  /*11a0*/  ISETP.NE.AND P4, PT, R3, RZ, PT ;  /* 0x000000ff0300720c */ /* 0x000fe40003f85270 */
[----:B------:R-:W-:Y:S01]  /*11b0*/  ISETP.NE.AND P3, PT, R2, RZ, PT ;  /* 0x000000ff0200720c */ /* 0x000fe20003f65270 */
[----:B------:R-:W-:Y:S08]  /*11c0*/  BSSY B0, `(.L_x_3818) ;  /* 0x000002f000007945 */ /* 0x000ff00003800000 */
[----:B0-----:R-:W-:Y:S01]  /*11d0*/  @!P0 FADD.FTZ R12, R12, R15 ;  /* 0x0000000f0c0c8221 */ /* 0x001fe20000010000 */
[----:B-1----:R-:W-:-:S05]  /*11e0*/  @!P0 FADD.FTZ R13, R13, R14 ;  /* 0x0000000e0d0d8221 */ /* 0x002fca0000010000 */
        /* <DEDUP_REMOVED lines=9> */
[----:B------:R-:W4:Y:S01]  /*1280*/  LDS.128 R16, [UR5+0x40] ;  /* 0x00004005ff107984 */ /* 0x000f220008000c00 */
[----:B-1----:R-:W-:Y:S01]  /*1290*/  FADD.FTZ R45, R12, R14 ;  /* 0x0000000e0c2d7221 */ /* 0x002fe20000010000 */
[----:B------:R-:W-:-:S02]  /*12a0*/  FADD.FTZ R52, R13, R15 ;  /* 0x0000000f0d347221 */ /* 0x000fc40000010000 */
[----:B0-----:R-:W0:Y:S01]  /*12b0*/  LDS.128 R12, [UR5+0x50] ;  /* 0x00005005ff0c7984 */ /* 0x001e220008000c00 */
[----:B--2---:R-:W-:Y:S01]  /*12c0*/  FADD.FTZ R45, R45, R20 ;  /* 0x000000142d2d7221 */ /* 0x004fe20000010000 */
[----:B------:R-:W-:-:S03]  /*12d0*/  FADD.FTZ R52, R52, R21 ;  /* 0x0000001534347221 */ /* 0x000fc60000010000 */
[----:B------:R-:W-:Y:S01]  /*12e0*/  FADD.FTZ R45, R45, R22 ;  /* 0x000000162d2d7221 */ /* 0x000fe20000010000 */
[----:B------:R-:W-:Y:S02]  /*12f0*/  FADD.FTZ R52, R52, R23 ;  /* 0x0000001734347221 */ /* 0x000fe40000010000 */
[----:B------:R-:W-:Y:S01]  /*1300*/  LDS.128 R20, [UR5+0x70] ;  /* 0x00007005ff147984 */ /* 0x000fe20008000c00 */
[----:B---3--:R-:W-:Y:S01]  /*1310*/  FADD.FTZ R45, R45, R24 ;  /* 0x000000182d2d7221 */ /* 0x008fe20000010000 */
[----:B------:R-:W-:-:S03]  /*1320*/  FADD.FTZ R52, R52, R25 ;  /* 0x0000001934347221 */ /* 0x000fc60000010000 */
[----:B------:R-:W-:Y:S01]  /*1330*/  FADD.FTZ R45, R45, R26 ;  /* 0x0000001a2d2d7221 */ /* 0x000fe20000010000 */
[----:B------:R-:W-:Y:S02]  /*1340*/  FADD.FTZ R52, R52, R27 ;  /* 0x0000001b34347221 */ /* 0x000fe40000010000 */
[----:B------:R-:W1:Y:S01]  /*1350*/  LDS.128 R24, [UR5+0x60] ;  /* 0x00006005ff187984 */ /* 0x000e620008000c00 */
[----:B----4-:R-:W-:Y:S01]  /*1360*/  FADD.FTZ R45, R45, R16 ;  /* 0x000000102d2d7221 */ /* 0x010fe20000010000 */
[----:B------:R-:W-:-:S03]  /*1370*/  FADD.FTZ R52, R52, R17 ;  /* 0x0000001134347221 */ /* 0x000fc60000010000 */
[----:B------:R-:W-:Y:S01]  /*1380*/  FADD.FTZ R45, R45, R18 ;  /* 0x000000122d2d7221 */ /* 0x000fe20000010000 */
[----:B------:R-:W-:Y:S02]  /*1390*/  FADD.FTZ R52, R52, R19 ;  /* 0x0000001334347221 */ /* 0x000fe40000010000 */
[----:B------:R-:W2:Y:S01]  /*13a0*/  LDS.128 R16, [UR5+0x80] ;  /* 0x00008005ff107984 */ /* 0x000ea20008000c00 */
        /* <DEDUP_REMOVED lines=12> */
[----:B--2---:R-:W-:Y:S01]  /*1470*/  FADD.FTZ R45, R45, R16 ;  /* 0x000000102d2d7221 */ /* 0x004fe20000010000 */
[----:B------:R-:W-:-:S03]  /*1480*/  FADD.FTZ R52, R52, R17 ;  /* 0x0000001134347221 */ /* 0x000fc60000010000 */
[----:B------:R-:W-:Y:S01]  /*1490*/  FADD.FTZ R12, R45, R18 ;  /* 0x000000122d0c7221 */ /* 0x000fe20000010000 */
[----:B------:R-:W-:-:S07]  /*14a0*/  FADD.FTZ R13, R52, R19 ;  /* 0x00000013340d7221 */ /* 0x000fce0000010000 */
.L_x_3819:
[----:B------:R-:W-:Y:S05]  /*14b0*/  BSYNC B0 ;  /* 0x0000000000007941 */ /* 0x000fea0003800000 */
.L_x_3818:
[----:B------:R-:W1:Y:S01]  /*14c0*/  LDC R16, c[0x0][0xc] ;  /* 0x00000300ff107b82 */ /* 0x000e620000000800 */
        /* <DEDUP_REMOVED lines=8> */
[----:B-1----:R-:W-:-:S13]  /*1550*/  ISETP.GE.U32.AND P0, PT, R16, 0x2, PT ;  /* 0x000000021000780c */ /* 0x002fda0003f06070 */
[----:B------:R-:W-:Y:S05]  /*1560*/  @!P0 BRA `(.L_x_3820) ;  /* 0x0000001000708947 */ /* 0x000fea0003800000 */
        /* <DEDUP_REMOVED lines=25> */
.L_x_3822:
[----:B-1----:R-:W2:Y:S04]  /*1700*/  LDG.E.STRONG.GPU R17, desc[UR8][R14.64] ;  /* 0x000000080e117981 */ /* 0x002ea8000c1ef900 */
[----:B--2---:R-:W-:Y:S01]  /*1710*/  CCTL.IVALL ;  /* 0x00000000ff00798f */ /* 0x004fe20002000000 */
[----:B------:R-:W-:Y:S05]  /*1720*/  YIELD ;  /* 0x0000000000007946 */ /* 0x000fea0003800000 */
[----:B------:R-:W-:-:S13]  /*1730*/  ISETP.NE.AND P0, PT, R17, R54, PT ;  /* 0x000000361100720c */ /* 0x000fda0003f05270 */
[----:B------:R-:W-:Y:S05]  /*1740*/  @P0 BRA `(.L_x_3822) ;  /* 0xfffffffc00ec0947 */ /* 0x000fea000383ffff */
.L_x_3821:
        /* <DEDUP_REMOVED lines=17> */
.L_x_3826:
[----:B------:R-:W-:-:S13]  /*1860*/  ISETP.EQ.OR P4, PT, R26, UR7, P3 ;  /* 0x000000071a007c0c */ /* 0x000fda0009f82670 */
[----:B------:R-:W-:-:S04]  /*1870*/  @!P4 IMAD R55, R5, R26, R0 ;  /* 0x0000001a0537c224 */ /* 0x000fc800078e0200 */
[----:B------:R-:W-:-:S05]  /*1880*/  @!P4 IMAD.WIDE.U32 R54, R55, 0x8, R52 ;  /* 0x000000083736c825 */ /* 0x000fca00078e0034 */
[----:B------:R-:W0:Y:S01]  /*1890*/  @!P4 LDG.E.64 R14, desc[UR8][R54.64] ;  /* 0x00000008360ec981 */ /* 0x000e22000c1e1b00 */
[----:B------:R-:W-:-:S04]  /*18a0*/  IADD3 R57, R26, 0x1, RZ ;  /* 0x000000011a397810 */ /* 0x000fc80007ffe0ff */
[----:B------:R-:W-:-:S13]  /*18b0*/  ISETP.EQ.OR P5, PT, R57, UR7, P3 ;  /* 0x0000000739007c0c */ /* 0x000fda0009fa2670 */
[----:B------:R-:W-:-:S04]  /*18c0*/  @!P5 IMAD R57, R5, R57, R0 ;  /* 0x000000390539d224 */ /* 0x000fc800078e0200 */
[----:B------:R-:W-:-:S04]  /*18d0*/  @!P5 IMAD.WIDE.U32 R56, R57, 0x8, R52 ;  /* 0x000000083938d825 */ /* 0x000fc800078e0034 */
[----:B0-----:R-:W-:Y:S01]  /*18e0*/  @!P4 FADD.FTZ R12, R12, R14 ;  /* 0x0000000e0c0cc221 */ /* 0x001fe20000010000 */
[----:B------:R-:W-:Y:S02]  /*18f0*/  @!P4 FADD.FTZ R13, R13, R15 ;  /* 0x0000000f0d0dc221 */ /* 0x000fe40000010000 */
        /* <DEDUP_REMOVED lines=92> */
[----:B------:R-:W-:-:S04]  /*1ec0*/  IADD3 R27, R26, 0xf, RZ ;  /* 0x0000000f1a1b7810 */ /* 0x000fc80007ffe0ff */
[----:B------:R-:W-:-:S13]  /*1ed0*/  ISETP.EQ.OR P5, PT, R27, UR7, P3 ;  /* 0x000000071b007c0c */ /* 0x000fda0009fa2670 */
[----:B------:R-:W-:Y:S02]  /*1ee0*/  @!P5 IMAD R27, R5, R27, R0 ;  /* 0x0000001b051bd224 */ /* 0x000fe400078e0200 */
[----:B--2---:R-:W-:Y:S01]  /*1ef0*/  @!P4 FADD.FTZ R12, R12, R14 ;  /* 0x0000000e0c0cc221 */ /* 0x004fe20000010000 */
[----:B------:R-:W-:Y:S01]  /*1f00*/  @!P4 FADD.FTZ R13, R13, R15 ;  /* 0x0000000f0d0dc221 */ /* 0x000fe20000010000 */
[----:B------:R-:W-:-:S06]  /*1f10*/  @!P5 IMAD.WIDE.U32 R14, R27, 0x8, R52 ;  /* 0x000000081b0ed825 */ /* 0x000fcc00078e0034 */
[----:B------:R-:W2:Y:S01]  /*1f20*/  @!P5 LDG.E.64 R14, desc[UR8][R14.64] ;  /* 0x000000080e0ed981 */ /* 0x000ea2000c1e1b00 */
[----:B------:R-:W-:Y:S02]  /*1f30*/  IADD3 R17, R17, -0x10, RZ ;  /* 0xfffffff011117810 */ /* 0x000fe40007ffe0ff */
[----:B------:R-:W-:Y:S02]  /*1f40*/  IADD3 R26, R26, 0x10, RZ ;  /* 0x000000101a1a7810 */ /* 0x000fe40007ffe0ff */
[----:B------:R-:W-:Y:S01]  /*1f50*/  ISETP.GT.AND P4, PT, R17, 0xc, PT ;  /* 0x0000000c1100780c */ /* 0x000fe20003f84270 */
[----:B--2---:R-:W-:Y:S01]  /*1f60*/  @!P5 FADD.FTZ R12, R12, R14 ;  /* 0x0000000e0c0cd221 */ /* 0x004fe20000010000 */
[----:B------:R-:W-:-:S11]  /*1f70*/  @!P5 FADD.FTZ R13, R13, R15 ;  /* 0x0000000f0d0dd221 */ /* 0x000fd60000010000 */
[----:B------:R-:W-:Y:S05]  /*1f80*/  @P4 BRA `(.L_x_3826) ;  /* 0xfffffff800344947 */ /* 0x000fea000383ffff */
.L_x_3825:
[----:B------:R-:W-:-:S13]  /*1f90*/  ISETP.GT.AND P4, PT, R17, 0x4, PT ;  /* 0x000000041100780c */ /* 0x000fda0003f84270 */
[----:B------:R-:W-:Y:S05]  /*1fa0*/  @!P4 BRA `(.L_x_3827) ;  /* 0x0000000000ecc947 */ /* 0x000fea0003800000 */
        /* <DEDUP_REMOVED lines=27> */
[----:B------:R-:W-:-:S04]  /*2160*/  @!P0 IMAD R55, R5, R26, R0 ;  /* 0x0000001a05378224 */ /* 0x000fc800078e0200 */
[----:B------:R-:W-:-:S04]  /*2170*/  @!P0 IMAD.WIDE.U32 R54, R55, 0x8, R52 ;  /* 0x0000000837368825 */ /* 0x000fc800078e0034 */
[----:B--2---:R-:W-:Y:S01]  /*2180*/  @!P4 FADD.FTZ R12, R12, R14 ;  /* 0x0000000e0c0cc221 */ /* 0x004fe20000010000 */
        /* <DEDUP_REMOVED lines=24> */
[----:B------:R-:W-:Y:S02]  /*2310*/  PLOP3.LUT P0, PT, PT, PT, PT, 0x8, 0x0 ;  /* 0x000000000000781c */ /* 0x000fe40003f0e170 */
[----:B------:R-:W-:Y:S02]  /*2320*/  IADD3 R17, R17, -0x4, RZ ;  /* 0xfffffffc11117810 */ /* 0x000fe40007ffe0ff */
[----:B------:R-:W-:Y:S01]  /*2330*/  IADD3 R26, R26, 0x4, RZ ;  /* 0x000000041a1a7810 */ /* 0x000fe20007ffe0ff */
[----:B--2---:R-:W-:Y:S01]  /*2340*/  @!P4 FADD.FTZ R12, R12, R14 ;  /* 0x0000000e0c0cc221 */ /* 0x004fe20000010000 */
[----:B------:R-:W-:-:S07]  /*2350*/  @!P4 FADD.FTZ R13, R13, R15 ;  /* 0x0000000f0d0dc221 */ /* 0x000fce0000010000 */
.L_x_3827:
[----:B------:R-:W-:-:S13]  /*2360*/  ISETP.NE.OR P0, PT, R17, RZ, P0 ;  /* 0x000000ff1100720c */ /* 0x000fda0000705670 */
[----:B------:R-:W-:Y:S05]  /*2370*/  @!P0 BRA `(.L_x_3823) ;  /* 0x00000000007c8947 */ /* 0x000fea0003800000 */
.L_x_3824:
        /* <DEDUP_REMOVED lines=27> */
[----:B------:R-:W-:Y:S01]  /*2530*/  ISETP.NE.AND P0, PT, R17, RZ, PT ;  /* 0x000000ff1100720c */ /* 0x000fe20003f05270 */
[----:B--2---:R-:W-:Y:S01]  /*2540*/  @!P4 FADD.FTZ R12, R12, R14 ;  /* 0x0000000e0c0cc221 */ /* 0x004fe20000010000 */
[----:B------:R-:W-:-:S11]  /*2550*/  @!P4 FADD.FTZ R13, R13, R15 ;  /* 0x0000000f0d0dc221 */ /* 0x000fd60000010000 */
[----:B------:R-:W-:Y:S05]  /*2560*/  @P0 BRA `(.L_x_3824) ;  /* 0xfffffffc00840947 */ /* 0x000fea000383ffff */
.L_x_3823:
        /* <DEDUP_REMOVED lines=11> */
.L_x_3829:
[----:B------:R-:W-:Y:S05]  /*2620*/  BSYNC B0 ;  /* 0x0000000000007941 */ /* 0x000fea0003800000 */
.L_x_3828:
        /* <DEDUP_REMOVED lines=16> */
.L_x_3820:
[----:B------:R-:W-:Y:S01]  /*2730*/  ULDC.64 UR12, c[0x0][0x218] ;  /* 0x00008600000c7ab9 */ /* 0x000fe20000000a00 */
[----:B------:R-:W-:Y:S01]  /*2740*/  LOP3.LUT P0, RZ, R2, UR7, RZ, 0xfc, !PT ;  /* 0x0000000702ff7c12 */ /* 0x000fe2000f80fcff */
[----:B------:R-:W2:Y:S01]  /*2750*/  S2UR UR6, SR_CgaCtaId ;  /* 0x00000000000679c3 */ /* 0x000ea20000008800 */
[----:B------:R-:W-:Y:S01]  /*2760*/  ISETP.EQ.U32.AND P4, PT, RZ, UR12, PT ;  /* 0x0000000cff007c0c */ /* 0x000fe2000bf82070 */
[----:B------:R-:W-:Y:S01]  /*2770*/  UMOV UR5, 0x400 ;  /* 0x0000040000057882 */ /* 0x000fe20000000000 */
[----:B------:R-:W-:Y:S01]  /*2780*/  ULDC UR11, c[0x0][0x2a4] ;  /* 0x0000a900000b7ab9 */ /* 0x000fe20000000800 */
[C---:B-1----:R-:W-:Y:S01]  /*2790*/  SHF.L.U32 R26, R50.reuse, 0x1, RZ ;  /* 0x00000001321a7819 */ /* 0x042fe200000006ff */
[----:B------:R-:W-:Y:S01]  /*27a0*/  ULDC.64 UR14, c[0x0][0x230] ;  /* 0x00008c00000e7ab9 */ /* 0x000fe20000000a00 */
[----:B------:R-:W-:Y:S01]  /*27b0*/  ISETP.EQ.OR.EX P0, PT, RZ, UR13, P0, P4 ;  /* 0x0000000dff007c0c */ /* 0x000fe20008702740 */
[----:B------:R-:W-:Y:S01]  /*27c0*/  ULDC.64 UR12, c[0x0][0x228] ;  /* 0x00008a00000c7ab9 */ /* 0x000fe20000000a00 */
[----:B------:R-:W-:-:S11]  /*27d0*/  SHF.L.U64.HI R27, R50, 0x1, R51 ;  /* 0x00000001321b7819 */ /* 0x000fd60000010233 */
[----:B------:R-:W1:Y:S01]  /*27e0*/  @!P0 LDC.64 R16, c[0x0][0x218] ;  /* 0x00008600ff108b82 */ /* 0x000e620000000a00 */
[----:B------:R-:W-:Y:S01]  /*27f0*/  @!P0 FMUL.FTZ R15, R13, UR11 ;  /* 0x0000000b0d0f8c20 */ /* 0x000fe20008410000 */
[----:B------:R-:W-:Y:S01]  /*2800*/  @!P0 FMUL.FTZ R14, R12, UR11 ;  /* 0x0000000b0c0e8c20 */ /* 0x000fe20008410000 */
[----:B--2---:R-:W-:-:S09]  /*2810*/  ULEA UR5, UR6, UR5, 0x18 ;  /* 0x0000000506057291 */ /* 0x004fd2000f8ec03f */
[----:B------:R-:W-:Y:S01]  /*2820*/  @!P3 STS.64 [UR5+0x98], R12 ;  /* 0x0000980cff00b988 */ /* 0x000fe20008000a05 */
[----:B-1----:R-:W-:-:S05]  /*2830*/  @!P0 IMAD.WIDE R16, R6, 0x8, R16 ;  /* 0x0000000806108825 */ /* 0x002fca00078e0210 */
[----:B------:R1:W-:Y:S01]  /*2840*/  @!P0 STG.E.64 desc[UR8][R16.64], R14 ;  /* 0x0000000e10008986 */ /* 0x0003e2000c101b08 */
[C---:B------:R-:W-:Y:S02]  /*2850*/  IADD3 R50, P0, R26.reuse, UR12, RZ ;  /* 0x0000000c1a327c10 */ /* 0x040fe4000ff1e0ff */
[----:B------:R-:W-:Y:S01]  /*2860*/  IADD3 R26, P4, R26, UR14, RZ ;  /* 0x0000000e1a1a7c10 */ /* 0x000fe2000ff9e0ff */
[----:B------:R-:W-:Y:S01]  /*2870*/  BAR.SYNC.DEFER_BLOCKING 0x0 ;  /* 0x0000000000007b1d */ /* 0x000fe20000010000 */
[C---:B------:R-:W-:Y:S02]  /*2880*/  IADD3.X R51, R27.reuse, UR13, RZ, P0, !PT ;  /* 0x0000000d1b337c10 */ /* 0x040fe400087fe4ff */
[----:B------:R-:W-:Y:S02]  /*2890*/  IADD3.X R27, R27, UR15, RZ, P4, !PT ;  /* 0x0000000f1b1b7c10 */ /* 0x000fe4000a7fe4ff */
[----:B------:R-:W-:Y:S01]  /*28a0*/  ISETP.NE.AND P6, PT, RZ, UR10, PT ;  /* 0x0000000aff007c0c */ /* 0x000fe2000bfc5270 */
[----:B------:R-:W-:Y:S01]  /*28b0*/  ULDC.64 UR14, c[0x0][0x278] ;  /* 0x00009e00000e7ab9 */ /* 0x000fe20000000a00 */
[----:B-1----:R-:W2:Y:S04]  /*28c0*/  LDG.E.U16 R17, desc[UR8][R50.64] ;  /* 0x0000000832117981 */ /* 0x002ea8000c1e1500 */
[----:B------:R1:W3:Y:S04]  /*28d0*/  LDG.E.U16 R16, desc[UR8][R50.64+0x2] ;  /* 0x0000020832107981 */ /* 0x0002e8000c1e1500 */
[----:B------:R-:W4:Y:S04]  /*28e0*/  LDG.E.U16 R45, desc[UR8][R26.64] ;  /* 0x000000081a2d7981 */ /* 0x000f28000c1e1500 */
[----:B------:R5:W4:Y:S01]  /*28f0*/  LDG.E.U16 R52, desc[UR8][R26.64+0x2] ;  /* 0x000002081a347981 */ /* 0x000b22000c1e1500 */
[----:B------:R-:W-:-:S02]  /*2900*/  SHF.L.U32 R25, R25, 0x10, RZ ;  /* 0x0000001019197819 */ /* 0x000fc400000006ff */
[----:B-1----:R-:W-:Y:S01]  /*2910*/  SHF.L.U32 R51, R32, 0x10, RZ ;  /* 0x0000001020337819 */ /* 0x002fe200000006ff */
[----:B------:R-:W1:Y:S01]  /*2920*/  LDS.64 R14, [UR5+0x98] ;  /* 0x00009805ff0e7984 */ /* 0x000e620008000a00 */
[----:B------:R-:W-:Y:S02]  /*2930*/  SHF.L.U32 R59, R24, 0x10, RZ ;  /* 0x00000010183b7819 */ /* 0x000fe400000006ff */
[----:B0-----:R-:W-:Y:S02]  /*2940*/  SHF.L.U32 R13, R22, 0x10, RZ ;  /* 0x00000010160d7819 */ /* 0x001fe400000006ff */
[----:B------:R-:W-:Y:S02]  /*2950*/  SHF.L.U32 R23, R23, 0x10, RZ ;  /* 0x0000001017177819 */ /* 0x000fe400000006ff */
[----:B-----5:R-:W-:Y:S02]  /*2960*/  SHF.L.U32 R27, R36, 0x10, RZ ;  /* 0x00000010241b7819 */ /* 0x020fe400000006ff */
[----:B------:R-:W-:-:S02]  /*2970*/  SHF.L.U32 R24, R18, 0x10, RZ ;  /* 0x0000001012187819 */ /* 0x000fc400000006ff */
[----:B------:R-:W-:Y:S02]  /*2980*/  SHF.L.U32 R57, R30, 0x10, RZ ;  /* 0x000000101e397819 */ /* 0x000fe400000006ff */
[----:B------:R-:W-:Y:S02]  /*2990*/  SHF.L.U32 R61, R34, 0x10, RZ ;  /* 0x00000010223d7819 */ /* 0x000fe400000006ff */
[----:B------:R-:W-:Y:S02]  /*29a0*/  SHF.L.U32 R38, R38, 0x10, RZ ;  /* 0x0000001026267819 */ /* 0x000fe400000006ff */
[----:B------:R-:W-:Y:S02]  /*29b0*/  SHF.L.U32 R53, R21, 0x10, RZ ;  /* 0x0000001015357819 */ /* 0x000fe400000006ff */
[----:B------:R-:W-:Y:S02]  /*29c0*/  SHF.L.U32 R40, R40, 0x10, RZ ;  /* 0x0000001028287819 */ /* 0x000fe400000006ff */
[----:B------:R-:W-:-:S02]  /*29d0*/  SHF.L.U32 R42, R42, 0x10, RZ ;  /* 0x000000102a2a7819 */ /* 0x000fc400000006ff */
[----:B------:R-:W-:Y:S02]  /*29e0*/  SHF.L.U32 R19, R19, 0x10, RZ ;  /* 0x0000001013137819 */ /* 0x000fe400000006ff */
[----:B------:R-:W-:Y:S01]  /*29f0*/  SHF.L.U32 R26, R43, 0x10, RZ ;  /* 0x000000102b1a7819 */ /* 0x000fe200000006ff */
[----:B-1----:R-:W-:-:S04]  /*2a00*/  FMUL.FTZ R14, R14, UR11 ;  /* 0x0000000b0e0e7c20 */ /* 0x002fc80008410000 */
[C---:B------:R-:W-:Y:S01]  /*2a10*/  FMUL.FTZ R54, R14.reuse, R14 ;  /* 0x0000000e0e367220 */ /* 0x040fe20000410000 */
[----:B------:R-:W-:Y:S01]  /*2a20*/  FADD.FTZ R21, R51, -R14 ;  /* 0x8000000e33157221 */ /* 0x000fe20000010000 */
[C---:B------:R-:W-:Y:S01]  /*2a30*/  FADD.FTZ R55, -R14.reuse, R25 ;  /* 0x000000190e377221 */ /* 0x040fe20000010100 */
[C---:B------:R-:W-:Y:S01]  /*2a40*/  FADD.FTZ R22, -R14.reuse, R13 ;  /* 0x0000000d0e167221 */ /* 0x040fe20000010100 */
[----:B------:R-:W-:Y:S01]  /*2a50*/  FFMA.FTZ R15, R15, UR11, -R54 ;  /* 0x0000000b0f0f7c23 */ /* 0x000fe20008010836 */
[C---:B------:R-:W-:Y:S01]  /*2a60*/  FADD.FTZ R18, -R14.reuse, R23 ;  /* 0x000000170e127221 */ /* 0x040fe20000010100 */
[C---:B------:R-:W-:Y:S01]  /*2a70*/  FADD.FTZ R13, -R14.reuse, R24 ;  /* 0x000000180e0d7221 */ /* 0x040fe20000010100 */
[--C-:B------:R-:W-:Y:S01]  /*2a80*/  FADD.FTZ R57, R57, -R14.reuse ;  /* 0x8000000e39397221 */ /* 0x100fe20000010000 */
[----:B------:R-:W-:Y:S01]  /*2a90*/  FADD.FTZ R59, -R14, R59 ;  /* 0x0000003b0e3b7221 */ /* 0x000fe20000010100 */
[----:B------:R-:W-:Y:S01]  /*2aa0*/  FSETP.GTU.FTZ.AND P0, PT, R15, RZ, PT ;  /* 0x000000ff0f00720b */ /* 0x000fe20003f1c000 */
[--C-:B------:R-:W-:Y:S01]  /*2ab0*/  FADD.FTZ R61, R61, -R14.reuse ;  /* 0x8000000e3d3d7221 */ /* 0x100fe20000010000 */
[--C-:B------:R-:W-:Y:S01]  /*2ac0*/  FADD.FTZ R43, R38, -R14.reuse ;  /* 0x8000000e262b7221 */ /* 0x100fe20000010000 */
[----:B------:R-:W-:Y:S01]  /*2ad0*/  FADD.FTZ R53, -R14, R53 ;  /* 0x000000350e357221 */ /* 0x000fe20000010100 */
[--C-:B------:R-:W-:Y:S01]  /*2ae0*/  FADD.FTZ R25, R42, -R14.reuse ;  /* 0x8000000e2a197221 */ /* 0x100fe20000010000 */
[----:B------:R-:W-:Y:S01]  /*2af0*/  FADD.FTZ R19, -R14, R19 ;  /* 0x000000130e137221 */ /* 0x000fe20000010100 */
[----:B------:R-:W-:-:S07]  /*2b00*/  FADD.FTZ R51, R26, -R14 ;  /* 0x8000000e1a337221 */ /* 0x000fce0000010000 */
[----:B------:R-:W0:Y:S02]  /*2b10*/  @P0 LDC R12, c[0x0][0x238] ;  /* 0x00008e00ff0c0b82 */ /* 0x000e240000000800 */
[----:B0-----:R-:W-:Y:S01]  /*2b20*/  @P0 FADD.FTZ R15, R15, R12 ;  /* 0x0000000c0f0f0221 */ /* 0x001fe20000010000 */
[----:B------:R-:W-:-:S10]  /*2b30*/  HFMA2.MMA R12, -RZ, RZ, 1.875, 0 ;  /* 0x3f800000ff0c7435 */ /* 0x000fd400000001ff */
[----:B------:R0:W1:Y:S01]  /*2b40*/  @P0 MUFU.RSQ R12, R15 ;  /* 0x0000000f000c0308 */ /* 0x0000620000001400 */
[----:B------:R-:W-:-:S04]  /*2b50*/  ISETP.GE.U32.AND P0, PT, R7, UR14, PT ;  /* 0x0000000e07007c0c */ /* 0x000fc8000bf06070 */
[----:B------:R-:W-:Y:S02]  /*2b60*/  ISETP.GE.AND.EX P0, PT, R31, UR15, PT, P0 ;  /* 0x0000000f1f007c0c */ /* 0x000fe4000bf06300 */
[----:B0-----:R-:W-:Y:S01]  /*2b70*/  SHF.L.U32 R15, R20, 0x10, RZ ;  /* 0x00000010140f7819 */ /* 0x001fe200000006ff */
[--C-:B------:R-:W-:Y:S01]  /*2b80*/  FADD.FTZ R20, R27, -R14.reuse ;  /* 0x8000000e1b147221 */ /* 0x100fe20000010000 */
[----:B------:R-:W-:Y:S01]  /*2b90*/  FADD.FTZ R27, R40, -R14 ;  /* 0x8000000e281b7221 */ /* 0x000fe20000010000 */
[----:B------:R-:W-:Y:S02]  /*2ba0*/  ISETP.LT.U32.AND P0, PT, R2, 0x200, !P0 ;  /* 0x000002000200780c */ /* 0x000fe40004701070 */
[----:B------:R-:W-:Y:S01]  /*2bb0*/  FADD.FTZ R15, -R14, R15 ;  /* 0x0000000f0e0f7221 */ /* 0x000fe20000010100 */
[-C--:B-1----:R-:W-:Y:S01]  /*2bc0*/  FMUL.FTZ R14, R21, R12.reuse ;  /* 0x0000000c150e7220 */ /* 0x082fe20000410000 */
        /* <DEDUP_REMOVED lines=13> */
[----:B--2---:R-:W-:-:S02]  /*2ca0*/  SHF.L.U32 R17, R17, 0x10, RZ ;  /* 0x0000001011117819 */ /* 0x004fc400000006ff */
[----:B---3--:R-:W-:Y:S02]  /*2cb0*/  SHF.L.U32 R16, R16, 0x10, RZ ;  /* 0x0000001010107819 */ /* 0x008fe400000006ff */
[----:B----4-:R-:W-:Y:S01]  /*2cc0*/  SHF.L.U32 R24, R45, 0x10, RZ ;  /* 0x000000102d187819 */ /* 0x010fe200000006ff */
[-C--:B------:R-:W-:Y:S01]  /*2cd0*/  FMUL.FTZ R45, R20, R12.reuse ;  /* 0x0000000c142d7220 */ /* 0x080fe20000410000 */
[----:B------:R-:W-:Y:S01]  /*2ce0*/  FMUL.FTZ R20, R53, R12 ;  /* 0x0000000c35147220 */ /* 0x000fe20000410000 */
[----:B------:R-:W-:Y:S02]  /*2cf0*/  SHF.L.U32 R23, R52, 0x10, RZ ;  /* 0x0000001034177819 */ /* 0x000fe400000006ff */
[----:B------:R-:W-:-:S03]  /*2d00*/  FFMA.FTZ R53, R17, R14, R24 ;  /* 0x0000000e11357223 */ /* 0x000fc60000010018 */
        /* <DEDUP_REMOVED lines=12> */
.L_x_3830:
[----:B------:R-:W-:Y:S04]  /*2dd0*/  BSSY B0, `(.L_x_3831) ;  /* 0x000000f000007945 */ /* 0x000fe80003800000 */
[----:B------:R-:W-:Y:S05]  /*2de0*/  @P2 BRA `(.L_x_3832) ;  /* 0x0000000000342947 */ /* 0x000fea0003800000 */
[----:B------:R-:W-:Y:S01]  /*2df0*/  SHF.R.S32.HI R12, RZ, 0x1f, R44 ;  /* 0x0000001fff0c7819 */ /* 0x000fe2000001142c */
[----:B------:R-:W-:Y:S01]  /*2e00*/  ULDC.64 UR12, c[0x0][0x270] ;  /* 0x00009c00000c7ab9 */ /* 0x000fe20000000a00 */
[----:B------:R-:W-:Y:S02]  /*2e10*/  MOV R13, R49 ;  /* 0x00000031000d7202 */ /* 0x000fe40000000f00 */
[----:B------:R-:W-:Y:S01]  /*2e20*/  F2FP.BF16.F32.PACK_AB R53, R36, R53 ;  /* 0x000000352435723e */ /* 0x000fe200000010ff */
[----:B------:R-:W-:Y:S01]  /*2e30*/  IMAD R15, R12, UR12, RZ ;  /* 0x0000000c0c0f7c24 */ /* 0x000fe2000f8e02ff */
        /* <DEDUP_REMOVED lines=8> */
.L_x_3832:
[----:B------:R-:W-:Y:S05]  /*2ec0*/  BSYNC B0 ;  /* 0x0000000000007941 */ /* 0x000fea0003800000 */
.L_x_3831:
        /* <DEDUP_REMOVED lines=13> */
.L_x_3833:
        /* <DEDUP_REMOVED lines=14> */
.L_x_3835:
[----:B------:R-:W-:Y:S05]  /*3080*/  BSYNC B0 ;  /* 0x0000000000007941 */ /* 0x000fea0003800000 */
.L_x_3834:
[----:B------:R-:W-:Y:S01]  /*3090*/  ISETP.GE.U32.AND P5, PT, R8, UR14, PT ;  /* 0x0000000e08007c0c */ /* 0x000fe2000bfa6070 */
[--C-:B------:R-:W-:Y:S01]  /*30a0*/  FFMA.FTZ R13, R17, R27, R24.reuse ;  /* 0x0000001b110d7223 */ /* 0x100fe20000010018 */
[----:B------:R-:W-:Y:S01]  /*30b0*/  ISETP.GE.U32.AND P0, PT, R9, UR14, PT ;  /* 0x0000000e09007c0c */ /* 0x000fe2000bf06070 */
[--C-:B------:R-:W-:Y:S01]  /*30c0*/  FFMA.FTZ R27, R16, R20, R23.reuse ;  /* 0x00000014101b7223 */ /* 0x100fe20000010017 */
[----:B------:R-:W-:Y:S01]  /*30d0*/  ISETP.GE.U32.AND P2, PT, R10, UR14, PT ;  /* 0x0000000e0a007c0c */ /* 0x000fe2000bf46070 */
[--C-:B------:R-:W-:Y:S01]  /*30e0*/  FFMA.FTZ R30, R17, R30, R24.reuse ;  /* 0x0000001e111e7223 */ /* 0x100fe20000010018 */
[----:B------:R-:W-:Y:S01]  /*30f0*/  ISETP.GE.U32.AND P3, PT, R11, UR14, PT ;  /* 0x0000000e0b007c0c */ /* 0x000fe2000bf66070 */
[C-C-:B------:R-:W-:Y:S01]  /*3100*/  FFMA.FTZ R45, R17.reuse, R45, R24.reuse ;  /* 0x0000002d112d7223 */ /* 0x140fe20000010018 */
[----:B------:R-:W-:Y:S01]  /*3110*/  ISETP.GE.U32.AND P4, PT, R28, UR14, PT ;  /* 0x0000000e1c007c0c */ /* 0x000fe2000bf86070 */
[--C-:B------:R-:W-:Y:S01]  /*3120*/  FFMA.FTZ R12, R17, R43, R24.reuse ;  /* 0x0000002b110c7223 */ /* 0x100fe20000010018 */
[----:B------:R-:W-:Y:S01]  /*3130*/  ISETP.GE.AND.EX P5, PT, R33, UR15, PT, P5 ;  /* 0x0000000f21007c0c */ /* 0x000fe2000bfa6350 */
[--C-:B------:R-:W-:Y:S01]  /*3140*/  FFMA.FTZ R25, R17, R25, R24.reuse ;  /* 0x0000001911197223 */ /* 0x100fe20000010018 */
[----:B------:R-:W-:Y:S01]  /*3150*/  ISETP.GE.AND.EX P0, PT, R35, UR15, PT, P0 ;  /* 0x0000000f23007c0c */ /* 0x000fe2000bf06300 */
[C-C-:B------:R-:W-:Y:S01]  /*3160*/  FFMA.FTZ R20, R16.reuse, R19, R23.reuse ;  /* 0x0000001310147223 */ /* 0x140fe20000010017 */
[----:B------:R-:W-:Y:S01]  /*3170*/  ISETP.GE.AND.EX P2, PT, R37, UR15, PT, P2 ;  /* 0x0000000f25007c0c */ /* 0x000fe2000bf46320 */
[----:B------:R-:W-:Y:S01]  /*3180*/  FFMA.FTZ R24, R17, R51, R24 ;  /* 0x0000003311187223 */ /* 0x000fe20000010018 */
[----:B------:R-:W-:Y:S01]  /*3190*/  ISETP.GE.AND.EX P3, PT, R39, UR15, PT, P3 ;  /* 0x0000000f27007c0c */ /* 0x000fe2000bf66330 */
[C-C-:B------:R-:W-:Y:S01]  /*31a0*/  FFMA.FTZ R22, R16.reuse, R22, R23.reuse ;  /* 0x0000001610167223 */ /* 0x140fe20000010017 */
[----:B------:R-:W-:Y:S01]  /*31b0*/  ISETP.GE.AND.EX P4, PT, R41, UR15, PT, P4 ;  /* 0x0000000f29007c0c */ /* 0x000fe2000bf86340 */
[--C-:B------:R-:W-:Y:S01]  /*31c0*/  FFMA.FTZ R18, R16, R18, R23.reuse ;  /* 0x0000001210127223 */ /* 0x100fe20000010017 */
[----:B------:R-:W-:Y:S01]  /*31d0*/  ISETP.LT.U32.AND P5, PT, R2, 0x200, !P5 ;  /* 0x000002000200780c */ /* 0x000fe20006fa1070 */
[--C-:B------:R-:W-:Y:S01]  /*31e0*/  FFMA.FTZ R19, R16, R26, R23.reuse ;  /* 0x0000001a10137223 */ /* 0x100fe20000010017 */
[----:B------:R-:W-:Y:S01]  /*31f0*/  ISETP.LT.U32.AND P0, PT, R2, 0x200, !P0 ;  /* 0x000002000200780c */ /* 0x000fe20004701070 */
[----:B------:R-:W-:Y:S01]  /*3200*/  FFMA.FTZ R21, R16, R21, R23 ;  /* 0x0000001510157223 */ /* 0x000fe20000010017 */
[----:B------:R-:W-:-:S02]  /*3210*/  ISETP.LT.U32.AND P2, PT, R2, 0x200, !P2 ;  /* 0x000002000200780c */ /* 0x000fc40005741070 */
[C---:B------:R-:W-:Y:S02]  /*3220*/  ISETP.LT.U32.AND P3, PT, R2.reuse, 0x200, !P3 ;  /* 0x000002000200780c */ /* 0x040fe40005f61070 */
[----:B------:R-:W-:Y:S01]  /*3230*/  ISETP.LT.U32.AND P4, PT, R2, 0x200, !P4 ;  /* 0x000002000200780c */ /* 0x000fe20006781070 */
[----:B------:R-:W-:-:S12]  /*3240*/  @!P6 BRA `(.L_x_3836) ;  /* 0x000000000028e947 */ /* 0x000fd80003800000 */
        /* <DEDUP_REMOVED lines=10> */
.L_x_3836:
[----:B------:R-:W-:Y:S04]  /*32f0*/  BSSY B0, `(.L_x_3837) ;  /* 0x0000010000007945 */ /* 0x000fe80003800000 */
[----:B------:R-:W-:Y:S05]  /*3300*/  @P1 BRA `(.L_x_3838) ;  /* 0x0000000000381947 */ /* 0x000fea0003800000 */
[----:B------:R-:W-:Y:S01]  /*3310*/  IADD3 R17, R44, 0x10, RZ ;  /* 0x000000102c117810 */ /* 0x000fe20007ffe0ff */
[----:B------:R-:W-:Y:S01]  /*3320*/  ULDC.64 UR12, c[0x0][0x270] ;  /* 0x00009c00000c7ab9 */ /* 0x000fe20000000a00 */
[----:B0-----:R-:W-:Y:S02]  /*3330*/  MOV R15, R49 ;  /* 0x00000031000f7202 */ /* 0x001fe40000000f00 */
[----:B------:R-:W-:Y:S02]  /*3340*/  SHF.R.S32.HI R14, RZ, 0x1f, R17 ;  /* 0x0000001fff0e7819 */ /* 0x000fe40000011411 */
[----:B------:R-:W-:-:S03]  /*3350*/  F2FP.BF16.F32.PACK_AB R21, R21, R30 ;  /* 0x0000001e1515723e */ /* 0x000fc600000010ff */
[----:B------:R-:W-:Y:S01]  /*3360*/  IMAD R16, R14, UR12, RZ ;  /* 0x0000000c0e107c24 */ /* 0x000fe2000f8e02ff */
[----:B------:R-:W-:-:S05]  /*3370*/  MOV R14, R46 ;  /* 0x0000002e000e7202 */ /* 0x000fca0000000f00 */
[----:B------:R-:W-:-:S04]  /*3380*/  IMAD.WIDE.U32 R14, R17, UR12, R14 ;  /* 0x0000000c110e7c25 */ /* 0x000fc8000f8e000e */
[----:B------:R-:W-:Y:S01]  /*3390*/  IMAD R17, R17, UR13, R16 ;  /* 0x0000000d11117c24 */ /* 0x000fe2000f8e0210 */
[----:B------:R-:W-:Y:S02]  /*33a0*/  ULDC.64 UR12, c[0x0][0x210] ;  /* 0x00008400000c7ab9 */ /* 0x000fe40000000a00 */
[----:B------:R-:W-:Y:S02]  /*33b0*/  LEA R16, P1, R14, UR12, 0x1 ;  /* 0x0000000c0e107c11 */ /* 0x000fe4000f8208ff */
[----:B------:R-:W-:-:S04]  /*33c0*/  IADD3 R17, R15, R17, RZ ;  /* 0x000000110f117210 */ /* 0x000fc80007ffe0ff */
[----:B------:R-:W-:-:S05]  /*33d0*/  LEA.HI.X R17, R14, UR13, R17, 0x1, P1 ;  /* 0x0000000d0e117c11 */ /* 0x000fca00088f0c11 */
[----:B------:R1:W-:Y:S02]  /*33e0*/  STG.E desc[UR8][R16.64], R21 ;  /* 0x0000001510007986 */ /* 0x0003e4000c101908 */
.L_x_3838:
[----:B------:R-:W-:Y:S05]  /*33f0*/  BSYNC B0 ;  /* 0x0000000000007941 */ /* 0x000fea0003800000 */
.L_x_3837:
[----:B------:R-:W-:Y:S05]  /*3400*/  @!P6 BRA `(.L_x_3839) ;  /* 0x000000000028e947 */ /* 0x000fea0003800000 */
[----:B-1----:R-:W-:Y:S01]  /*3410*/  FMUL.FTZ R17, R22, -1.4426950216293334961 ;  /* 0xbfb8aa3b16117820 */ /* 0x002fe20000410000 */
        /* <DEDUP_REMOVED lines=9> */
.L_x_3839:
[----:B------:R-:W-:Y:S04]  /*34b0*/  BSSY B0, `(.L_x_3840) ;  /* 0x000000e000007945 */ /* 0x000fe80003800000 */
[----:B------:R-:W-:Y:S05]  /*34c0*/  @!P5 BRA `(.L_x_3841) ;  /* 0x000000000030d947 */ /* 0x000fea0003800000 */
[----:B------:R-:W-:Y:S01]  /*34d0*/  ULDC.64 UR12, c[0x0][0x270] ;  /* 0x00009c00000c7ab9 */ /* 0x000fe20000000a00 */
[----:B0-----:R-:W-:Y:S01]  /*34e0*/  MOV R14, R46 ;  /* 0x0000002e000e7202 */ /* 0x001fe20000000f00 */
[----:B-1----:R-:W-:Y:S01]  /*34f0*/  IMAD R17, R33, UR12, RZ ;  /* 0x0000000c21117c24 */ /* 0x002fe2000f8e02ff */
        /* <DEDUP_REMOVED lines=9> */
.L_x_3841:
[----:B------:R-:W-:Y:S05]  /*3590*/  BSYNC B0 ;  /* 0x0000000000007941 */ /* 0x000fea0003800000 */
.L_x_3840:
        /* <DEDUP_REMOVED lines=11> */
.L_x_3842:
[----:B------:R-:W-:Y:S04]  /*3650*/  BSSY B0, `(.L_x_3843) ;  /* 0x000000e000007945 */ /* 0x000fe80003800000 */
[----:B------:R-:W-:Y:S05]  /*3660*/  @!P0 BRA `(.L_x_3844) ;  /* 0x0000000000308947 */ /* 0x000fea0003800000 */
[----:B------:R-:W-:Y:S01]  /*3670*/  ULDC.64 UR12, c[0x0][0x270] ;  /* 0x00009c00000c7ab9 */ /* 0x000fe20000000a00 */
[----:B0-----:R-:W-:Y:S01]  /*3680*/  MOV R14, R46 ;  /* 0x0000002e000e7202 */ /* 0x001fe20000000f00 */
[----:B-12---:R-:W-:Y:S01]  /*3690*/  IMAD R16, R35, UR12, RZ ;  /* 0x0000000c23107c24 */ /* 0x006fe2000f8e02ff */
        /* <DEDUP_REMOVED lines=9> */
.L_x_3844:
[----:B------:R-:W-:Y:S05]  /*3730*/  BSYNC B0 ;  /* 0x0000000000007941 */ /* 0x000fea0003800000 */
.L_x_3843:
        /* <DEDUP_REMOVED lines=11> */
.L_x_3845:
[----:B------:R-:W-:Y:S04]  /*37f0*/  BSSY B0, `(.L_x_3846) ;  /* 0x000000e000007945 */ /* 0x000fe80003800000 */
[----:B------:R-:W-:Y:S05]  /*3800*/  @!P2 BRA `(.L_x_3847) ;  /* 0x000000000030a947 */ /* 0x000fea0003800000 */
[----:B------:R-:W-:Y:S01]  /*3810*/  ULDC.64 UR12, c[0x0][0x270] ;  /* 0x00009c00000c7ab9 */ /* 0x000fe20000000a00 */
[----:B-123--:R-:W-:Y:S01]  /*3820*/  MOV R16, R46 ;  /* 0x0000002e00107202 */ /* 0x00efe20000000f00 */
        /* <DEDUP_REMOVED lines=10> */
.L_x_3847:
[----:B------:R-:W-:Y:S05]  /*38d0*/  BSYNC B0 ;  /* 0x0000000000007941 */ /* 0x000fea0003800000 */
.L_x_3846:
[----:B------:R-:W-:Y:S05]  /*38e0*/  @!P6 BRA `(.L_x_3848) ;  /* 0x000000000028e947 */ /* 0x000fea0003800000 */
[----:B------:R-:W-:Y:S01]  /*38f0*/  FMUL.FTZ R12, R25, -1.4426950216293334961 ;  /* 0xbfb8aa3b190c7820 */ /* 0x000fe20000410000 */
[----:B0---4-:R-:W-:-:S05]  /*3900*/  FMUL.FTZ R15, R20, -1.4426950216293334961 ;  /* 0xbfb8aa3b140f7820 */ /* 0x011fca0000410000 */
        /* <DEDUP_REMOVED lines=8> */
.L_x_3848:
[----:B------:R-:W-:Y:S04]  /*3990*/  BSSY B0, `(.L_x_3849) ;  /* 0x000000e000007945 */ /* 0x000fe80003800000 */
[----:B------:R-:W-:Y:S05]  /*39a0*/  @!P3 BRA `(.L_x_3850) ;  /* 0x000000000030b947 */ /* 0x000fea0003800000 */
[----:B------:R-:W-:Y:S01]  /*39b0*/  ULDC.64 UR12, c[0x0][0x270] ;  /* 0x00009c00000c7ab9 */ /* 0x000fe20000000a00 */
[----:B0---4-:R-:W-:Y:S01]  /*39c0*/  MOV R14, R46 ;  /* 0x0000002e000e7202 */ /* 0x011fe20000000f00 */
        /* <DEDUP_REMOVED lines=10> */
.L_x_3850:
[----:B------:R-:W-:Y:S05]  /*3a70*/  BSYNC B0 ;  /* 0x0000000000007941 */ /* 0x000fea0003800000 */
.L_x_3849:
[----:B------:R-:W-:Y:S05]  /*3a80*/  @!P6 BRA `(.L_x_3851) ;  /* 0x000000000028e947 */ /* 0x000fea0003800000 */
[----:B0-----:R-:W-:Y:S01]  /*3a90*/  FMUL.FTZ R12, R24, -1.4426950216293334961 ;  /* 0xbfb8aa3b180c7820 */ /* 0x001fe20000410000 */
[----:B----4-:R-:W-:-:S05]  /*3aa0*/  FMUL.FTZ R14, R19, -1.4426950216293334961 ;  /* 0xbfb8aa3b130e7820 */ /* 0x010fca0000410000 */
[----:B------:R-:W0:Y:S08]  /*3ab0*/  MUFU.EX2 R12, R12 ;  /* 0x0000000c000c7308 */ /* 0x000e300000000800 */
[----:B------:R-:W4:Y:S01]  /*3ac0*/  MUFU.EX2 R14, R14 ;  /* 0x0000000e000e7308 */ /* 0x000f220000000800 */
[----:B0-----:R-:W-:-:S07]  /*3ad0*/  FADD.FTZ R13, R12, 1 ;  /* 0x3f8000000c0d7421 */ /* 0x001fce0000010000 */
[----:B------:R-:W0:Y:S01]  /*3ae0*/  MUFU.RCP R13, R13 ;  /* 0x0000000d000d7308 */ /* 0x000e220000001000 */
[----:B----4-:R-:W-:-:S07]  /*3af0*/  FADD.FTZ R15, R14, 1 ;  /* 0x3f8000000e0f7421 */ /* 0x010fce0000010000 */
[----:B-123--:R-:W1:Y:S01]  /*3b00*/  MUFU.RCP R16, R15 ;  /* 0x0000000f00107308 */ /* 0x00ee620000001000 */
[----:B0-----:R-:W-:Y:S01]  /*3b10*/  FMUL.FTZ R24, R24, R13 ;  /* 0x0000000d18187220 */ /* 0x001fe20000410000 */
[----:B-1----:R-:W-:-:S07]  /*3b20*/  FMUL.FTZ R19, R19, R16 ;  /* 0x0000001013137220 */ /* 0x002fce0000410000 */
.L_x_3851:
[----:B------:R-:W-:Y:S04]  /*3b30*/  BSSY B0, `(.L_x_3852) ;  /* 0x000000d000007945 */ /* 0x000fe80003800000 */
[----:B------:R-:W-:Y:S05]  /*3b40*/  @!P4 BRA `(.L_x_3853) ;  /* 0x00000000002cc947 */ /* 0x000fea0003800000 */
[----:B------:R-:W-:Y:S01]  /*3b50*/  ULDC.64 UR12, c[0x0][0x270] ;  /* 0x00009c00000c7ab9 */ /* 0x000fe20000000a00 */
[----:B------:R-:W-:Y:S01]  /*3b60*/  MOV R47, R49 ;  /* 0x00000031002f7202 */ /* 0x000fe20000000f00 */
[----:B0---4-:R-:W-:Y:S01]  /*3b70*/  IMAD R13, R41, UR12, RZ ;  /* 0x0000000c290d7c24 */ /* 0x011fe2000f8e02ff */
        /* <DEDUP_REMOVED lines=8> */
.L_x_3853:
[----:B------:R-:W-:Y:S05]  /*3c00*/  BSYNC B0 ;  /* 0x0000000000007941 */ /* 0x000fea0003800000 */
.L_x_3852:
[----:B------:R-:W-:Y:S02]  /*3c10*/  IADD3 R6, R5, R6, RZ ;  /* 0x0000000605067210 */ /* 0x000fe40007ffe0ff */
[----:B------:R-:W-:Y:S02]  /*3c20*/  IADD3 R4, R4, 0x1, RZ ;  /* 0x0000000104047810 */ /* 0x000fe40007ffe0ff */
[----:B------:R-:W-:-:S13]  /*3c30*/  ISETP.GE.AND P0, PT, R6, UR4, PT ;  /* 0x0000000406007c0c */ /* 0x000fda000bf06270 */
[----:B------:R-:W-:Y:S05]  /*3c40*/  @!P0 BRA `(.L_x_3854) ;  /* 0xffffffc400848947 */ /* 0x000fea000383ffff */
[----:B------:R-:W-:Y:S05]  /*3c50*/  EXIT ;  /* 0x000000000000794d */ /* 0x000fea0003800000 */
.L_x_3855:
        /* <DEDUP_REMOVED lines=10> */
.L_x_5700:


//--------------------- .text._Z35group_norm_nhwc_fwd_one_pass_kernelI11Bf16IOBf16WLi128ELi128ELi512EEv26Group_norm_nhwc_fwd_params --------------------------
	.section	.text._Z35group_norm_nhwc_fwd_one_pass_kernelI11Bf16IOBf16WLi128ELi128ELi512EEv26Group_norm_nhwc_fwd_params,"ax",@progbits
	.align	128
        .global         _Z35group_norm_nhwc_fwd_one_pass_kernelI11Bf16IOBf16WLi128ELi128ELi512EEv26Group_norm_nhwc_fwd_params
        .type           _Z35group_norm_nhwc_fwd_one_pass_kernelI11Bf16IOBf16WLi128ELi128ELi512EEv26Group_norm_nhwc_fwd_params,@function
        .size           _Z35group_norm_nhwc_fwd_one_pass_kernelI11Bf16IOBf16WLi128ELi128ELi512EEv26Group_norm_nhwc_fwd_params,(.L_x_5701 - _Z35group_norm_nhwc_fwd_one_pass_kernelI11Bf16IOBf16WLi128ELi128ELi512EEv26Group_norm_nhwc_fwd_params)
        .other          _Z35group_norm_nhwc_fwd_one_pass_kernelI11Bf16IOBf16WLi128ELi128ELi512EEv26Group_norm_nhwc_fwd_params,@"STO_CUDA_ENTRY STV_DEFAULT"
_Z35group_norm_nhwc_fwd_one_pass_kernelI11Bf16IOBf16WLi128ELi128ELi512EEv26Group_norm_nhwc_fwd_params:
.text._Z35group_norm_nhwc_fwd_one_pass_kernelI11Bf16IOBf16WLi128ELi128ELi512EEv26Group_norm_nhwc_fwd_params:
        /* <DEDUP_REMOVED lines=19> */
.L_x_3917:
        /* <DEDUP_REMOVED lines=12> */
[----:B--23--:R-:W-:-:S05]  /*01f0*/  IADD3 R8, RZ, -R5, RZ ;  /* 0x80000005ff087210 */ /* 0x00cfca0007ffe0ff */
        /* <DEDUP_REMOVED lines=23> */
[----:B------:R-:W-:-:S03]  /*0370*/  SHF.R.S32.HI R15, RZ, 0x1f, R10 ;  /* 0x0000001fff0f7819 */ /* 0x000fc6000001140a */
        /* <DEDUP_REMOVED lines=72> */
[----:B-----5:R-:W-:Y:S01]  /*0800*/  @!P6 LEA R46, P0, R18, R46, 0x1 ;  /* 0x0000002e122ee211 */ /* 0x020fe200078008ff */
[----:B------:R-:W-:Y:S01]  /*0810*/  @!P3 IMAD.MOV.U32 R19, RZ, RZ, R89 ;  /* 0x000000ffff13b224 */ /* 0x000fe200078e0059 */
[----:B------:R-:W-:Y:S01]  /*0820*/  @!P5 MOV R16, R86 ;  /* 0x000000560010d202 */ /* 0x000fe20000000f00 */
[----:B------:R-:W-:Y:S01]  /*0830*/  @!P3 IMAD R23, R10, R27, R14 ;  /* 0x0000001b0a17b224 */ /* 0x000fe200078e020e */
[----:B------:R-:W-:-:S02]  /*0840*/  @!P6 LEA.HI.X R47, R18, R47, R12, 0x1, P0 ;  /* 0x0000002f122fe211 */ /* 0x000fc400000f0c0c */
[----:B------:R-:W-:Y:S01]  /*0850*/  @!P3 MOV R18, R86 ;  /* 0x000000560012b202 */ /* 0x000fe20000000f00 */
[----:B------:R-:W-:-:S04]  /*0860*/  @!P5 IMAD.WIDE.U32 R16, R8, R24, R16 ;  /* 0x000000180810d225 */ /* 0x000fc800078e0010 */
[----:B------:R-:W-:Y:S01]  /*0870*/  @!P3 IMAD.WIDE.U32 R18, R10, R26, R18 ;  /* 0x0000001a0a12b225 */ /* 0x000fe200078e0012 */
[----:B------:R-:W-:Y:S02]  /*0880*/  @!P5 IADD3 R12, R17, R21, RZ ;  /* 0x00000015110cd210 */ /* 0x000fe40007ffe0ff */
[C---:B--2---:R-:W-:Y:S02]  /*0890*/  @!P5 LEA R62, P0, R16.reuse, R62, 0x1 ;  /* 0x0000003e103ed211 */ /* 0x044fe400078008ff */
[----:B------:R-:W-:Y:S02]  /*08a0*/  @!P3 IADD3 R14, R19, R23, RZ ;  /* 0x00000017130eb210 */ /* 0x000fe40007ffe0ff */
[----:B------:R-:W-:Y:S02]  /*08b0*/  @!P5 LEA.HI.X R63, R16, R63, R12, 0x1, P0 ;  /* 0x0000003f103fd211 */ /* 0x000fe400000f0c0c */
[----:B---3--:R-:W-:Y:S02]  /*08c0*/  @!P3 LEA R42, P0, R18, R42, 0x1 ;  /* 0x0000002a122ab211 */ /* 0x008fe400078008ff */
[----:B------:R-:W-:-:S02]  /*08d0*/  IADD3 R12, R4, 0x28, RZ ;  /* 0x00000028040c7810 */ /* 0x000fc40007ffe0ff */
[----:B------:R-:W-:Y:S02]  /*08e0*/  @!P3 LEA.HI.X R43, R18, R43, R14, 0x1, P0 ;  /* 0x0000002b122bb211 */ /* 0x000fe400000f0c0e */
[----:B------:R-:W-:Y:S02]  /*08f0*/  ISETP.GE.U32.AND P0, PT, R12, UR12, PT ;  /* 0x0000000c0c007c0c */ /* 0x000fe4000bf06070 */
        /* <DEDUP_REMOVED lines=99> */
[----:B-1----:R-:W-:-:S03]  /*0f30*/  @!P2 LEA R32, P3, R28, R32, 0x1 ;  /* 0x000000201c20a211 */ /* 0x002fc600078608ff */
[----:B------:R-:W-:-:S05]  /*0f40*/  @!P2 IMAD.IADD R24, R29, 0x1, R31 ;  /* 0x000000011d18a824 */ /* 0x000fca00078e021f */
        /* <DEDUP_REMOVED lines=51> */
[----:B-1----:R-:W-:Y:S01]  /*1280*/  @!P5 IMAD R50, R55, R74, RZ ;  /* 0x0000004a3732d224 */ /* 0x002fe200078e02ff */
[----:B------:R-:W-:-:S03]  /*1290*/  @!P5 MOV R55, R89 ;  /* 0x000000590037d202 */ /* 0x000fc60000000f00 */
        /* <DEDUP_REMOVED lines=58> */
[----:B------:R-:W-:Y:S02]  /*1640*/  IMAD.U32 R35, R54, 0x10000, RZ ;  /* 0x0001000036237824 */ /* 0x000fe400078e00ff */
[----:B------:R-:W-:Y:S02]  /*1650*/  FFMA.FTZ R33, R34, R34, R33 ;  /* 0x0000002222217223 */ /* 0x000fe40000010021 */
        /* <DEDUP_REMOVED lines=209> */
.L_x_3857:
[----:B------:R-:W-:Y:S05]  /*2370*/  BSYNC B0 ;  /* 0x0000000000007941 */ /* 0x000fea0003800000 */
.L_x_3856:
        /* <DEDUP_REMOVED lines=28> */
.L_x_3860:
[----:B0-----:R-:W2:Y:S04]  /*2540*/  LDG.E.STRONG.GPU R33, desc[UR8][R28.64] ;  /* 0x000000081c217981 */ /* 0x001ea8000c1ef900 */
[----:B--2---:R-:W-:Y:S01]  /*2550*/  CCTL.IVALL ;  /* 0x00000000ff00798f */ /* 0x004fe20002000000 */
[----:B------:R-:W-:Y:S05]  /*2560*/  YIELD ;  /* 0x0000000000007946 */ /* 0x000fea0003800000 */
[----:B------:R-:W-:-:S13]  /*2570*/  ISETP.NE.AND P5, PT, R33, R38, PT ;  /* 0x000000262100720c */ /* 0x000fda0003fa5270 */
[----:B------:R-:W-:Y:S05]  /*2580*/  @P5 BRA `(.L_x_3860) ;  /* 0xfffffffc00ec5947 */ /* 0x000fea000383ffff */
.L_x_3859:
        /* <DEDUP_REMOVED lines=24> */
.L_x_3864:
        /* <DEDUP_REMOVED lines=114> */
[----:B------:R-:W-:-:S13]  /*2e30*/  ISETP.GT.AND P5, PT, R33, 0xc, PT ;  /* 0x0000000c2100780c */ /* 0x000fda0003fa4270 */
[----:B------:R-:W-:Y:S05]  /*2e40*/  @P5 BRA `(.L_x_3864) ;  /* 0xfffffff800305947 */ /* 0x000fea000383ffff */
.L_x_3863:
        /* <DEDUP_REMOVED lines=63> */
.L_x_3865:
[----:B------:R-:W-:-:S04]  /*3240*/  LOP3.LUT P5, RZ, R83, 0x1, RZ, 0xc0, !PT ;  /* 0x0000000153ff7812 */ /* 0x000fc800078ac0ff */
[----:B------:R-:W-:-:S13]  /*3250*/  ISETP.NE.OR P5, PT, R33, RZ, P5 ;  /* 0x000000ff2100720c */ /* 0x000fda0002fa5670 */
[----:B------:R-:W-:Y:S05]  /*3260*/  @!P5 BRA `(.L_x_3861) ;  /* 0x000000000088d947 */ /* 0x000fea0003800000 */
.L_x_3862:
[----:B------:R-:W0:Y:S01]  /*3270*/  S2UR UR6, SR_CTAID.X ;  /* 0x00000000000679c3 */ /* 0x000e220000002500 */
[----:B------:R-:W-:Y:S01]  /*3280*/  NOP ;  /* 0x0000000000007918 */ /* 0x000fe20000000000 */
.L_x_3866:
        /* <DEDUP_REMOVED lines=32> */
.L_x_3861:
        /* <DEDUP_REMOVED lines=10> */
.L_x_3868:
[----:B------:R-:W-:Y:S05]  /*3530*/  BSYNC B0 ;  /* 0x0000000000007941 */ /* 0x000fea0003800000 */
.L_x_3867:
        /* <DEDUP_REMOVED lines=17> */
.L_x_3858:
        /* <DEDUP_REMOVED lines=24> */
[----:B------:R-:W-:-:S03]  /*37d0*/  IADD3.X R37, R90, UR13, RZ, P5, !PT ;  /* 0x0000000d5a257c10 */ /* 0x000fc6000affe4ff */
[----:B0-----:R-:W0:Y:S01]  /*37e0*/  LDC R39, c[0x0][0x294] ;  /* 0x0000a500ff277b82 */ /* 0x001e220000000800 */
[----:B------:R-:W2:Y:S04]  /*37f0*/  LDG.E.U16 R38, desc[UR8][R34.64] ;  /* 0x0000000822267981 */ /* 0x000ea8000c1e1500 */
[----:B------:R-:W3:Y:S04]  /*3800*/  LDG.E.U16 R33, desc[UR8][R34.64+0x2] ;  /* 0x0000020822217981 */ /* 0x000ee8000c1e1500 */
[----:B------:R-:W4:Y:S04]  /*3810*/  LDG.E.U16 R28, desc[UR8][R36.64] ;  /* 0x00000008241c7981 */ /* 0x000f28000c1e1500 */
[----:B------:R-:W5:Y:S04]  /*3820*/  LDG.E.U16 R29, desc[UR8][R36.64+0x2] ;  /* 0x00000208241d7981 */ /* 0x000f68000c1e1500 */
[----:B------:R-:W1:Y:S02]  /*3830*/  LDS.64 R30, [UR6+0x98] ;  /* 0x00009806ff1e7984 */ /* 0x000e640008000a00 */
[----:B-1----:R-:W-:-:S04]  /*3840*/  FMUL.FTZ R30, R30, UR7 ;  /* 0x000000071e1e7c20 */ /* 0x002fc80008410000 */
[----:B------:R-:W-:-:S04]  /*3850*/  FMUL.FTZ R40, R30, R30 ;  /* 0x0000001e1e287220 */ /* 0x000fc80000410000 */
[----:B------:R-:W-:-:S05]  /*3860*/  FFMA.FTZ R31, R31, UR7, -R40 ;  /* 0x000000071f1f7c23 */ /* 0x000fca0008010828 */
[----:B------:R-:W-:-:S13]  /*3870*/  FSETP.GTU.FTZ.AND P5, PT, R31, RZ, PT ;  /* 0x000000ff1f00720b */ /* 0x000fda0003fbc000 */
[----:B------:R-:W1:Y:S01]  /*3880*/  @P5 LDC R40, c[0x0][0x238] ;  /* 0x00008e00ff285b82 */ /* 0x000e620000000800 */
[----:B------:R-:W-:Y:S02]  /*3890*/  SHF.L.U32 R53, R53, 0x10, RZ ;  /* 0x0000001035357819 */ /* 0x000fe400000006ff */
[----:B------:R-:W-:Y:S01]  /*38a0*/  SHF.L.U32 R41, R66, 0x10, RZ ;  /* 0x0000001042297819 */ /* 0x000fe200000006ff */
[----:B-1----:R-:W-:Y:S01]  /*38b0*/  @P5 FADD.FTZ R40, R31, R40 ;  /* 0x000000281f285221 */ /* 0x002fe20000010000 */
[----:B------:R-:W-:-:S10]  /*38c0*/  HFMA2.MMA R31, -RZ, RZ, 1.875, 0 ;  /* 0x3f800000ff1f7435 */ /* 0x000fd400000001ff */
[----:B------:R1:W0:Y:S01]  /*38d0*/  @P5 MUFU.RSQ R31, R40 ;  /* 0x00000028001f5308 */ /* 0x0002220000001400 */
[----:B------:R-:W-:Y:S01]  /*38e0*/  ISETP.NE.AND P5, PT, RZ, UR10, PT ;  /* 0x0000000aff007c0c */ /* 0x000fe2000bfa5270 */
[----:B------:R-:W-:Y:S01]  /*38f0*/  FADD.FTZ R42, -R30, R41 ;  /* 0x000000291e2a7221 */ /* 0x000fe20000010100 */
[----:B------:R-:W-:Y:S02]  /*3900*/  SHF.L.U32 R43, R54, 0x10, RZ ;  /* 0x00000010362b7819 */ /* 0x000fe400000006ff */
[----:B------:R-:W-:Y:S01]  /*3910*/  SHF.L.U32 R67, R67, 0x10, RZ ;  /* 0x0000001043437819 */ /* 0x000fe200000006ff */
[--C-:B-1----:R-:W-:Y:S02]  /*3920*/  FADD.FTZ R40, R53, -R30.reuse ;  /* 0x8000001e35287221 */ /* 0x102fe40000010000 */
[----:B------:R-:W-:Y:S02]  /*3930*/  FADD.FTZ R44, R43, -R30 ;  /* 0x8000001e2b2c7221 */ /* 0x000fe40000010000 */
[----:B------:R-:W-:Y:S01]  /*3940*/  FADD.FTZ R46, -R30, R67 ;  /* 0x000000431e2e7221 */ /* 0x000fe20000010100 */
[-C--:B0-----:R-:W-:Y:S01]  /*3950*/  FMUL.FTZ R42, R42, R31.reuse ;  /* 0x0000001f2a2a7220 */ /* 0x081fe20000410000 */
[----:B------:R-:W-:Y:S01]  /*3960*/  FMUL.FTZ R40, R40, R31 ;  /* 0x0000001f28287220 */ /* 0x000fe20000410000 */
[----:B--2---:R-:W-:-:S02]  /*3970*/  SHF.L.U32 R38, R38, 0x10, RZ ;  /* 0x0000001026267819 */ /* 0x004fc400000006ff */
[----:B---3--:R-:W-:Y:S02]  /*3980*/  SHF.L.U32 R33, R33, 0x10, RZ ;  /* 0x0000001021217819 */ /* 0x008fe400000006ff */
[----:B----4-:R-:W-:Y:S01]  /*3990*/  SHF.L.U32 R35, R28, 0x10, RZ ;  /* 0x000000101c237819 */ /* 0x010fe200000006ff */
[----:B-----5:R-:W-:-:S04]  /*39a0*/  IMAD.U32 R34, R29, 0x10000, RZ ;  /* 0x000100001d227824 */ /* 0x020fc800078e00ff */
        /* <DEDUP_REMOVED lines=13> */
.L_x_3869:
        /* <DEDUP_REMOVED lines=15> */
.L_x_3871:
[----:B------:R-:W-:Y:S05]  /*3b70*/  BSYNC B0 ;  /* 0x0000000000007941 */ /* 0x000fea0003800000 */
.L_x_3870:
[-C--:B------:R-:W-:Y:S01]  /*3b80*/  FMUL.FTZ R44, R44, R31.reuse ;  /* 0x0000001f2c2c7220 */ /* 0x080fe20000410000 */
[----:B------:R-:W-:Y:S01]  /*3b90*/  FMUL.FTZ R46, R46, R31 ;  /* 0x0000001f2e2e7220 */ /* 0x000fe20000410000 */
[----:B------:R-:W-:Y:S02]  /*3ba0*/  SHF.L.U32 R55, R55, 0x10, RZ ;  /* 0x0000001037377819 */ /* 0x000fe400000006ff */
[----:B------:R-:W-:Y:S01]  /*3bb0*/  SHF.L.U32 R41, R68, 0x10, RZ ;  /* 0x0000001044297819 */ /* 0x000fe200000006ff */
        /* <DEDUP_REMOVED lines=13> */
.L_x_3872:
        /* <DEDUP_REMOVED lines=15> */
.L_x_3874:
[----:B------:R-:W-:Y:S05]  /*3d80*/  BSYNC B0 ;  /* 0x0000000000007941 */ /* 0x000fea0003800000 */
.L_x_3873:
        /* <DEDUP_REMOVED lines=23> */
.L_x_3875:
        /* <DEDUP_REMOVED lines=15> */
.L_x_3877:
[----:B------:R-:W-:Y:S05]  /*3ff0*/  BSYNC B0 ;  /* 0x0000000000007941 */ /* 0x000fea0003800000 */
.L_x_3876:
[-C--:B------:R-:W-:Y:S01]  /*4000*/  FMUL.FTZ R40, R40, R31.reuse ;  /* 0x0000001f28287220 */ /* 0x080fe20000410000 */
[----:B------:R-:W-:Y:S01]  /*4010*/  FMUL.FTZ R42, R42, R31 ;  /* 0x0000001f2a2a7220 */ /* 0x000fe20000410000 */
[----:B------:R-:W-:Y:S01]  /*4020*/  FADD.FTZ R36, R57, -R30 ;  /* 0x8000001e39247221 */ /* 0x000fe20000010000 */
        /* <DEDUP_REMOVED lines=14> */
.L_x_3878:
        /* <DEDUP_REMOVED lines=15> */
.L_x_3880:
[----:B------:R-:W-:Y:S05]  /*4200*/  BSYNC B0 ;  /* 0x0000000000007941 */ /* 0x000fea0003800000 */
.L_x_3879:
        /* <DEDUP_REMOVED lines=17> */
.L_x_3881:
        /* <DEDUP_REMOVED lines=15> */
.L_x_3883:
[----:B------:R-:W-:Y:S05]  /*4410*/  BSYNC B0 ;  /* 0x0000000000007941 */ /* 0x000fea0003800000 */
.L_x_3882:
[--C-:B0-----:R-:W-:Y:S01]  /*4420*/  FADD.FTZ R4, R11, -R30.reuse ;  /* 0x8000001e0b047221 */ /* 0x101fe20000010000 */
[----:B------:R-:W-:Y:S01]  /*4430*/  FADD.FTZ R6, -R30, R71 ;  /* 0x000000471e067221 */ /* 0x000fe20000010100 */
[----:B------:R-:W-:Y:S01]  /*4440*/  SHF.L.U32 R59, R59, 0x10, RZ ;  /* 0x000000103b3b7819 */ /* 0x000fe200000006ff */
[----:B------:R-:W-:Y:S01]  /*4450*/  IMAD.U32 R73, R73, 0x10000, RZ ;  /* 0x0001000049497824 */ /* 0x000fe200078e00ff */
[----:B------:R-:W-:Y:S01]  /*4460*/  SHF.L.U32 R5, R72, 0x10, RZ ;  /* 0x0000001048057819 */ /* 0x000fe200000006ff */
[-C--:B------:R-:W-:Y:S01]  /*4470*/  FMUL.FTZ R4, R4, R31.reuse ;  /* 0x0000001f04047220 */ /* 0x080fe20000410000 */
[----:B------:R-:W-:Y:S01]  /*4480*/  FMUL.FTZ R6, R6, R31 ;  /* 0x0000001f06067220 */ /* 0x000fe20000410000 */
[----:B------:R-:W-:Y:S01]  /*4490*/  SHF.L.U32 R11, R60, 0x10, RZ ;  /* 0x000000103c0b7819 */ /* 0x000fe200000006ff */
        /* <DEDUP_REMOVED lines=15> */
.L_x_3884:
        /* <DEDUP_REMOVED lines=15> */
.L_x_3886:
[----:B------:R-:W-:Y:S05]  /*4680*/  BSYNC B0 ;  /* 0x0000000000007941 */ /* 0x000fea0003800000 */
.L_x_3885:
        /* <DEDUP_REMOVED lines=17> */
.L_x_3887:
        /* <DEDUP_REMOVED lines=15> */
.L_x_3889:
[----:B------:R-:W-:Y:S05]  /*4890*/  BSYNC B0 ;  /* 0x0000000000007941 */ /* 0x000fea0003800000 */
.L_x_3888:
        /* <DEDUP_REMOVED lines=17> */
.L_x_3890:
        /* <DEDUP_REMOVED lines=15> */
.L_x_3892:
[----:B------:R-:W-:Y:S05]  /*4aa0*/  BSYNC B0 ;  /* 0x0000000000007941 */ /* 0x000fea0003800000 */
.L_x_3891:
[----:B0-----:R-:W-:Y:S01]  /*4ab0*/  FADD.FTZ R4, R61, -R30 ;  /* 0x8000001e3d047221 */ /* 0x001fe20000010000 */
        /* <DEDUP_REMOVED lines=21> */
.L_x_3893:
        /* <DEDUP_REMOVED lines=14> */
.L_x_3895:
[----:B------:R-:W-:Y:S05]  /*4cf0*/  BSYNC B0 ;  /* 0x0000000000007941 */ /* 0x000fea0003800000 */
.L_x_3894:
[-C--:B------:R-:W-:Y:S01]  /*4d00*/  FMUL.FTZ R12, R12, R31.reuse ;  /* 0x0000001f0c0c7220 */ /* 0x080fe20000410000 */
[----:B------:R-:W-:Y:S01]  /*4d10*/  FMUL.FTZ R14, R14, R31 ;  /* 0x0000001f0e0e7220 */ /* 0x000fe20000410000 */
[----:B------:R-:W-:Y:S01]  /*4d20*/  IMAD R16, R39, UR5, R16 ;  /* 0x0000000527107c24 */ /* 0x000fe2000f8e0210 */
        /* <DEDUP_REMOVED lines=14> */
.L_x_3896:
        /* <DEDUP_REMOVED lines=14> */
.L_x_3898:
[----:B------:R-:W-:Y:S05]  /*4ef0*/  BSYNC B0 ;  /* 0x0000000000007941 */ /* 0x000fea0003800000 */
.L_x_3897:
[----:B------:R-:W-:Y:S01]  /*4f00*/  SHF.L.U32 R11, R76, 0x10, RZ ;  /* 0x000000104c0b7819 */ /* 0x000fe200000006ff */
[----:B------:R-:W-:Y:S01]  /*4f10*/  IMAD.U32 R79, R79, 0x10000, RZ ;  /* 0x000100004f4f7824 */ /* 0x000fe200078e00ff */
[----:B------:R-:W-:Y:S01]  /*4f20*/  SHF.L.U32 R19, R64, 0x10, RZ ;  /* 0x0000001040137819 */ /* 0x000fe200000006ff */
[----:B------:R-:W-:Y:S01]  /*4f30*/  ULDC.64 UR6, c[0x0][0x278] ;  /* 0x00009e0000067ab9 */ /* 0x000fe20000000a00 */
        /* <DEDUP_REMOVED lines=15> */
[----:B------:R-:W-:Y:S01]  /*5030*/  FADD.FTZ R32, -R30, R79 ;  /* 0x0000004f1e207221 */ /* 0x000fe20000010100 */
[----:B------:R-:W-:Y:S01]  /*5040*/  IADD3 R8, R16, 0x68, RZ ;  /* 0x0000006810087810 */ /* 0x000fe20007ffe0ff */
[----:B------:R-:W-:Y:S01]  /*5050*/  FADD.FTZ R40, -R30, R15 ;  /* 0x0000000f1e287221 */ /* 0x000fe20000010100 */
[C---:B------:R-:W-:Y:S01]  /*5060*/  IADD3 R6, R16.reuse, 0x70, RZ ;  /* 0x0000007010067810 */ /* 0x040fe20007ffe0ff */
[----:B------:R-:W-:Y:S01]  /*5070*/  FADD.FTZ R42, R25, -R30 ;  /* 0x8000001e192a7221 */ /* 0x000fe20000010000 */
[----:B0-----:R-:W-:Y:S01]  /*5080*/  IADD3 R4, R16, 0x78, RZ ;  /* 0x0000007810047810 */ /* 0x001fe20007ffe0ff */
[----:B------:R-:W-:Y:S01]  /*5090*/  FADD.FTZ R16, -R30, R77 ;  /* 0x0000004d1e107221 */ /* 0x000fe20000010100 */
[----:B------:R-:W-:Y:S01]  /*50a0*/  ISETP.GE.U32.AND P6, PT, R8, UR6, PT ;  /* 0x0000000608007c0c */ /* 0x000fe2000bfc6070 */
[----:B------:R-:W-:Y:S01]  /*50b0*/  FADD.FTZ R30, -R30, R17 ;  /* 0x000000111e1e7221 */ /* 0x000fe20000010100 */
        /* <DEDUP_REMOVED lines=24> */
[--C-:B------:R-:W-:Y:S01]  /*5240*/  FFMA.FTZ R11, R38, R36, R35.reuse ;  /* 0x00000024260b7223 */ /* 0x100fe20000010023 */
[----:B------:R-:W-:Y:S01]  /*5250*/  ISETP.GT.U32.OR P6, PT, R0, 0x1ff, P6 ;  /* 0x000001ff0000780c */ /* 0x000fe200037c4470 */
[----:B------:R-:W-:Y:S01]  /*5260*/  FFMA.FTZ R35, R38, R42, R35 ;  /* 0x0000002a26237223 */ /* 0x000fe20000010023 */
[C---:B------:R-:W-:Y:S01]  /*5270*/  ISETP.GT.U32.OR P0, PT, R0.reuse, 0x1ff, P0 ;  /* 0x000001ff0000780c */ /* 0x040fe20000704470 */
[C-C-:B------:R-:W-:Y:S01]  /*5280*/  FFMA.FTZ R28, R33.reuse, R16, R34.reuse ;  /* 0x00000010211c7223 */ /* 0x140fe20000010022 */
[----:B------:R-:W-:Y:S01]  /*5290*/  ISETP.GT.U32.OR P1, PT, R0, 0x1ff, P1 ;  /* 0x000001ff0000780c */ /* 0x000fe20000f24470 */
[C-C-:B------:R-:W-:Y:S01]  /*52a0*/  FFMA.FTZ R30, R33.reuse, R15, R34.reuse ;  /* 0x0000000f211e7223 */ /* 0x140fe20000010022 */
[C-C-:B------:R-:W-:Y:S01]  /*52b0*/  FFMA.FTZ R32, R33.reuse, R17, R34.reuse ;  /* 0x0000001121207223 */ /* 0x140fe20000010022 */
[C-C-:B------:R-:W-:Y:S01]  /*52c0*/  FFMA.FTZ R12, R33.reuse, R25, R34.reuse ;  /* 0x00000019210c7223 */ /* 0x140fe20000010022 */
[C-C-:B------:R-:W-:Y:S01]  /*52d0*/  FFMA.FTZ R10, R33.reuse, R31, R34.reuse ;  /* 0x0000001f210a7223 */ /* 0x140fe20000010022 */
[----:B------:R-:W-:Y:S01]  /*52e0*/  FFMA.FTZ R13, R33, R13, R34 ;  /* 0x0000000d210d7223 */ /* 0x000fe20000010022 */
[----:B------:R-:W-:Y:S07]  /*52f0*/  @!P5 BRA `(.L_x_3899) ;  /* 0x000000000028d947 */ /* 0x000fee0003800000 */
        /* <DEDUP_REMOVED lines=10> */
.L_x_3899:
        /* <DEDUP_REMOVED lines=14> */
.L_x_3901:
[----:B------:R-:W-:Y:S05]  /*5480*/  BSYNC B0 ;  /* 0x0000000000007941 */ /* 0x000fea0003800000 */
.L_x_3900:
        /* <DEDUP_REMOVED lines=11> */
.L_x_3902:
        /* <DEDUP_REMOVED lines=14> */
.L_x_3904:
[----:B------:R-:W-:Y:S05]  /*5620*/  BSYNC B0 ;  /* 0x0000000000007941 */ /* 0x000fea0003800000 */
.L_x_3903:
        /* <DEDUP_REMOVED lines=11> */
.L_x_3905:
        /* <DEDUP_REMOVED lines=14> */
.L_x_3907:
[----:B------:R-:W-:Y:S05]  /*57c0*/  BSYNC B0 ;  /* 0x0000000000007941 */ /* 0x000fea0003800000 */
.L_x_3906:
        /* <DEDUP_REMOVED lines=11> */
.L_x_3908:
        /* <DEDUP_REMOVED lines=14> */
.L_x_3910:
[----:B------:R-:W-:Y:S05]  /*5960*/  BSYNC B0 ;  /* 0x0000000000007941 */ /* 0x000fea0003800000 */
.L_x_3909:
[----:B------:R-:W-:Y:S05]  /*5970*/  @!P5 BRA `(.L_x_3911) ;  /* 0x000000000028d947 */ /* 0x000fea0003800000 */
[----:B0-----:R-:W-:Y:S01]  /*5980*/  FMUL.FTZ R13, R12, -1.4426950216293334961 ;  /* 0xbfb8aa3b0c0d7820 */ /* 0x001fe20000410000 */
[----:B---3--:R-:W-:-:S05]  /*5990*/  FMUL.FTZ R8, R11, -1.4426950216293334961 ;  /* 0xbfb8aa3b0b087820 */ /* 0x008fca0000410000 */
[----:B------:R-:W1:Y:S08]  /*59a0*/  MUFU.EX2 R13, R13 ;  /* 0x0000000d000d7308 */ /* 0x000e700000000800 */
[----:B------:R-:W0:Y:S01]  /*59b0*/  MUFU.EX2 R8, R8 ;  /* 0x0000000800087308 */ /* 0x000e220000000800 */
[----:B-12---:R-:W-:-:S07]  /*59c0*/  FADD.FTZ R15, R13, 1 ;  /* 0x3f8000000d0f7421 */ /* 0x006fce0000010000 */
[----:B------:R-:W1:Y:S01]  /*59d0*/  MUFU.RCP R15, R15 ;  /* 0x0000000f000f7308 */ /* 0x000e620000001000 */
[----:B0-----:R-:W-:-:S07]  /*59e0*/  FADD.FTZ R9, R8, 1 ;  /* 0x3f80000008097421 */ /* 0x001fce0000010000 */
[----:B------:R-:W0:Y:S01]  /*59f0*/  MUFU.RCP R14, R9 ;  /* 0x00000009000e7308 */ /* 0x000e220000001000 */
[----:B-1----:R-:W-:Y:S01]  /*5a00*/  FMUL.FTZ R12, R12, R15 ;  /* 0x0000000f0c0c7220 */ /* 0x002fe20000410000 */
[----:B0-----:R-:W-:-:S07]  /*5a10*/  FMUL.FTZ R11, R11, R14 ;  /* 0x0000000e0b0b7220 */ /* 0x001fce0000410000 */
.L_x_3911:
[----:B------:R-:W-:Y:S04]  /*5a20*/  BSSY B0, `(.L_x_3912) ;  /* 0x000000e000007945 */ /* 0x000fe80003800000 */
[----:B------:R-:W-:Y:S05]  /*5a30*/  @P0 BRA `(.L_x_3913) ;  /* 0x0000000000300947 */ /* 0x000fea0003800000 */
[----:B------:R-:W-:Y:S01]  /*5a40*/  ULDC.64 UR6, c[0x0][0x270] ;  /* 0x00009c0000067ab9 */ /* 0x000fe20000000a00 */
[----:B---3--:R-:W-:Y:S01]  /*5a50*/  MOV R8, R86 ;  /* 0x0000005600087202 */ /* 0x008fe20000000f00 */
        /* <DEDUP_REMOVED lines=10> */
.L_x_3913:
[----:B------:R-:W-:Y:S05]  /*5b00*/  BSYNC B0 ;  /* 0x0000000000007941 */ /* 0x000fea0003800000 */
.L_x_3912:
[----:B------:R-:W-:Y:S05]  /*5b10*/  @!P5 BRA `(.L_x_3914) ;  /* 0x000000000028d947 */ /* 0x000fea0003800000 */
[----:B---3--:R-:W-:Y:S01]  /*5b20*/  FMUL.FTZ R9, R10, -1.4426950216293334961 ;  /* 0xbfb8aa3b0a097820 */ /* 0x008fe20000410000 */
[----:B----4-:R-:W-:-:S05]  /*5b30*/  FMUL.FTZ R6, R35, -1.4426950216293334961 ;  /* 0xbfb8aa3b23067820 */ /* 0x010fca0000410000 */
[----:B------:R-:W3:Y:S08]  /*5b40*/  MUFU.EX2 R9, R9 ;  /* 0x0000000900097308 */ /* 0x000ef00000000800 */
[----:B------:R-:W4:Y:S01]  /*5b50*/  MUFU.EX2 R6, R6 ;  /* 0x0000000600067308 */ /* 0x000f220000000800 */
[----:B---3--:R-:W-:-:S07]  /*5b60*/  FADD.FTZ R11, R9, 1 ;  /* 0x3f800000090b7421 */ /* 0x008fce0000010000 */
[----:B------:R-:W3:Y:S01]  /*5b70*/  MUFU.RCP R11, R11 ;  /* 0x0000000b000b7308 */ /* 0x000ee20000001000 */
[----:B----4-:R-:W-:-:S07]  /*5b80*/  FADD.FTZ R7, R6, 1 ;  /* 0x3f80000006077421 */ /* 0x010fce0000010000 */
[----:B------:R-:W4:Y:S01]  /*5b90*/  MUFU.RCP R8, R7 ;  /* 0x0000000700087308 */ /* 0x000f220000001000 */
[----:B---3--:R-:W-:Y:S01]  /*5ba0*/  FMUL.FTZ R10, R10, R11 ;  /* 0x0000000b0a0a7220 */ /* 0x008fe20000410000 */
[----:B----4-:R-:W-:-:S07]  /*5bb0*/  FMUL.FTZ R35, R35, R8 ;  /* 0x0000000823237220 */ /* 0x010fce0000410000 */
.L_x_3914:
        /* <DEDUP_REMOVED lines=13> */
.L_x_3916:
[----:B------:R-:W-:Y:S05]  /*5c90*/  BSYNC B0 ;  /* 0x0000000000007941 */ /* 0x000fea0003800000 */
.L_x_3915:
[----:B0-----:R-:W0:Y:S01]  /*5ca0*/  LDC R5, c[0x0][0x10] ;  /* 0x00000400ff057b82 */ /* 0x001e220000000800 */
[----:B------:R-:W-:Y:S02]  /*5cb0*/  IADD3 R3, R3, 0x1, RZ ;  /* 0x0000000103037810 */ /* 0x000fe40007ffe0ff */
[----:B0-----:R-:W-:-:S04]  /*5cc0*/  IADD3 R82, R5, R82, RZ ;  /* 0x0000005205527210 */ /* 0x001fc80007ffe0ff */
[----:B------:R-:W-:-:S13]  /*5cd0*/  ISETP.GE.AND P0, PT, R82, UR4, PT ;  /* 0x0000000452007c0c */ /* 0x000fda000bf06270 */
[----:B------:R-:W-:Y:S05]  /*5ce0*/  @!P0 BRA `(.L_x_3917) ;  /* 0xffffffa400108947 */ /* 0x000fea000383ffff */
[----:B------:R-:W-:Y:S05]  /*5cf0*/  EXIT ;  /* 0x000000000000794d */ /* 0x000fea0003800000 */
.L_x_3918:
        /* <DEDUP_REMOVED lines=16> */
.L_x_5701:


//--------------------- .text._Z35group_norm_nhwc_fwd_one_pass_kernelI11Bf16IOBf16WLi256ELi128ELi512EEv26Group_norm_nhwc_fwd_params --------------------------
	.section	.text._Z35group_norm_nhwc_fwd_one_pass_kernelI11Bf16IOBf16WLi256ELi128ELi512EEv26Group_norm_nhwc_fwd_params,"ax",@progbits
	.align	128
        .global         _Z35group_norm_nhwc_fwd_one_pass_kernelI11Bf16IOBf16WLi256ELi128ELi512EEv26Group_norm_nhwc_fwd_params
        .type           _Z35group_norm_nhwc_fwd_one_pass_kernelI11Bf16IOBf16WLi256ELi128ELi512EEv26Group_norm_nhwc_fwd_params,@function
        .size           _Z35group_norm_nhwc_fwd_one_pass_kernelI11Bf16IOBf16WLi256ELi128ELi512EEv26Group_norm_nhwc_fwd_params,(.L_x_5702 - _Z35group_norm_nhwc_fwd_one_pass_kernelI11Bf16IOBf16WLi256ELi128ELi512EEv26Group_norm_nhwc_fwd_params)
        .other          _Z35group_norm_nhwc_fwd_one_pass_kernelI11Bf16IOBf16WLi256ELi128ELi512EEv26Group_norm_nhwc_fwd_params,@"STO_CUDA_ENTRY STV_DEFAULT"
_Z35group_norm_nhwc_fwd_one_pass_kernelI11Bf16IOBf16WLi256ELi128ELi512EEv26Group_norm_nhwc_fwd_params:
.text._Z35group_norm_nhwc_fwd_one_pass_kernelI11Bf16IOBf16WLi256ELi128ELi512EEv26Group_norm_nhwc_fwd_params:
        /* <DEDUP_REMOVED lines=23> */
[C---:B------:R-:W-:Y:S01]  /*0170*/  VIADD R95, R72.reuse, 0x40 ;  /* 0x00000040485f7836 */ /* 0x040fe20000000000 */
[----:B------:R-:W-:Y:S01]  /*0180*/  ISETP.LT.U32.AND P0, PT, R19, UR4, PT ;  /* 0x0000000413007c0c */ /* 0x000fe2000bf01070 */
[C---:B------:R-:W-:Y:S01]  /*0190*/  VIADD R81, R72.reuse, 0x70 ;  /* 0x0000007048517836 */ /* 0x040fe20000000000 */
[----:B------:R-:W-:Y:S01]  /*01a0*/  SHF.R.S32.HI R2, RZ, 0x1f, R19 ;  /* 0x0000001fff027819 */ /* 0x000fe20000011413 */
[----:B------:R-:W-:Y:S01]  /*01b0*/  VIADD R6, R72, 0xa0 ;  /* 0x000000a048067836 */ /* 0x000fe20000000000 */
[----:B------:R-:W-:Y:S02]  /*01c0*/  ISETP.LT.U32.AND P1, PT, R18, UR4, PT ;  /* 0x0000000412007c0c */ /* 0x000fe4000bf21070 */
[----:B------:R-:W-:-:S02]  /*01d0*/  ISETP.LT.AND.EX P2, PT, R2, UR5, !P4, P0 ;  /* 0x0000000502007c0c */ /* 0x000fc4000e741300 */
[----:B------:R-:W-:Y:S02]  /*01e0*/  SHF.R.S32.HI R3, RZ, 0x1f, R18 ;  /* 0x0000001fff037819 */ /* 0x000fe40000011412 */
[C---:B------:R-:W-:Y:S02]  /*01f0*/  IADD3 R17, R72.reuse, 0xc8, RZ ;  /* 0x000000c848117810 */ /* 0x040fe40007ffe0ff */
        /* <DEDUP_REMOVED lines=13> */
[----:B------:R-:W-:Y:S02]  /*02d0*/  SHF.R.S32.HI R3, RZ, 0x1f, R15 ;  /* 0x0000001fff037819 */ /* 0x000fe4000001140f */
[----:B------:R-:W-:Y:S02]  /*02e0*/  @P0 LOP3.LUT R0, R0, 0x800000, RZ, 0xfc, !PT ;  /* 0x0080000000000812 */ /* 0x000fe400078efcff */
[----:B------:R-:W-:-:S02]  /*02f0*/  IADD3 R14, R72, 0xe0, RZ ;  /* 0x000000e0480e7810 */ /* 0x000fc40007ffe0ff */
[----:B------:R-:W-:Y:S01]  /*0300*/  ISETP.LT.AND.EX P1, PT, R3, UR5, !P4, P1 ;  /* 0x0000000503007c0c */ /* 0x000fe2000e721310 */
[----:B------:R-:W-:Y:S01]  /*0310*/  HFMA2.MMA R3, -RZ, RZ, 0, 0 ;  /* 0x00000000ff037435 */ /* 0x000fe200000001ff */
[----:B------:R-:W-:Y:S02]  /*0320*/  LOP3.LUT R0, R0, 0xffbfffff, RZ, 0xc0, !PT ;  /* 0xffbfffff00007812 */ /* 0x000fe400078ec0ff */
[----:B------:R-:W-:Y:S02]  /*0330*/  ISETP.LT.U32.AND P0, PT, R14, UR4, PT ;  /* 0x000000040e007c0c */ /* 0x000fe4000bf01070 */
[----:B------:R-:W-:Y:S02]  /*0340*/  SHF.R.S32.HI R4, RZ, 0x1f, R14 ;  /* 0x0000001fff047819 */ /* 0x000fe4000001140e */
[----:B------:R-:W-:Y:S02]  /*0350*/  @P2 LOP3.LUT R0, R0, 0x400000, RZ, 0xfc, !PT ;  /* 0x0040000000002812 */ /* 0x000fe400078efcff */
[----:B------:R-:W-:-:S02]  /*0360*/  ISETP.LT.AND.EX P0, PT, R4, UR5, !P4, P0 ;  /* 0x0000000504007c0c */ /* 0x000fc4000e701300 */
[----:B------:R-:W-:Y:S01]  /*0370*/  LOP3.LUT R0, R0, 0xffdfffff, RZ, 0xc0, !PT ;  /* 0xffdfffff00007812 */ /* 0x000fe200078ec0ff */
[----:B------:R-:W0:Y:S01]  /*0380*/  LDC R4, c[0x0][0x10] ;  /* 0x00000400ff047b82 */ /* 0x000e220000000800 */
[----:B------:R-:W-:Y:S02]  /*0390*/  IADD3 R13, R72, 0xe8, RZ ;  /* 0x000000e8480d7810 */ /* 0x000fe40007ffe0ff */
[----:B------:R-:W-:Y:S02]  /*03a0*/  @P1 LOP3.LUT R0, R0, 0x200000, RZ, 0xfc, !PT ;  /* 0x0020000000001812 */ /* 0x000fe400078efcff */
[----:B------:R-:W-:Y:S02]  /*03b0*/  SHF.R.S32.HI R2, RZ, 0x1f, R13 ;  /* 0x0000001fff027819 */ /* 0x000fe4000001140d */
[----:B------:R-:W-:Y:S02]  /*03c0*/  LOP3.LUT R0, R0, 0xffefffff, RZ, 0xc0, !PT ;  /* 0xffefffff00007812 */ /* 0x000fe400078ec0ff */
[----:B------:R-:W-:-:S02]  /*03d0*/  IADD3 R12, R72, 0xf0, RZ ;  /* 0x000000f0480c7810 */ /* 0x000fc40007ffe0ff */
[----:B------:R-:W-:Y:S02]  /*03e0*/  @P0 LOP3.LUT R0, R0, 0x100000, RZ, 0xfc, !PT ;  /* 0x0010000000000812 */ /* 0x000fe400078efcff */
[----:B------:R-:W-:Y:S02]  /*03f0*/  ISETP.LT.U32.AND P0, PT, R13, UR4, PT ;  /* 0x000000040d007c0c */ /* 0x000fe4000bf01070 */
[----:B------:R-:W-:Y:S02]  /*0400*/  LOP3.LUT R0, R0, 0xfff7ffff, RZ, 0xc0, !PT ;  /* 0xfff7ffff00007812 */ /* 0x000fe400078ec0ff */
[----:B------:R-:W-:Y:S02]  /*0410*/  ISETP.LT.AND.EX P1, PT, R2, UR5, !P4, P0 ;  /* 0x0000000502007c0c */ /* 0x000fe4000e721300 */
[----:B------:R-:W-:Y:S02]  /*0420*/  SHF.R.S32.HI R2, RZ, 0x1f, R12 ;  /* 0x0000001fff027819 */ /* 0x000fe4000001140c */
[----:B------:R-:W-:-:S02]  /*0430*/  ISETP.LT.U32.AND P0, PT, R12, UR4, PT ;  /* 0x000000040c007c0c */ /* 0x000fc4000bf01070 */
[----:B------:R-:W-:Y:S02]  /*0440*/  SHF.R.S32.HI R120, RZ, 0x1f, R72 ;  /* 0x0000001fff787819 */ /* 0x000fe40000011448 */
[----:B------:R-:W-:Y:S02]  /*0450*/  ISETP.LT.AND.EX P0, PT, R2, UR5, !P4, P0 ;  /* 0x0000000502007c0c */ /* 0x000fe4000e701300 */
[----:B------:R-:W-:Y:S02]  /*0460*/  IADD3 R104, R72, 0x8, RZ ;  /* 0x0000000848687810 */ /* 0x000fe40007ffe0ff */
[----:B------:R-:W-:Y:S02]  /*0470*/  SHF.R.S32.HI R36, RZ, 0x1f, R101 ;  /* 0x0000001fff247819 */ /* 0x000fe40000011465 */
[----:B------:R-:W-:Y:S02]  /*0480*/  @P1 LOP3.LUT R0, R0, 0x80000, RZ, 0xfc, !PT ;  /* 0x0008000000001812 */ /* 0x000fe400078efcff */
[----:B------:R-:W-:-:S02]  /*0490*/  SHF.R.S32.HI R37, RZ, 0x1f, R104 ;  /* 0x0000001fff257819 */ /* 0x000fc40000011468 */
[----:B------:R-:W-:Y:S02]  /*04a0*/  LOP3.LUT R0, R0, 0xfffbffff, RZ, 0xc0, !PT ;  /* 0xfffbffff00007812 */ /* 0x000fe400078ec0ff */
[----:B------:R-:W-:Y:S01]  /*04b0*/  IADD3 R100, R72, 0x18, RZ ;  /* 0x0000001848647810 */ /* 0x000fe20007ffe0ff */
[----:B------:R1:W-:Y:S01]  /*04c0*/  STL [R1+0x40], R37 ;  /* 0x0000402501007387 */ /* 0x0003e20000100800 */
[----:B------:R-:W-:Y:S02]  /*04d0*/  @P0 LOP3.LUT R0, R0, 0x40000, RZ, 0xfc, !PT ;  /* 0x0004000000000812 */ /* 0x000fe400078efcff */
[----:B------:R-:W-:Y:S01]  /*04e0*/  ISETP.LT.U32.AND P0, PT, R72, UR4, PT ;  /* 0x0000000448007c0c */ /* 0x000fe2000bf01070 */
[----:B------:R1:W-:Y:S01]  /*04f0*/  STL [R1+0x3c], R36 ;  /* 0x00003c2401007387 */ /* 0x0003e20000100800 */
[----:B------:R-:W-:Y:S02]  /*0500*/  LOP3.LUT R0, R0, 0xfbffffff, RZ, 0xc0, !PT ;  /* 0xfbffffff00007812 */ /* 0x000fe400078ec0ff */
[----:B------:R-:W-:-:S02]  /*0510*/  ISETP.LT.AND.EX P0, PT, R120, UR5, !P4, P0 ;  /* 0x0000000578007c0c */ /* 0x000fc4000e701300 */
[----:B------:R-:W-:Y:S02]  /*0520*/  SHF.R.S32.HI R35, RZ, 0x1f, R100 ;  /* 0x0000001fff237819 */ /* 0x000fe40000011464 */
[C---:B------:R-:W-:Y:S02]  /*0530*/  IADD3 R99, R72.reuse, 0x20, RZ ;  /* 0x0000002048637810 */ /* 0x040fe40007ffe0ff */
[C---:B------:R-:W-:Y:S01]  /*0540*/  IADD3 R98, R72.reuse, 0x28, RZ ;  /* 0x0000002848627810 */ /* 0x040fe20007ffe0ff */
[----:B------:R1:W-:Y:S01]  /*0550*/  STL [R1+0x38], R35 ;  /* 0x0000382301007387 */ /* 0x0003e20000100800 */
[----:B------:R-:W-:Y:S02]  /*0560*/  SHF.R.S32.HI R34, RZ, 0x1f, R99 ;  /* 0x0000001fff227819 */ /* 0x000fe40000011463 */
[----:B------:R-:W-:Y:S02]  /*0570*/  SHF.R.S32.HI R33, RZ, 0x1f, R98 ;  /* 0x0000001fff217819 */ /* 0x000fe40000011462 */
[----:B------:R-:W-:Y:S01]  /*0580*/  IADD3 R97, R72, 0x30, RZ ;  /* 0x0000003048617810 */ /* 0x000fe20007ffe0ff */
[----:B------:R1:W-:Y:S01]  /*0590*/  STL [R1+0x34], R34 ;  /* 0x0000342201007387 */ /* 0x0003e20000100800 */
[----:B------:R-:W-:-:S02]  /*05a0*/  @P0 LOP3.LUT R0, R0, 0x4000000, RZ, 0xfc, !PT ;  /* 0x0400000000000812 */ /* 0x000fc400078efcff */
[----:B------:R-:W-:Y:S01]  /*05b0*/  ISETP.LT.U32.AND P0, PT, R104, UR4, PT ;  /* 0x0000000468007c0c */ /* 0x000fe2000bf01070 */
[----:B------:R1:W-:Y:S01]  /*05c0*/  STL [R1+0x30], R33 ;  /* 0x0000302101007387 */ /* 0x0003e20000100800 */
[----:B------:R-:W-:Y:S02]  /*05d0*/  LOP3.LUT R0, R0, 0xfffdffff, RZ, 0xc0, !PT ;  /* 0xfffdffff00007812 */ /* 0x000fe400078ec0ff */
[----:B------:R-:W-:Y:S02]  /*05e0*/  ISETP.LT.AND.EX P1, PT, R37, UR5, !P4, P0 ;  /* 0x0000000525007c0c */ /* 0x000fe4000e721300 */
[----:B------:R-:W-:Y:S02]  /*05f0*/  ISETP.LT.U32.AND P0, PT, R101, UR4, PT ;  /* 0x0000000465007c0c */ /* 0x000fe4000bf01070 */
[----:B------:R-:W-:Y:S02]  /*0600*/  SHF.R.S32.HI R32, RZ, 0x1f, R97 ;  /* 0x0000001fff207819 */ /* 0x000fe40000011461 */
[----:B------:R-:W-:-:S02]  /*0610*/  ISETP.LT.AND.EX P2, PT, R36, UR5, !P4, P0 ;  /* 0x0000000524007c0c */ /* 0x000fc4000e741300 */
[----:B------:R-:W-:Y:S01]  /*0620*/  ISETP.LT.U32.AND P0, PT, R100, UR4, PT ;  /* 0x0000000464007c0c */ /* 0x000fe2000bf01070 */
[----:B------:R1:W-:Y:S01]  /*0630*/  STL [R1+0x2c], R32 ;  /* 0x00002c2001007387 */ /* 0x0003e20000100800 */
        /* <DEDUP_REMOVED lines=20> */
[----:B------:R1:W-:Y:S01]  /*0780*/  STL [R1+0x28], R31 ;  /* 0x0000281f01007387 */ /* 0x0003e20000100800 */
[----:B------:R-:W-:Y:S02]  /*0790*/  ISETP.LT.AND.EX P1, PT, R31, UR5, !P4, P0 ;  /* 0x000000051f007c0c */ /* 0x000fe4000e721300 */
[----:B------:R-:W-:Y:S01]  /*07a0*/  LOP3.LUT R0, R0, 0xffffefff, RZ, 0xc0, !PT ;  /* 0xffffefff00007812 */ /* 0x000fe200078ec0ff */
[----:B------:R1:W-:Y:S01]  /*07b0*/  STL [R1+0x24], R30 ;  /* 0x0000241e01007387 */ /* 0x0003e20000100800 */
        /* <DEDUP_REMOVED lines=8> */
[----:B------:R1:W-:Y:S01]  /*0840*/  STL [R1+0x20], R29 ;  /* 0x0000201d01007387 */ /* 0x0003e20000100800 */
        /* <DEDUP_REMOVED lines=28> */
[----:B------:R-:W-:Y:S02]  /*0a10*/  ISETP.LT.AND.EX P1, PT, R25, UR5, !P4, P0 ;  /* 0x0000000519007c0c */ /* 0x000fe4000e721300 */
[----:B------:R-:W-:Y:S02]  /*0a20*/  LOP3.LUT R0, R0, 0xffffffbf, RZ, 0xc0, !PT ;  /* 0xffffffbf00007812 */ /* 0x000fe400078ec0ff */
[----:B------:R-:W-:Y:S02]  /*0a30*/  SHF.R.S32.HI R24, RZ, 0x1f, R81 ;  /* 0x0000001fff187819 */ /* 0x000fe40000011451 */
[----:B------:R-:W-:Y:S02]  /*0a40*/  ISETP.LT.U32.AND P0, PT, R81, UR4, PT ;  /* 0x0000000451007c0c */ /* 0x000fe4000bf01070 */
[----:B------:R-:W-:Y:S01]  /*0a50*/  @P2 LOP3.LUT R0, R0, 0x40, RZ, 0xfc, !PT ;  /* 0x0000004000002812 */ /* 0x000fe200078efcff */
[----:B------:R1:W-:Y:S01]  /*0a60*/  STL [R1+0xc], R24 ;  /* 0x00000c1801007387 */ /* 0x0003e20000100800 */
[----:B------:R-:W-:-:S02]  /*0a70*/  IADD3 R11, R72, 0x78, RZ ;  /* 0x00000078480b7810 */ /* 0x000fc40007ffe0ff */
        /* <DEDUP_REMOVED lines=19> */
[----:B------:R1:W-:Y:S01]  /*0bb0*/  STL [R1], R21 ;  /* 0x0000001501007387 */ /* 0x0003e20000100800 */
[----:B------:R-:W-:-:S02]  /*0bc0*/  ISETP.LT.AND.EX P1, PT, R21, UR5, !P4, P0 ;  /* 0x0000000515007c0c */ /* 0x000fc4000e721300 */
[----:B------:R-:W-:Y:S02]  /*0bd0*/  LOP3.LUT R0, R0, 0xfffffffb, RZ, 0xc0, !PT ;  /* 0xfffffffb00007812 */ /* 0x000fe400078ec0ff */
[----:B------:R-:W-:Y:S02]  /*0be0*/  IADD3 R8, R72, 0x90, RZ ;  /* 0x0000009048087810 */ /* 0x000fe40007ffe0ff */
[----:B------:R-:W-:Y:S02]  /*0bf0*/  @P2 LOP3.LUT R0, R0, 0x4, RZ, 0xfc, !PT ;  /* 0x0000000400002812 */ /* 0x000fe400078efcff */
        /* <DEDUP_REMOVED lines=20> */
[----:B01----:R-:W-:-:S11]  /*0d40*/  MOV R2, R20 ;  /* 0x0000001400027202 */ /* 0x003fd60000000f00 */
.L_x_4027:
[----:B--2---:R-:W2:Y:S01]  /*0d50*/  LDL R28, [R1+0x40] ;  /* 0x00004000011c7983 */ /* 0x004ea20000100800 */
[----:B0-----:R-:W0:Y:S03]  /*0d60*/  LDC R29, c[0x0][0x288] ;  /* 0x0000a200ff1d7b82 */ /* 0x001e260000000800 */
[----:B---3--:R-:W3:Y:S04]  /*0d70*/  LDL R31, [R1+0x3c] ;  /* 0x00003c00011f7983 */ /* 0x008ee80000100800 */
[----:B----4-:R-:W4:Y:S01]  /*0d80*/  LDL R30, [R1+0x38] ;  /* 0x00003800011e7983 */ /* 0x010f220000100800 */
[----:B------:R-:W-:Y:S01]  /*0d90*/  P2R R33, PR, RZ, 0x4 ;  /* 0x00000004ff217803 */ /* 0x000fe20000000000 */
[----:B------:R-:W-:Y:S01]  /*0da0*/  ULDC.64 UR4, c[0x0][0x280] ;  /* 0x0000a00000047ab9 */ /* 0x000fe20000000a00 */
[C---:B------:R-:W-:Y:S01]  /*0db0*/  LOP3.LUT P2, RZ, R0.reuse, 0x4000000, RZ, 0xc0, !PT ;  /* 0x0400000000ff7812 */ /* 0x040fe2000784c0ff */
[----:B-1----:R-:W1:Y:S01]  /*0dc0*/  S2R R105, SR_TID.X ;  /* 0x0000000000697919 */ /* 0x002e620000002100 */
[----:B------:R-:W-:Y:S01]  /*0dd0*/  P2R R21, PR, RZ, 0x10 ;  /* 0x00000010ff157803 */ /* 0x000fe20000000000 */
[----:B------:R-:W5:Y:S01]  /*0de0*/  @P0 LDC.64 R48, c[0x0][0x220] ;  /* 0x00008800ff300b82 */ /* 0x000f620000000a00 */
[----:B------:R-:W-:Y:S01]  /*0df0*/  LOP3.LUT P4, RZ, R0, 0x20000, RZ, 0xc0, !PT ;  /* 0x0002000000ff7812 */ /* 0x000fe2000788c0ff */
[----:B------:R-:W5:Y:S01]  /*0e00*/  LDL R36, [R1+0x34] ;  /* 0x0000340001247983 */ /* 0x000f620000100800 */
[----:B------:R-:W-:-:S02]  /*0e10*/  P2R R32, PR, RZ, 0x8 ;  /* 0x00000008ff207803 */ /* 0x000fc40000000000 */
[C---:B------:R-:W-:Y:S01]  /*0e20*/  LOP3.LUT P3, RZ, R0.reuse, 0x10000, RZ, 0xc0, !PT ;  /* 0x0001000000ff7812 */ /* 0x040fe2000786c0ff */
[----:B------:R-:W5:Y:S01]  /*0e30*/  LDL R35, [R1+0x30] ;  /* 0x0000300001237983 */ /* 0x000f620000100800 */
[----:B------:R-:W-:Y:S01]  /*0e40*/  LOP3.LUT P6, RZ, R0, 0x1000, RZ, 0xc0, !PT ;  /* 0x0000100000ff7812 */ /* 0x000fe200078cc0ff */
[----:B------:R-:W5:Y:S02]  /*0e50*/  @P1 LDC.64 R50, c[0x0][0x220] ;  /* 0x00008800ff321b82 */ /* 0x000f640000000a00 */
[----:B------:R-:W5:Y:S01]  /*0e60*/  LDL R34, [R1+0x2c] ;  /* 0x00002c0001227983 */ /* 0x000f620000100800 */
[----:B0-----:R-:W-:-:S04]  /*0e70*/  IABS R25, R29 ;  /* 0x0000001d00197213 */ /* 0x001fc80000000000 */
[----:B------:R-:W0:Y:S03]  /*0e80*/  I2F.RP R24, R25 ;  /* 0x0000001900187306 */ /* 0x000e260000209400 */
[----:B------:R-:W3:Y:S08]  /*0e90*/  @P3 LDC.64 R40, c[0x0][0x220] ;  /* 0x00008800ff283b82 */ /* 0x000ef00000000a00 */
[----:B------:R-:W5:Y:S01]  /*0ea0*/  @P6 LDC.64 R58, c[0x0][0x220] ;  /* 0x00008800ff3a6b82 */ /* 0x000f620000000a00 */
[----:B0-----:R-:W0:Y:S02]  /*0eb0*/  MUFU.RCP R24, R24 ;  /* 0x0000001800187308 */ /* 0x001e240000001000 */
[----:B0-----:R-:W-:-:S06]  /*0ec0*/  IADD3 R22, R24, 0xffffffe, RZ ;  /* 0x0ffffffe18167810 */ /* 0x001fcc0007ffe0ff */
[----:B------:R0:W1:Y:S02]  /*0ed0*/  F2I.FTZ.U32.TRUNC.NTZ R23, R22 ;  /* 0x0000001600177305 */ /* 0x000064000021f000 */
[----:B0-----:R-:W-:Y:S01]  /*0ee0*/  MOV R22, RZ ;  /* 0x000000ff00167202 */ /* 0x001fe20000000f00 */
[----:B-1----:R-:W-:-:S04]  /*0ef0*/  IMAD.MOV R26, RZ, RZ, -R23 ;  /* 0x000000ffff1a7224 */ /* 0x002fc800078e0a17 */
        /* <DEDUP_REMOVED lines=11> */
[----:B------:R-:W0:Y:S11]  /*0fb0*/  @P2 LDC.64 R24, c[0x0][0x270] ;  /* 0x00009c00ff182b82 */ /* 0x000e360000000a00 */
[----:B------:R-:W-:-:S02]  /*0fc0*/  @P5 IADD3 R23, R23, 0x1, RZ ;  /* 0x0000000117175810 */ /* 0x000fc40007ffe0ff */
[----:B------:R-:W-:Y:S02]  /*0fd0*/  ISETP.GE.AND P5, PT, R22, RZ, PT ;  /* 0x000000ff1600720c */ /* 0x000fe40003fa6270 */
[----:B------:R-:W-:Y:S01]  /*0fe0*/  SHF.L.U32 R22, R105, 0x1, RZ ;  /* 0x0000000169167819 */ /* 0x000fe200000006ff */
[----:B------:R-:W-:-:S03]  /*0ff0*/  IMAD.MOV.U32 R61, RZ, RZ, R23 ;  /* 0x000000ffff3d7224 */ /* 0x000fc600078e0017 */
[----:B------:R-:W-:-:S07]  /*1000*/  LOP3.LUT R71, R22, 0x7e, RZ, 0xc0, !PT ;  /* 0x0000007e16477812 */ /* 0x000fce00078ec0ff */
[----:B------:R-:W-:Y:S02]  /*1010*/  @!P5 IADD3 R61, -R61, RZ, RZ ;  /* 0x000000ff3d3dd210 */ /* 0x000fe40007ffe1ff */
[----:B------:R-:W-:-:S13]  /*1020*/  ISETP.NE.AND P5, PT, R29, RZ, PT ;  /* 0x000000ff1d00720c */ /* 0x000fda0003fa5270 */
[----:B------:R-:W-:-:S04]  /*1030*/  @!P5 LOP3.LUT R61, RZ, R29, RZ, 0x33, !PT ;  /* 0x0000001dff3dd212 */ /* 0x000fc800078e33ff */
[----:B------:R-:W-:Y:S02]  /*1040*/  IADD3 R23, -R61, RZ, RZ ;  /* 0x000000ff3d177210 */ /* 0x000fe40007ffe1ff */
[----:B------:R-:W-:-:S03]  /*1050*/  SHF.R.S32.HI R26, RZ, 0x1f, R61 ;  /* 0x0000001fff1a7819 */ /* 0x000fc6000001143d */
[----:B------:R-:W-:Y:S02]  /*1060*/  IMAD R70, R29, R23, R2 ;  /* 0x000000171d467224 */ /* 0x000fe400078e0202 */
[----:B------:R-:W1:Y:S01]  /*1070*/  @P2 LDC.64 R22, c[0x0][0x220] ;  /* 0x00008800ff162b82 */ /* 0x000e620000000a00 */
[----:B------:R-:W-:Y:S02]  /*1080*/  IMAD R26, R26, UR4, RZ ;  /* 0x000000041a1a7c24 */ /* 0x000fe4000f8e02ff */
[----:B------:R-:W-:Y:S02]  /*1090*/  LEA R70, R70, R71, 0x7 ;  /* 0x0000004746467211 */ /* 0x000fe400078e38ff */
[----:B------:R-:W-:Y:S02]  /*10a0*/  IMAD R63, R61, UR5, R26 ;  /* 0x000000053d3f7c24 */ /* 0x000fe4000f8e021a */
[----:B------:R-:W-:Y:S01]  /*10b0*/  SHF.R.S32.HI R71, RZ, 0x1f, R70 ;  /* 0x0000001fff477819 */ /* 0x000fe20000011446 */
[----:B0-----:R-:W-:-:S02]  /*10c0*/  @P2 IMAD R26, R120, R24, RZ ;  /* 0x00000018781a2224 */ /* 0x001fc400078e02ff */
[----:B------:R-:W-:Y:S01]  /*10d0*/  IMAD.WIDE.U32 R60, R61, UR4, R70 ;  /* 0x000000043d3c7c25 */ /* 0x000fe2000f8e0046 */
[----:B------:R-:W-:Y:S01]  /*10e0*/  LOP3.LUT R80, R80, 0xfffffffb, RZ, 0xc0, !PT ;  /* 0xfffffffb50507812 */ /* 0x000fe200078ec0ff */
[----:B------:R-:W-:Y:S02]  /*10f0*/  ULDC.64 UR4, c[0x0][0x278] ;  /* 0x00009e0000047ab9 */ /* 0x000fe40000000a00 */
[----:B------:R-:W-:Y:S01]  /*1100*/  @P2 IMAD.MOV.U32 R62, RZ, RZ, R60 ;  /* 0x000000ffff3e2224 */ /* 0x000fe200078e003c */
[----:B------:R-:W-:Y:S01]  /*1110*/  IADD3 R63, R61, R63, RZ ;  /* 0x0000003f3d3f7210 */ /* 0x000fe20007ffe0ff */
[C---:B------:R-:W-:Y:S02]  /*1120*/  @P2 IMAD R27, R72.reuse, R25, R26 ;  /* 0x00000019481b2224 */ /* 0x040fe400078e021a */
[----:B------:R-:W-:-:S05]  /*1130*/  @P2 IMAD.WIDE.U32 R24, R72, R24, R62 ;  /* 0x0000001848182225 */ /* 0x000fca00078e003e */
[----:B------:R-:W-:Y:S02]  /*1140*/  @P2 IADD3 R25, R25, R27, RZ ;  /* 0x0000001b19192210 */ /* 0x000fe40007ffe0ff */
[C---:B-1----:R-:W-:Y:S01]  /*1150*/  @P2 LEA R22, P5, R24.reuse, R22, 0x1 ;  /* 0x0000001618162211 */ /* 0x042fe200078a08ff */
[----:B------:R-:W0:Y:S03]  /*1160*/  @P4 LDC.64 R26, c[0x0][0x220] ;  /* 0x00008800ff1a4b82 */ /* 0x000e260000000a00 */
[----:B------:R-:W-:Y:S02]  /*1170*/  @P2 LEA.HI.X R23, R24, R23, R25, 0x1, P5 ;  /* 0x0000001718172211 */ /* 0x000fe400028f0c19 */
[----:B------:R-:W-:Y:S02]  /*1180*/  @P4 MOV R29, R63 ;  /* 0x0000003f001d4202 */ /* 0x000fe40000000f00 */
[----:B------:R-:W-:Y:S01]  /*1190*/  LOP3.LUT P2, RZ, R0, 0x8000, RZ, 0xc0, !PT ;  /* 0x0000800000ff7812 */ /* 0x000fe2000784c0ff */
[----:B------:R-:W2:Y:S02]  /*11a0*/  @P4 LDC.64 R24, c[0x0][0x270] ;  /* 0x00009c00ff184b82 */ /* 0x000ea40000000a00 */
[----:B--2---:R-:W-:-:S04]  /*11b0*/  @P4 IMAD R28, R28, R24, RZ ;  /* 0x000000181c1c4224 */ /* 0x004fc800078e02ff */
[----:B------:R-:W-:Y:S01]  /*11c0*/  @P4 IMAD R25, R104, R25, R28 ;  /* 0x0000001968194224 */ /* 0x000fe200078e021c */
[----:B------:R-:W-:-:S05]  /*11d0*/  @P4 MOV R28, R60 ;  /* 0x0000003c001c4202 */ /* 0x000fca0000000f00 */
[----:B------:R-:W-:-:S05]  /*11e0*/  @P4 IMAD.WIDE.U32 R28, R104, R24, R28 ;  /* 0x00000018681c4225 */ /* 0x000fca00078e001c */
[----:B------:R-:W-:Y:S02]  /*11f0*/  @P4 IADD3 R24, R29, R25, RZ ;  /* 0x000000191d184210 */ /* 0x000fe40007ffe0ff */
[----:B0-----:R-:W-:-:S04]  /*1200*/  @P4 LEA R26, P5, R28, R26, 0x1 ;  /* 0x0000001a1c1a4211 */ /* 0x001fc800078a08ff */
        /* <DEDUP_REMOVED lines=8> */
[----:B------:R-:W-:-:S04]  /*1290*/  @P3 LEA R40, P5, R28, R40, 0x1 ;  /* 0x000000281c283211 */ /* 0x000fc800078a08ff */
[----:B------:R-:W-:Y:S02]  /*12a0*/  @P3 LEA.HI.X R41, R28, R41, R24, 0x1, P5 ;  /* 0x000000291c293211 */ /* 0x000fe400028f0c18 */
[----:B------:R-:W4:Y:S08]  /*12b0*/  @P2 LDC.64 R28, c[0x0][0x270] ;  /* 0x00009c00ff1c2b82 */ /* 0x000f300000000a00 */
[----:B------:R-:W0:Y:S01]  /*12c0*/  @P2 LDC.64 R24, c[0x0][0x220] ;  /* 0x00008800ff182b82 */ /* 0x000e220000000a00 */
[----:B------:R-:W-:Y:S01]  /*12d0*/  @P2 MOV R31, R63 ;  /* 0x0000003f001f2202 */ /* 0x000fe20000000f00 */
[----:B----4-:R-:W-:-:S04]  /*12e0*/  @P2 IMAD R30, R30, R28, RZ ;  /* 0x0000001c1e1e2224 */ /* 0x010fc800078e02ff */
[----:B------:R-:W-:Y:S01]  /*12f0*/  @P2 IMAD R29, R100, R29, R30 ;  /* 0x0000001d641d2224 */ /* 0x000fe200078e021e */
[----:B------:R-:W-:-:S05]  /*1300*/  @P2 MOV R30, R60 ;  /* 0x0000003c001e2202 */ /* 0x000fca0000000f00 */
[----:B------:R-:W-:-:S05]  /*1310*/  @P2 IMAD.WIDE.U32 R30, R100, R28, R30 ;  /* 0x0000001c641e2225 */ /* 0x000fca00078e001e */
[----:B------:R-:W-:Y:S02]  /*1320*/  @P2 IADD3 R28, R31, R29, RZ ;  /* 0x0000001d1f1c2210 */ /* 0x000fe40007ffe0ff */
[----:B0-----:R-:W-:-:S04]  /*1330*/  @P2 LEA R24, P5, R30, R24, 0x1 ;  /* 0x000000181e182211 */ /* 0x001fc800078a08ff */
[----:B------:R-:W-:Y:S02]  /*1340*/  @P2 LEA.HI.X R25, R30, R25, R28, 0x1, P5 ;  /* 0x000000191e192211 */ /* 0x000fe400028f0c1c */
[----:B------:R-:W-:Y:S02]  /*1350*/  ISETP.NE.AND P2, PT, R33, RZ, PT ;  /* 0x000000ff2100720c */ /* 0x000fe40003f45270 */
[----:B------:R-:W2:Y:S01]  /*1360*/  LDL R33, [R1+0x28] ;  /* 0x0000280001217983 */ /* 0x000ea20000100800 */
[C---:B------:R-:W-:Y:S02]  /*1370*/  LOP3.LUT P4, RZ, R0.reuse, 0x4000, RZ, 0xc0, !PT ;  /* 0x0000400000ff7812 */ /* 0x040fe4000788c0ff */
[----:B------:R-:W-:Y:S02]  /*1380*/  LOP3.LUT P3, RZ, R0, 0x2000, RZ, 0xc0, !PT ;  /* 0x0000200000ff7812 */ /* 0x000fe4000786c0ff */
[----:B------:R-:W-:-:S06]  /*1390*/  @P6 LOP3.LUT R80, R80, 0x4, RZ, 0xfc, !PT ;  /* 0x0000000450506812 */ /* 0x000fcc00078efcff */
[----:B------:R-:W0:Y:S08]  /*13a0*/  @P2 LDC.64 R46, c[0x0][0x220] ;  /* 0x00008800ff2e2b82 */ /* 0x000e300000000a00 */
[----:B------:R-:W5:Y:S08]  /*13b0*/  @P4 LDC.64 R28, c[0x0][0x270] ;  /* 0x00009c00ff1c4b82 */ /* 0x000f700000000a00 */
[----:B------:R-:W1:Y:S01]  /*13c0*/  @P4 LDC.64 R92, c[0x0][0x220] ;  /* 0x00008800ff5c4b82 */ /* 0x000e620000000a00 */
[----:B------:R-:W-:-:S07]  /*13d0*/  @P4 IMAD.MOV.U32 R31, RZ, RZ, R63 ;  /* 0x000000ffff1f4224 */ /* 0x000fce00078e003f */
[----:B------:R-:W3:Y:S01]  /*13e0*/  @P3 LDC.64 R56, c[0x0][0x220] ;  /* 0x00008800ff383b82 */ /* 0x000ee20000000a00 */
[----:B-----5:R-:W-:Y:S02]  /*13f0*/  @P4 IMAD R30, R36, R28, RZ ;  /* 0x0000001c241e4224 */ /* 0x020fe400078e02ff */
[----:B------:R-:W4:Y:S02]  /*1400*/  LDL R36, [R1+0xc] ;  /* 0x00000c0001247983 */ /* 0x000f240000100800 */
[----:B------:R-:W-:Y:S01]  /*1410*/  @P4 IMAD R29, R99, R29, R30 ;  /* 0x0000001d631d4224 */ /* 0x000fe200078e021e */
[----:B------:R-:W-:-:S05]  /*1420*/  @P4 MOV R30, R60 ;  /* 0x0000003c001e4202 */ /* 0x000fca0000000f00 */
[----:B------:R-:W-:-:S05]  /*1430*/  @P4 IMAD.WIDE.U32 R30, R99, R28, R30 ;  /* 0x0000001c631e4225 */ /* 0x000fca00078e001e */
[----:B------:R-:W-:Y:S02]  /*1440*/  @P4 IADD3 R28, R31, R29, RZ ;  /* 0x0000001d1f1c4210 */ /* 0x000fe40007ffe0ff */
[----:B-1----:R-:W-:-:S04]  /*1450*/  @P4 LEA R92, P5, R30, R92, 0x1 ;  /* 0x0000005c1e5c4211 */ /* 0x002fc800078a08ff */
[----:B------:R-:W-:Y:S02]  /*1460*/  @P4 LEA.HI.X R93, R30, R93, R28, 0x1, P5 ;  /* 0x0000005d1e5d4211 */ /* 0x000fe400028f0c1c */
[----:B------:R-:W1:Y:S01]  /*1470*/  @P3 LDC.64 R28, c[0x0][0x270] ;  /* 0x00009c00ff1c3b82 */ /* 0x000e620000000a00 */
[----:B------:R-:W-:Y:S01]  /*1480*/  @P3 MOV R31, R63 ;  /* 0x0000003f001f3202 */ /* 0x000fe20000000f00 */
[----:B-1----:R-:W-:Y:S02]  /*1490*/  @P3 IMAD R30, R35, R28, RZ ;  /* 0x0000001c231e3224 */ /* 0x002fe400078e02ff */
[----:B------:R-:W5:Y:S02]  /*14a0*/  LDL R35, [R1+0x24] ;  /* 0x0000240001237983 */ /* 0x000f640000100800 */
[----:B------:R-:W-:Y:S01]  /*14b0*/  @P3 IMAD R29, R98, R29, R30 ;  /* 0x0000001d621d3224 */ /* 0x000fe200078e021e */
[----:B------:R-:W-:-:S05]  /*14c0*/  @P3 MOV R30, R60 ;  /* 0x0000003c001e3202 */ /* 0x000fca0000000f00 */
[----:B------:R-:W-:-:S05]  /*14d0*/  @P3 IMAD.WIDE.U32 R30, R98, R28, R30 ;  /* 0x0000001c621e3225 */ /* 0x000fca00078e001e */
[----:B------:R-:W-:Y:S02]  /*14e0*/  @P3 IADD3 R28, R31, R29, RZ ;  /* 0x0000001d1f1c3210 */ /* 0x000fe40007ffe0ff */
[----:B---3--:R-:W-:-:S04]  /*14f0*/  @P3 LEA R56, P5, R30, R56, 0x1 ;  /* 0x000000381e383211 */ /* 0x008fc800078a08ff */
[----:B------:R-:W-:Y:S02]  /*1500*/  @P3 LEA.HI.X R57, R30, R57, R28, 0x1, P5 ;  /* 0x000000391e393211 */ /* 0x000fe400028f0c1c */
[----:B------:R-:W1:Y:S01]  /*1510*/  @P6 LDC.64 R28, c[0x0][0x270] ;  /* 0x00009c00ff1c6b82 */ /* 0x000e620000000a00 */
[----:B------:R-:W-:Y:S01]  /*1520*/  @P6 IMAD.MOV.U32 R31, RZ, RZ, R63 ;  /* 0x000000ffff1f6224 */ /* 0x000fe200078e003f */
[----:B------:R-:W-:-:S13]  /*1530*/  LOP3.LUT P4, RZ, R0, 0x800, RZ, 0xc0, !PT ;  /* 0x0000080000ff7812 */ /* 0x000fda000788c0ff */
[----:B------:R-:W3:Y:S01]  /*1540*/  @P4 LDC.64 R90, c[0x0][0x220] ;  /* 0x00008800ff5a4b82 */ /* 0x000ee20000000a00 */
[----:B-1----:R-:W-:Y:S02]  /*1550*/  @P6 IMAD R30, R34, R28, RZ ;  /* 0x0000001c221e6224 */ /* 0x002fe400078e02ff */
[----:B------:R-:W4:Y:S02]  /*1560*/  LDL R34, [R1+0x20] ;  /* 0x0000200001227983 */ /* 0x000f240000100800 */
        /* <DEDUP_REMOVED lines=15> */
[----:B---3--:R-:W-:-:S03]  /*1660*/  @P4 LEA R90, P5, R30, R90, 0x1 ;  /* 0x0000005a1e5a4211 */ /* 0x008fc600078a08ff */
[----:B------:R-:W1:Y:S01]  /*1670*/  @P6 LDC.64 R64, c[0x0][0x220] ;  /* 0x00008800ff406b82 */ /* 0x000e620000000a00 */
[----:B------:R-:W-:-:S07]  /*1680*/  @P4 LEA.HI.X R91, R30, R91, R28, 0x1, P5 ;  /* 0x0000005b1e5b4211 */ /* 0x000fce00028f0c1c */
[----:B------:R-:W5:Y:S01]  /*1690*/  @P6 LDC.64 R28, c[0x0][0x270] ;  /* 0x00009c00ff1c6b82 */ /* 0x000f620000000a00 */
[----:B------:R-:W-:Y:S01]  /*16a0*/  @P6 IMAD.MOV.U32 R31, RZ, RZ, R63 ;  /* 0x000000ffff1f6224 */ /* 0x000fe200078e003f */
[----:B------:R-:W-:-:S13]  /*16b0*/  LOP3.LUT P3, RZ, R0, 0x200, RZ, 0xc0, !PT ;  /* 0x0000020000ff7812 */ /* 0x000fda000786c0ff */
[----:B------:R-:W3:Y:S01]  /*16c0*/  @P3 LDC.64 R88, c[0x0][0x220] ;  /* 0x00008800ff583b82 */ /* 0x000ee20000000a00 */
[----:B-----5:R-:W-:Y:S02]  /*16d0*/  @P6 IMAD R30, R35, R28, RZ ;  /* 0x0000001c231e6224 */ /* 0x020fe400078e02ff */
[----:B------:R-:W5:Y:S02]  /*16e0*/  LDL R35, [R1+0x18] ;  /* 0x0000180001237983 */ /* 0x000f640000100800 */
[----:B------:R-:W-:Y:S01]  /*16f0*/  @P6 IMAD R29, R95, R29, R30 ;  /* 0x0000001d5f1d6224 */ /* 0x000fe200078e021e */
[----:B------:R-:W-:-:S05]  /*1700*/  @P6 MOV R30, R60 ;  /* 0x0000003c001e6202 */ /* 0x000fca0000000f00 */
[----:B------:R-:W-:-:S05]  /*1710*/  @P6 IMAD.WIDE.U32 R30, R95, R28, R30 ;  /* 0x0000001c5f1e6225 */ /* 0x000fca00078e001e */
[----:B------:R-:W-:Y:S02]  /*1720*/  @P6 IADD3 R28, R31, R29, RZ ;  /* 0x0000001d1f1c6210 */ /* 0x000fe40007ffe0ff */
[----:B-1----:R-:W-:-:S04]  /*1730*/  @P6 LEA R64, P5, R30, R64, 0x1 ;  /* 0x000000401e406211 */ /* 0x002fc800078a08ff */
[----:B------:R-:W-:Y:S02]  /*1740*/  @P6 LEA.HI.X R65, R30, R65, R28, 0x1, P5 ;  /* 0x000000411e416211 */ /* 0x000fe400028f0c1c */
[----:B------:R-:W4:Y:S01]  /*1750*/  @P3 LDC.64 R28, c[0x0][0x270] ;  /* 0x00009c00ff1c3b82 */ /* 0x000f220000000a00 */
[----:B------:R-:W-:Y:S02]  /*1760*/  @P3 MOV R31, R63 ;  /* 0x0000003f001f3202 */ /* 0x000fe40000000f00 */
[----:B------:R-:W-:-:S13]  /*1770*/  LOP3.LUT P4, RZ, R0, 0x100, RZ, 0xc0, !PT ;  /* 0x0000010000ff7812 */ /* 0x000fda000788c0ff */
[----:B------:R-:W1:Y:S01]  /*1780*/  @P4 LDC.64 R66, c[0x0][0x220] ;  /* 0x00008800ff424b82 */ /* 0x000e620000000a00 */
[----:B----4-:R-:W-:Y:S02]  /*1790*/  @P3 IMAD R30, R34, R28, RZ ;  /* 0x0000001c221e3224 */ /* 0x010fe400078e02ff */
[----:B------:R-:W4:Y:S02]  /*17a0*/  LDL R34, [R1+0x14] ;  /* 0x0000140001227983 */ /* 0x000f240000100800 */
[----:B------:R-:W-:Y:S01]  /*17b0*/  @P3 IMAD R29, R94, R29, R30 ;  /* 0x0000001d5e1d3224 */ /* 0x000fe200078e021e */
[----:B------:R-:W-:-:S05]  /*17c0*/  @P3 MOV R30, R60 ;  /* 0x0000003c001e3202 */ /* 0x000fca0000000f00 */
[----:B------:R-:W-:-:S05]  /*17d0*/  @P3 IMAD.WIDE.U32 R30, R94, R28, R30 ;  /* 0x0000001c5e1e3225 */ /* 0x000fca00078e001e */
[----:B------:R-:W-:Y:S02]  /*17e0*/  @P3 IADD3 R28, R31, R29, RZ ;  /* 0x0000001d1f1c3210 */ /* 0x000fe40007ffe0ff */
[----:B---3--:R-:W-:-:S04]  /*17f0*/  @P3 LEA R88, P5, R30, R88, 0x1 ;  /* 0x000000581e583211 */ /* 0x008fc800078a08ff */
        /* <DEDUP_REMOVED lines=10> */
[----:B-1----:R-:W-:-:S03]  /*18a0*/  @P4 LEA R66, P5, R30, R66, 0x1 ;  /* 0x000000421e424211 */ /* 0x002fc600078a08ff */
[----:B------:R-:W1:Y:S01]  /*18b0*/  @P6 LDC.64 R86, c[0x0][0x220] ;  /* 0x00008800ff566b82 */ /* 0x000e620000000a00 */
[----:B------:R-:W-:-:S07]  /*18c0*/  @P4 LEA.HI.X R67, R30, R67, R28, 0x1, P5 ;  /* 0x000000431e434211 */ /* 0x000fce00028f0c1c */
[----:B------:R-:W5:Y:S01]  /*18d0*/  @P6 LDC.64 R28, c[0x0][0x270] ;  /* 0x00009c00ff1c6b82 */ /* 0x000f620000000a00 */
[----:B------:R-:W-:Y:S02]  /*18e0*/  @P6 MOV R31, R63 ;  /* 0x0000003f001f6202 */ /* 0x000fe40000000f00 */
        /* <DEDUP_REMOVED lines=11> */
[----:B------:R-:W-:Y:S01]  /*19a0*/  @P3 IMAD.MOV.U32 R31, RZ, RZ, R63 ;  /* 0x000000ffff1f3224 */ /* 0x000fe200078e003f */
        /* <DEDUP_REMOVED lines=10> */
[----:B------:R-:W2:Y:S01]  /*1a50*/  @P4 LDC.64 R28, c[0x0][0x270] ;  /* 0x00009c00ff1c4b82 */ /* 0x000ea20000000a00 */
[----:B------:R-:W-:Y:S02]  /*1a60*/  @P4 MOV R31, R63 ;  /* 0x0000003f001f4202 */ /* 0x000fe40000000f00 */
[----:B------:R-:W-:-:S13]  /*1a70*/  LOP3.LUT P6, RZ, R0, 0x10, RZ, 0xc0, !PT ;  /* 0x0000001000ff7812 */ /* 0x000fda00078cc0ff */
[----:B------:R-:W3:Y:S01]  /*1a80*/  @P6 LDC.64 R72, c[0x0][0x220] ;  /* 0x00008800ff486b82 */ /* 0x000ee20000000a00 */
[----:B--2---:R-:W-:Y:S02]  /*1a90*/  @P4 IMAD R30, R33, R28, RZ ;  /* 0x0000001c211e4224 */ /* 0x004fe400078e02ff */
[----:B------:R-:W2:Y:S02]  /*1aa0*/  LDL R33, [R1] ;  /* 0x0000000001217983 */ /* 0x000ea40000100800 */
[----:B------:R-:W-:Y:S01]  /*1ab0*/  @P4 IMAD R29, R82, R29, R30 ;  /* 0x0000001d521d4224 */ /* 0x000fe200078e021e */
[----:B------:R-:W-:-:S05]  /*1ac0*/  @P4 MOV R30, R60 ;  /* 0x0000003c001e4202 */ /* 0x000fca0000000f00 */
[----:B------:R-:W-:-:S05]  /*1ad0*/  @P4 IMAD.WIDE.U32 R30, R82, R28, R30 ;  /* 0x0000001c521e4225 */ /* 0x000fca00078e001e */
[----:B------:R-:W-:Y:S02]  /*1ae0*/  @P4 IADD3 R28, R31, R29, RZ ;  /* 0x0000001d1f1c4210 */ /* 0x000fe40007ffe0ff */
[----:B-1----:R-:W-:-:S04]  /*1af0*/  @P4 LEA R78, P5, R30, R78, 0x1 ;  /* 0x0000004e1e4e4211 */ /* 0x002fc800078a08ff */
[----:B------:R-:W-:Y:S02]  /*1b00*/  @P4 LEA.HI.X R79, R30, R79, R28, 0x1, P5 ;  /* 0x0000004f1e4f4211 */ /* 0x000fe400028f0c1c */
[----:B------:R-:W1:Y:S01]  /*1b10*/  @P6 LDC.64 R28, c[0x0][0x270] ;  /* 0x00009c00ff1c6b82 */ /* 0x000e620000000a00 */
[----:B------:R-:W-:Y:S01]  /*1b20*/  @P6 IMAD.MOV.U32 R31, RZ, RZ, R63 ;  /* 0x000000ffff1f6224 */ /* 0x000fe200078e003f */
[----:B------:R-:W-:-:S13]  /*1b30*/  LOP3.LUT P3, RZ, R0, 0x8, RZ, 0xc0, !PT ;  /* 0x0000000800ff7812 */ /* 0x000fda000786c0ff */
[----:B------:R-:W0:Y:S01]  /*1b40*/  @P3 LDC.64 R74, c[0x0][0x220] ;  /* 0x00008800ff4a3b82 */ /* 0x000e220000000a00 */
[----:B-1----:R-:W-:-:S04]  /*1b50*/  @P6 IMAD R30, R36, R28, RZ ;  /* 0x0000001c241e6224 */ /* 0x002fc800078e02ff */
[----:B------:R-:W-:Y:S01]  /*1b60*/  @P6 IMAD R29, R81, R29, R30 ;  /* 0x0000001d511d6224 */ /* 0x000fe200078e021e */
[----:B------:R-:W-:-:S05]  /*1b70*/  @P6 MOV R30, R60 ;  /* 0x0000003c001e6202 */ /* 0x000fca0000000f00 */
[----:B------:R-:W-:-:S05]  /*1b80*/  @P6 IMAD.WIDE.U32 R30, R81, R28, R30 ;  /* 0x0000001c511e6225 */ /* 0x000fca00078e001e */
[----:B------:R-:W-:Y:S02]  /*1b90*/  @P6 IADD3 R28, R31, R29, RZ ;  /* 0x0000001d1f1c6210 */ /* 0x000fe40007ffe0ff */
[----:B---3--:R-:W-:-:S04]  /*1ba0*/  @P6 LEA R72, P5, R30, R72, 0x1 ;  /* 0x000000481e486211 */ /* 0x008fc800078a08ff */
        /* <DEDUP_REMOVED lines=23> */
[----:B------:R-:W2:Y:S01]  /*1d20*/  @P6 LDC.64 R28, c[0x0][0x270] ;  /* 0x00009c00ff1c6b82 */ /* 0x000ea20000000a00 */
[----:B------:R-:W-:Y:S02]  /*1d30*/  ISETP.NE.AND P4, PT, R21, RZ, PT ;  /* 0x000000ff1500720c */ /* 0x000fe40003f85270 */
[----:B------:R-:W-:Y:S02]  /*1d40*/  @P6 MOV R31, R63 ;  /* 0x0000003f001f6202 */ /* 0x000fe40000000f00 */
[----:B------:R-:W-:-:S09]  /*1d50*/  ISETP.NE.AND P3, PT, R32, RZ, PT ;  /* 0x000000ff2000720c */ /* 0x000fd20003f65270 */
[----:B------:R-:W1:Y:S08]  /*1d60*/  @P4 LDC.64 R44, c[0x0][0x220] ;  /* 0x00008800ff2c4b82 */ /* 0x000e700000000a00 */
[----:B------:R-:W3:Y:S01]  /*1d70*/  @P3 LDC.64 R42, c[0x0][0x220] ;  /* 0x00008800ff2a3b82 */ /* 0x000ee20000000a00 */
[----:B--2---:R-:W-:-:S04]  /*1d80*/  @P6 IMAD R30, R33, R28, RZ ;  /* 0x0000001c211e6224 */ /* 0x004fc800078e02ff */
[----:B------:R-:W-:Y:S01]  /*1d90*/  @P6 IMAD R21, R9, R29, R30 ;  /* 0x0000001d09156224 */ /* 0x000fe200078e021e */
[----:B------:R-:W-:-:S05]  /*1da0*/  @P6 MOV R30, R60 ;  /* 0x0000003c001e6202 */ /* 0x000fca0000000f00 */
[----:B------:R-:W-:Y:S02]  /*1db0*/  @P6 IMAD.WIDE.U32 R30, R9, R28, R30 ;  /* 0x0000001c091e6225 */ /* 0x000fe400078e001e */
[----:B------:R-:W2:Y:S03]  /*1dc0*/  @P0 LDC.64 R28, c[0x0][0x270] ;  /* 0x00009c00ff1c0b82 */ /* 0x000ea60000000a00 */
[----:B------:R-:W-:Y:S02]  /*1dd0*/  @P6 IADD3 R21, R31, R21, RZ ;  /* 0x000000151f156210 */ /* 0x000fe40007ffe0ff */
[----:B0-----:R-:W-:Y:S01]  /*1de0*/  @P6 LEA R52, P5, R30, R52, 0x1 ;  /* 0x000000341e346211 */ /* 0x001fe200078a08ff */
[----:B------:R-:W-:-:S03]  /*1df0*/  @P0 IMAD.MOV.U32 R31, RZ, RZ, R63 ;  /* 0x000000ffff1f0224 */ /* 0x000fc600078e003f */
[----:B------:R-:W-:Y:S02]  /*1e00*/  @P6 LEA.HI.X R53, R30, R53, R21, 0x1, P5 ;  /* 0x000000351e356211 */ /* 0x000fe400028f0c15 */
[----:B------:R-:W-:Y:S01]  /*1e10*/  @P0 MOV R30, R60 ;  /* 0x0000003c001e0202 */ /* 0x000fe20000000f00 */
[----:B--2---:R-:W-:-:S04]  /*1e20*/  @P0 IMAD R21, R125, R28, RZ ;  /* 0x0000001c7d150224 */ /* 0x004fc800078e02ff */
[----:B------:R-:W-:-:S04]  /*1e30*/  @P0 IMAD.WIDE.U32 R30, R8, R28, R30 ;  /* 0x0000001c081e0225 */ /* 0x000fc800078e001e */
[----:B------:R-:W-:Y:S02]  /*1e40*/  @P0 IMAD R21, R8, R29, R21 ;  /* 0x0000001d08150224 */ /* 0x000fe400078e0215 */
[----:B------:R-:W0:Y:S01]  /*1e50*/  @P1 LDC.64 R28, c[0x0][0x270] ;  /* 0x00009c00ff1c1b82 */ /* 0x000e220000000a00 */
[----:B------:R-:W-:Y:S02]  /*1e60*/  @P0 LEA R48, P5, R30, R48, 0x1 ;  /* 0x000000301e300211 */ /* 0x000fe400078a08ff */
[----:B------:R-:W-:-:S04]  /*1e70*/  @P0 IADD3 R21, R31, R21, RZ ;  /* 0x000000151f150210 */ /* 0x000fc80007ffe0ff */
[----:B------:R-:W-:Y:S02]  /*1e80*/  @P0 LEA.HI.X R49, R30, R49, R21, 0x1, P5 ;  /* 0x000000311e310211 */ /* 0x000fe400028f0c15 */
[----:B------:R-:W-:Y:S01]  /*1e90*/  @P1 MOV R31, R63 ;  /* 0x0000003f001f1202 */ /* 0x000fe20000000f00 */
[----:B0-----:R-:W-:-:S04]  /*1ea0*/  @P1 IMAD R30, R124, R28, RZ ;  /* 0x0000001c7c1e1224 */ /* 0x001fc800078e02ff */
[----:B------:R-:W-:Y:S01]  /*1eb0*/  @P1 IMAD R21, R7, R29, R30 ;  /* 0x0000001d07151224 */ /* 0x000fe200078e021e */
[----:B------:R-:W-:-:S05]  /*1ec0*/  @P1 MOV R30, R60 ;  /* 0x0000003c001e1202 */ /* 0x000fca0000000f00 */
[----:B------:R-:W-:Y:S02]  /*1ed0*/  @P1 IMAD.WIDE.U32 R30, R7, R28, R30 ;  /* 0x0000001c071e1225 */ /* 0x000fe400078e001e */
[----:B------:R-:W0:Y:S03]  /*1ee0*/  @P2 LDC.64 R28, c[0x0][0x270] ;  /* 0x00009c00ff1c2b82 */ /* 0x000e260000000a00 */
[----:B------:R-:W-:Y:S02]  /*1ef0*/  @P1 IADD3 R21, R31, R21, RZ ;  /* 0x000000151f151210 */ /* 0x000fe40007ffe0ff */
[----:B------:R-:W-:Y:S01]  /*1f00*/  @P1 LEA R50, P5, R30, R50, 0x1 ;  /* 0x000000321e321211 */ /* 0x000fe200078a08ff */
[----:B------:R-:W-:-:S03]  /*1f10*/  @P2 IMAD.MOV.U32 R31, RZ, RZ, R63 ;  /* 0x000000ffff1f2224 */ /* 0x000fc600078e003f */
[----:B------:R-:W-:Y:S02]  /*1f20*/  @P1 LEA.HI.X R51, R30, R51, R21, 0x1, P5 ;  /* 0x000000331e331211 */ /* 0x000fe400028f0c15 */
[----:B------:R-:W-:Y:S01]  /*1f30*/  @P2 MOV R30, R60 ;  /* 0x0000003c001e2202 */ /* 0x000fe20000000f00 */
[----:B0-----:R-:W-:-:S04]  /*1f40*/  @P2 IMAD R21, R123, R28, RZ ;  /* 0x0000001c7b152224 */ /* 0x001fc800078e02ff */
[----:B------:R-:W-:-:S04]  /*1f50*/  @P2 IMAD.WIDE.U32 R30, R6, R28, R30 ;  /* 0x0000001c061e2225 */ /* 0x000fc800078e001e */
[----:B------:R-:W-:Y:S02]  /*1f60*/  @P2 IMAD R21, R6, R29, R21 ;  /* 0x0000001d06152224 */ /* 0x000fe400078e0215 */
[----:B------:R-:W0:Y:S01]  /*1f70*/  @P3 LDC.64 R28, c[0x0][0x270] ;  /* 0x00009c00ff1c3b82 */ /* 0x000e220000000a00 */
[----:B------:R-:W-:Y:S02]  /*1f80*/  @P2 LEA R46, P5, R30, R46, 0x1 ;  /* 0x0000002e1e2e2211 */ /* 0x000fe400078a08ff */
[----:B------:R-:W-:-:S04]  /*1f90*/  @P2 IADD3 R21, R31, R21, RZ ;  /* 0x000000151f152210 */ /* 0x000fc80007ffe0ff */
[----:B------:R-:W-:Y:S02]  /*1fa0*/  @P2 LEA.HI.X R47, R30, R47, R21, 0x1, P5 ;  /* 0x0000002f1e2f2211 */ /* 0x000fe400028f0c15 */
[----:B------:R-:W-:Y:S02]  /*1fb0*/  @P3 MOV R31, R63 ;  /* 0x0000003f001f3202 */ /* 0x000fe40000000f00 */
[C---:B------:R-:W-:Y:S02]  /*1fc0*/  LOP3.LUT P6, RZ, R0.reuse, 0x800000, RZ, 0xc0, !PT ;  /* 0x0080000000ff7812 */ /* 0x040fe400078cc0ff */
[----:B------:R-:W-:Y:S01]  /*1fd0*/  LOP3.LUT R0, R0, 0xf7ffffff, RZ, 0xc0, !PT ;  /* 0xf7ffffff00007812 */ /* 0x000fe200078ec0ff */
[----:B0-----:R-:W-:-:S10]  /*1fe0*/  @P3 IMAD R30, R122, R28, RZ ;  /* 0x0000001c7a1e3224 */ /* 0x001fd400078e02ff */
[----:B------:R-:W0:Y:S01]  /*1ff0*/  @P6 LDC.64 R36, c[0x0][0x220] ;  /* 0x00008800ff246b82 */ /* 0x000e220000000a00 */
[----:B------:R-:W-:Y:S01]  /*2000*/  @P3 IMAD R21, R5, R29, R30 ;  /* 0x0000001d05153224 */ /* 0x000fe200078e021e */
[----:B------:R-:W-:-:S05]  /*2010*/  @P3 MOV R30, R60 ;  /* 0x0000003c001e3202 */ /* 0x000fca0000000f00 */
[----:B------:R-:W-:Y:S02]  /*2020*/  @P3 IMAD.WIDE.U32 R30, R5, R28, R30 ;  /* 0x0000001c051e3225 */ /* 0x000fe400078e001e */
[----:B------:R-:W2:Y:S01]  /*2030*/  @P4 LDC.64 R28, c[0x0][0x270] ;  /* 0x00009c00ff1c4b82 */ /* 0x000ea20000000a00 */
[----:B------:R-:W-:-:S04]  /*2040*/  @P0 LOP3.LUT R0, R0, 0x8000000, RZ, 0xfc, !PT ;  /* 0x0800000000000812 */ /* 0x000fc800078efcff */
[C---:B------:R-:W-:Y:S02]  /*2050*/  LOP3.LUT P0, RZ, R0.reuse, 0x1000000, RZ, 0xc0, !PT ;  /* 0x0100000000ff7812 */ /* 0x040fe4000780c0ff */
[----:B------:R-:W-:-:S04]  /*2060*/  LOP3.LUT R0, R0, 0xefffffff, RZ, 0xc0, !PT ;  /* 0xefffffff00007812 */ /* 0x000fc800078ec0ff */
[----:B------:R-:W-:Y:S02]  /*2070*/  @P1 LOP3.LUT R0, R0, 0x10000000, RZ, 0xfc, !PT ;  /* 0x1000000000001812 */ /* 0x000fe400078efcff */
[----:B------:R-:W-:Y:S02]  /*2080*/  @P3 IADD3 R21, R31, R21, RZ ;  /* 0x000000151f153210 */ /* 0x000fe40007ffe0ff */
[----:B------:R-:W-:Y:S02]  /*2090*/  LOP3.LUT P1, RZ, R0, 0x2000000, RZ, 0xc0, !PT ;  /* 0x0200000000ff7812 */ /* 0x000fe4000782c0ff */
[C---:B---3--:R-:W-:Y:S01]  /*20a0*/  @P3 LEA R42, P5, R30.reuse, R42, 0x1 ;  /* 0x0000002a1e2a3211 */ /* 0x048fe200078a08ff */
[----:B------:R-:W-:Y:S01]  /*20b0*/  @P4 IMAD.MOV.U32 R31, RZ, RZ, R63 ;  /* 0x000000ffff1f4224 */ /* 0x000fe200078e003f */
[----:B------:R-:W3:Y:S02]  /*20c0*/  @P0 LDC.64 R34, c[0x0][0x220] ;  /* 0x00008800ff220b82 */ /* 0x000ee40000000a00 */
[----:B------:R-:W-:-:S02]  /*20d0*/  @P3 LEA.HI.X R43, R30, R43, R21, 0x1, P5 ;  /* 0x0000002b1e2b3211 */ /* 0x000fc400028f0c15 */
[----:B------:R-:W-:Y:S01]  /*20e0*/  @P4 MOV R30, R60 ;  /* 0x0000003c001e4202 */ /* 0x000fe20000000f00 */
[----:B--2---:R-:W-:-:S04]  /*20f0*/  @P4 IMAD R21, R121, R28, RZ ;  /* 0x0000001c79154224 */ /* 0x004fc800078e02ff */
[C---:B------:R-:W-:Y:S01]  /*2100*/  @P4 IMAD R21, R116.reuse, R29, R21 ;  /* 0x0000001d74154224 */ /* 0x040fe200078e0215 */
[----:B------:R-:W2:Y:S01]  /*2110*/  @P1 LDC.64 R38, c[0x0][0x220] ;  /* 0x00008800ff261b82 */ /* 0x000ea20000000a00 */
[----:B------:R-:W-:-:S07]  /*2120*/  @P4 IMAD.WIDE.U32 R30, R116, R28, R30 ;  /* 0x0000001c741e4225 */ /* 0x000fce00078e001e */
[----:B------:R-:W4:Y:S01]  /*2130*/  @P1 LDC.64 R28, c[0x0][0x270] ;  /* 0x00009c00ff1c1b82 */ /* 0x000f220000000a00 */
[----:B------:R-:W-:Y:S02]  /*2140*/  @P4 IADD3 R21, R31, R21, RZ ;  /* 0x000000151f154210 */ /* 0x000fe40007ffe0ff */
[----:B-1----:R-:W-:-:S04]  /*2150*/  @P4 LEA R44, P5, R30, R44, 0x1 ;  /* 0x0000002c1e2c4211 */ /* 0x002fc800078a08ff */
[----:B------:R-:W-:Y:S02]  /*2160*/  @P4 LEA.HI.X R45, R30, R45, R21, 0x1, P5 ;  /* 0x0000002d1e2d4211 */ /* 0x000fe400028f0c15 */
[----:B------:R-:W-:Y:S02]  /*2170*/  SHF.R.S32.HI R21, RZ, 0x1f, R19 ;  /* 0x0000001fff157819 */ /* 0x000fe40000011413 */
[----:B------:R-:W-:-:S03]  /*2180*/  @P1 MOV R31, R63 ;  /* 0x0000003f001f1202 */ /* 0x000fc60000000f00 */
[----:B----4-:R-:W-:-:S04]  /*2190*/  @P1 IMAD R30, R21, R28, RZ ;  /* 0x0000001c151e1224 */ /* 0x010fc800078e02ff */
[----:B------:R-:W-:Y:S01]  /*21a0*/  @P1 IMAD R21, R19, R29, R30 ;  /* 0x0000001d13151224 */ /* 0x000fe200078e021e */
[----:B------:R-:W-:-:S05]  /*21b0*/  @P1 MOV R30, R60 ;  /* 0x0000003c001e1202 */ /* 0x000fca0000000f00 */
[----:B------:R-:W-:Y:S02]  /*21c0*/  @P1 IMAD.WIDE.U32 R30, R19, R28, R30 ;  /* 0x0000001c131e1225 */ /* 0x000fe400078e001e */
[----:B------:R-:W1:Y:S03]  /*21d0*/  @P0 LDC.64 R28, c[0x0][0x270] ;  /* 0x00009c00ff1c0b82 */ /* 0x000e660000000a00 */
[----:B------:R-:W-:Y:S02]  /*21e0*/  @P1 IADD3 R21, R31, R21, RZ ;  /* 0x000000151f151210 */ /* 0x000fe40007ffe0ff */
[----:B--2---:R-:W-:-:S04]  /*21f0*/  @P1 LEA R38, P5, R30, R38, 0x1 ;  /* 0x000000261e261211 */ /* 0x004fc800078a08ff */
[----:B------:R-:W-:Y:S02]  /*2200*/  @P1 LEA.HI.X R39, R30, R39, R21, 0x1, P5 ;  /* 0x000000271e271211 */ /* 0x000fe400028f0c15 */
[----:B------:R-:W-:Y:S01]  /*2210*/  SHF.R.S32.HI R21, RZ, 0x1f, R18 ;  /* 0x0000001fff157819 */ /* 0x000fe20000011412 */
[----:B------:R-:W-:Y:S01]  /*2220*/  @P0 IMAD.MOV.U32 R31, RZ, RZ, R63 ;  /* 0x000000ffff1f0224 */ /* 0x000fe200078e003f */
[----:B------:R-:W-:Y:S02]  /*2230*/  @P0 MOV R30, R60 ;  /* 0x0000003c001e0202 */ /* 0x000fe40000000f00 */
[----:B------:R-:W-:Y:S01]  /*2240*/  LOP3.LUT R0, R0, 0xdfffffff, RZ, 0xc0, !PT ;  /* 0xdfffffff00007812 */ /* 0x000fe200078ec0ff */
[-C--:B-1----:R-:W-:Y:S02]  /*2250*/  @P0 IMAD R21, R21, R28.reuse, RZ ;  /* 0x0000001c15150224 */ /* 0x082fe400078e02ff */
[----:B------:R-:W-:Y:S01]  /*2260*/  @P0 IMAD.WIDE.U32 R30, R18, R28, R30 ;  /* 0x0000001c121e0225 */ /* 0x000fe200078e001e */
[----:B------:R-:W-:-:S03]  /*2270*/  @P2 LOP3.LUT R0, R0, 0x20000000, RZ, 0xfc, !PT ;  /* 0x2000000000002812 */ /* 0x000fc600078efcff */
[----:B------:R-:W-:Y:S02]  /*2280*/  @P0 IMAD R21, R18, R29, R21 ;  /* 0x0000001d12150224 */ /* 0x000fe400078e0215 */
[----:B------:R-:W1:Y:S01]  /*2290*/  @P6 LDC.64 R28, c[0x0][0x270] ;  /* 0x00009c00ff1c6b82 */ /* 0x000e620000000a00 */
[----:B------:R-:W-:-:S04]  /*22a0*/  LOP3.LUT R0, R0, 0xbfffffff, RZ, 0xc0, !PT ;  /* 0xbfffffff00007812 */ /* 0x000fc800078ec0ff */
[----:B------:R-:W-:Y:S02]  /*22b0*/  @P3 LOP3.LUT R0, R0, 0x40000000, RZ, 0xfc, !PT ;  /* 0x4000000000003812 */ /* 0x000fe400078efcff */
[----:B------:R-:W-:Y:S02]  /*22c0*/  @P0 IADD3 R21, R31, R21, RZ ;  /* 0x000000151f150210 */ /* 0x000fe40007ffe0ff */
[----:B------:R-:W-:Y:S02]  /*22d0*/  LOP3.LUT R0, R0, 0x7fffffff, RZ, 0xc0, !PT ;  /* 0x7fffffff00007812 */ /* 0x000fe400078ec0ff */
[----:B---3--:R-:W-:Y:S02]  /*22e0*/  @P0 LEA R34, P5, R30, R34, 0x1 ;  /* 0x000000221e220211 */ /* 0x008fe400078a08ff */
[----:B------:R-:W-:Y:S02]  /*22f0*/  @P4 LOP3.LUT R0, R0, 0x80000000, RZ, 0xfc, !PT ;  /* 0x8000000000004812 */ /* 0x000fe400078efcff */
[----:B------:R-:W-:-:S02]  /*2300*/  @P0 LEA.HI.X R35, R30, R35, R21, 0x1, P5 ;  /* 0x000000231e230211 */ /* 0x000fc400028f0c15 */
[----:B------:R-:W-:Y:S02]  /*2310*/  SHF.R.S32.HI R21, RZ, 0x1f, R17 ;  /* 0x0000001fff157819 */ /* 0x000fe40000011411 */
[----:B------:R-:W-:-:S03]  /*2320*/  LOP3.LUT P3, RZ, R0, 0x400000, RZ, 0xc0, !PT ;  /* 0x0040000000ff7812 */ /* 0x000fc6000786c0ff */
[----:B-1----:R-:W-:Y:S01]  /*2330*/  @P6 IMAD R30, R21, R28, RZ ;  /* 0x0000001c151e6224 */ /* 0x002fe200078e02ff */
[----:B------:R-:W-:-:S03]  /*2340*/  @P6 MOV R31, R63 ;  /* 0x0000003f001f6202 */ /* 0x000fc60000000f00 */
[----:B------:R-:W-:Y:S01]  /*2350*/  @P6 IMAD R21, R17, R29, R30 ;  /* 0x0000001d11156224 */ /* 0x000fe200078e021e */
[----:B------:R-:W-:-:S05]  /*2360*/  @P6 MOV R30, R60 ;  /* 0x0000003c001e6202 */ /* 0x000fca0000000f00 */
[----:B------:R-:W1:Y:S01]  /*2370*/  @P3 LDC.64 R32, c[0x0][0x220] ;  /* 0x00008800ff203b82 */ /* 0x000e620000000a00 */
[----:B------:R-:W-:-:S07]  /*2380*/  @P6 IMAD.WIDE.U32 R30, R17, R28, R30 ;  /* 0x0000001c111e6225 */ /* 0x000fce00078e001e */
[----:B------:R-:W2:Y:S01]  /*2390*/  @P3 LDC.64 R28, c[0x0][0x270] ;  /* 0x00009c00ff1c3b82 */ /* 0x000ea20000000a00 */
[----:B------:R-:W-:Y:S02]  /*23a0*/  @P6 IADD3 R21, R31, R21, RZ ;  /* 0x000000151f156210 */ /* 0x000fe40007ffe0ff */
[----:B0-----:R-:W-:-:S04]  /*23b0*/  @P6 LEA R36, P5, R30, R36, 0x1 ;  /* 0x000000241e246211 */ /* 0x001fc800078a08ff */
[----:B------:R-:W-:Y:S02]  /*23c0*/  @P6 LEA.HI.X R37, R30, R37, R21, 0x1, P5 ;  /* 0x000000251e256211 */ /* 0x000fe400028f0c15 */
[----:B------:R-:W-:Y:S01]  /*23d0*/  SHF.R.S32.HI R21, RZ, 0x1f, R16 ;  /* 0x0000001fff157819 */ /* 0x000fe20000011410 */
[----:B------:R-:W-:Y:S01]  /*23e0*/  @P3 IMAD.MOV.U32 R31, RZ, RZ, R63 ;  /* 0x000000ffff1f3224 */ /* 0x000fe200078e003f */
[----:B------:R-:W-:Y:S02]  /*23f0*/  @P3 MOV R30, R60 ;  /* 0x0000003c001e3202 */ /* 0x000fe40000000f00 */
[----:B------:R-:W-:Y:S01]  /*2400*/  LOP3.LUT P1, RZ, R0, 0x200000, RZ, 0xc0, !PT ;  /* 0x0020000000ff7812 */ /* 0x000fe2000782c0ff */
[-C--:B--2---:R-:W-:Y:S02]  /*2410*/  @P3 IMAD R21, R21, R28.reuse, RZ ;  /* 0x0000001c15153224 */ /* 0x084fe400078e02ff */
[----:B------:R-:W-:-:S04]  /*2420*/  @P3 IMAD.WIDE.U32 R30, R16, R28, R30 ;  /* 0x0000001c101e3225 */ /* 0x000fc800078e001e */
[----:B------:R-:W-:Y:S01]  /*2430*/  @P3 IMAD R29, R16, R29, R21 ;  /* 0x0000001d101d3224 */ /* 0x000fe200078e0215 */
[----:B-1----:R-:W-:-:S04]  /*2440*/  @P3 LEA R32, P5, R30, R32, 0x1 ;  /* 0x000000201e203211 */ /* 0x002fc800078a08ff */
[----:B------:R-:W-:-:S04]  /*2450*/  @P3 IADD3 R29, R31, R29, RZ ;  /* 0x0000001d1f1d3210 */ /* 0x000fc80007ffe0ff */
[----:B------:R-:W-:Y:S02]  /*2460*/  @P3 LEA.HI.X R33, R30, R33, R29, 0x1, P5 ;  /* 0x000000211e213211 */ /* 0x000fe400028f0c1d */
[----:B------:R-:W0:Y:S01]  /*2470*/  @P1 LDC.64 R30, c[0x0][0x270] ;  /* 0x00009c00ff1e1b82 */ /* 0x000e220000000a00 */
[----:B------:R-:W-:Y:S02]  /*2480*/  SHF.R.S32.HI R21, RZ, 0x1f, R15 ;  /* 0x0000001fff157819 */ /* 0x000fe4000001140f */
[----:B------:R-:W-:Y:S02]  /*2490*/  @P1 MOV R29, R63 ;  /* 0x0000003f001d1202 */ /* 0x000fe40000000f00 */
[----:B------:R-:W-:-:S13]  /*24a0*/  LOP3.LUT P0, RZ, R0, 0x100000, RZ, 0xc0, !PT ;  /* 0x0010000000ff7812 */ /* 0x000fda000780c0ff */
[----:B------:R-:W1:Y:S01]  /*24b0*/  @P0 LDC.64 R54, c[0x0][0x270] ;  /* 0x00009c00ff360b82 */ /* 0x000e620000000a00 */
[----:B0-----:R-:W-:-:S04]  /*24c0*/  @P1 IMAD R28, R21, R30, RZ ;  /* 0x0000001e151c1224 */ /* 0x001fc800078e02ff */
[----:B------:R-:W-:Y:S01]  /*24d0*/  @P1 IMAD R21, R15, R31, R28 ;  /* 0x0000001f0f151224 */ /* 0x000fe200078e021c */
[----:B------:R-:W-:-:S05]  /*24e0*/  @P1 MOV R28, R60 ;  /* 0x0000003c001c1202 */ /* 0x000fca0000000f00 */
[----:B------:R-:W-:Y:S02]  /*24f0*/  @P1 IMAD.WIDE.U32 R30, R15, R30, R28 ;  /* 0x0000001e0f1e1225 */ /* 0x000fe400078e001c */
[----:B------:R-:W0:Y:S03]  /*2500*/  @P1 LDC.64 R28, c[0x0][0x220] ;  /* 0x00008800ff1c1b82 */ /* 0x000e260000000a00 */
[----:B------:R-:W-:Y:S01]  /*2510*/  @P1 IADD3 R21, R31, R21, RZ ;  /* 0x000000151f151210 */ /* 0x000fe20007ffe0ff */
[----:B------:R-:W-:Y:S01]  /*2520*/  @P0 IMAD.MOV.U32 R31, RZ, RZ, R63 ;  /* 0x000000ffff1f0224 */ /* 0x000fe200078e003f */
[----:B0-----:R-:W-:-:S04]  /*2530*/  @P1 LEA R28, P5, R30, R28, 0x1 ;  /* 0x0000001c1e1c1211 */ /* 0x001fc800078a08ff */
[----:B------:R-:W-:Y:S02]  /*2540*/  @P1 LEA.HI.X R29, R30, R29, R21, 0x1, P5 ;  /* 0x0000001d1e1d1211 */ /* 0x000fe400028f0c15 */
[----:B------:R-:W-:Y:S02]  /*2550*/  SHF.R.S32.HI R21, RZ, 0x1f, R14 ;  /* 0x0000001fff157819 */ /* 0x000fe4000001140e */
[----:B------:R-:W-:-:S03]  /*2560*/  @P0 MOV R30, R60 ;  /* 0x0000003c001e0202 */ /* 0x000fc60000000f00 */
[----:B-1----:R-:W-:-:S04]  /*2570*/  @P0 IMAD R21, R21, R54, RZ ;  /* 0x0000003615150224 */ /* 0x002fc800078e02ff */
[C---:B------:R-:W-:Y:S02]  /*2580*/  @P0 IMAD R21, R14.reuse, R55, R21 ;  /* 0x000000370e150224 */ /* 0x040fe400078e0215 */
[----:B------:R-:W-:Y:S02]  /*2590*/  @P0 IMAD.WIDE.U32 R54, R14, R54, R30 ;  /* 0x000000360e360225 */ /* 0x000fe400078e001e */
[----:B------:R-:W0:Y:S01]  /*25a0*/  @P0 LDC.64 R30, c[0x0][0x220] ;  /* 0x00008800ff1e0b82 */ /* 0x000e220000000a00 */
[C---:B------:R-:W-:Y:S02]  /*25b0*/  LOP3.LUT P6, RZ, R0.reuse, 0x80000, RZ, 0xc0, !PT ;  /* 0x0008000000ff7812 */ /* 0x040fe400078cc0ff */
[----:B------:R-:W-:Y:S02]  /*25c0*/  @P0 IADD3 R21, R55, R21, RZ ;  /* 0x0000001537150210 */ /* 0x000fe40007ffe0ff */
[----:B------:R-:W-:Y:S02]  /*25d0*/  LOP3.LUT P2, RZ, R0, 0x4000000, RZ, 0xc0, !PT ;  /* 0x0400000000ff7812 */ /* 0x000fe4000784c0ff */
[----:B0-----:R-:W-:-:S04]  /*25e0*/  @P0 LEA R30, P5, R54, R30, 0x1 ;  /* 0x0000001e361e0211 */ /* 0x001fc800078a08ff */
[----:B------:R-:W-:-:S03]  /*25f0*/  @P0 LEA.HI.X R31, R54, R31, R21, 0x1, P5 ;  /* 0x0000001f361f0211 */ /* 0x000fc600028f0c15 */
[----:B------:R-:W0:Y:S01]  /*2600*/  @P6 LDC.64 R54, c[0x0][0x270] ;  /* 0x00009c00ff366b82 */ /* 0x000e220000000a00 */
[----:B------:R-:W-:Y:S02]  /*2610*/  LOP3.LUT P5, RZ, R0, 0x20000, RZ, 0xc0, !PT ;  /* 0x0002000000ff7812 */ /* 0x000fe400078ac0ff */
[----:B------:R-:W-:Y:S02]  /*2620*/  MOV R21, RZ ;  /* 0x000000ff00157202 */ /* 0x000fe40000000f00 */
[----:B------:R-:W-:-:S04]  /*2630*/  SHF.R.S32.HI R103, RZ, 0x1f, R13 ;  /* 0x0000001fff677819 */ /* 0x000fc8000001140d */
[----:B------:R1:W2:Y:S02]  /*2640*/  @P2 LDG.E R21, desc[UR6][R22.64] ;  /* 0x0000000616152981 */ /* 0x0002a4000c1e1900 */
[----:B-1----:R-:W-:Y:S01]  /*2650*/  MOV R22, RZ ;  /* 0x000000ff00167202 */ /* 0x002fe20000000f00 */
[----:B0-----:R-:W-:-:S05]  /*2660*/  @P6 IMAD R102, R103, R54, RZ ;  /* 0x0000003667666224 */ /* 0x001fca00078e02ff */
[----:B------:R0:W3:Y:S01]  /*2670*/  @P5 LDG.E R22, desc[UR6][R26.64] ;  /* 0x000000061a165981 */ /* 0x0000e2000c1e1900 */
[----:B------:R-:W-:Y:S01]  /*2680*/  @P6 IMAD R23, R13, R55, R102 ;  /* 0x000000370d176224 */ /* 0x000fe200078e0266 */
[----:B0-----:R-:W-:Y:S02]  /*2690*/  @P6 MOV R26, R60 ;  /* 0x0000003c001a6202 */ /* 0x001fe40000000f00 */
[----:B------:R-:W-:-:S03]  /*26a0*/  @P6 MOV R27, R63 ;  /* 0x0000003f001b6202 */ /* 0x000fc60000000f00 */
[----:B------:R-:W-:-:S03]  /*26b0*/  @P6 IMAD.WIDE.U32 R54, R13, R54, R26 ;  /* 0x000000360d366225 */ /* 0x000fc600078e001a */
[----:B------:R-:W0:Y:S01]  /*26c0*/  @P6 LDC.64 R26, c[0x0][0x220] ;  /* 0x00008800ff1a6b82 */ /* 0x000e220000000a00 */
[C---:B------:R-:W-:Y:S01]  /*26d0*/  LOP3.LUT P2, RZ, R0.reuse, 0x40000, RZ, 0xc0, !PT ;  /* 0x0004000000ff7812 */ /* 0x040fe2000784c0ff */
[----:B------:R-:W-:Y:S01]  /*26e0*/  @P6 IMAD.IADD R23, R55, 0x1, R23 ;  /* 0x0000000137176824 */ /* 0x000fe200078e0217 */
[C---:B------:R-:W-:Y:S02]  /*26f0*/  LOP3.LUT P4, RZ, R0.reuse, 0x10000, RZ, 0xc0, !PT ;  /* 0x0001000000ff7812 */ /* 0x040fe4000788c0ff */
[----:B------:R-:W-:Y:S02]  /*2700*/  LOP3.LUT P3, RZ, R0, 0x8000, RZ, 0xc0, !PT ;  /* 0x0000800000ff7812 */ /* 0x000fe4000786c0ff */
[----:B0-----:R-:W-:-:S04]  /*2710*/  @P6 LEA R26, P5, R54, R26, 0x1 ;  /* 0x0000001a361a6211 */ /* 0x001fc800078a08ff */
[----:B------:R-:W-:-:S03]  /*2720*/  @P6 LEA.HI.X R27, R54, R27, R23, 0x1, P5 ;  /* 0x0000001b361b6211 */ /* 0x000fc600028f0c17 */
[----:B------:R-:W0:Y:S01]  /*2730*/  @P2 LDC.64 R54, c[0x0][0x270] ;  /* 0x00009c00ff362b82 */ /* 0x000e220000000a00 */
[----:B------:R-:W-:Y:S02]  /*2740*/  MOV R23, RZ ;  /* 0x000000ff00177202 */ /* 0x000fe40000000f00 */
[----:B------:R-:W-:-:S04]  /*2750*/  SHF.R.S32.HI R103, RZ, 0x1f, R12 ;  /* 0x0000001fff677819 */ /* 0x000fc8000001140c */
[----:B------:R1:W4:Y:S02]  /*2760*/  @P4 LDG.E R23, desc[UR6][R40.64] ;  /* 0x0000000628174981 */ /* 0x000324000c1e1900 */
[----:B-1----:R-:W-:-:S06]  /*2770*/  MOV R40, RZ ;  /* 0x000000ff00287202 */ /* 0x002fcc0000000f00 */
[----:B------:R1:W5:Y:S01]  /*2780*/  @P3 LDG.E R40, desc[UR6][R24.64] ;  /* 0x0000000618283981 */ /* 0x000362000c1e1900 */
[----:B0-----:R-:W-:Y:S02]  /*2790*/  @P2 IMAD R102, R103, R54, RZ ;  /* 0x0000003667662224 */ /* 0x001fe400078e02ff */
[----:B------:R-:W0:Y:S02]  /*27a0*/  S2R R103, SR_TID.X ;  /* 0x0000000000677919 */ /* 0x000e240000002100 */
[----:B------:R-:W-:Y:S02]  /*27b0*/  @P2 IMAD R41, R12, R55, R102 ;  /* 0x000000370c292224 */ /* 0x000fe400078e0266 */
[----:B------:R-:W0:Y:S01]  /*27c0*/  LDC R102, c[0x0][0x294] ;  /* 0x0000a500ff667b82 */ /* 0x000e220000000800 */
[----:B-1----:R-:W-:Y:S02]  /*27d0*/  @P2 MOV R24, R60 ;  /* 0x0000003c00182202 */ /* 0x002fe40000000f00 */
[----:B------:R-:W-:-:S03]  /*27e0*/  @P2 MOV R25, R63 ;  /* 0x0000003f00192202 */ /* 0x000fc60000000f00 */
[----:B------:R-:W-:-:S03]  /*27f0*/  @P2 IMAD.WIDE.U32 R54, R12, R54, R24 ;  /* 0x000000360c362225 */ /* 0x000fc600078e0018 */
[----:B------:R-:W1:Y:S01]  /*2800*/  @P2 LDC.64 R24, c[0x0][0x220] ;  /* 0x00008800ff182b82 */ /* 0x000e620000000a00 */
[----:B------:R-:W-:Y:S02]  /*2810*/  LOP3.LUT P0, RZ, R0, 0x2000, RZ, 0xc0, !PT ;  /* 0x0000200000ff7812 */ /* 0x000fe4000780c0ff */
[----:B------:R-:W-:Y:S02]  /*2820*/  @P2 IADD3 R41, R55, R41, RZ ;  /* 0x0000002937292210 */ /* 0x000fe40007ffe0ff */
[----:B-1----:R-:W-:-:S04]  /*2830*/  @P2 LEA R24, P5, R54, R24, 0x1 ;  /* 0x0000001836182211 */ /* 0x002fc800078a08ff */
[----:B------:R-:W-:Y:S02]  /*2840*/  @P2 LEA.HI.X R25, R54, R25, R41, 0x1, P5 ;  /* 0x0000001936192211 */ /* 0x000fe400028f0c29 */
[----:B------:R-:W-:Y:S02]  /*2850*/  CS2R R54, SRZ ;  /* 0x0000000000367805 */ /* 0x000fe4000001ff00 */
[----:B0-----:R-:W-:-:S04]  /*2860*/  SHF.R.U32.HI R41, RZ, 0x6, R103 ;  /* 0x00000006ff297819 */ /* 0x001fc80000011667 */
[----:B------:R0:W5:Y:S02]  /*2870*/  @P0 LDG.E R55, desc[UR6][R56.64] ;  /* 0x0000000638370981 */ /* 0x000164000c1e1900 */
[----:B0-----:R-:W-:-:S05]  /*2880*/  IMAD R57, R102, UR8, R41 ;  /* 0x0000000866397c24 */ /* 0x001fca000f8e0229 */
[----:B------:R-:W-:-:S04]  /*2890*/  IADD3 R41, R57, 0xf8, RZ ;  /* 0x000000f839297810 */ /* 0x000fc80007ffe0ff */
[----:B------:R-:W-:Y:S02]  /*28a0*/  SHF.R.S32.HI R102, RZ, 0x1f, R41 ;  /* 0x0000001fff667819 */ /* 0x000fe40000011429 */
[----:B------:R-:W-:-:S04]  /*28b0*/  ISETP.GE.U32.AND P5, PT, R41, UR4, PT ;  /* 0x0000000429007c0c */ /* 0x000fc8000bfa6070 */
[----:B------:R-:W-:Y:S02]  /*28c0*/  ISETP.GE.AND.EX P5, PT, R102, UR5, PT, P5 ;  /* 0x0000000566007c0c */ /* 0x000fe4000bfa6350 */
[----:B------:R-:W-:Y:S02]  /*28d0*/  LOP3.LUT P6, RZ, R80, 0x4, RZ, 0xc0, !PT ;  /* 0x0000000450ff7812 */ /* 0x000fe400078cc0ff */
[----:B------:R-:W-:Y:S01]  /*28e0*/  ISETP.LT.U32.AND P5, PT, R103, 0x200, !P5 ;  /* 0x000002006700780c */ /* 0x000fe20006fa1070 */
[----:B------:R-:W-:Y:S01]  /*28f0*/  IMAD.MOV.U32 R56, RZ, RZ, RZ ;  /* 0x000000ffff387224 */ /* 0x000fe200078e00ff */
[----:B------:R-:W-:-:S09]  /*2900*/  LOP3.LUT P1, RZ, R0, 0x4000, RZ, 0xc0, !PT ;  /* 0x0000400000ff7812 */ /* 0x000fd2000782c0ff */
[----:B------:R0:W5:Y:S04]  /*2910*/  @P6 LDG.E R56, desc[UR6][R58.64] ;  /* 0x000000063a386981 */ /* 0x000168000c1e1900 */
[----:B------:R1:W5:Y:S01]  /*2920*/  @P1 LDG.E R54, desc[UR6][R92.64] ;  /* 0x000000065c361981 */ /* 0x000362000c1e1900 */
[----:B0-----:R-:W0:Y:S01]  /*2930*/  @P5 LDC.64 R58, c[0x0][0x270] ;  /* 0x00009c00ff3a5b82 */ /* 0x001e220000000a00 */
[----:B-1----:R-:W-:Y:S02]  /*2940*/  @P5 MOV R92, R60 ;  /* 0x0000003c005c5202 */ /* 0x002fe40000000f00 */
[----:B------:R-:W-:Y:S02]  /*2950*/  @P5 MOV R93, R63 ;  /* 0x0000003f005d5202 */ /* 0x000fe40000000f00 */
[----:B------:R-:W-:Y:S01]  /*2960*/  LOP3.LUT P4, RZ, R0, 0x80, RZ, 0xc0, !PT ;  /* 0x0000008000ff7812 */ /* 0x000fe2000788c0ff */
[----:B0-----:R-:W-:-:S02]  /*2970*/  @P5 IMAD R102, R102, R58, RZ ;  /* 0x0000003a66665224 */ /* 0x001fc400078e02ff */
[----:B------:R-:W-:-:S04]  /*2980*/  @P5 IMAD.WIDE.U32 R92, R41, R58, R92 ;  /* 0x0000003a295c5225 */ /* 0x000fc800078e005c */
[----:B------:R-:W-:Y:S02]  /*2990*/  @P5 IMAD R41, R41, R59, R102 ;  /* 0x0000003b29295224 */ /* 0x000fe400078e0266 */
[----:B------:R-:W0:Y:S01]  /*29a0*/  @P5 LDC.64 R58, c[0x0][0x220] ;  /* 0x00008800ff3a5b82 */ /* 0x000e220000000a00 */
[----:B------:R-:W-:-:S04]  /*29b0*/  LOP3.LUT R80, R80, 0xfffffffe, RZ, 0xc0, !PT ;  /* 0xfffffffe50507812 */ /* 0x000fc800078ec0ff */
[----:B------:R-:W-:Y:S02]  /*29c0*/  @P4 LOP3.LUT R80, R80, 0x1, RZ, 0xfc, !PT ;  /* 0x0000000150504812 */ /* 0x000fe400078efcff */
[C---:B------:R-:W-:Y:S02]  /*29d0*/  LOP3.LUT P4, RZ, R0.reuse, 0x100, RZ, 0xc0, !PT ;  /* 0x0000010000ff7812 */ /* 0x040fe4000788c0ff */
[----:B------:R-:W-:Y:S02]  /*29e0*/  @P5 IADD3 R41, R93, R41, RZ ;  /* 0x000000295d295210 */ /* 0x000fe40007ffe0ff */
[----:B------:R-:W-:Y:S02]  /*29f0*/  LOP3.LUT P0, RZ, R0, 0x400, RZ, 0xc0, !PT ;  /* 0x0000040000ff7812 */ /* 0x000fe4000780c0ff */
[----:B------:R-:W-:Y:S02]  /*2a00*/  LOP3.LUT R80, R80, 0xfffffffd, RZ, 0xc0, !PT ;  /* 0xfffffffd50507812 */ /* 0x000fe400078ec0ff */
[----:B------:R-:W-:-:S02]  /*2a10*/  LOP3.LUT P1, RZ, R0, 0x800, RZ, 0xc0, !PT ;  /* 0x0000080000ff7812 */ /* 0x000fc4000782c0ff */
[----:B0-----:R-:W-:-:S04]  /*2a20*/  @P5 LEA R58, P6, R92, R58, 0x1 ;  /* 0x0000003a5c3a5211 */ /* 0x001fc800078c08ff */
[----:B------:R-:W-:Y:S02]  /*2a30*/  @P5 LEA.HI.X R59, R92, R59, R41, 0x1, P6 ;  /* 0x0000003b5c3b5211 */ /* 0x000fe400030f0c29 */
[----:B------:R-:W-:Y:S02]  /*2a40*/  MOV R41, RZ ;  /* 0x000000ff00297202 */ /* 0x000fe40000000f00 */
[----:B------:R-:W-:Y:S02]  /*2a50*/  @P4 LOP3.LUT R80, R80, 0x2, RZ, 0xfc, !PT ;  /* 0x0000000250504812 */ /* 0x000fe400078efcff */
[----:B------:R-:W-:Y:S02]  /*2a60*/  LOP3.LUT P4, RZ, R0, 0x200, RZ, 0xc0, !PT ;  /* 0x0000020000ff7812 */ /* 0x000fe4000788c0ff */
[----:B------:R0:W5:Y:S02]  /*2a70*/  @P5 LDG.E R41, desc[UR6][R58.64] ;  /* 0x000000063a295981 */ /* 0x000164000c1e1900 */
[----:B0-----:R-:W-:-:S06]  /*2a80*/  CS2R R58, SRZ ;  /* 0x00000000003a7805 */ /* 0x001fcc000001ff00 */
[----:B------:R0:W5:Y:S04]  /*2a90*/  @P0 LDG.E R59, desc[UR6][R64.64] ;  /* 0x00000006403b0981 */ /* 0x000168000c1e1900 */
[----:B------:R-:W5:Y:S01]  /*2aa0*/  @P1 LDG.E R58, desc[UR6][R90.64] ;  /* 0x000000065a3a1981 */ /* 0x000f62000c1e1900 */
[----:B0-----:R-:W-:-:S06]  /*2ab0*/  CS2R R64, SRZ ;  /* 0x0000000000407805 */ /* 0x001fcc000001ff00 */
[----:B------:R-:W5:Y:S01]  /*2ac0*/  @P4 LDG.E R64, desc[UR6][R88.64] ;  /* 0x0000000658404981 */ /* 0x000f62000c1e1900 */
[----:B------:R-:W-:Y:S02]  /*2ad0*/  LOP3.LUT P4, RZ, R80, 0x2, RZ, 0xc0, !PT ;  /* 0x0000000250ff7812 */ /* 0x000fe4000788c0ff */
[C---:B------:R-:W-:Y:S02]  /*2ae0*/  LOP3.LUT P3, RZ, R0.reuse, 0x40, RZ, 0xc0, !PT ;  /* 0x0000004000ff7812 */ /* 0x040fe4000786c0ff */
[----:B------:R-:W-:-:S09]  /*2af0*/  LOP3.LUT P5, RZ, R0, 0x20, RZ, 0xc0, !PT ;  /* 0x0000002000ff7812 */ /* 0x000fd200078ac0ff */
[----:B------:R0:W5:Y:S01]  /*2b00*/  @P4 LDG.E R65, desc[UR6][R66.64] ;  /* 0x0000000642414981 */ /* 0x000162000c1e1900 */
[----:B------:R-:W-:Y:S02]  /*2b10*/  LOP3.LUT P4, RZ, R80, 0x1, RZ, 0xc0, !PT ;  /* 0x0000000150ff7812 */ /* 0x000fe4000788c0ff */
[----:B0-----:R-:W-:-:S11]  /*2b20*/  CS2R R66, SRZ ;  /* 0x0000000000427805 */ /* 0x001fd6000001ff00 */
[----:B------:R-:W5:Y:S04]  /*2b30*/  @P4 LDG.E R66, desc[UR6][R86.64] ;  /* 0x0000000656424981 */ /* 0x000f68000c1e1900 */
[----:B------:R0:W5:Y:S01]  /*2b40*/  @P3 LDG.E R67, desc[UR6][R68.64] ;  /* 0x0000000644433981 */ /* 0x000162000c1e1900 */
[----:B------:R-:W-:Y:S02]  /*2b50*/  LOP3.LUT P6, RZ, R0, 0x10, RZ, 0xc0, !PT ;  /* 0x0000001000ff7812 */ /* 0x000fe400078cc0ff */
[----:B0-----:R-:W-:-:S06]  /*2b60*/  CS2R R68, SRZ ;  /* 0x0000000000447805 */ /* 0x001fcc000001ff00 */
[----:B------:R-:W5:Y:S01]  /*2b70*/  @P5 LDG.E R68, desc[UR6][R78.64] ;  /* 0x000000064e445981 */ /* 0x000f62000c1e1900 */
[C---:B------:R-:W-:Y:S02]  /*2b80*/  LOP3.LUT P5, RZ, R0.reuse, 0x80000, RZ, 0xc0, !PT ;  /* 0x0008000000ff7812 */ /* 0x040fe400078ac0ff */
[C---:B------:R-:W-:Y:S02]  /*2b90*/  LOP3.LUT P2, RZ, R0.reuse, 0x8, RZ, 0xc0, !PT ;  /* 0x0000000800ff7812 */ /* 0x040fe4000784c0ff */
[----:B------:R0:W5:Y:S01]  /*2ba0*/  @P6 LDG.E R69, desc[UR6][R72.64] ;  /* 0x0000000648456981 */ /* 0x000162000c1e1900 */
[----:B------:R-:W-:Y:S02]  /*2bb0*/  P2R R86, PR, RZ, 0x20 ;  /* 0x00000020ff567803 */ /* 0x000fe40000000000 */
[----:B------:R-:W-:-:S04]  /*2bc0*/  LOP3.LUT P5, RZ, R0, 0x100000, RZ, 0xc0, !PT ;  /* 0x0010000000ff7812 */ /* 0x000fc800078ac0ff */
[----:B------:R-:W-:Y:S02]  /*2bd0*/  P2R R80, PR, RZ, 0x20 ;  /* 0x00000020ff507803 */ /* 0x000fe40000000000 */
[C---:B------:R-:W-:Y:S02]  /*2be0*/  LOP3.LUT P5, RZ, R0.reuse, 0x200000, RZ, 0xc0, !PT ;  /* 0x0020000000ff7812 */ /* 0x040fe400078ac0ff */
[C---:B------:R-:W-:Y:S02]  /*2bf0*/  LOP3.LUT P1, RZ, R0.reuse, 0x4, RZ, 0xc0, !PT ;  /* 0x0000000400ff7812 */ /* 0x040fe4000782c0ff */
[----:B------:R-:W-:Y:S02]  /*2c00*/  P2R R87, PR, RZ, 0x20 ;  /* 0x00000020ff577803 */ /* 0x000fe40000000000 */
[----:B------:R-:W-:Y:S02]  /*2c10*/  LOP3.LUT P5, RZ, R0, 0x400000, RZ, 0xc0, !PT ;  /* 0x0040000000ff7812 */ /* 0x000fe400078ac0ff */
[----:B0-----:R-:W-:-:S02]  /*2c20*/  CS2R R72, SRZ ;  /* 0x0000000000487805 */ /* 0x001fc4000001ff00 */
[C---:B------:R-:W-:Y:S02]  /*2c30*/  LOP3.LUT P0, RZ, R0.reuse, 0x2, RZ, 0xc0, !PT ;  /* 0x0000000200ff7812 */ /* 0x040fe4000780c0ff */
[----:B------:R-:W-:Y:S02]  /*2c40*/  P2R R88, PR, RZ, 0x20 ;  /* 0x00000020ff587803 */ /* 0x000fe40000000000 */
[C---:B------:R-:W-:Y:S01]  /*2c50*/  LOP3.LUT P5, RZ, R0.reuse, 0x800000, RZ, 0xc0, !PT ;  /* 0x0080000000ff7812 */ /* 0x040fe200078ac0ff */
[----:B------:R0:W5:Y:S01]  /*2c60*/  @P2 LDG.E R72, desc[UR6][R74.64] ;  /* 0x000000064a482981 */ /* 0x000162000c1e1900 */
[C---:B------:R-:W-:Y:S02]  /*2c70*/  LOP3.LUT P3, RZ, R0.reuse, 0x40000000, RZ, 0xc0, !PT ;  /* 0x4000000000ff7812 */ /* 0x040fe4000786c0ff */
[----:B------:R-:W-:Y:S01]  /*2c80*/  P2R R89, PR, RZ, 0x20 ;  /* 0x00000020ff597803 */ /* 0x000fe20000000000 */
[----:B------:R-:W5:Y:S01]  /*2c90*/  @P1 LDG.E R73, desc[UR6][R76.64] ;  /* 0x000000064c491981 */ /* 0x000f62000c1e1900 */
[----:B------:R-:W-:-:S02]  /*2ca0*/  LOP3.LUT P5, RZ, R0, 0x1000000, RZ, 0xc0, !PT ;  /* 0x0100000000ff7812 */ /* 0x000fc400078ac0ff */
[----:B------:R-:W-:Y:S02]  /*2cb0*/  CS2R R78, SRZ ;  /* 0x00000000004e7805 */ /* 0x000fe4000001ff00 */
[----:B0-----:R-:W-:Y:S02]  /*2cc0*/  CS2R R74, SRZ ;  /* 0x00000000004a7805 */ /* 0x001fe4000001ff00 */
[----:B------:R-:W-:Y:S02]  /*2cd0*/  P2R R90, PR, RZ, 0x20 ;  /* 0x00000020ff5a7803 */ /* 0x000fe40000000000 */
[C---:B------:R-:W-:Y:S01]  /*2ce0*/  LOP3.LUT P5, RZ, R0.reuse, 0x2000000, RZ, 0xc0, !PT ;  /* 0x0200000000ff7812 */ /* 0x040fe200078ac0ff */
[----:B------:R0:W5:Y:S04]  /*2cf0*/  @P3 LDG.E R78, desc[UR6][R42.64] ;  /* 0x000000062a4e3981 */ /* 0x000168000c1e1900 */
[----:B------:R-:W5:Y:S01]  /*2d00*/  @P0 LDG.E R74, desc[UR6][R52.64] ;  /* 0x00000006344a0981 */ /* 0x000f62000c1e1900 */
[----:B------:R-:W-:-:S02]  /*2d10*/  LOP3.LUT P0, RZ, R0, 0x8000000, RZ, 0xc0, !PT ;  /* 0x0800000000ff7812 */ /* 0x000fc4000780c0ff */
[----:B------:R-:W-:Y:S02]  /*2d20*/  LOP3.LUT P1, RZ, R0, 0x10000000, RZ, 0xc0, !PT ;  /* 0x1000000000ff7812 */ /* 0x000fe4000782c0ff */
[----:B0-----:R-:W-:Y:S02]  /*2d30*/  CS2R R42, SRZ ;  /* 0x00000000002a7805 */ /* 0x001fe4000001ff00 */
[----:B------:R-:W-:-:S04]  /*2d40*/  CS2R R76, SRZ ;  /* 0x00000000004c7805 */ /* 0x000fc8000001ff00 */
[----:B------:R-:W5:Y:S01]  /*2d50*/  @P5 LDG.E R42, desc[UR6][R38.64] ;  /* 0x00000006262a5981 */ /* 0x000f62000c1e1900 */
[----:B------:R-:W-:Y:S02]  /*2d60*/  ISETP.NE.AND P5, PT, R90, RZ, PT ;  /* 0x000000ff5a00720c */ /* 0x000fe40003fa5270 */
[C---:B------:R-:W-:Y:S01]  /*2d70*/  LOP3.LUT P2, RZ, R0.reuse, 0x20000000, RZ, 0xc0, !PT ;  /* 0x2000000000ff7812 */ /* 0x040fe2000784c0ff */
[----:B------:R0:W5:Y:S04]  /*2d80*/  @P0 LDG.E R75, desc[UR6][R48.64] ;  /* 0x00000006304b0981 */ /* 0x000168000c1e1900 */
[----:B------:R1:W5:Y:S01]  /*2d90*/  @P1 LDG.E R76, desc[UR6][R50.64] ;  /* 0x00000006324c1981 */ /* 0x000362000c1e1900 */
[----:B------:R-:W-:-:S05]  /*2da0*/  LOP3.LUT P4, RZ, R0, 0x80000000, RZ, 0xc0, !PT ;  /* 0x8000000000ff7812 */ /* 0x000fca000788c0ff */
[----:B------:R2:W5:Y:S01]  /*2db0*/  @P5 LDG.E R43, desc[UR6][R34.64] ;  /* 0x00000006222b5981 */ /* 0x000562000c1e1900 */
[----:B------:R-:W-:-:S03]  /*2dc0*/  ISETP.NE.AND P5, PT, R89, RZ, PT ;  /* 0x000000ff5900720c */ /* 0x000fc60003fa5270 */
[----:B------:R-:W5:Y:S01]  /*2dd0*/  @P2 LDG.E R77, desc[UR6][R46.64] ;  /* 0x000000062e4d2981 */ /* 0x000f62000c1e1900 */
[----:B0-----:R-:W-:-:S03]  /*2de0*/  CS2R R48, SRZ ;  /* 0x0000000000307805 */ /* 0x001fc6000001ff00 */
[----:B------:R-:W5:Y:S06]  /*2df0*/  @P4 LDG.E R79, desc[UR6][R44.64] ;  /* 0x000000062c4f4981 */ /* 0x000f6c000c1e1900 */
[----:B------:R-:W5:Y:S01]  /*2e00*/  @P5 LDG.E R48, desc[UR6][R36.64] ;  /* 0x0000000624305981 */ /* 0x000f62000c1e1900 */
[----:B------:R-:W-:Y:S02]  /*2e10*/  ISETP.NE.AND P5, PT, R88, RZ, PT ;  /* 0x000000ff5800720c */ /* 0x000fe40003fa5270 */
[----:B-1----:R-:W-:-:S11]  /*2e20*/  CS2R R50, SRZ ;  /* 0x0000000000327805 */ /* 0x002fd6000001ff00 */
[----:B------:R0:W5:Y:S01]  /*2e30*/  @P5 LDG.E R49, desc[UR6][R32.64] ;  /* 0x0000000620315981 */ /* 0x000162000c1e1900 */
[----:B------:R-:W-:-:S13]  /*2e40*/  ISETP.NE.AND P5, PT, R87, RZ, PT ;  /* 0x000000ff5700720c */ /* 0x000fda0003fa5270 */
[----:B------:R1:W5:Y:S01]  /*2e50*/  @P5 LDG.E R50, desc[UR6][R28.64] ;  /* 0x000000061c325981 */ /* 0x000362000c1e1900 */
[----:B------:R-:W-:Y:S02]  /*2e60*/  ISETP.NE.AND P5, PT, R80, RZ, PT ;  /* 0x000000ff5000720c */ /* 0x000fe40003fa5270 */
[----:B------:R-:W-:Y:S02]  /*2e70*/  CS2R R52, SRZ ;  /* 0x0000000000347805 */ /* 0x000fe4000001ff00 */
[----:B------:R-:W-:-:S09]  /*2e80*/  LOP3.LUT P6, RZ, R0, 0x40000, RZ, 0xc0, !PT ;  /* 0x0004000000ff7812 */ /* 0x000fd200078cc0ff */
[----:B------:R-:W5:Y:S01]  /*2e90*/  @P5 LDG.E R51, desc[UR6][R30.64] ;  /* 0x000000061e335981 */ /* 0x000f62000c1e1900 */
[----:B------:R-:W-:-:S03]  /*2ea0*/  ISETP.NE.AND P5, PT, R86, RZ, PT ;  /* 0x000000ff5600720c */ /* 0x000fc60003fa5270 */
[----:B------:R4:W5:Y:S10]  /*2eb0*/  @P6 LDG.E R53, desc[UR6][R24.64] ;  /* 0x0000000618356981 */ /* 0x000974000c1e1900 */
[----:B------:R5:W5:Y:S01]  /*2ec0*/  @P5 LDG.E R52, desc[UR6][R26.64] ;  /* 0x000000061a345981 */ /* 0x000b62000c1e1900 */
[----:B--2---:R-:W-:-:S02]  /*2ed0*/  PRMT R34, R21, 0x7632, R34 ;  /* 0x0000763215227816 */ /* 0x004fc40000000022 */
[----:B---3--:R-:W-:-:S03]  /*2ee0*/  PRMT R35, R22, 0x7632, R35 ;  /* 0x0000763216237816 */ /* 0x008fc60000000023 */
[----:B0-----:R-:W-:Y:S01]  /*2ef0*/  IMAD.U32 R33, R34, 0x10000, RZ ;  /* 0x0001000022217824 */ /* 0x001fe200078e00ff */
[----:B------:R-:W-:Y:S02]  /*2f00*/  SHF.L.U32 R32, R21, 0x10, RZ ;  /* 0x0000001015207819 */ /* 0x000fe400000006ff */
[----:B------:R-:W-:Y:S01]  /*2f10*/  SHF.L.U32 R35, R35, 0x10, RZ ;  /* 0x0000001023237819 */ /* 0x000fe200000006ff */
[----:B-1----:R-:W-:Y:S01]  /*2f20*/  FMUL.FTZ R29, R33, R33 ;  /* 0x00000021211d7220 */ /* 0x002fe20000410000 */
[----:B------:R-:W-:-:S03]  /*2f30*/  SHF.L.U32 R28, R22, 0x10, RZ ;  /* 0x00000010161c7819 */ /* 0x000fc600000006ff */
[----:B------:R-:W-:Y:S01]  /*2f40*/  FFMA.FTZ R29, R32, R32, R29 ;  /* 0x00000020201d7223 */ /* 0x000fe2000001001d */
[----:B----4-:R-:W-:Y:S01]  /*2f50*/  FMUL.FTZ R25, R35, R35 ;  /* 0x0000002323197220 */ /* 0x010fe20000410000 */
[C---:B------:R-:W-:Y:S01]  /*2f60*/  PRMT R30, R23.reuse, 0x7632, R30 ;  /* 0x00007632171e7816 */ /* 0x040fe2000000001e */
[C---:B------:R-:W-:Y:S01]  /*2f70*/  FADD.FTZ R24, R28.reuse, R35 ;  /* 0x000000231c187221 */ /* 0x040fe20000010000 */
[----:B------:R-:W-:Y:S01]  /*2f80*/  FADD.FTZ R29, RZ, R29 ;  /* 0x0000001dff1d7221 */ /* 0x000fe20000010000 */
[----:B------:R-:W-:Y:S01]  /*2f90*/  FFMA.FTZ R28, R28, R28, R25 ;  /* 0x0000001c1c1c7223 */ /* 0x000fe20000010019 */
[----:B------:R-:W-:Y:S01]  /*2fa0*/  FADD.FTZ R33, R32, R33 ;  /* 0x0000002120217221 */ /* 0x000fe20000010000 */
[----:B------:R-:W-:Y:S02]  /*2fb0*/  SHF.L.U32 R30, R30, 0x10, RZ ;  /* 0x000000101e1e7819 */ /* 0x000fe400000006ff */
[----:B------:R-:W-:Y:S01]  /*2fc0*/  SHF.L.U32 R25, R23, 0x10, RZ ;  /* 0x0000001017197819 */ /* 0x000fe200000006ff */
[----:B------:R-:W-:Y:S01]  /*2fd0*/  FADD.FTZ R28, R29, R28 ;  /* 0x0000001c1d1c7221 */ /* 0x000fe20000010000 */
[----:B------:R-:W-:Y:S01]  /*2fe0*/  FADD.FTZ R33, RZ, R33 ;  /* 0x00000021ff217221 */ /* 0x000fe20000010000 */
[----:B-----5:R-:W-:Y:S01]  /*2ff0*/  PRMT R29, R40, 0x7632, R29 ;  /* 0x00007632281d7816 */ /* 0x020fe2000000001d */
[----:B------:R-:W-:Y:S01]  /*3000*/  FMUL.FTZ R26, R30, R30 ;  /* 0x0000001e1e1a7220 */ /* 0x000fe20000410000 */
[----:B------:R-:W-:Y:S01]  /*3010*/  FADD.FTZ R27, R25, R30 ;  /* 0x0000001e191b7221 */ /* 0x000fe20000010000 */
[----:B------:R-:W-:Y:S01]  /*3020*/  FADD.FTZ R24, R33, R24 ;  /* 0x0000001821187221 */ /* 0x000fe20000010000 */
[----:B------:R-:W-:Y:S01]  /*3030*/  PRMT R30, R54, 0x7632, R30 ;  /* 0x00007632361e7816 */ /* 0x000fe2000000001e */
[----:B------:R-:W-:-:S02]  /*3040*/  IMAD.U32 R29, R29, 0x10000, RZ ;  /* 0x000100001d1d7824 */ /* 0x000fc400078e00ff */
[----:B------:R-:W-:Y:S01]  /*3050*/  FFMA.FTZ R25, R25, R25, R26 ;  /* 0x0000001919197223 */ /* 0x000fe2000001001a */
        /* <DEDUP_REMOVED lines=45> */
[----:B------:R-:W-:Y:S01]  /*3330*/  FADD.FTZ R24, R24, R31 ;  /* 0x0000001f18187221 */ /* 0x000fe20000010000 */
[----:B------:R-:W-:Y:S01]  /*3340*/  IMAD.U32 R28, R28, 0x10000, RZ ;  /* 0x000100001c1c7824 */ /* 0x000fe200078e00ff */
[----:B------:R-:W-:Y:S02]  /*3350*/  SHF.L.U32 R27, R64, 0x10, RZ ;  /* 0x00000010401b7819 */ /* 0x000fe400000006ff */
[----:B------:R-:W-:Y:S01]  /*3360*/  PRMT R30, R65, 0x7632, R30 ;  /* 0x00007632411e7816 */ /* 0x000fe2000000001e */
[----:B------:R-:W-:Y:S01]  /*3370*/  FADD.FTZ R25, R25, R26 ;  /* 0x0000001a19197221 */ /* 0x000fe20000010000 */
[----:B------:R-:W-:Y:S01]  /*3380*/  FMUL.FTZ R26, R28, R28 ;  /* 0x0000001c1c1a7220 */ /* 0x000fe20000410000 */
[----:B------:R-:W-:Y:S01]  /*3390*/  FADD.FTZ R24, R24, R29 ;  /* 0x0000001d18187221 */ /* 0x000fe20000010000 */
[----:B------:R-:W-:Y:S01]  /*33a0*/  SHF.L.U32 R31, R30, 0x10, RZ ;  /* 0x000000101e1f7819 */ /* 0x000fe200000006ff */
[----:B------:R-:W-:Y:S01]  /*33b0*/  FADD.FTZ R29, R27, R28 ;  /* 0x0000001c1b1d7221 */ /* 0x000fe20000010000 */
[----:B------:R-:W-:Y:S01]  /*33c0*/  SHF.L.U32 R28, R65, 0x10, RZ ;  /* 0x00000010411c7819 */ /* 0x000fe200000006ff */
[----:B------:R-:W-:-:S02]  /*33d0*/  FFMA.FTZ R26, R27, R27, R26 ;  /* 0x0000001b1b1a7223 */ /* 0x000fc4000001001a */
[----:B------:R-:W-:Y:S01]  /*33e0*/  FMUL.FTZ R27, R31, R31 ;  /* 0x0000001f1f1b7220 */ /* 0x000fe20000410000 */
[----:B------:R-:W-:Y:S01]  /*33f0*/  FADD.FTZ R24, R24, R29 ;  /* 0x0000001d18187221 */ /* 0x000fe20000010000 */
        /* <DEDUP_REMOVED lines=9> */
[C---:B------:R-:W-:Y:S02]  /*3490*/  FADD.FTZ R29, R26.reuse, R29 ;  /* 0x0000001d1a1d7221 */ /* 0x040fe40000010000 */
[----:B------:R-:W-:Y:S01]  /*34a0*/  FFMA.FTZ R26, R26, R26, R27 ;  /* 0x0000001a1a1a7223 */ /* 0x000fe2000001001b */
[----:B------:R-:W-:Y:S02]  /*34b0*/  IMAD.U32 R28, R28, 0x10000, RZ ;  /* 0x000100001c1c7824 */ /* 0x000fe400078e00ff */
        /* <DEDUP_REMOVED lines=19> */
[--C-:B------:R-:W-:Y:S02]  /*35f0*/  FADD.FTZ R25, R25, R28.reuse ;  /* 0x0000001c19197221 */ /* 0x100fe40000010000 */
[C---:B------:R-:W-:Y:S01]  /*3600*/  FADD.FTZ R29, R26.reuse, R29 ;  /* 0x0000001d1a1d7221 */ /* 0x040fe20000010000 */
[----:B------:R-:W-:Y:S01]  /*3610*/  FFMA.FTZ R26, R26, R26, R27 ;  /* 0x0000001a1a1a7223 */ /* 0x000fe2000001001b */
[----:B------:R-:W-:Y:S01]  /*3620*/  PRMT R28, R72, 0x7632, R28 ;  /* 0x00007632481c7816 */ /* 0x000fe2000000001c */
[----:B------:R-:W-:Y:S01]  /*3630*/  FADD.FTZ R24, R24, R31 ;  /* 0x0000001f18187221 */ /* 0x000fe20000010000 */
[----:B------:R-:W-:Y:S02]  /*3640*/  SHF.L.U32 R27, R72, 0x10, RZ ;  /* 0x00000010481b7819 */ /* 0x000fe400000006ff */
[----:B------:R-:W-:Y:S01]  /*3650*/  PRMT R30, R73, 0x7632, R30 ;  /* 0x00007632491e7816 */ /* 0x000fe2000000001e */
[----:B------:R-:W-:-:S02]  /*3660*/  IMAD.U32 R28, R28, 0x10000, RZ ;  /* 0x000100001c1c7824 */ /* 0x000fc400078e00ff */
[----:B------:R-:W-:Y:S01]  /*3670*/  FADD.FTZ R25, R25, R26 ;  /* 0x0000001a19197221 */ /* 0x000fe20000010000 */
[----:B------:R-:W-:Y:S01]  /*3680*/  FADD.FTZ R24, R24, R29 ;  /* 0x0000001d18187221 */ /* 0x000fe20000010000 */
[----:B------:R-:W-:Y:S01]  /*3690*/  SHF.L.U32 R31, R30, 0x10, RZ ;  /* 0x000000101e1f7819 */ /* 0x000fe200000006ff */
[----:B------:R-:W-:Y:S01]  /*36a0*/  FMUL.FTZ R26, R28, R28 ;  /* 0x0000001c1c1a7220 */ /* 0x000fe20000410000 */
[----:B------:R-:W-:Y:S01]  /*36b0*/  FADD.FTZ R29, R27, R28 ;  /* 0x0000001c1b1d7221 */ /* 0x000fe20000010000 */
[----:B------:R-:W-:Y:S02]  /*36c0*/  SHF.L.U32 R28, R73, 0x10, RZ ;  /* 0x00000010491c7819 */ /* 0x000fe400000006ff */
[----:B------:R-:W-:Y:S01]  /*36d0*/  FFMA.FTZ R26, R27, R27, R26 ;  /* 0x0000001b1b1a7223 */ /* 0x000fe2000001001a */
[----:B------:R-:W-:Y:S01]  /*36e0*/  FMUL.FTZ R27, R31, R31 ;  /* 0x0000001f1f1b7220 */ /* 0x000fe20000410000 */
[----:B------:R-:W-:Y:S01]  /*36f0*/  FADD.FTZ R24, R24, R29 ;  /* 0x0000001d18187221 */ /* 0x000fe20000010000 */
[----:B------:R-:W-:Y:S01]  /*3700*/  PRMT R30, R74, 0x7632, R30 ;  /* 0x000076324a1e7816 */ /* 0x000fe2000000001e */
[C---:B------:R-:W-:Y:S01]  /*3710*/  FADD.FTZ R31, R28.reuse, R31 ;  /* 0x0000001f1c1f7221 */ /* 0x040fe20000010000 */
[----:B------:R-:W-:Y:S01]  /*3720*/  FADD.FTZ R25, R25, R26 ;  /* 0x0000001a19197221 */ /* 0x000fe20000010000 */
[----:B------:R-:W-:Y:S01]  /*3730*/  FFMA.FTZ R28, R28, R28, R27 ;  /* 0x0000001c1c1c7223 */ /* 0x000fe2000001001b */
[----:B------:R-:W-:-:S02]  /*3740*/  SHF.L.U32 R29, R30, 0x10, RZ ;  /* 0x000000101e1d7819 */ /* 0x000fc400000006ff */
[----:B------:R-:W-:Y:S01]  /*3750*/  SHF.L.U32 R26, R74, 0x10, RZ ;  /* 0x000000104a1a7819 */ /* 0x000fe200000006ff */
[--C-:B------:R-:W-:Y:S02]  /*3760*/  FADD.FTZ R25, R25, R28.reuse ;  /* 0x0000001c19197221 */ /* 0x100fe40000010000 */
[----:B------:R-:W-:Y:S02]  /*3770*/  FMUL.FTZ R27, R29, R29 ;  /* 0x0000001d1d1b7220 */ /* 0x000fe40000410000 */
[C---:B------:R-:W-:Y:S01]  /*3780*/  FADD.FTZ R29, R26.reuse, R29 ;  /* 0x0000001d1a1d7221 */ /* 0x040fe20000010000 */
[----:B------:R-:W-:Y:S01]  /*3790*/  PRMT R28, R75, 0x7632, R28 ;  /* 0x000076324b1c7816 */ /* 0x000fe2000000001c */
[----:B------:R-:W-:Y:S01]  /*37a0*/  FFMA.FTZ R26, R26, R26, R27 ;  /* 0x0000001a1a1a7223 */ /* 0x000fe2000001001b */
[----:B------:R-:W-:Y:S02]  /*37b0*/  FADD.FTZ R24, R24, R31 ;  /* 0x0000001f18187221 */ /* 0x000fe40000010000 */
[----:B------:R-:W-:-:S02]  /*37c0*/  SHF.L.U32 R28, R28, 0x10, RZ ;  /* 0x000000101c1c7819 */ /* 0x000fc400000006ff */
[----:B------:R-:W-:Y:S01]  /*37d0*/  PRMT R30, R76, 0x7632, R30 ;  /* 0x000076324c1e7816 */ /* 0x000fe2000000001e */
[----:B------:R-:W-:Y:S02]  /*37e0*/  IMAD.U32 R27, R75, 0x10000, RZ ;  /* 0x000100004b1b7824 */ /* 0x000fe400078e00ff */
[----:B------:R-:W-:Y:S01]  /*37f0*/  FADD.FTZ R25, R25, R26 ;  /* 0x0000001a19197221 */ /* 0x000fe20000010000 */
[----:B------:R-:W-:Y:S01]  /*3800*/  FMUL.FTZ R26, R28, R28 ;  /* 0x0000001c1c1a7220 */ /* 0x000fe20000410000 */
[----:B------:R-:W-:Y:S01]  /*3810*/  SHF.L.U32 R31, R30, 0x10, RZ ;  /* 0x000000101e1f7819 */ /* 0x000fe200000006ff */
        /* <DEDUP_REMOVED lines=17> */
[----:B------:R-:W-:Y:S02]  /*3930*/  PRMT R30, R79, 0x7632, R30 ;  /* 0x000076324f1e7816 */ /* 0x000fe4000000001e */
[----:B------:R-:W-:Y:S01]  /*3940*/  SHF.L.U32 R28, R28, 0x10, RZ ;  /* 0x000000101c1c7819 */ /* 0x000fe200000006ff */
[----:B------:R-:W-:Y:S01]  /*3950*/  FADD.FTZ R24, R24, R31 ;  /* 0x0000001f18187221 */ /* 0x000fe20000010000 */
[----:B------:R-:W-:Y:S01]  /*3960*/  SHF.L.U32 R27, R78, 0x10, RZ ;  /* 0x000000104e1b7819 */ /* 0x000fe200000006ff */
[----:B------:R-:W-:Y:S01]  /*3970*/  FADD.FTZ R25, R25, R26 ;  /* 0x0000001a19197221 */ /* 0x000fe20000010000 */
[----:B------:R-:W-:-:S02]  /*3980*/  IMAD.U32 R31, R30, 0x10000, RZ ;  /* 0x000100001e1f7824 */ /* 0x000fc400078e00ff */
        /* <DEDUP_REMOVED lines=26> */
[----:B------:R-:W-:Y:S01]  /*3b30*/  FADD.FTZ R29, R27, R28 ;  /* 0x0000001c1b1d7221 */ /* 0x000fe20000010000 */
[----:B------:R-:W-:-:S02]  /*3b40*/  IMAD.U32 R28, R48, 0x10000, RZ ;  /* 0x00010000301c7824 */ /* 0x000fc400078e00ff */
        /* <DEDUP_REMOVED lines=8> */
[----:B------:R-:W-:Y:S02]  /*3bd0*/  SHF.L.U32 R26, R49, 0x10, RZ ;  /* 0x00000010311a7819 */ /* 0x000fe400000006ff */
[----:B------:R-:W-:Y:S01]  /*3be0*/  FMUL.FTZ R27, R29, R29 ;  /* 0x0000001d1d1b7220 */ /* 0x000fe20000410000 */
[--C-:B------:R-:W-:Y:S01]  /*3bf0*/  FADD.FTZ R25, R25, R28.reuse ;  /* 0x0000001c19197221 */ /* 0x100fe20000010000 */
[----:B------:R-:W-:Y:S01]  /*3c00*/  PRMT R28, R50, 0x7632, R28 ;  /* 0x00007632321c7816 */ /* 0x000fe2000000001c */
[C---:B------:R-:W-:Y:S01]  /*3c10*/  FADD.FTZ R29, R26.reuse, R29 ;  /* 0x0000001d1a1d7221 */ /* 0x040fe20000010000 */
[----:B------:R-:W-:-:S02]  /*3c20*/  FFMA.FTZ R26, R26, R26, R27 ;  /* 0x0000001a1a1a7223 */ /* 0x000fc4000001001b */
[----:B------:R-:W-:Y:S01]  /*3c30*/  SHF.L.U32 R28, R28, 0x10, RZ ;  /* 0x000000101c1c7819 */ /* 0x000fe200000006ff */
[----:B------:R-:W-:Y:S01]  /*3c40*/  FADD.FTZ R24, R24, R31 ;  /* 0x0000001f18187221 */ /* 0x000fe20000010000 */
[----:B------:R-:W-:Y:S02]  /*3c50*/  PRMT R30, R51, 0x7632, R30 ;  /* 0x00007632331e7816 */ /* 0x000fe4000000001e */
[----:B------:R-:W-:Y:S01]  /*3c60*/  SHF.L.U32 R27, R50, 0x10, RZ ;  /* 0x00000010321b7819 */ /* 0x000fe200000006ff */
[----:B------:R-:W-:Y:S01]  /*3c70*/  FADD.FTZ R25, R25, R26 ;  /* 0x0000001a19197221 */ /* 0x000fe20000010000 */
[----:B------:R-:W-:Y:S01]  /*3c80*/  FMUL.FTZ R26, R28, R28 ;  /* 0x0000001c1c1a7220 */ /* 0x000fe20000410000 */
[----:B------:R-:W-:Y:S01]  /*3c90*/  FADD.FTZ R24, R24, R29 ;  /* 0x0000001d18187221 */ /* 0x000fe20000010000 */
[----:B------:R-:W-:Y:S01]  /*3ca0*/  SHF.L.U32 R31, R30, 0x10, RZ ;  /* 0x000000101e1f7819 */ /* 0x000fe200000006ff */
[C---:B------:R-:W-:Y:S01]  /*3cb0*/  FADD.FTZ R29, R27.reuse, R28 ;  /* 0x0000001c1b1d7221 */ /* 0x040fe20000010000 */
[----:B------:R-:W-:Y:S01]  /*3cc0*/  PRMT R30, R52, 0x7632, R30 ;  /* 0x00007632341e7816 */ /* 0x000fe2000000001e */
[----:B------:R-:W-:Y:S01]  /*3cd0*/  FFMA.FTZ R26, R27, R27, R26 ;  /* 0x0000001b1b1a7223 */ /* 0x000fe2000001001a */
[----:B------:R-:W-:Y:S01]  /*3ce0*/  SHF.L.U32 R28, R51, 0x10, RZ ;  /* 0x00000010331c7819 */ /* 0x000fe200000006ff */
[----:B------:R-:W-:Y:S01]  /*3cf0*/  FADD.FTZ R24, R24, R29 ;  /* 0x0000001d18187221 */ /* 0x000fe20000010000 */
[----:B------:R-:W-:Y:S01]  /*3d00*/  FMUL.FTZ R27, R31, R31 ;  /* 0x0000001f1f1b7220 */ /* 0x000fe20000410000 */
[----:B------:R-:W-:-:S02]  /*3d10*/  IMAD.U32 R29, R30, 0x10000, RZ ;  /* 0x000100001e1d7824 */ /* 0x000fc400078e00ff */
[----:B------:R-:W-:Y:S01]  /*3d20*/  FADD.FTZ R25, R25, R26 ;  /* 0x0000001a19197221 */ /* 0x000fe20000010000 */
[C---:B------:R-:W-:Y:S01]  /*3d30*/  FADD.FTZ R31, R28.reuse, R31 ;  /* 0x0000001f1c1f7221 */ /* 0x040fe20000010000 */
[----:B------:R-:W-:Y:S01]  /*3d40*/  PRMT R30, R53, 0x7632, R30 ;  /* 0x00007632351e7816 */ /* 0x000fe2000000001e */
[----:B------:R-:W-:Y:S01]  /*3d50*/  FFMA.FTZ R28, R28, R28, R27 ;  /* 0x0000001c1c1c7223 */ /* 0x000fe2000001001b */
[----:B------:R-:W-:Y:S01]  /*3d60*/  SHF.L.U32 R26, R52, 0x10, RZ ;  /* 0x00000010341a7819 */ /* 0x000fe200000006ff */
[----:B------:R-:W-:Y:S01]  /*3d70*/  FMUL.FTZ R27, R29, R29 ;  /* 0x0000001d1d1b7220 */ /* 0x000fe20000410000 */
[--C-:B------:R-:W-:Y:S01]  /*3d80*/  FADD.FTZ R24, R24, R31.reuse ;  /* 0x0000001f18187221 */ /* 0x100fe20000010000 */
[----:B------:R-:W-:Y:S01]  /*3d90*/  SHF.L.U32 R30, R30, 0x10, RZ ;  /* 0x000000101e1e7819 */ /* 0x000fe200000006ff */
[----:B------:R-:W0:Y:S01]  /*3da0*/  S2R R32, SR_LANEID ;  /* 0x0000000000207919 */ /* 0x000e220000000000 */
[----:B------:R-:W-:Y:S01]  /*3db0*/  PRMT R31, R41, 0x7632, R31 ;  /* 0x00007632291f7816 */ /* 0x000fe2000000001f */
[C---:B------:R-:W-:Y:S01]  /*3dc0*/  FADD.FTZ R29, R26.reuse, R29 ;  /* 0x0000001d1a1d7221 */ /* 0x040fe20000010000 */
[----:B------:R-:W-:Y:S01]  /*3dd0*/  FADD.FTZ R25, R25, R28 ;  /* 0x0000001c19197221 */ /* 0x000fe20000010000 */
[----:B------:R-:W-:Y:S01]  /*3de0*/  FFMA.FTZ R26, R26, R26, R27 ;  /* 0x0000001a1a1a7223 */ /* 0x000fe2000001001b */
[----:B------:R-:W-:Y:S01]  /*3df0*/  SHF.L.U32 R27, R53, 0x10, RZ ;  /* 0x00000010351b7819 */ /* 0x000fe200000006ff */
[----:B------:R-:W-:Y:S01]  /*3e00*/  FMUL.FTZ R28, R30, R30 ;  /* 0x0000001e1e1c7220 */ /* 0x000fe20000410000 */
[----:B------:R-:W-:Y:S01]  /*3e10*/  SHF.L.U32 R31, R31, 0x10, RZ ;  /* 0x000000101f1f7819 */ /* 0x000fe200000006ff */
[----:B------:R-:W-:Y:S01]  /*3e20*/  FADD.FTZ R25, R25, R26 ;  /* 0x0000001a19197221 */ /* 0x000fe20000010000 */
[----:B------:R-:W-:Y:S01]  /*3e30*/  FADD.FTZ R24, R24, R29 ;  /* 0x0000001d18187221 */ /* 0x000fe20000010000 */
[----:B------:R-:W-:Y:S01]  /*3e40*/  SHF.L.U32 R26, R41, 0x10, RZ ;  /* 0x00000010291a7819 */ /* 0x000fe200000006ff */
[C---:B------:R-:W-:Y:S01]  /*3e50*/  FADD.FTZ R29, R27.reuse, R30 ;  /* 0x0000001e1b1d7221 */ /* 0x040fe20000010000 */
[----:B------:R-:W-:Y:S01]  /*3e60*/  FFMA.FTZ R28, R27, R27, R28 ;  /* 0x0000001b1b1c7223 */ /* 0x000fe2000001001c */
[----:B------:R-:W-:-:S02]  /*3e70*/  FMUL.FTZ R27, R31, R31 ;  /* 0x0000001f1f1b7220 */ /* 0x000fc40000410000 */
[C---:B------:R-:W-:Y:S01]  /*3e80*/  FADD.FTZ R31, R26.reuse, R31 ;  /* 0x0000001f1a1f7221 */ /* 0x040fe20000010000 */
[----:B------:R-:W-:Y:S01]  /*3e90*/  FADD.FTZ R25, R25, R28 ;  /* 0x0000001c19197221 */ /* 0x000fe20000010000 */
[----:B------:R-:W-:Y:S01]  /*3ea0*/  FFMA.FTZ R26, R26, R26, R27 ;  /* 0x0000001a1a1a7223 */ /* 0x000fe2000001001b */
[----:B------:R-:W-:-:S03]  /*3eb0*/  FADD.FTZ R24, R24, R29 ;  /* 0x0000001d18187221 */ /* 0x000fc60000010000 */
[----:B------:R-:W-:Y:S01]  /*3ec0*/  FADD.FTZ R47, R25, R26 ;  /* 0x0000001a192f7221 */ /* 0x000fe20000010000 */
[----:B------:R-:W-:-:S04]  /*3ed0*/  FADD.FTZ R46, R24, R31 ;  /* 0x0000001f182e7221 */ /* 0x000fc80000010000 */
        /* <DEDUP_REMOVED lines=85> */
.L_x_3920:
[----:B------:R-:W-:Y:S05]  /*4430*/  BSYNC B0 ;  /* 0x0000000000007941 */ /* 0x000fea0003800000 */
.L_x_3919:
        /* <DEDUP_REMOVED lines=24> */
[----:B------:R-:W-:-:S04]  /*45c0*/  IMAD R26, R26, R80, RZ ;  /* 0x000000501a1a7224 */ /* 0x000fc800078e02ff */
[----:B------:R-:W-:Y:S02]  /*45d0*/  IMAD.SHL.U32 R26, R26, 0x2, RZ ;  /* 0x000000021a1a7824 */ /* 0x000fe400078e00ff */
        /* <DEDUP_REMOVED lines=19> */
.L_x_3923:
[----:B------:R-:W2:Y:S04]  /*4710*/  LDG.E.STRONG.GPU R29, desc[UR6][R24.64] ;  /* 0x00000006181d7981 */ /* 0x000ea8000c1ef900 */
[----:B--2---:R-:W-:Y:S01]  /*4720*/  CCTL.IVALL ;  /* 0x00000000ff00798f */ /* 0x004fe20002000000 */
[----:B------:R-:W-:Y:S05]  /*4730*/  YIELD ;  /* 0x0000000000007946 */ /* 0x000fea0003800000 */
[----:B------:R-:W-:-:S13]  /*4740*/  ISETP.NE.AND P6, PT, R29, R28, PT ;  /* 0x0000001c1d00720c */ /* 0x000fda0003fc5270 */
[----:B------:R-:W-:Y:S05]  /*4750*/  @P6 BRA `(.L_x_3923) ;  /* 0xfffffffc00ec6947 */ /* 0x000fea000383ffff */
.L_x_3922:
        /* <DEDUP_REMOVED lines=24> */
.L_x_3927:
        /* <DEDUP_REMOVED lines=115> */
.L_x_3926:
[----:B------:R-:W-:-:S13]  /*5010*/  ISETP.GT.AND P6, PT, R25, 0x4, PT ;  /* 0x000000041900780c */ /* 0x000fda0003fc4270 */
[----:B------:R-:W-:Y:S05]  /*5020*/  @!P6 BRA `(.L_x_3928) ;  /* 0x0000000000f4e947 */ /* 0x000fea0003800000 */
        /* <DEDUP_REMOVED lines=61> */
.L_x_3928:
[----:B------:R-:W-:-:S04]  /*5400*/  LOP3.LUT P6, RZ, R0, 0x1, RZ, 0xc0, !PT ;  /* 0x0000000100ff7812 */ /* 0x000fc800078cc0ff */
[----:B------:R-:W-:-:S13]  /*5410*/  ISETP.NE.OR P6, PT, R25, RZ, P6 ;  /* 0x000000ff1900720c */ /* 0x000fda00037c5670 */
[----:B------:R-:W-:Y:S05]  /*5420*/  @!P6 BRA `(.L_x_3924) ;  /* 0x00000000007ce947 */ /* 0x000fea0003800000 */
.L_x_3925:
        /* <DEDUP_REMOVED lines=31> */
.L_x_3924:
        /* <DEDUP_REMOVED lines=10> */
.L_x_3930:
[----:B------:R-:W-:Y:S05]  /*56c0*/  BSYNC B0 ;  /* 0x0000000000007941 */ /* 0x000fea0003800000 */
.L_x_3929:
        /* <DEDUP_REMOVED lines=17> */
.L_x_3921:
[----:B------:R-:W0:Y:S01]  /*57e0*/  S2R R24, SR_TID.X ;  /* 0x0000000000187919 */ /* 0x000e220000002100 */
[----:B------:R-:W-:Y:S01]  /*57f0*/  LOP3.LUT R0, R0, 0xf7ffffff, RZ, 0xc0, !PT ;  /* 0xf7ffffff00007812 */ /* 0x000fe200078ec0ff */
[----:B------:R-:W-:Y:S01]  /*5800*/  ULDC.64 UR4, c[0x0][0x218] ;  /* 0x0000860000047ab9 */ /* 0x000fe20000000a00 */
[----:B------:R-:W-:Y:S01]  /*5810*/  ULDC UR10, c[0x0][0x2a4] ;  /* 0x0000a900000a7ab9 */ /* 0x000fe20000000800 */
[----:B------:R-:W-:Y:S01]  /*5820*/  ISETP.EQ.U32.AND P6, PT, RZ, UR4, PT ;  /* 0x00000004ff007c0c */ /* 0x000fe2000bfc2070 */
[----:B------:R-:W-:Y:S01]  /*5830*/  UMOV UR4, 0x400 ;  /* 0x0000040000047882 */ /* 0x000fe20000000000 */
[----:B------:R-:W-:Y:S01]  /*5840*/  @P0 LOP3.LUT R0, R0, 0x8000000, RZ, 0xfc, !PT ;  /* 0x0800000000000812 */ /* 0x000fe200078efcff */
[----:B------:R-:W-:Y:S01]  /*5850*/  HFMA2.MMA R45, -RZ, RZ, 1.875, 0 ;  /* 0x3f800000ff2d7435 */ /* 0x000fe200000001ff */
[----:B0-----:R-:W-:-:S04]  /*5860*/  LOP3.LUT P0, RZ, R24, UR8, RZ, 0xfc, !PT ;  /* 0x0000000818ff7c12 */ /* 0x001fc8000f80fcff */
[----:B------:R-:W-:Y:S01]  /*5870*/  ISETP.EQ.OR.EX P6, PT, RZ, UR5, P0, P6 ;  /* 0x00000005ff007c0c */ /* 0x000fe200087c2760 */
[----:B------:R-:W0:Y:S01]  /*5880*/  S2UR UR5, SR_CgaCtaId ;  /* 0x00000000000579c3 */ /* 0x000e220000008800 */
[----:B------:R-:W-:Y:S02]  /*5890*/  SHF.L.U32 R86, R86, 0x10, RZ ;  /* 0x0000001056567819 */ /* 0x000fe400000006ff */
[----:B------:R-:W-:Y:S02]  /*58a0*/  SHF.L.U32 R21, R21, 0x10, RZ ;  /* 0x0000001015157819 */ /* 0x000fe400000006ff */
[----:B------:R-:W-:-:S07]  /*58b0*/  LOP3.LUT P0, RZ, R0, 0x8000000, RZ, 0xc0, !PT ;  /* 0x0800000000ff7812 */ /* 0x000fce000780c0ff */
[----:B------:R-:W1:Y:S01]  /*58c0*/  @!P6 LDC.64 R24, c[0x0][0x218] ;  /* 0x00008600ff18eb82 */ /* 0x000e620000000a00 */
[----:B------:R-:W-:Y:S01]  /*58d0*/  @!P6 FMUL.FTZ R27, R47, UR10 ;  /* 0x0000000a2f1bec20 */ /* 0x000fe20008410000 */
[----:B------:R-:W-:Y:S01]  /*58e0*/  @!P6 FMUL.FTZ R26, R46, UR10 ;  /* 0x0000000a2e1aec20 */ /* 0x000fe20008410000 */
[----:B0-----:R-:W-:-:S09]  /*58f0*/  ULEA UR4, UR5, UR4, 0x18 ;  /* 0x0000000405047291 */ /* 0x001fd2000f8ec03f */
[----:B------:R-:W-:Y:S01]  /*5900*/  @!P5 STS.64 [UR4+0x98], R46 ;  /* 0x0000982eff00d988 */ /* 0x000fe20008000a04 */
[----:B-1----:R-:W-:-:S05]  /*5910*/  @!P6 IMAD.WIDE R24, R2, 0x8, R24 ;  /* 0x000000080218e825 */ /* 0x002fca00078e0218 */
[----:B------:R0:W-:Y:S01]  /*5920*/  @!P6 STG.E.64 desc[UR6][R24.64], R26 ;  /* 0x0000001a1800e986 */ /* 0x0001e2000c101b06 */
[----:B------:R-:W-:Y:S01]  /*5930*/  BAR.SYNC.DEFER_BLOCKING 0x0 ;  /* 0x0000000000007b1d */ /* 0x000fe20000010000 */
[C---:B0-----:R-:W-:Y:S01]  /*5940*/  IMAD.SHL.U32 R26, R70.reuse, 0x2, RZ ;  /* 0x00000002461a7824 */ /* 0x041fe200078e00ff */
[----:B------:R-:W-:-:S04]  /*5950*/  SHF.L.U64.HI R27, R70, 0x1, R71 ;  /* 0x00000001461b7819 */ /* 0x000fc80000010247 */
[----:B------:R-:W0:Y:S01]  /*5960*/  LDS.64 R24, [UR4+0x98] ;  /* 0x00009804ff187984 */ /* 0x000e220008000a00 */
[----:B------:R-:W-:Y:S01]  /*5970*/  ULDC.64 UR4, c[0x0][0x228] ;  /* 0x00008a0000047ab9 */ /* 0x000fe20000000a00 */
[----:B0-----:R-:W-:-:S04]  /*5980*/  FMUL.FTZ R44, R24, UR10 ;  /* 0x0000000a182c7c20 */ /* 0x001fc80008410000 */
[----:B------:R-:W-:-:S04]  /*5990*/  FMUL.FTZ R28, R44, R44 ;  /* 0x0000002c2c1c7220 */ /* 0x000fc80000410000 */
[----:B------:R-:W-:-:S05]  /*59a0*/  FFMA.FTZ R28, R25, UR10, -R28 ;  /* 0x0000000a191c7c23 */ /* 0x000fca000801081c */
[----:B------:R-:W-:-:S13]  /*59b0*/  FSETP.GTU.FTZ.AND P5, PT, R28, RZ, PT ;  /* 0x000000ff1c00720b */ /* 0x000fda0003fbc000 */
[----:B------:R-:W0:Y:S02]  /*59c0*/  @P5 LDC R25, c[0x0][0x238] ;  /* 0x00008e00ff195b82 */ /* 0x000e240000000800 */
[----:B0-----:R-:W-:-:S04]  /*59d0*/  @P5 FADD.FTZ R28, R28, R25 ;  /* 0x000000191c1c5221 */ /* 0x001fc80000010000 */
[----:B------:R-:W0:Y:S01]  /*59e0*/  @P5 MUFU.RSQ R45, R28 ;  /* 0x0000001c002d5308 */ /* 0x000e220000001400 */
[----:B------:R-:W-:-:S04]  /*59f0*/  IADD3 R24, P5, R26, UR4, RZ ;  /* 0x000000041a187c10 */ /* 0x000fc8000ffbe0ff */
[C---:B------:R-:W-:Y:S01]  /*5a00*/  IADD3.X R25, R27.reuse, UR5, RZ, P5, !PT ;  /* 0x000000051b197c10 */ /* 0x040fe2000affe4ff */
[----:B------:R-:W-:Y:S02]  /*5a10*/  ULDC.64 UR4, c[0x0][0x230] ;  /* 0x00008c0000047ab9 */ /* 0x000fe40000000a00 */
[----:B------:R-:W-:Y:S02]  /*5a20*/  IADD3 R26, P5, R26, UR4, RZ ;  /* 0x000000041a1a7c10 */ /* 0x000fe4000ffbe0ff */
[----:B------:R-:W2:Y:S02]  /*5a30*/  LDG.E.U16 R46, desc[UR6][R24.64] ;  /* 0x00000006182e7981 */ /* 0x000ea4000c1e1500 */
[----:B------:R-:W-:Y:S02]  /*5a40*/  IADD3.X R27, R27, UR5, RZ, P5, !PT ;  /* 0x000000051b1b7c10 */ /* 0x000fe4000affe4ff */
[----:B------:R1:W3:Y:S04]  /*5a50*/  LDG.E.U16 R71, desc[UR6][R24.64+0x2] ;  /* 0x0000020618477981 */ /* 0x0002e8000c1e1500 */
[----:B------:R-:W4:Y:S04]  /*5a60*/  LDG.E.U16 R47, desc[UR6][R26.64] ;  /* 0x000000061a2f7981 */ /* 0x000f28000c1e1500 */
[----:B------:R-:W5:Y:S01]  /*5a70*/  LDG.E.U16 R80, desc[UR6][R26.64+0x2] ;  /* 0x000002061a507981 */ /* 0x000f62000c1e1500 */
[----:B------:R-:W-:Y:S01]  /*5a80*/  ISETP.NE.AND P6, PT, RZ, UR9, PT ;  /* 0x00000009ff007c0c */ /* 0x000fe2000bfc5270 */
[----:B------:R-:W-:Y:S01]  /*5a90*/  FADD.FTZ R86, -R44, R86 ;  /* 0x000000562c567221 */ /* 0x000fe20000010100 */
[----:B------:R-:W-:-:S03]  /*5aa0*/  FADD.FTZ R21, R21, -R44 ;  /* 0x8000002c15157221 */ /* 0x000fc60000010000 */
[-C--:B0-----:R-:W-:Y:S01]  /*5ab0*/  FMUL.FTZ R86, R86, R45.reuse ;  /* 0x0000002d56567220 */ /* 0x081fe20000410000 */
[----:B-1----:R-:W-:Y:S01]  /*5ac0*/  FMUL.FTZ R24, R21, R45 ;  /* 0x0000002d15187220 */ /* 0x002fe20000410000 */
[----:B--2---:R-:W-:Y:S02]  /*5ad0*/  SHF.L.U32 R46, R46, 0x10, RZ ;  /* 0x000000102e2e7819 */ /* 0x004fe400000006ff */
[----:B---3--:R-:W-:Y:S02]  /*5ae0*/  SHF.L.U32 R71, R71, 0x10, RZ ;  /* 0x0000001047477819 */ /* 0x008fe400000006ff */
[----:B----4-:R-:W-:Y:S02]  /*5af0*/  SHF.L.U32 R47, R47, 0x10, RZ ;  /* 0x000000102f2f7819 */ /* 0x010fe400000006ff */
[----:B-----5:R-:W-:-:S03]  /*5b00*/  SHF.L.U32 R80, R80, 0x10, RZ ;  /* 0x0000001050507819 */ /* 0x020fc600000006ff */
[----:B------:R-:W-:Y:S02]  /*5b10*/  FFMA.FTZ R24, R46, R24, R47 ;  /* 0x000000182e187223 */ /* 0x000fe4000001002f */
[----:B------:R-:W-:Y:S01]  /*5b20*/  FFMA.FTZ R21, R71, R86, R80 ;  /* 0x0000005647157223 */ /* 0x000fe20000010050 */
[----:B------:R-:W-:Y:S06]  /*5b30*/  @!P6 BRA `(.L_x_3931) ;  /* 0x000000000028e947 */ /* 0x000fec0003800000 */
        /* <DEDUP_REMOVED lines=10> */
.L_x_3931:
[----:B------:R-:W-:Y:S01]  /*5be0*/  LOP3.LUT P5, RZ, R0, 0x4000000, RZ, 0xc0, !PT ;  /* 0x0400000000ff7812 */ /* 0x000fe200078ac0ff */
[----:B------:R-:W-:-:S12]  /*5bf0*/  BSSY B0, `(.L_x_3932) ;  /* 0x000000e000007945 */ /* 0x000fd80003800000 */
[----:B------:R-:W-:Y:S05]  /*5c00*/  @!P5 BRA `(.L_x_3933) ;  /* 0x000000000030d947 */ /* 0x000fea0003800000 */
[----:B------:R-:W-:Y:S01]  /*5c10*/  ULDC.64 UR4, c[0x0][0x270] ;  /* 0x00009c0000047ab9 */ /* 0x000fe20000000a00 */
[----:B------:R-:W-:Y:S01]  /*5c20*/  F2FP.BF16.F32.PACK_AB R21, R21, R24 ;  /* 0x000000181515723e */ /* 0x000fe200000010ff */
[----:B------:R-:W-:Y:S01]  /*5c30*/  IMAD R26, R120, UR4, RZ ;  /* 0x00000004781a7c24 */ /* 0x000fe2000f8e02ff */
[----:B------:R-:W-:Y:S01]  /*5c40*/  MOV R25, R63 ;  /* 0x0000003f00197202 */ /* 0x000fe20000000f00 */
        /* <DEDUP_REMOVED lines=8> */
.L_x_3933:
[----:B------:R-:W-:Y:S05]  /*5cd0*/  BSYNC B0 ;  /* 0x0000000000007941 */ /* 0x000fea0003800000 */
.L_x_3932:
        /* <DEDUP_REMOVED lines=19> */
.L_x_3934:
        /* <DEDUP_REMOVED lines=16> */
.L_x_3936:
[----:B------:R-:W-:Y:S05]  /*5f10*/  BSYNC B0 ;  /* 0x0000000000007941 */ /* 0x000fea0003800000 */
.L_x_3935:
[----:B------:R-:W-:Y:S02]  /*5f20*/  SHF.L.U32 R23, R23, 0x10, RZ ;  /* 0x0000001017177819 */ /* 0x000fe400000006ff */
[----:B0-----:R-:W-:-:S03]  /*5f30*/  SHF.L.U32 R21, R88, 0x10, RZ ;  /* 0x0000001058157819 */ /* 0x001fc600000006ff */
        /* <DEDUP_REMOVED lines=17> */
.L_x_3937:
        /* <DEDUP_REMOVED lines=16> */
.L_x_3939:
[----:B------:R-:W-:Y:S05]  /*6150*/  BSYNC B0 ;  /* 0x0000000000007941 */ /* 0x000fea0003800000 */
.L_x_3938:
        /* <DEDUP_REMOVED lines=88> */
[--C-:B------:R-:W-:Y:S01]  /*66e0*/  FFMA.FTZ R110, R46, R110, R47.reuse ;  /* 0x0000006e2e6e7223 */ /* 0x100fe2000001002f */
        /* <DEDUP_REMOVED lines=29> */
[----:B------:R-:W-:Y:S01]  /*68c0*/  PRMT R50, R42, 0x7632, R50 ;  /* 0x000076322a327816 */ /* 0x000fe20000000032 */
[C---:B------:R-:W-:Y:S01]  /*68d0*/  FADD.FTZ R65, -R44.reuse, R93 ;  /* 0x0000005d2c417221 */ /* 0x040fe20000010100 */
[----:B------:R-:W-:Y:S01]  /*68e0*/  PRMT R51, R43, 0x7632, R51 ;  /* 0x000076322b337816 */ /* 0x000fe20000000033 */
[----:B------:R-:W-:Y:S01]  /*68f0*/  FADD.FTZ R46, -R44, R92 ;  /* 0x0000005c2c2e7221 */ /* 0x000fe20000010100 */
[----:B------:R-:W-:Y:S01]  /*6900*/  PRMT R52, R48, 0x7632, R52 ;  /* 0x0000763230347816 */ /* 0x000fe20000000034 */
[----:B------:R-:W0:Y:S01]  /*6910*/  S2R R93, SR_TID.X ;  /* 0x00000000005d7919 */ /* 0x000e220000002100 */
[----:B------:R-:W-:Y:S01]  /*6920*/  PRMT R53, R49, 0x7632, R53 ;  /* 0x0000763231357816 */ /* 0x000fe20000000035 */
[----:B------:R-:W1:Y:S01]  /*6930*/  LDC R92, c[0x0][0x294] ;  /* 0x0000a500ff5c7b82 */ /* 0x000e620000000800 */
[----:B------:R-:W-:Y:S01]  /*6940*/  PRMT R54, R50, 0x7632, R54 ;  /* 0x0000763232367816 */ /* 0x000fe20000000036 */
[----:B------:R-:W-:Y:S01]  /*6950*/  IMAD.U32 R111, R111, 0x10000, RZ ;  /* 0x000100006f6f7824 */ /* 0x000fe200078e00ff */
[C---:B------:R-:W-:Y:S01]  /*6960*/  PRMT R55, R51.reuse, 0x7632, R55 ;  /* 0x0000763233377816 */ /* 0x040fe20000000037 */
[----:B------:R-:W-:Y:S01]  /*6970*/  IMAD.U32 R102, R102, 0x10000, RZ ;  /* 0x0001000066667824 */ /* 0x000fe200078e00ff */
[----:B------:R-:W-:Y:S01]  /*6980*/  PRMT R56, R52, 0x7632, R56 ;  /* 0x0000763234387816 */ /* 0x000fe20000000038 */
[----:B------:R-:W-:Y:S01]  /*6990*/  IMAD.U32 R51, R51, 0x10000, RZ ;  /* 0x0001000033337824 */ /* 0x000fe200078e00ff */
[----:B------:R-:W-:Y:S01]  /*69a0*/  PRMT R57, R53, 0x7632, R57 ;  /* 0x0000763235397816 */ /* 0x000fe20000000039 */
[----:B------:R-:W-:Y:S01]  /*69b0*/  IMAD.U32 R119, R119, 0x10000, RZ ;  /* 0x0001000077777824 */ /* 0x000fe200078e00ff */
[----:B------:R-:W-:Y:S01]  /*69c0*/  PRMT R58, R41, 0x7632, R58 ;  /* 0x00007632293a7816 */ /* 0x000fe2000000003a */
[----:B------:R-:W-:Y:S01]  /*69d0*/  FADD.FTZ R75, -R44, R111 ;  /* 0x0000006f2c4b7221 */ /* 0x000fe20000010100 */
[----:B------:R-:W-:Y:S01]  /*69e0*/  SHF.L.U32 R118, R118, 0x10, RZ ;  /* 0x0000001076767819 */ /* 0x000fe200000006ff */
[----:B------:R-:W-:Y:S01]  /*69f0*/  FADD.FTZ R102, -R44, R102 ;  /* 0x000000662c667221 */ /* 0x000fe20000010100 */
[----:B------:R-:W-:Y:S01]  /*6a00*/  SHF.L.U32 R117, R117, 0x10, RZ ;  /* 0x0000001075757819 */ /* 0x000fe200000006ff */
[----:B------:R-:W-:Y:S01]  /*6a10*/  IMAD.U32 R58, R58, 0x10000, RZ ;  /* 0x000100003a3a7824 */ /* 0x000fe200078e00ff */
[----:B------:R-:W-:Y:S01]  /*6a20*/  SHF.L.U32 R115, R115, 0x10, RZ ;  /* 0x0000001073737819 */ /* 0x000fe200000006ff */
[----:B------:R-:W-:Y:S01]  /*6a30*/  FADD.FTZ R118, -R44, R118 ;  /* 0x000000762c767221 */ /* 0x000fe20000010100 */
[----:B------:R-:W-:Y:S01]  /*6a40*/  SHF.L.U32 R114, R114, 0x10, RZ ;  /* 0x0000001072727819 */ /* 0x000fe200000006ff */
[C---:B------:R-:W-:Y:S01]  /*6a50*/  FADD.FTZ R117, -R44.reuse, R117 ;  /* 0x000000752c757221 */ /* 0x040fe20000010100 */
        /* <DEDUP_REMOVED lines=13> */
[C---:B------:R-:W-:Y:S01]  /*6b30*/  FADD.FTZ R59, -R44.reuse, R107 ;  /* 0x0000006b2c3b7221 */ /* 0x040fe20000010100 */
        /* <DEDUP_REMOVED lines=85> */
[----:B01----:R-:W-:Y:S06]  /*7090*/  @!P6 BRA `(.L_x_3940) ;  /* 0x000000000028e947 */ /* 0x003fec0003800000 */
        /* <DEDUP_REMOVED lines=10> */
.L_x_3940:
        /* <DEDUP_REMOVED lines=16> */
.L_x_3942:
[----:B------:R-:W-:Y:S05]  /*7240*/  BSYNC B0 ;  /* 0x0000000000007941 */ /* 0x000fea0003800000 */
.L_x_3941:
        /* <DEDUP_REMOVED lines=11> */
.L_x_3943:
[----:B------:R-:W-:Y:S01]  /*7300*/  LOP3.LUT P5, RZ, R0, 0x4000, RZ, 0xc0, !PT ;  /* 0x0000400000ff7812 */ /* 0x000fe200078ac0ff */
[----:B------:R-:W-:-:S12]  /*7310*/  BSSY B0, `(.L_x_3944) ;  /* 0x000000f000007945 */ /* 0x000fd80003800000 */
[----:B------:R-:W-:Y:S05]  /*7320*/  @!P5 BRA `(.L_x_3945) ;  /* 0x000000000034d947 */ /* 0x000fea0003800000 */
[----:B------:R-:W0:Y:S01]  /*7330*/  LDL R64, [R1+0x34] ;  /* 0x0000340001407983 */ /* 0x000e220000100800 */
[----:B------:R-:W-:Y:S01]  /*7340*/  ULDC.64 UR4, c[0x0][0x270] ;  /* 0x00009c0000047ab9 */ /* 0x000fe20000000a00 */
[----:B------:R-:W-:Y:S02]  /*7350*/  MOV R65, R63 ;  /* 0x0000003f00417202 */ /* 0x000fe40000000f00 */
[----:B------:R-:W-:Y:S01]  /*7360*/  F2FP.BF16.F32.PACK_AB R91, R91, R72 ;  /* 0x000000485b5b723e */ /* 0x000fe200000010ff */
[----:B0-----:R-:W-:Y:S01]  /*7370*/  IMAD R66, R64, UR4, RZ ;  /* 0x0000000440427c24 */ /* 0x001fe2000f8e02ff */
        /* <DEDUP_REMOVED lines=8> */
.L_x_3945:
[----:B------:R-:W-:Y:S05]  /*7400*/  BSYNC B0 ;  /* 0x0000000000007941 */ /* 0x000fea0003800000 */
.L_x_3944:
[----:B------:R-:W-:-:S05]  /*7410*/  SHF.R.U32.HI R65, RZ, 0x6, R93 ;  /* 0x00000006ff417819 */ /* 0x000fca000001165d */
[----:B------:R-:W-:Y:S01]  /*7420*/  IMAD R72, R92, UR8, R65 ;  /* 0x000000085c487c24 */ /* 0x000fe2000f8e0241 */
        /* <DEDUP_REMOVED lines=11> */
.L_x_3946:
[----:B------:R-:W-:Y:S01]  /*74e0*/  LOP3.LUT P5, RZ, R0, 0x2000, RZ, 0xc0, !PT ;  /* 0x0000200000ff7812 */ /* 0x000fe200078ac0ff */
[----:B------:R-:W-:-:S12]  /*74f0*/  BSSY B0, `(.L_x_3947) ;  /* 0x000000f000007945 */ /* 0x000fd80003800000 */
[----:B------:R-:W-:Y:S05]  /*7500*/  @!P5 BRA `(.L_x_3948) ;  /* 0x000000000034d947 */ /* 0x000fea0003800000 */
[----:B------:R-:W0:Y:S01]  /*7510*/  LDL R64, [R1+0x30] ;  /* 0x0000300001407983 */ /* 0x000e220000100800 */
[----:B------:R-:W-:Y:S01]  /*7520*/  ULDC.64 UR4, c[0x0][0x270] ;  /* 0x00009c0000047ab9 */ /* 0x000fe20000000a00 */
[----:B------:R-:W-:Y:S02]  /*7530*/  MOV R65, R63 ;  /* 0x0000003f00417202 */ /* 0x000fe40000000f00 */
[----:B------:R-:W-:Y:S01]  /*7540*/  F2FP.BF16.F32.PACK_AB R87, R90, R87 ;  /* 0x000000575a57723e */ /* 0x000fe200000010ff */
[----:B01----:R-:W-:Y:S02]  /*7550*/  IMAD R67, R64, UR4, RZ ;  /* 0x0000000440437c24 */ /* 0x003fe4000f8e02ff */
        /* <DEDUP_REMOVED lines=8> */
.L_x_3948:
[----:B------:R-:W-:Y:S05]  /*75e0*/  BSYNC B0 ;  /* 0x0000000000007941 */ /* 0x000fea0003800000 */
.L_x_3947:
[----:B0-----:R-:W-:Y:S01]  /*75f0*/  IADD3 R71, R72, 0xf8, RZ ;  /* 0x000000f848477810 */ /* 0x001fe20007ffe0ff */
[----:B------:R-:W-:Y:S06]  /*7600*/  @!P6 BRA `(.L_x_3949) ;  /* 0x000000000028e947 */ /* 0x000fec0003800000 */
[----:B------:R-:W-:Y:S01]  /*7610*/  FMUL.FTZ R64, R86, -1.4426950216293334961 ;  /* 0xbfb8aa3b56407820 */ /* 0x000fe20000410000 */
        /* <DEDUP_REMOVED lines=9> */
.L_x_3949:
[----:B------:R-:W-:Y:S01]  /*76b0*/  LOP3.LUT P5, RZ, R0, 0x1000, RZ, 0xc0, !PT ;  /* 0x0000100000ff7812 */ /* 0x000fe200078ac0ff */
[----:B------:R-:W-:-:S12]  /*76c0*/  BSSY B0, `(.L_x_3950) ;  /* 0x000000f000007945 */ /* 0x000fd80003800000 */
[----:B------:R-:W-:Y:S05]  /*76d0*/  @!P5 BRA `(.L_x_3951) ;  /* 0x000000000034d947 */ /* 0x000fea0003800000 */
[----:B------:R-:W1:Y:S01]  /*76e0*/  LDL R64, [R1+0x2c] ;  /* 0x00002c0001407983 */ /* 0x000e620000100800 */
[----:B------:R-:W-:Y:S01]  /*76f0*/  ULDC.64 UR4, c[0x0][0x270] ;  /* 0x00009c0000047ab9 */ /* 0x000fe20000000a00 */
[----:B------:R-:W-:Y:S02]  /*7700*/  MOV R65, R63 ;  /* 0x0000003f00417202 */ /* 0x000fe40000000f00 */
[----:B------:R-:W-:Y:S01]  /*7710*/  F2FP.BF16.F32.PACK_AB R89, R89, R86 ;  /* 0x000000565959723e */ /* 0x000fe200000010ff */
[----:B-12---:R-:W-:Y:S01]  /*7720*/  IMAD R66, R64, UR4, RZ ;  /* 0x0000000440427c24 */ /* 0x006fe2000f8e02ff */
        /* <DEDUP_REMOVED lines=8> */
.L_x_3951:
[----:B------:R-:W-:Y:S05]  /*77b0*/  BSYNC B0 ;  /* 0x0000000000007941 */ /* 0x000fea0003800000 */
.L_x_3950:
[----:B------:R-:W-:Y:S05]  /*77c0*/  @!P6 BRA `(.L_x_3952) ;  /* 0x000000000028e947 */ /* 0x000fea0003800000 */
[----:B------:R-:W-:Y:S01]  /*77d0*/  FMUL.FTZ R64, R78, -1.4426950216293334961 ;  /* 0xbfb8aa3b4e407820 */ /* 0x000fe20000410000 */
[----:B012---:R-:W-:-:S05]  /*77e0*/  FMUL.FTZ R66, R88, -1.4426950216293334961 ;  /* 0xbfb8aa3b58427820 */ /* 0x007fca0000410000 */
        /* <DEDUP_REMOVED lines=8> */
.L_x_3952:
[----:B------:R-:W-:Y:S01]  /*7870*/  LOP3.LUT P5, RZ, R0, 0x800, RZ, 0xc0, !PT ;  /* 0x0000080000ff7812 */ /* 0x000fe200078ac0ff */
[----:B------:R-:W-:-:S12]  /*7880*/  BSSY B0, `(.L_x_3953) ;  /* 0x000000f000007945 */ /* 0x000fd80003800000 */
[----:B------:R-:W-:Y:S05]  /*7890*/  @!P5 BRA `(.L_x_3954) ;  /* 0x000000000034d947 */ /* 0x000fea0003800000 */
[----:B------:R-:W0:Y:S01]  /*78a0*/  LDL R64, [R1+0x28] ;  /* 0x0000280001407983 */ /* 0x000e220000100800 */
[----:B------:R-:W-:Y:S01]  /*78b0*/  ULDC.64 UR4, c[0x0][0x270] ;  /* 0x00009c0000047ab9 */ /* 0x000fe20000000a00 */
[----:B------:R-:W-:Y:S01]  /*78c0*/  MOV R65, R63 ;  /* 0x0000003f00417202 */ /* 0x000fe20000000f00 */
[----:B012---:R-:W-:Y:S02]  /*78d0*/  IMAD R67, R64, UR4, RZ ;  /* 0x0000000440437c24 */ /* 0x007fe4000f8e02ff */
        /* <DEDUP_REMOVED lines=9> */
.L_x_3954:
[----:B------:R-:W-:Y:S05]  /*7970*/  BSYNC B0 ;  /* 0x0000000000007941 */ /* 0x000fea0003800000 */
.L_x_3953:
        /* <DEDUP_REMOVED lines=11> */
.L_x_3955:
[----:B------:R-:W-:Y:S01]  /*7a30*/  LOP3.LUT P5, RZ, R0, 0x400, RZ, 0xc0, !PT ;  /* 0x0000040000ff7812 */ /* 0x000fe200078ac0ff */
[----:B------:R-:W-:-:S12]  /*7a40*/  BSSY B0, `(.L_x_3956) ;  /* 0x000000f000007945 */ /* 0x000fd80003800000 */
[----:B------:R-:W-:Y:S05]  /*7a50*/  @!P5 BRA `(.L_x_3957) ;  /* 0x000000000034d947 */ /* 0x000fea0003800000 */
[----:B------:R-:W0:Y:S01]  /*7a60*/  LDL R64, [R1+0x24] ;  /* 0x0000240001407983 */ /* 0x000e220000100800 */
[----:B------:R-:W-:Y:S01]  /*7a70*/  ULDC.64 UR4, c[0x0][0x270] ;  /* 0x00009c0000047ab9 */ /* 0x000fe20000000a00 */
[----:B---3--:R-:W-:Y:S02]  /*7a80*/  MOV R65, R63 ;  /* 0x0000003f00417202 */ /* 0x008fe40000000f00 */
[----:B------:R-:W-:Y:S01]  /*7a90*/  F2FP.BF16.F32.PACK_AB R79, R79, R76 ;  /* 0x0000004c4f4f723e */ /* 0x000fe200000010ff */
[----:B012---:R-:W-:Y:S01]  /*7aa0*/  IMAD R66, R64, UR4, RZ ;  /* 0x0000000440427c24 */ /* 0x007fe2000f8e02ff */
        /* <DEDUP_REMOVED lines=8> */
.L_x_3957:
[----:B------:R-:W-:Y:S05]  /*7b30*/  BSYNC B0 ;  /* 0x0000000000007941 */ /* 0x000fea0003800000 */
.L_x_3956:
[----:B------:R-:W-:Y:S05]  /*7b40*/  @!P6 BRA `(.L_x_3958) ;  /* 0x000000000028e947 */ /* 0x000fea0003800000 */
[----:B------:R-:W-:Y:S01]  /*7b50*/  FMUL.FTZ R64, R74, -1.4426950216293334961 ;  /* 0xbfb8aa3b4a407820 */ /* 0x000fe20000410000 */
[----:B01234-:R-:W-:-:S05]  /*7b60*/  FMUL.FTZ R66, R77, -1.4426950216293334961 ;  /* 0xbfb8aa3b4d427820 */ /* 0x01ffca0000410000 */
        /* <DEDUP_REMOVED lines=8> */
.L_x_3958:
[----:B------:R-:W-:Y:S01]  /*7bf0*/  LOP3.LUT P5, RZ, R0, 0x200, RZ, 0xc0, !PT ;  /* 0x0000020000ff7812 */ /* 0x000fe200078ac0ff */
[----:B------:R-:W-:-:S12]  /*7c00*/  BSSY B0, `(.L_x_3959) ;  /* 0x000000f000007945 */ /* 0x000fd80003800000 */
[----:B------:R-:W-:Y:S05]  /*7c10*/  @!P5 BRA `(.L_x_3960) ;  /* 0x000000000034d947 */ /* 0x000fea0003800000 */
[----:B------:R-:W0:Y:S01]  /*7c20*/  LDL R64, [R1+0x20] ;  /* 0x0000200001407983 */ /* 0x000e220000100800 */
[----:B------:R-:W-:Y:S01]  /*7c30*/  ULDC.64 UR4, c[0x0][0x270] ;  /* 0x00009c0000047ab9 */ /* 0x000fe20000000a00 */
[----:B---3--:R-:W-:Y:S01]  /*7c40*/  IMAD.MOV.U32 R65, RZ, RZ, R63 ;  /* 0x000000ffff417224 */ /* 0x008fe200078e003f */
[----:B------:R-:W-:Y:S01]  /*7c50*/  F2FP.BF16.F32.PACK_AB R77, R77, R74 ;  /* 0x0000004a4d4d723e */ /* 0x000fe200000010ff */
[----:B012-4-:R-:W-:Y:S01]  /*7c60*/  IMAD R67, R64, UR4, RZ ;  /* 0x0000000440437c24 */ /* 0x017fe2000f8e02ff */
        /* <DEDUP_REMOVED lines=8> */
.L_x_3960:
[----:B------:R-:W-:Y:S05]  /*7cf0*/  BSYNC B0 ;  /* 0x0000000000007941 */ /* 0x000fea0003800000 */
.L_x_3959:
        /* <DEDUP_REMOVED lines=11> */
.L_x_3961:
[----:B------:R-:W-:Y:S01]  /*7db0*/  LOP3.LUT P5, RZ, R0, 0x100, RZ, 0xc0, !PT ;  /* 0x0000010000ff7812 */ /* 0x000fe200078ac0ff */
[----:B------:R-:W-:-:S12]  /*7dc0*/  BSSY B0, `(.L_x_3962) ;  /* 0x000000f000007945 */ /* 0x000fd80003800000 */
[----:B------:R-:W-:Y:S05]  /*7dd0*/  @!P5 BRA `(.L_x_3963) ;  /* 0x000000000034d947 */ /* 0x000fea0003800000 */
[----:B------:R-:W0:Y:S01]  /*7de0*/  LDL R64, [R1+0x1c] ;  /* 0x00001c0001407983 */ /* 0x000e220000100800 */
[----:B------:R-:W-:Y:S01]  /*7df0*/  ULDC.64 UR4, c[0x0][0x270] ;  /* 0x00009c0000047ab9 */ /* 0x000fe20000000a00 */
[----:B---3--:R-:W-:Y:S02]  /*7e00*/  MOV R65, R63 ;  /* 0x0000003f00417202 */ /* 0x008fe40000000f00 */
        /* <DEDUP_REMOVED lines=10> */
.L_x_3963:
[----:B------:R-:W-:Y:S05]  /*7eb0*/  BSYNC B0 ;  /* 0x0000000000007941 */ /* 0x000fea0003800000 */
.L_x_3962:
[----:B------:R-:W-:Y:S05]  /*7ec0*/  @!P6 BRA `(.L_x_3964) ;  /* 0x000000000028e947 */ /* 0x000fea0003800000 */
        /* <DEDUP_REMOVED lines=10> */
.L_x_3964:
        /* <DEDUP_REMOVED lines=16> */
.L_x_3966:
[----:B------:R-:W-:Y:S05]  /*8070*/  BSYNC B0 ;  /* 0x0000000000007941 */ /* 0x000fea0003800000 */
.L_x_3965:
        /* <DEDUP_REMOVED lines=11> */
.L_x_3967:
        /* <DEDUP_REMOVED lines=16> */
.L_x_3969:
[----:B------:R-:W-:Y:S05]  /*8230*/  BSYNC B0 ;  /* 0x0000000000007941 */ /* 0x000fea0003800000 */
.L_x_3968:
[----:B------:R-:W-:Y:S05]  /*8240*/  @!P6 BRA `(.L_x_3970) ;  /* 0x000000000028e947 */ /* 0x000fea0003800000 */
[----:B0-----:R-:W-:Y:S01]  /*8250*/  FMUL.FTZ R21, R22, -1.4426950216293334961 ;  /* 0xbfb8aa3b16157820 */ /* 0x001fe20000410000 */
[----:B-1234-:R-:W-:-:S05]  /*8260*/  FMUL.FTZ R66, R59, -1.4426950216293334961 ;  /* 0xbfb8aa3b3b427820 */ /* 0x01efca0000410000 */
        /* <DEDUP_REMOVED lines=8> */
.L_x_3970:
[----:B------:R-:W-:Y:S01]  /*82f0*/  LOP3.LUT P5, RZ, R0, 0x20, RZ, 0xc0, !PT ;  /* 0x0000002000ff7812 */ /* 0x000fe200078ac0ff */
[----:B------:R-:W-:-:S12]  /*8300*/  BSSY B0, `(.L_x_3971) ;  /* 0x000000f000007945 */ /* 0x000fd80003800000 */
[----:B------:R-:W-:Y:S05]  /*8310*/  @!P5 BRA `(.L_x_3972) ;  /* 0x000000000034d947 */ /* 0x000fea0003800000 */
[----:B0-----:R-:W5:Y:S01]  /*8320*/  LDL R21, [R1+0x10] ;  /* 0x0000100001157983 */ /* 0x001f620000100800 */
[----:B------:R-:W-:Y:S01]  /*8330*/  ULDC.64 UR4, c[0x0][0x270] ;  /* 0x00009c0000047ab9 */ /* 0x000fe20000000a00 */
[----:B------:R-:W-:Y:S02]  /*8340*/  MOV R64, R60 ;  /* 0x0000003c00407202 */ /* 0x000fe40000000f00 */
[----:B---3--:R-:W-:Y:S02]  /*8350*/  MOV R65, R63 ;  /* 0x0000003f00417202 */ /* 0x008fe40000000f00 */
[----:B------:R-:W-:Y:S01]  /*8360*/  F2FP.BF16.F32.PACK_AB R59, R59, R22 ;  /* 0x000000163b3b723e */ /* 0x000fe200000010ff */
[----:B------:R-:W-:-:S04]  /*8370*/  IMAD.WIDE.U32 R64, R82, UR4, R64 ;  /* 0x0000000452407c25 */ /* 0x000fc8000f8e0040 */
[----:B-----5:R-:W-:-:S04]  /*8380*/  IMAD R21, R21, UR4, RZ ;  /* 0x0000000415157c24 */ /* 0x020fc8000f8e02ff */
[----:B------:R-:W-:Y:S01]  /*8390*/  IMAD R21, R82, UR5, R21 ;  /* 0x0000000552157c24 */ /* 0x000fe2000f8e0215 */
[----:B------:R-:W-:Y:S02]  /*83a0*/  ULDC.64 UR4, c[0x0][0x210] ;  /* 0x0000840000047ab9 */ /* 0x000fe40000000a00 */
[----:B-12-4-:R-:W-:Y:S02]  /*83b0*/  LEA R66, P5, R64, UR4, 0x1 ;  /* 0x0000000440427c11 */ /* 0x016fe4000f8a08ff */
[----:B------:R-:W-:-:S04]  /*83c0*/  IADD3 R21, R65, R21, RZ ;  /* 0x0000001541157210 */ /* 0x000fc80007ffe0ff */
[----:B------:R-:W-:-:S05]  /*83d0*/  LEA.HI.X R67, R64, UR5, R21, 0x1, P5 ;  /* 0x0000000540437c11 */ /* 0x000fca000a8f0c15 */
[----:B------:R0:W-:Y:S02]  /*83e0*/  STG.E desc[UR6][R66.64], R59 ;  /* 0x0000003b42007986 */ /* 0x0001e4000c101906 */
.L_x_3972:
[----:B------:R-:W-:Y:S05]  /*83f0*/  BSYNC B0 ;  /* 0x0000000000007941 */ /* 0x000fea0003800000 */
.L_x_3971:
        /* <DEDUP_REMOVED lines=11> */
.L_x_3973:
[----:B------:R-:W-:Y:S01]  /*84b0*/  LOP3.LUT P5, RZ, R0, 0x10, RZ, 0xc0, !PT ;  /* 0x0000001000ff7812 */ /* 0x000fe200078ac0ff */
[----:B------:R-:W-:-:S12]  /*84c0*/  BSSY B0, `(.L_x_3974) ;  /* 0x000000f000007945 */ /* 0x000fd80003800000 */
[----:B------:R-:W-:Y:S05]  /*84d0*/  @!P5 BRA `(.L_x_3975) ;  /* 0x000000000034d947 */ /* 0x000fea0003800000 */
[----:B0-----:R-:W5:Y:S01]  /*84e0*/  LDL R21, [R1+0xc] ;  /* 0x00000c0001157983 */ /* 0x001f620000100800 */
[----:B------:R-:W-:Y:S01]  /*84f0*/  ULDC.64 UR4, c[0x0][0x270] ;  /* 0x00009c0000047ab9 */ /* 0x000fe20000000a00 */
[----:B---3--:R-:W-:Y:S01]  /*8500*/  MOV R65, R63 ;  /* 0x0000003f00417202 */ /* 0x008fe20000000f00 */
[----:B------:R-:W-:Y:S01]  /*8510*/  IMAD.MOV.U32 R64, RZ, RZ, R60 ;  /* 0x000000ffff407224 */ /* 0x000fe200078e003c */
[----:B------:R-:W-:-:S03]  /*8520*/  F2FP.BF16.F32.PACK_AB R23, R41, R23 ;  /* 0x000000172917723e */ /* 0x000fc600000010ff */
        /* <DEDUP_REMOVED lines=8> */
.L_x_3975:
[----:B------:R-:W-:Y:S05]  /*85b0*/  BSYNC B0 ;  /* 0x0000000000007941 */ /* 0x000fea0003800000 */
.L_x_3974:
        /* <DEDUP_REMOVED lines=11> */
.L_x_3976:
[----:B------:R-:W-:Y:S01]  /*8670*/  LOP3.LUT P5, RZ, R0, 0x8, RZ, 0xc0, !PT ;  /* 0x0000000800ff7812 */ /* 0x000fe200078ac0ff */
[----:B------:R-:W-:-:S12]  /*8680*/  BSSY B0, `(.L_x_3977) ;  /* 0x000000f000007945 */ /* 0x000fd80003800000 */
[----:B------:R-:W-:Y:S05]  /*8690*/  @!P5 BRA `(.L_x_3978) ;  /* 0x000000000034d947 */ /* 0x000fea0003800000 */
[----:B0-----:R-:W5:Y:S01]  /*86a0*/  LDL R21, [R1+0x8] ;  /* 0x0000080001157983 */ /* 0x001f620000100800 */
[----:B------:R-:W-:Y:S01]  /*86b0*/  ULDC.64 UR4, c[0x0][0x270] ;  /* 0x00009c0000047ab9 */ /* 0x000fe20000000a00 */
[----:B------:R-:W-:Y:S02]  /*86c0*/  MOV R22, R60 ;  /* 0x0000003c00167202 */ /* 0x000fe40000000f00 */
[----:B------:R-:W-:-:S03]  /*86d0*/  MOV R23, R63 ;  /* 0x0000003f00177202 */ /* 0x000fc60000000f00 */
[----:B------:R-:W-:-:S04]  /*86e0*/  IMAD.WIDE.U32 R22, R11, UR4, R22 ;  /* 0x000000040b167c25 */ /* 0x000fc8000f8e0016 */
[----:B-----5:R-:W-:-:S04]  /*86f0*/  IMAD R64, R21, UR4, RZ ;  /* 0x0000000415407c24 */ /* 0x020fc8000f8e02ff */
[----:B------:R-:W-:Y:S01]  /*8700*/  IMAD R21, R11, UR5, R64 ;  /* 0x000000050b157c24 */ /* 0x000fe2000f8e0240 */
[----:B------:R-:W-:Y:S02]  /*8710*/  ULDC.64 UR4, c[0x0][0x210] ;  /* 0x0000840000047ab9 */ /* 0x000fe40000000a00 */
[----:B------:R-:W-:Y:S02]  /*8720*/  LEA R64, P5, R22, UR4, 0x1 ;  /* 0x0000000416407c11 */ /* 0x000fe4000f8a08ff */
[----:B------:R-:W-:-:S04]  /*8730*/  IADD3 R21, R23, R21, RZ ;  /* 0x0000001517157210 */ /* 0x000fc80007ffe0ff */
[----:B---3--:R-:W-:Y:S02]  /*8740*/  LEA.HI.X R65, R22, UR5, R21, 0x1, P5 ;  /* 0x0000000516417c11 */ /* 0x008fe4000a8f0c15 */
[----:B------:R-:W-:-:S05]  /*8750*/  F2FP.BF16.F32.PACK_AB R21, R42, R24 ;  /* 0x000000182a15723e */ /* 0x000fca00000010ff */
[----:B------:R0:W-:Y:S02]  /*8760*/  STG.E desc[UR6][R64.64], R21 ;  /* 0x0000001540007986 */ /* 0x0001e4000c101906 */
.L_x_3978:
[----:B------:R-:W-:Y:S05]  /*8770*/  BSYNC B0 ;  /* 0x0000000000007941 */ /* 0x000fea0003800000 */
.L_x_3977:
        /* <DEDUP_REMOVED lines=11> */
.L_x_3979:
[----:B------:R-:W-:Y:S01]  /*8830*/  LOP3.LUT P5, RZ, R0, 0x4, RZ, 0xc0, !PT ;  /* 0x0000000400ff7812 */ /* 0x000fe200078ac0ff */
[----:B------:R-:W-:-:S12]  /*8840*/  BSSY B0, `(.L_x_3980) ;  /* 0x000000f000007945 */ /* 0x000fd80003800000 */
[----:B------:R-:W-:Y:S05]  /*8850*/  @!P5 BRA `(.L_x_3981) ;  /* 0x000000000034d947 */ /* 0x000fea0003800000 */
[----:B0-----:R-:W5:Y:S01]  /*8860*/  LDL R21, [R1+0x4] ;  /* 0x0000040001157983 */ /* 0x001f620000100800 */
[----:B------:R-:W-:Y:S01]  /*8870*/  ULDC.64 UR4, c[0x0][0x270] ;  /* 0x00009c0000047ab9 */ /* 0x000fe20000000a00 */
[----:B------:R-:W-:Y:S01]  /*8880*/  MOV R22, R60 ;  /* 0x0000003c00167202 */ /* 0x000fe20000000f00 */
        /* <DEDUP_REMOVED lines=8> */
[----:B---3--:R-:W-:-:S05]  /*8910*/  LEA.HI.X R65, R22, UR5, R21, 0x1, P5 ;  /* 0x0000000516417c11 */ /* 0x008fca000a8f0c15 */
[----:B------:R0:W-:Y:S02]  /*8920*/  STG.E desc[UR6][R64.64], R25 ;  /* 0x0000001940007986 */ /* 0x0001e4000c101906 */
.L_x_3981:
[----:B------:R-:W-:Y:S05]  /*8930*/  BSYNC B0 ;  /* 0x0000000000007941 */ /* 0x000fea0003800000 */
.L_x_3980:
        /* <DEDUP_REMOVED lines=11> */
.L_x_3982:
[----:B------:R-:W-:Y:S01]  /*89f0*/  LOP3.LUT P5, RZ, R0, 0x2, RZ, 0xc0, !PT ;  /* 0x0000000200ff7812 */ /* 0x000fe200078ac0ff */
[----:B------:R-:W-:-:S12]  /*8a00*/  BSSY B0, `(.L_x_3983) ;  /* 0x000000f000007945 */ /* 0x000fd80003800000 */
[----:B------:R-:W-:Y:S05]  /*8a10*/  @!P5 BRA `(.L_x_3984) ;  /* 0x000000000034d947 */ /* 0x000fea0003800000 */
[----:B0-----:R-:W5:Y:S01]  /*8a20*/  LDL R21, [R1] ;  /* 0x0000000001157983 */ /* 0x001f620000100800 */
        /* <DEDUP_REMOVED lines=9> */
[----:B------:R-:W-:Y:S02]  /*8ac0*/  LEA.HI.X R25, R22, UR5, R21, 0x1, P5 ;  /* 0x0000000516197c11 */ /* 0x000fe4000a8f0c15 */
[----:B------:R-:W-:-:S05]  /*8ad0*/  F2FP.BF16.F32.PACK_AB R21, R44, R26 ;  /* 0x0000001a2c15723e */ /* 0x000fca00000010ff */
[----:B------:R0:W-:Y:S02]  /*8ae0*/  STG.E desc[UR6][R24.64], R21 ;  /* 0x0000001518007986 */ /* 0x0001e4000c101906 */
.L_x_3984:
[----:B------:R-:W-:Y:S05]  /*8af0*/  BSYNC B0 ;  /* 0x0000000000007941 */ /* 0x000fea0003800000 */
.L_x_3983:
        /* <DEDUP_REMOVED lines=11> */
.L_x_3985:
        /* <DEDUP_REMOVED lines=14> */
.L_x_3987:
[----:B------:R-:W-:Y:S05]  /*8c90*/  BSYNC B0 ;  /* 0x0000000000007941 */ /* 0x000fea0003800000 */
.L_x_3986:
        /* <DEDUP_REMOVED lines=11> */
.L_x_3988:
        /* <DEDUP_REMOVED lines=10> */
[----:B------:R-:W-:-:S04]  /*8df0*/  LEA R24, P5, R22, UR4, 0x1 ;  /* 0x0000000416187c11 */ /* 0x000fc8000f8a08ff */
[----:B------:R-:W-:Y:S02]  /*8e00*/  LEA.HI.X R25, R22, UR5, R21, 0x1, P5 ;  /* 0x0000000516197c11 */ /* 0x000fe4000a8f0c15 */
[----:B------:R-:W-:-:S05]  /*8e10*/  F2FP.BF16.F32.PACK_AB R21, R46, R28 ;  /* 0x0000001c2e15723e */ /* 0x000fca00000010ff */
[----:B------:R0:W-:Y:S02]  /*8e20*/  STG.E desc[UR6][R24.64], R21 ;  /* 0x0000001518007986 */ /* 0x0001e4000c101906 */
.L_x_3990:
[----:B------:R-:W-:Y:S05]  /*8e30*/  BSYNC B0 ;  /* 0x0000000000007941 */ /* 0x000fea0003800000 */
.L_x_3989:
        /* <DEDUP_REMOVED lines=11> */
.L_x_3991:
        /* <DEDUP_REMOVED lines=14> */
.L_x_3993:
[----:B------:R-:W-:Y:S05]  /*8fd0*/  BSYNC B0 ;  /* 0x0000000000007941 */ /* 0x000fea0003800000 */
.L_x_3992:
        /* <DEDUP_REMOVED lines=11> */
.L_x_3994:
        /* <DEDUP_REMOVED lines=14> */
.L_x_3996:
[----:B------:R-:W-:Y:S05]  /*9170*/  BSYNC B0 ;  /* 0x0000000000007941 */ /* 0x000fea0003800000 */
.L_x_3995:
        /* <DEDUP_REMOVED lines=11> */
.L_x_3997:
        /* <DEDUP_REMOVED lines=14> */
.L_x_3999:
[----:B------:R-:W-:Y:S05]  /*9310*/  BSYNC B0 ;  /* 0x0000000000007941 */ /* 0x000fea0003800000 */
.L_x_3998:
        /* <DEDUP_REMOVED lines=11> */
.L_x_4000:
        /* <DEDUP_REMOVED lines=12> */
[----:B------:R-:W-:-:S04]  /*9490*/  IADD3 R21, R23, R21, RZ ;  /* 0x0000001517157210 */ /* 0x000fc80007ffe0ff */
[----:B------:R-:W-:Y:S02]  /*94a0*/  LEA.HI.X R25, R22, UR5, R21, 0x1, P5 ;  /* 0x0000000516197c11 */ /* 0x000fe4000a8f0c15 */
[----:B------:R-:W-:-:S05]  /*94b0*/  F2FP.BF16.F32.PACK_AB R21, R50, R32 ;  /* 0x000000203215723e */ /* 0x000fca00000010ff */
[----:B------:R0:W-:Y:S02]  /*94c0*/  STG.E desc[UR6][R24.64], R21 ;  /* 0x0000001518007986 */ /* 0x0001e4000c101906 */
.L_x_4002:
[----:B------:R-:W-:Y:S05]  /*94d0*/  BSYNC B0 ;  /* 0x0000000000007941 */ /* 0x000fea0003800000 */
.L_x_4001:
        /* <DEDUP_REMOVED lines=11> */
.L_x_4003:
        /* <DEDUP_REMOVED lines=16> */
.L_x_4005:
[----:B------:R-:W-:Y:S05]  /*9690*/  BSYNC B0 ;  /* 0x0000000000007941 */ /* 0x000fea0003800000 */
.L_x_4004:
        /* <DEDUP_REMOVED lines=11> */
.L_x_4006:
        /* <DEDUP_REMOVED lines=12> */
[----:B------:R-:W-:-:S05]  /*9810*/  IMAD.IADD R21, R23, 0x1, R21 ;  /* 0x0000000117157824 */ /* 0x000fca00078e0215 */
[----:B------:R-:W-:Y:S02]  /*9820*/  LEA.HI.X R25, R22, UR5, R21, 0x1, P5 ;  /* 0x0000000516197c11 */ /* 0x000fe4000a8f0c15 */
[----:B------:R-:W-:-:S05]  /*9830*/  F2FP.BF16.F32.PACK_AB R21, R52, R34 ;  /* 0x000000223415723e */ /* 0x000fca00000010ff */
[----:B------:R0:W-:Y:S02]  /*9840*/  STG.E desc[UR6][R24.64], R21 ;  /* 0x0000001518007986 */ /* 0x0001e4000c101906 */
.L_x_4008:
[----:B------:R-:W-:Y:S05]  /*9850*/  BSYNC B0 ;  /* 0x0000000000007941 */ /* 0x000fea0003800000 */
.L_x_4007:
        /* <DEDUP_REMOVED lines=11> */
.L_x_4009:
        /* <DEDUP_REMOVED lines=16> */
.L_x_4011:
[----:B------:R-:W-:Y:S05]  /*9a10*/  BSYNC B0 ;  /* 0x0000000000007941 */ /* 0x000fea0003800000 */
.L_x_4010:
        /* <DEDUP_REMOVED lines=11> */
.L_x_4012:
        /* <DEDUP_REMOVED lines=16> */
.L_x_4014:
[----:B------:R-:W-:Y:S05]  /*9bd0*/  BSYNC B0 ;  /* 0x0000000000007941 */ /* 0x000fea0003800000 */
.L_x_4013:
        /* <DEDUP_REMOVED lines=11> */
.L_x_4015:
        /* <DEDUP_REMOVED lines=16> */
.L_x_4017:
[----:B------:R-:W-:Y:S05]  /*9d90*/  BSYNC B0 ;  /* 0x0000000000007941 */ /* 0x000fea0003800000 */
.L_x_4016:
        /* <DEDUP_REMOVED lines=11> */
.L_x_4018:
        /* <DEDUP_REMOVED lines=16> */
.L_x_4020:
[----:B------:R-:W-:Y:S05]  /*9f50*/  BSYNC B0 ;  /* 0x0000000000007941 */ /* 0x000fea0003800000 */
.L_x_4019:
        /* <DEDUP_REMOVED lines=11> */
.L_x_4021:
        /* <DEDUP_REMOVED lines=16> */
.L_x_4023:
[----:B------:R-:W-:Y:S05]  /*a110*/  BSYNC B0 ;  /* 0x0000000000007941 */ /* 0x000fea0003800000 */
.L_x_4022:
        /* <DEDUP_REMOVED lines=11> */
.L_x_4024:
[----:B------:R-:W-:Y:S01]  /*a1d0*/  ULDC.64 UR4, c[0x0][0x278] ;  /* 0x00009e0000047ab9 */ /* 0x000fe20000000a00 */
[----:B0-----:R-:W-:Y:S01]  /*a1e0*/  SHF.R.S32.HI R21, RZ, 0x1f, R71 ;  /* 0x0000001fff157819 */ /* 0x001fe20000011447 */
[----:B------:R-:W-:Y:S01]  /*a1f0*/  BSSY B0, `(.L_x_4025) ;  /* 0x0000011000007945 */ /* 0x000fe20003800000 */
[----:B------:R-:W-:-:S04]  /*a200*/  ISETP.GE.U32.AND P5, PT, R71, UR4, PT ;  /* 0x0000000447007c0c */ /* 0x000fc8000bfa6070 */
[----:B------:R-:W-:-:S04]  /*a210*/  ISETP.GE.AND.EX P5, PT, R21, UR5, PT, P5 ;  /* 0x0000000515007c0c */ /* 0x000fc8000bfa6350 */
[----:B------:R-:W-:-:S13]  /*a220*/  ISETP.LT.U32.AND P5, PT, R93, 0x200, !P5 ;  /* 0x000002005d00780c */ /* 0x000fda0006fa1070 */
[----:B------:R-:W-:Y:S05]  /*a230*/  @!P5 BRA `(.L_x_4026) ;  /* 0x000000000030d947 */ /* 0x000fea0003800000 */
        /* <DEDUP_REMOVED lines=12> */
.L_x_4026:
[----:B------:R-:W-:Y:S05]  /*a300*/  BSYNC B0 ;  /* 0x0000000000007941 */ /* 0x000fea0003800000 */
.L_x_4025:
        /* <DEDUP_REMOVED lines=8> */
.L_x_4028:
        /* <DEDUP_REMOVED lines=15> */
.L_x_5702:


//--------------------- .text._Z35group_norm_nhwc_fwd_one_pass_kernelI11Bf16IOBf16WLi512ELi128ELi512EEv26Group_norm_nhwc_fwd_params --------------------------
	.section	.text._Z35group_norm_nhwc_fwd_one_pass_kernelI11Bf16IOBf16WLi512ELi128ELi512EEv26Group_norm_nhwc_fwd_params,"ax",@progbits
	.align	128
        .global         _Z35group_norm_nhwc_fwd_one_pass_kernelI11Bf16IOBf16WLi512ELi128ELi512EEv26Group_norm_nhwc_fwd_params
        .type           _Z35group_norm_nhwc_fwd_one_pass_kernelI11Bf16IOBf16WLi512ELi128ELi512EEv26Group_norm_nhwc_fwd_params,@function
        .size           _Z35group_norm_nhwc_fwd_one_pass_kernelI11Bf16IOBf16WLi512ELi128ELi512EEv26Group_norm_nhwc_fwd_params,(.L_x_5703 - _Z35group_norm_nhwc_fwd_one_pass_kernelI11Bf16IOBf16WLi512ELi128ELi512EEv26Group_norm_nhwc_fwd_params)
        .other          _Z35group_norm_nhwc_fwd_one_pass_kernelI11Bf16IOBf16WLi512ELi128ELi512EEv26Group_norm_nhwc_fwd_params,@"STO_CUDA_ENTRY STV_DEFAULT"
_Z35group_norm_nhwc_fwd_one_pass_kernelI11Bf16IOBf16WLi512ELi128ELi512EEv26Group_norm_nhwc_fwd_params:
.text._Z35group_norm_nhwc_fwd_one_pass_kernelI11Bf16IOBf16WLi512ELi128ELi512EEv26Group_norm_nhwc_fwd_params:
        /* <DEDUP_REMOVED lines=18> */
.L_x_4045:
[----:B------:R-:W-:Y:S01]  /*0120*/  ULDC UR11, c[0x0][0x288] ;  /* 0x0000a200000b7ab9 */ /* 0x000fe20000000800 */
[----:B------:R-:W-:Y:S01]  /*0130*/  IABS R7, UR8 ;  /* 0x0000000800077c13 */ /* 0x000fe20008000000 */
[----:B-1----:R-:W-:Y:S01]  /*0140*/  IMAD.U32 R5, RZ, RZ, UR11 ;  /* 0x0000000bff057e24 */ /* 0x002fe2000f8e00ff */
[----:B------:R-:W-:Y:S01]  /*0150*/  UMOV UR6, URZ ;  /* 0x0000003f00067c82 */ /* 0x000fe20008000000 */
[----:B------:R-:W-:Y:S01]  /*0160*/  ULDC.64 UR16, c[0x0][0x278] ;  /* 0x00009e0000107ab9 */ /* 0x000fe20000000a00 */
[----:B------:R-:W-:Y:S01]  /*0170*/  R2UR UR10, R7 ;  /* 0x00000000070a72ca */ /* 0x000fe200000e0000 */
[C---:B0-----:R-:W-:Y:S01]  /*0180*/  VIADD R27, R0.reuse, 0x8 ;  /* 0x00000008001b7836 */ /* 0x041fe20000000000 */
[----:B------:R-:W-:Y:S01]  /*0190*/  IABS R5, R5 ;  /* 0x0000000500057213 */ /* 0x000fe20000000000 */
[C---:B------:R-:W-:Y:S01]  /*01a0*/  VIADD R29, R0.reuse, 0x10 ;  /* 0x00000010001d7836 */ /* 0x040fe20000000000 */
[----:B------:R-:W-:Y:S01]  /*01b0*/  SHF.R.S32.HI R9, RZ, 0x1f, R0 ;  /* 0x0000001fff097819 */ /* 0x000fe20000011400 */
[C---:B------:R-:W-:Y:S01]  /*01c0*/  VIADD R56, R0.reuse, 0x1e8 ;  /* 0x000001e800387836 */ /* 0x040fe20000000000 */
[----:B------:R-:W-:Y:S01]  /*01d0*/  R2UR UR15, R5 ;  /* 0x00000000050f72ca */ /* 0x000fe200000e0000 */
[----:B------:R-:W-:Y:S01]  /*01e0*/  STL [R1+0x2d0], R0 ;  /* 0x0002d00001007387 */ /* 0x000fe20000100800 */
[----:B------:R-:W-:-:S02]  /*01f0*/  ISETP.GE.U32.AND P1, PT, R0, UR16, PT ;  /* 0x0000001000007c0c */ /* 0x000fc4000bf26070 */
[----:B------:R-:W-:Y:S02]  /*0200*/  SHF.R.S32.HI R25, RZ, 0x1f, R27 ;  /* 0x0000001fff197819 */ /* 0x000fe4000001141b */
[----:B------:R-:W-:Y:S02]  /*0210*/  LOP3.LUT R2, R2, 0xfdffffff, RZ, 0xc0, !PT ;  /* 0xfdffffff02027812 */ /* 0x000fe400078ec0ff */
[----:B------:R-:W-:Y:S02]  /*0220*/  ISETP.GE.U32.AND P2, PT, R29, UR16, PT ;  /* 0x000000101d007c0c */ /* 0x000fe4000bf46070 */
[----:B------:R-:W-:Y:S02]  /*0230*/  SHF.R.S32.HI R31, RZ, 0x1f, R29 ;  /* 0x0000001fff1f7819 */ /* 0x000fe4000001141d */
[----:B------:R-:W-:Y:S01]  /*0240*/  IADD3 R20, R0, 0x18, RZ ;  /* 0x0000001800147810 */ /* 0x000fe20007ffe0ff */
[----:B------:R-:W0:Y:S01]  /*0250*/  I2F.RP R5, UR15 ;  /* 0x0000000f00057d06 */ /* 0x000e220008209400 */
        /* <DEDUP_REMOVED lines=2406> */
.L_x_4030:
[----:B------:R-:W-:Y:S05]  /*98c0*/  BSYNC B0 ;  /* 0x0000000000007941 */ /* 0x000fea0003800000 */
.L_x_4029:
        /* <DEDUP_REMOVED lines=34> */
.L_x_4034:
[----:B------:R-:W2:Y:S04]  /*9af0*/  LDG.E.STRONG.GPU R4, desc[UR12][R16.64] ;  /* 0x0000000c10047981 */ /* 0x000ea8000c1ef900 */
[----:B--2---:R-:W-:Y:S04]  /*9b00*/  CCTL.IVALL ;  /* 0x00000000ff00798f */ /* 0x004fe80002000000 */
[----:B------:R0:W-:Y:S01]  /*9b10*/  STL [R1], R4 ;  /* 0x0000000401007387 */ /* 0x0001e20000100800 */
[----:B------:R-:W-:-:S13]  /*9b20*/  ISETP.NE.AND P1, PT, R4, UR6, PT ;  /* 0x0000000604007c0c */ /* 0x000fda000bf25270 */
[----:B0-----:R-:W-:Y:S05]  /*9b30*/  @P1 BRA `(.L_x_4034) ;  /* 0xfffffffc00ec1947 */ /* 0x001fea000383ffff */
.L_x_4033:
[----:B------:R-:W-:Y:S05]  /*9b40*/  BSYNC B0 ;  /* 0x0000000000007941 */ /* 0x000fea0003800000 */
.L_x_4032:
        /* <DEDUP_REMOVED lines=18> */
.L_x_4038:
        /* <DEDUP_REMOVED lines=115> */
.L_x_4037:
        /* <DEDUP_REMOVED lines=61> */
.L_x_4039:
[----:B------:R-:W-:-:S13]  /*a770*/  ISETP.NE.OR P1, PT, R14, RZ, P1 ;  /* 0x000000ff0e00720c */ /* 0x000fda0000f25670 */
[----:B------:R-:W-:Y:S05]  /*a780*/  @!P1 BRA `(.L_x_4035) ;  /* 0x00000000007c9947 */ /* 0x000fea0003800000 */
.L_x_4036:
        /* <DEDUP_REMOVED lines=31> */
.L_x_4035:
        /* <DEDUP_REMOVED lines=11> */
.L_x_4041:
[----:B------:R-:W-:Y:S05]  /*aa30*/  BSYNC B0 ;  /* 0x0000000000007941 */ /* 0x000fea0003800000 */
.L_x_4040:
        /* <DEDUP_REMOVED lines=19> */
.L_x_4031:
[----:B------:R-:W-:Y:S01]  /*ab70*/  ULDC.64 UR6, c[0x0][0x218] ;  /* 0x0000860000067ab9 */ /* 0x000fe20000000a00 */
[C---:B------:R-:W-:Y:S01]  /*ab80*/  LOP3.LUT P1, RZ, R13.reuse, UR14, RZ, 0xfc, !PT ;  /* 0x0000000e0dff7c12 */ /* 0x040fe2000f82fcff */
[----:B------:R-:W-:Y:S01]  /*ab90*/  UIADD3 UR9, -UR9, URZ, URZ ;  /* 0x0000003f09097290 */ /* 0x000fe2000fffe13f */
[----:B------:R-:W-:Y:S01]  /*aba0*/  ISETP.EQ.U32.AND P3, PT, RZ, UR6, PT ;  /* 0x00000006ff007c0c */ /* 0x000fe2000bf62070 */
[----:B------:R-:W-:Y:S01]  /*abb0*/  ULDC UR6, c[0x0][0x288] ;  /* 0x0000a20000067ab9 */ /* 0x000fe20000000800 */
[----:B------:R-:W-:Y:S01]  /*abc0*/  IMAD.U32 R11, RZ, RZ, UR8 ;  /* 0x00000008ff0b7e24 */ /* 0x000fe2000f8e00ff */
[----:B------:R-:W-:Y:S01]  /*abd0*/  UIMAD UR6, UR6, UR9, UR8 ;  /* 0x00000009060672a4 */ /* 0x000fe2000f8e0208 */
[----:B------:R-:W-:Y:S01]  /*abe0*/  ISETP.EQ.OR.EX P1, PT, RZ, UR7, P1, P3 ;  /* 0x00000007ff007c0c */ /* 0x000fe20008f22730 */
[----:B------:R-:W0:Y:S01]  /*abf0*/  S2UR UR7, SR_CgaCtaId ;  /* 0x00000000000779c3 */ /* 0x000e220000008800 */
[----:B------:R-:W-:Y:S01]  /*ac00*/  IMAD.SHL.U32 R13, R13, 0x2, RZ ;  /* 0x000000020d0d7824 */ /* 0x000fe200078e00ff */
[----:B------:R-:W-:Y:S01]  /*ac10*/  ULDC UR9, c[0x0][0x2a4] ;  /* 0x0000a90000097ab9 */ /* 0x000fe20000000800 */
[----:B------:R-:W-:Y:S01]  /*ac20*/  ULDC.64 UR10, c[0x0][0x228] ;  /* 0x00008a00000a7ab9 */ /* 0x000fe20000000a00 */
[----:B-1----:R-:W-:Y:S01]  /*ac30*/  MOV R12, UR6 ;  /* 0x00000006000c7c02 */ /* 0x002fe20008000f00 */
[----:B------:R-:W-:Y:S01]  /*ac40*/  UMOV UR6, 0x400 ;  /* 0x0000040000067882 */ /* 0x000fe20000000000 */
[----:B------:R-:W-:Y:S01]  /*ac50*/  LOP3.LUT R13, R13, 0x7e, RZ, 0xc0, !PT ;  /* 0x0000007e0d0d7812 */ /* 0x000fe200078ec0ff */
[----:B------:R-:W-:Y:S01]  /*ac60*/  ULDC.64 UR16, c[0x0][0x230] ;  /* 0x00008c0000107ab9 */ /* 0x000fe20000000a00 */
[----:B------:R-:W-:Y:S01]  /*ac70*/  IMAD.MOV.U32 R21, RZ, RZ, RZ ;  /* 0x000000ffff157224 */ /* 0x000fe200078e00ff */
[----:B------:R-:W-:Y:S01]  /*ac80*/  ULDC.64 UR18, c[0x0][0x210] ;  /* 0x0000840000127ab9 */ /* 0x000fe20000000a00 */
[----:B------:R-:W-:-:S02]  /*ac90*/  LEA R12, R12, R13, 0x7 ;  /* 0x0000000d0c0c7211 */ /* 0x000fc400078e38ff */
[----:B------:R-:W1:Y:S01]  /*aca0*/  @!P1 LDC.64 R4, c[0x0][0x218] ;  /* 0x00008600ff049b82 */ /* 0x000e620000000a00 */
[----:B------:R-:W-:Y:S01]  /*acb0*/  @!P1 FMUL.FTZ R15, R3, UR9 ;  /* 0x00000009030f9c20 */ /* 0x000fe20008410000 */
[----:B------:R-:W-:Y:S01]  /*acc0*/  @!P1 FMUL.FTZ R14, R2, UR9 ;  /* 0x00000009020e9c20 */ /* 0x000fe20008410000 */
[----:B------:R-:W-:-:S04]  /*acd0*/  SHF.R.S32.HI R13, RZ, 0x1f, R12 ;  /* 0x0000001fff0d7819 */ /* 0x000fc8000001140c */
[C---:B------:R-:W-:Y:S01]  /*ace0*/  SHF.L.U64.HI R13, R12.reuse, 0x1, R13 ;  /* 0x000000010c0d7819 */ /* 0x040fe2000001020d */
[----:B------:R-:W-:Y:S01]  /*acf0*/  IMAD.SHL.U32 R12, R12, 0x2, RZ ;  /* 0x000000020c0c7824 */ /* 0x000fe200078e00ff */
[----:B0-----:R-:W-:-:S04]  /*ad00*/  ULEA UR6, UR7, UR6, 0x18 ;  /* 0x0000000607067291 */ /* 0x001fc8000f8ec03f */
[C---:B------:R-:W-:Y:S02]  /*ad10*/  IADD3 R10, P3, R12.reuse, UR10, RZ ;  /* 0x0000000a0c0a7c10 */ /* 0x040fe4000ff7e0ff */
[----:B------:R-:W-:Y:S01]  /*ad20*/  IADD3 R12, P4, R12, UR16, RZ ;  /* 0x000000100c0c7c10 */ /* 0x000fe2000ff9e0ff */
[----:B------:R-:W-:Y:S02]  /*ad30*/  ULDC.U8 UR7, c[0x0][0x28c] ;  /* 0x0000a30000077ab9 */ /* 0x000fe40000000000 */
[----:B------:R-:W-:Y:S01]  /*ad40*/  @!P2 STS.64 [UR6+0x98], R2 ;  /* 0x00009802ff00a988 */ /* 0x000fe20008000a06 */
[----:B-1----:R-:W-:Y:S01]  /*ad50*/  @!P1 IMAD.WIDE R4, R11, 0x8, R4 ;  /* 0x000000080b049825 */ /* 0x002fe200078e0204 */
[C---:B------:R-:W-:Y:S01]  /*ad60*/  IADD3.X R11, R13.reuse, UR11, RZ, P3, !PT ;  /* 0x0000000b0d0b7c10 */ /* 0x040fe20009ffe4ff */
[----:B------:R-:W-:Y:S01]  /*ad70*/  ULDC.64 UR10, c[0x0][0x278] ;  /* 0x00009e00000a7ab9 */ /* 0x000fe20000000a00 */
[----:B------:R-:W-:Y:S01]  /*ad80*/  IADD3.X R13, R13, UR17, RZ, P4, !PT ;  /* 0x000000110d0d7c10 */ /* 0x000fe2000a7fe4ff */
[----:B------:R-:W-:Y:S01]  /*ad90*/  ULDC.64 UR16, c[0x0][0x270] ;  /* 0x00009c0000107ab9 */ /* 0x000fe20000000a00 */
[----:B------:R-:W-:Y:S01]  /*ada0*/  @!P1 STG.E.64 desc[UR12][R4.64], R14 ;  /* 0x0000000e04009986 */ /* 0x000fe2000c101b0c */
[----:B------:R-:W-:Y:S06]  /*adb0*/  BAR.SYNC.DEFER_BLOCKING 0x0 ;  /* 0x0000000000007b1d */ /* 0x000fec0000010000 */
[----:B------:R-:W2:Y:S04]  /*adc0*/  LDG.E.U16 R20, desc[UR12][R10.64] ;  /* 0x0000000c0a147981 */ /* 0x000ea8000c1e1500 */
[----:B------:R-:W3:Y:S04]  /*add0*/  LDG.E.U16 R22, desc[UR12][R10.64+0x2] ;  /* 0x0000020c0a167981 */ /* 0x000ee8000c1e1500 */
[----:B------:R-:W4:Y:S04]  /*ade0*/  LDG.E.U16 R23, desc[UR12][R12.64] ;  /* 0x0000000c0c177981 */ /* 0x000f28000c1e1500 */
[----:B------:R-:W4:Y:S01]  /*adf0*/  LDG.E.U16 R25, desc[UR12][R12.64+0x2] ;  /* 0x0000020c0c197981 */ /* 0x000f22000c1e1500 */
[----:B------:R-:W-:-:S03]  /*ae00*/  ISETP.NE.AND P4, PT, RZ, UR7, PT ;  /* 0x00000007ff007c0c */ /* 0x000fc6000bf85270 */
[----:B------:R-:W0:Y:S01]  /*ae10*/  LDS.64 R18, [UR6+0x98] ;  /* 0x00009806ff127984 */ /* 0x000e220008000a00 */
        /* <DEDUP_REMOVED lines=8> */
[----:B------:R0:W1:Y:S01]  /*aea0*/  @P1 MUFU.RSQ R19, R16 ;  /* 0x0000001000131308 */ /* 0x0000620000001400 */
[----:B--2---:R-:W-:Y:S01]  /*aeb0*/  SHF.L.U32 R20, R20, 0x10, RZ ;  /* 0x0000001014147819 */ /* 0x004fe200000006ff */
[----:B---3--:R-:W-:Y:S01]  /*aec0*/  IMAD.U32 R22, R22, 0x10000, RZ ;  /* 0x0001000016167824 */ /* 0x008fe200078e00ff */
[----:B----4-:R-:W-:Y:S01]  /*aed0*/  SHF.L.U32 R23, R23, 0x10, RZ ;  /* 0x0000001017177819 */ /* 0x010fe200000006ff */
[----:B01----:R-:W-:-:S07]  /*aee0*/  IMAD.U32 R25, R25, 0x10000, RZ ;  /* 0x0001000019197824 */ /* 0x003fce00078e00ff */
.L_x_4044:
[----:B------:R-:W2:Y:S04]  /*aef0*/  LDL.U16 R2, [UR6] ;  /* 0x00000006ff027983 */ /* 0x000ea80008100400 */
[----:B-1----:R-:W3:Y:S04]  /*af00*/  LDL.U16 R4, [UR6+0x2] ;  /* 0x00000206ff047983 */ /* 0x002ee80008100400 */
[----:B------:R-:W4:Y:S04]  /*af10*/  LDL.U16 R5, [UR6+0x4] ;  /* 0x00000406ff057983 */ /* 0x000f280008100400 */
[----:B------:R-:W4:Y:S04]  /*af20*/  LDL.U16 R11, [UR6+0x8] ;  /* 0x00000806ff0b7983 */ /* 0x000f280008100400 */
[----:B------:R-:W4:Y:S04]  /*af30*/  LDL.U16 R10, [UR6+0x6] ;  /* 0x00000606ff0a7983 */ /* 0x000f280008100400 */
[----:B------:R-:W4:Y:S04]  /*af40*/  LDL.U16 R24, [UR6+0xc] ;  /* 0x00000c06ff187983 */ /* 0x000f280008100400 */
[----:B0-----:R-:W4:Y:S04]  /*af50*/  LDL.U16 R13, [UR6+0xa] ;  /* 0x00000a06ff0d7983 */ /* 0x001f280008100400 */
        /* <DEDUP_REMOVED lines=16> */
[----:B--2---:R-:W-:-:S05]  /*b060*/  SHF.L.U32 R3, R2, 0x10, RZ ;  /* 0x0000001002037819 */ /* 0x004fca00000006ff */
[----:B------:R-:W-:Y:S01]  /*b070*/  FADD.FTZ R2, -R18, R3 ;  /* 0x0000000312027221 */ /* 0x000fe20000010100 */
[----:B---3--:R-:W-:Y:S01]  /*b080*/  IMAD.U32 R3, R4, 0x10000, RZ ;  /* 0x0001000004037824 */ /* 0x008fe200078e00ff */
[----:B----4-:R-:W-:Y:S02]  /*b090*/  SHF.L.U32 R5, R5, 0x10, RZ ;  /* 0x0000001005057819 */ /* 0x010fe400000006ff */
[-C--:B------:R-:W-:Y:S01]  /*b0a0*/  FMUL.FTZ R2, R2, R19.reuse ;  /* 0x0000001302027220 */ /* 0x080fe20000410000 */
[C---:B------:R-:W-:Y:S01]  /*b0b0*/  FADD.FTZ R4, -R18.reuse, R3 ;  /* 0x0000000312047221 */ /* 0x040fe20000010100 */
[----:B------:R-:W-:Y:S01]  /*b0c0*/  SHF.L.U32 R11, R11, 0x10, RZ ;  /* 0x000000100b0b7819 */ /* 0x000fe200000006ff */
[----:B------:R-:W-:Y:S01]  /*b0d0*/  FADD.FTZ R14, -R18, R5 ;  /* 0x00000005120e7221 */ /* 0x000fe20000010100 */
[----:B------:R-:W-:Y:S01]  /*b0e0*/  FFMA.FTZ R16, R20, R2, R23 ;  /* 0x0000000214107223 */ /* 0x000fe20000010017 */
[----:B------:R-:W-:Y:S01]  /*b0f0*/  FMUL.FTZ R4, R4, R19 ;  /* 0x0000001304047220 */ /* 0x000fe20000410000 */
[----:B------:R-:W-:-:S02]  /*b100*/  IMAD.U32 R5, R10, 0x10000, RZ ;  /* 0x000100000a057824 */ /* 0x000fc400078e00ff */
[----:B------:R-:W-:Y:S01]  /*b110*/  FADD.FTZ R10, -R18, R11 ;  /* 0x0000000b120a7221 */ /* 0x000fe20000010100 */
[----:B------:R-:W-:Y:S01]  /*b120*/  @P4 FMUL.FTZ R2, R16, -1.4426950216293334961 ;  /* 0xbfb8aa3b10024820 */ /* 0x000fe20000410000 */
[----:B------:R-:W-:Y:S01]  /*b130*/  FFMA.FTZ R17, R22, R4, R25 ;  /* 0x0000000416117223 */ /* 0x000fe20000010019 */
[----:B------:R-:W-:Y:S02]  /*b140*/  IMAD.U32 R11, R24, 0x10000, RZ ;  /* 0x00010000180b7824 */ /* 0x000fe400078e00ff */
[----:B------:R-:W-:Y:S01]  /*b150*/  FMUL.FTZ R10, R10, R19 ;  /* 0x000000130a0a7220 */ /* 0x000fe20000410000 */
[----:B------:R-:W-:-:S03]  /*b160*/  @P4 FMUL.FTZ R3, R17, -1.4426950216293334961 ;  /* 0xbfb8aa3b11034820 */ /* 0x000fc60000410000 */
[----:B------:R-:W-:Y:S01]  /*b170*/  FFMA.FTZ R26, R20, R10, R23 ;  /* 0x0000000a141a7223 */ /* 0x000fe20000010017 */
[----:B------:R-:W-:Y:S01]  /*b180*/  FADD.FTZ R10, -R18, R11 ;  /* 0x0000000b120a7221 */ /* 0x000fe20000010100 */
[----:B------:R-:W0:Y:S01]  /*b190*/  @P4 MUFU.EX2 R2, R2 ;  /* 0x0000000200024308 */ /* 0x000e220000000800 */
[-C--:B------:R-:W-:Y:S02]  /*b1a0*/  FMUL.FTZ R14, R14, R19.reuse ;  /* 0x000000130e0e7220 */ /* 0x080fe40000410000 */
[----:B------:R-:W-:Y:S01]  /*b1b0*/  FMUL.FTZ R10, R10, R19 ;  /* 0x000000130a0a7220 */ /* 0x000fe20000410000 */
[----:B------:R-:W-:-:S04]  /*b1c0*/  FADD.FTZ R4, -R18, R5 ;  /* 0x0000000512047221 */ /* 0x000fc80000010100 */
[----:B------:R-:W1:Y:S01]  /*b1d0*/  @P4 MUFU.EX2 R3, R3 ;  /* 0x0000000300034308 */ /* 0x000e620000000800 */
[----:B------:R-:W-:Y:S02]  /*b1e0*/  IMAD.U32 R13, R13, 0x10000, RZ ;  /* 0x000100000d0d7824 */ /* 0x000fe400078e00ff */
[C-C-:B------:R-:W-:Y:S01]  /*b1f0*/  FFMA.FTZ R24, R20.reuse, R10, R23.reuse ;  /* 0x0000000a14187223 */ /* 0x140fe20000010017 */
[----:B------:R-:W-:Y:S01]  /*b200*/  FFMA.FTZ R30, R20, R14, R23 ;  /* 0x0000000e141e7223 */ /* 0x000fe20000010017 */
[----:B------:R-:W2:Y:S01]  /*b210*/  @!P1 LDC.64 R10, c[0x0][0x270] ;  /* 0x00009c00ff0a9b82 */ /* 0x000ea20000000a00 */
[-C--:B------:R-:W-:Y:S01]  /*b220*/  FMUL.FTZ R4, R4, R19.reuse ;  /* 0x0000001304047220 */ /* 0x080fe20000410000 */
[----:B------:R-:W-:Y:S01]  /*b230*/  FADD.FTZ R14, -R18, R13 ;  /* 0x0000000d120e7221 */ /* 0x000fe20000010100 */
[----:B------:R-:W-:Y:S02]  /*b240*/  @P4 FMUL.FTZ R5, R30, -1.4426950216293334961 ;  /* 0xbfb8aa3b1e054820 */ /* 0x000fe40000410000 */
[--C-:B------:R-:W-:Y:S01]  /*b250*/  FFMA.FTZ R31, R22, R4, R25.reuse ;  /* 0x00000004161f7223 */ /* 0x100fe20000010019 */
[----:B------:R-:W-:Y:S01]  /*b260*/  FMUL.FTZ R14, R14, R19 ;  /* 0x000000130e0e7220 */ /* 0x000fe20000410000 */
[----:B------:R3:W4:Y:S01]  /*b270*/  @P4 MUFU.EX2 R15, R5 ;  /* 0x00000005000f4308 */ /* 0x0007220000000800 */
[----:B0-----:R-:W-:Y:S01]  /*b280*/  @P4 FADD.FTZ R2, R2, 1 ;  /* 0x3f80000002024421 */ /* 0x001fe20000010000 */
[----:B------:R-:W-:Y:S01]  /*b290*/  @P4 FMUL.FTZ R4, R31, -1.4426950216293334961 ;  /* 0xbfb8aa3b1f044820 */ /* 0x000fe20000410000 */
[----:B------:R-:W-:Y:S01]  /*b2a0*/  FFMA.FTZ R27, R22, R14, R25 ;  /* 0x0000000e161b7223 */ /* 0x000fe20000010019 */
[----:B-1----:R-:W-:Y:S01]  /*b2b0*/  @P4 FADD.FTZ R14, R3, 1 ;  /* 0x3f800000030e4421 */ /* 0x002fe20000010000 */
[----:B---3--:R-:W-:-:S03]  /*b2c0*/  @P4 FMUL.FTZ R5, R26, -1.4426950216293334961 ;  /* 0xbfb8aa3b1a054820 */ /* 0x008fc60000410000 */
[----:B------:R0:W1:Y:S08]  /*b2d0*/  @P4 MUFU.RCP R13, R2 ;  /* 0x00000002000d4308 */ /* 0x0000700000001000 */
[----:B------:R-:W-:Y:S01]  /*b2e0*/  @P4 MUFU.EX2 R36, R4 ;  /* 0x0000000400244308 */ /* 0x000fe20000000800 */
[----:B0-----:R-:W0:Y:S07]  /*b2f0*/  @!P3 LDC.64 R2, c[0x0][0x270] ;  /* 0x00009c00ff02bb82 */ /* 0x001e2e0000000a00 */
[----:B------:R3:W-:Y:S08]  /*b300*/  @P4 MUFU.EX2 R40, R5 ;  /* 0x0000000500284308 */ /* 0x0007f00000000800 */
[----:B------:R1:W1:Y:S01]  /*b310*/  @P4 MUFU.RCP R38, R14 ;  /* 0x0000000e00264308 */ /* 0x0002620000001000 */
[----:B---3--:R-:W3:Y:S01]  /*b320*/  @!P1 LDC.64 R4, c[0x0][0x210] ;  /* 0x00008400ff049b82 */ /* 0x008ee20000000a00 */
[----:B--2---:R-:W-:-:S02]  /*b330*/  @!P1 IMAD R41, R41, R10, RZ ;  /* 0x0000000a29299224 */ /* 0x004fc400078e02ff */
[----:B----4-:R-:W-:Y:S01]  /*b340*/  @P4 FADD.FTZ R39, R15, 1 ;  /* 0x3f8000000f274421 */ /* 0x010fe20000010000 */
[----:B-1----:R-:W-:Y:S01]  /*b350*/  @P4 FMUL.FTZ R16, R16, R13 ;  /* 0x0000000d10104220 */ /* 0x002fe20000410000 */
[----:B------:R-:W-:Y:S01]  /*b360*/  @!P1 IMAD R41, R28, R11, R41 ;  /* 0x0000000b1c299224 */ /* 0x000fe200078e0229 */
[----:B------:R-:W-:Y:S01]  /*b370*/  SHF.L.U32 R11, R12, 0x10, RZ ;  /* 0x000000100c0b7819 */ /* 0x000fe200000006ff */
[----:B------:R-:W-:Y:S01]  /*b380*/  @!P1 IMAD.MOV.U32 R15, RZ, RZ, R9 ;  /* 0x000000ffff0f9224 */ /* 0x000fe200078e0009 */
[----:B------:R-:W-:Y:S01]  /*b390*/  @!P1 MOV R14, R6 ;  /* 0x00000006000e9202 */ /* 0x000fe20000000f00 */
[----:B------:R-:W1:Y:S01]  /*b3a0*/  @!P3 LDC.64 R12, c[0x0][0x210] ;  /* 0x00008400ff0cbb82 */ /* 0x000e620000000a00 */
[----:B------:R-:W-:-:S03]  /*b3b0*/  @P4 FMUL.FTZ R34, R27, -1.4426950216293334961 ;  /* 0xbfb8aa3b1b224820 */ /* 0x000fc60000410000 */
[----:B------:R-:W-:-:S04]  /*b3c0*/  @!P1 IMAD.WIDE.U32 R14, R28, R10, R14 ;  /* 0x0000000a1c0e9225 */ /* 0x000fc800078e000e */
[----:B------:R-:W-:Y:S01]  /*b3d0*/  @P4 FMUL.FTZ R17, R17, R38 ;  /* 0x0000002611114220 */ /* 0x000fe20000410000 */
[----:B------:R-:W-:Y:S02]  /*b3e0*/  FADD.FTZ R38, -R18, R11 ;  /* 0x0000000b12267221 */ /* 0x000fe40000010100 */
[----:B------:R-:W2:Y:S01]  /*b3f0*/  @!P2 LDC.64 R10, c[0x0][0x270] ;  /* 0x00009c00ff0aab82 */ /* 0x000ea20000000a00 */
[----:B------:R-:W-:Y:S02]  /*b400*/  @!P1 IMAD.IADD R15, R15, 0x1, R41 ;  /* 0x000000010f0f9824 */ /* 0x000fe400078e0229 */
[----:B------:R-:W-:Y:S01]  /*b410*/  FMUL.FTZ R38, R38, R19 ;  /* 0x0000001326267220 */ /* 0x000fe20000410000 */
[----:B------:R-:W4:Y:S01]  /*b420*/  @P4 MUFU.EX2 R34, R34 ;  /* 0x0000002200224308 */ /* 0x000f220000000800 */
[----:B---3--:R-:W-:Y:S02]  /*b430*/  @!P1 LEA R4, P5, R14, R4, 0x1 ;  /* 0x000000040e049211 */ /* 0x008fe400078a08ff */
[----:B------:R-:W-:Y:S01]  /*b440*/  FFMA.FTZ R41, R22, R38, R25 ;  /* 0x0000002616297223 */ /* 0x000fe20000010019 */
[----:B------:R-:W-:-:S02]  /*b450*/  @!P1 F2FP.BF16.F32.PACK_AB R45, R17, R16 ;  /* 0x00000010112d923e */ /* 0x000fc400000010ff */
[----:B------:R-:W-:Y:S01]  /*b460*/  @!P1 LEA.HI.X R5, R14, R5, R15, 0x1, P5 ;  /* 0x000000050e059211 */ /* 0x000fe200028f0c0f */
[----:B0-----:R-:W-:Y:S01]  /*b470*/  @!P3 IMAD R38, R37, R2, RZ ;  /* 0x000000022526b224 */ /* 0x001fe200078e02ff */
[----:B------:R-:W0:Y:S01]  /*b480*/  @!P2 LDC.64 R14, c[0x0][0x210] ;  /* 0x00008400ff0eab82 */ /* 0x000e220000000a00 */
[----:B------:R-:W-:Y:S01]  /*b490*/  @!P3 MOV R16, R6 ;  /* 0x000000060010b202 */ /* 0x000fe20000000f00 */
[----:B------:R-:W-:Y:S02]  /*b4a0*/  @!P3 IMAD.MOV.U32 R17, RZ, RZ, R9 ;  /* 0x000000ffff11b224 */ /* 0x000fe400078e0009 */
[----:B------:R-:W-:Y:S01]  /*b4b0*/  @P4 FMUL.FTZ R32, R24, -1.4426950216293334961 ;  /* 0xbfb8aa3b18204820 */ /* 0x000fe20000410000 */
[----:B------:R-:W-:Y:S01]  /*b4c0*/  @P4 FMUL.FTZ R37, R41, -1.4426950216293334961 ;  /* 0xbfb8aa3b29254820 */ /* 0x000fe20000410000 */
[C---:B------:R-:W-:Y:S02]  /*b4d0*/  @!P3 IMAD R3, R33.reuse, R3, R38 ;  /* 0x000000032103b224 */ /* 0x040fe400078e0226 */
[----:B------:R-:W-:-:S02]  /*b4e0*/  @!P3 IMAD.WIDE.U32 R16, R33, R2, R16 ;  /* 0x000000022110b225 */ /* 0x000fc400078e0010 */
[----:B------:R-:W3:Y:S01]  /*b4f0*/  @P4 MUFU.EX2 R32, R32 ;  /* 0x0000002000204308 */ /* 0x000ee20000000800 */
[----:B-1----:R-:W-:Y:S02]  /*b500*/  @!P3 LEA R12, P5, R16, R12, 0x1 ;  /* 0x0000000c100cb211 */ /* 0x002fe400078a08ff */
[----:B------:R-:W-:-:S05]  /*b510*/  @!P3 IADD3 R2, R17, R3, RZ ;  /* 0x000000031102b210 */ /* 0x000fca0007ffe0ff */
[----:B------:R-:W1:Y:S01]  /*b520*/  @P4 MUFU.EX2 R37, R37 ;  /* 0x0000002500254308 */ /* 0x000e620000000800 */
[----:B------:R-:W-:Y:S01]  /*b530*/  @P4 FADD.FTZ R36, R36, 1 ;  /* 0x3f80000024244421 */ /* 0x000fe20000010000 */
[----:B----4-:R-:W-:Y:S01]  /*b540*/  @P4 FADD.FTZ R34, R34, 1 ;  /* 0x3f80000022224421 */ /* 0x010fe20000010000 */
[----:B------:R-:W-:Y:S01]  /*b550*/  @!P3 LEA.HI.X R13, R16, R13, R2, 0x1, P5 ;  /* 0x0000000d100db211 */ /* 0x000fe200028f0c02 */
[----:B--2---:R-:W-:Y:S01]  /*b560*/  @!P2 IMAD R16, R35, R10, RZ ;  /* 0x0000000a2310a224 */ /* 0x004fe200078e02ff */
[----:B------:R-:W-:Y:S01]  /*b570*/  @!P2 MOV R3, R9 ;  /* 0x000000090003a202 */ /* 0x000fe20000000f00 */
[----:B------:R-:W-:Y:S02]  /*b580*/  @!P2 IMAD.MOV.U32 R2, RZ, RZ, R6 ;  /* 0x000000ffff02a224 */ /* 0x000fe400078e0006 */
[----:B------:R-:W-:Y:S01]  /*b590*/  @P4 FADD.FTZ R40, R40, 1 ;  /* 0x3f80000028284421 */ /* 0x000fe20000010000 */
[----:B------:R-:W2:Y:S01]  /*b5a0*/  @P4 MUFU.RCP R39, R39 ;  /* 0x0000002700274308 */ /* 0x000ea20000001000 */
[----:B------:R-:W-:-:S02]  /*b5b0*/  @!P2 IMAD R11, R29, R11, R16 ;  /* 0x0000000b1d0ba224 */ /* 0x000fc400078e0210 */
[----:B------:R-:W-:Y:S01]  /*b5c0*/  @!P2 IMAD.WIDE.U32 R2, R29, R10, R2 ;  /* 0x0000000a1d02a225 */ /* 0x000fe200078e0002 */
[----:B------:R4:W-:Y:S04]  /*b5d0*/  @!P1 STG.E desc[UR12][R4.64], R45 ;  /* 0x0000002d04009986 */ /* 0x0009e8000c10190c */
[----:B------:R-:W4:Y:S01]  /*b5e0*/  @P4 MUFU.RCP R36, R36 ;  /* 0x0000002400244308 */ /* 0x000f220000001000 */
[----:B------:R-:W-:Y:S01]  /*b5f0*/  VIADD R29, R28, 0x18 ;  /* 0x000000181c1d7836 */ /* 0x000fe20000000000 */
[----:B0-----:R-:W-:Y:S02]  /*b600*/  @!P2 LEA R14, P1, R2, R14, 0x1 ;  /* 0x0000000e020ea211 */ /* 0x001fe400078208ff */
[----:B------:R-:W-:-:S04]  /*b610*/  @!P2 IADD3 R3, R3, R11, RZ ;  /* 0x0000000b0303a210 */ /* 0x000fc80007ffe0ff */
[----:B------:R-:W0:Y:S01]  /*b620*/  @P4 MUFU.RCP R43, R40 ;  /* 0x00000028002b4308 */ /* 0x000e220000001000 */
[----:B---3--:R-:W-:-:S07]  /*b630*/  @P4 FADD.FTZ R32, R32, 1 ;  /* 0x3f80000020204421 */ /* 0x008fce0000010000 */
[----:B------:R-:W3:Y:S01]  /*b640*/  @P4 MUFU.RCP R34, R34 ;  /* 0x0000002200224308 */ /* 0x000ee20000001000 */
[----:B-1----:R-:W-:Y:S01]  /*b650*/  @P4 FADD.FTZ R37, R37, 1 ;  /* 0x3f80000025254421 */ /* 0x002fe20000010000 */
[----:B------:R-:W-:Y:S02]  /*b660*/  @!P2 LEA.HI.X R15, R2, R15, R3, 0x1, P1 ;  /* 0x0000000f020fa211 */ /* 0x000fe400008f0c03 */
[----:B------:R-:W-:Y:S02]  /*b670*/  ISETP.GE.U32.AND P1, PT, R29, UR10, PT ;  /* 0x0000000a1d007c0c */ /* 0x000fe4000bf26070 */
[----:B------:R-:W-:Y:S02]  /*b680*/  SHF.R.S32.HI R2, RZ, 0x1f, R29 ;  /* 0x0000001fff027819 */ /* 0x000fe4000001141d */
[----:B------:R-:W1:Y:S02]  /*b690*/  @P4 MUFU.RCP R17, R32 ;  /* 0x0000002000114308 */ /* 0x000e640000001000 */
[----:B------:R-:W-:Y:S01]  /*b6a0*/  ISETP.GE.OR.EX P1, PT, R2, UR11, P0, P1 ;  /* 0x0000000b02007c0c */ /* 0x000fe20008726710 */
[----:B--2---:R-:W-:-:S05]  /*b6b0*/  @P4 FMUL.FTZ R30, R30, R39 ;  /* 0x000000271e1e4220 */ /* 0x004fca0000410000 */
[----:B----4-:R-:W2:Y:S01]  /*b6c0*/  @P4 MUFU.RCP R4, R37 ;  /* 0x0000002500044308 */ /* 0x010ea20000001000 */
[----:B------:R-:W-:Y:S01]  /*b6d0*/  @P4 FMUL.FTZ R31, R31, R36 ;  /* 0x000000241f1f4220 */ /* 0x000fe20000410000 */
[----:B0-----:R-:W-:Y:S01]  /*b6e0*/  @P4 FMUL.FTZ R26, R26, R43 ;  /* 0x0000002b1a1a4220 */ /* 0x001fe20000410000 */
[----:B---3--:R-:W-:-:S03]  /*b6f0*/  @P4 FMUL.FTZ R27, R27, R34 ;  /* 0x000000221b1b4220 */ /* 0x008fc60000410000 */
[----:B------:R-:W-:Y:S02]  /*b700*/  @!P3 F2FP.BF16.F32.PACK_AB R31, R31, R30 ;  /* 0x0000001e1f1fb23e */ /* 0x000fe400000010ff */
[----:B------:R-:W-:Y:S01]  /*b710*/  @!P2 F2FP.BF16.F32.PACK_AB R27, R27, R26 ;  /* 0x0000001a1b1ba23e */ /* 0x000fe200000010ff */
[----:B-1----:R-:W-:Y:S02]  /*b720*/  @P4 FMUL.FTZ R24, R24, R17 ;  /* 0x0000001118184220 */ /* 0x002fe40000410000 */
[----:B------:R0:W-:Y:S04]  /*b730*/  @!P3 STG.E desc[UR12][R12.64], R31 ;  /* 0x0000001f0c00b986 */ /* 0x0001e8000c10190c */
[----:B------:R0:W-:Y:S01]  /*b740*/  @!P2 STG.E desc[UR12][R14.64], R27 ;  /* 0x0000001b0e00a986 */ /* 0x0001e2000c10190c */
[----:B------:R-:W-:Y:S01]  /*b750*/  ISETP.NE.AND P2, PT, R21, 0x40, PT ;  /* 0x000000401500780c */ /* 0x000fe20003f45270 */
[----:B--2---:R-:W-:Y:S01]  /*b760*/  @P4 FMUL.FTZ R41, R41, R4 ;  /* 0x0000000429294220 */ /* 0x004fe20000410000 */
[----:B------:R-:W-:Y:S11]  /*b770*/  @P1 BRA `(.L_x_4043) ;  /* 0x0000000000281947 */ /* 0x000ff60003800000 */
[----:B------:R-:W-:Y:S01]  /*b780*/  IMAD R4, R2, UR16, RZ ;  /* 0x0000001002047c24 */ /* 0x000fe2000f8e02ff */
[----:B------:R-:W-:Y:S01]  /*b790*/  MOV R2, R6 ;  /* 0x0000000600027202 */ /* 0x000fe20000000f00 */
[----:B------:R-:W-:Y:S01]  /*b7a0*/  IMAD.MOV.U32 R3, RZ, RZ, R9 ;  /* 0x000000ffff037224 */ /* 0x000fe200078e0009 */
[----:B------:R-:W-:Y:S01]  /*b7b0*/  F2FP.BF16.F32.PACK_AB R41, R41, R24 ;  /* 0x000000182929723e */ /* 0x000fe200000010ff */
[C---:B------:R-:W-:Y:S02]  /*b7c0*/  IMAD R5, R29.reuse, UR17, R4 ;  /* 0x000000111d057c24 */ /* 0x040fe4000f8e0204 */
[----:B------:R-:W-:-:S05]  /*b7d0*/  IMAD.WIDE.U32 R2, R29, UR16, R2 ;  /* 0x000000101d027c25 */ /* 0x000fca000f8e0002 */
[----:B------:R-:W-:Y:S02]  /*b7e0*/  IADD3 R3, R3, R5, RZ ;  /* 0x0000000503037210 */ /* 0x000fe40007ffe0ff */
[----:B------:R-:W-:-:S04]  /*b7f0*/  LEA R4, P1, R2, UR18, 0x1 ;  /* 0x0000001202047c11 */ /* 0x000fc8000f8208ff */
[----:B------:R-:W-:-:S05]  /*b800*/  LEA.HI.X R5, R2, UR19, R3, 0x1, P1 ;  /* 0x0000001302057c11 */ /* 0x000fca00088f0c03 */
[----:B------:R1:W-:Y:S04]  /*b810*/  STG.E desc[UR12][R4.64], R41 ;  /* 0x0000002904007986 */ /* 0x0003e8000c10190c */
.L_x_4043:
[----:B------:R-:W-:Y:S05]  /*b820*/  BSYNC B0 ;  /* 0x0000000000007941 */ /* 0x000fea0003800000 */
.L_x_4042:
        /* <DEDUP_REMOVED lines=11> */
.L_x_4046:
        /* <DEDUP_REMOVED lines=10> */
.L_x_5703:


//--------------------- .text._Z35group_norm_nhwc_fwd_one_pass_kernelI11Bf16IOFp16WLi64ELi128ELi512EEv26Group_norm_nhwc_fwd_params --------------------------
	.section	.text._Z35group_norm_nhwc_fwd_one_pass_kernelI11Bf16IOFp16WLi64ELi128ELi512EEv26Group_norm_nhwc_fwd_params,"ax",@progbits
	.align	128
        .global         _Z35group_norm_nhwc_fwd_one_pass_kernelI11Bf16IOFp16WLi64ELi128ELi512EEv26Group_norm_nhwc_fwd_params
        .type           _Z35group_norm_nhwc_fwd_one_pass_kernelI11Bf16IOFp16WLi64ELi128ELi512EEv26Group_norm_nhwc_fwd_params,@function
        .size           _Z35group_norm_nhwc_fwd_one_pass_kernelI11Bf16IOFp16WLi64ELi128ELi512EEv26Group_norm_nhwc_fwd_params,(.L_x_5704 - _Z35group_norm_nhwc_fwd_one_pass_kernelI11Bf16IOFp16WLi64ELi128ELi512EEv26Group_norm_nhwc_fwd_params)
        .other          _Z35group_norm_nhwc_fwd_one_pass_kernelI11Bf16IOFp16WLi64ELi128ELi512EEv26Group_norm_nhwc_fwd_params,@"STO_CUDA_ENTRY STV_DEFAULT"
_Z35group_norm_nhwc_fwd_one_pass_kernelI11Bf16IOFp16WLi64ELi128ELi512EEv26Group_norm_nhwc_fwd_params:
.text._Z35group_norm_nhwc_fwd_one_pass_kernelI11Bf16IOFp16WLi64ELi128ELi512EEv26Group_norm_nhwc_fwd_params:
        /* <DEDUP_REMOVED lines=38> */
.L_x_4083:
        /* <DEDUP_REMOVED lines=293> */
.L_x_4048:
[----:B------:R-:W-:Y:S05]  /*14b0*/  BSYNC B0 ;  /* 0x0000000000007941 */ /* 0x000fea0003800000 */
.L_x_4047:
        /* <DEDUP_REMOVED lines=36> */
.L_x_4051:
[----:B-1----:R-:W2:Y:S04]  /*1700*/  LDG.E.STRONG.GPU R17, desc[UR8][R14.64] ;  /* 0x000000080e117981 */ /* 0x002ea8000c1ef900 */
[----:B--2---:R-:W-:Y:S01]  /*1710*/  CCTL.IVALL ;  /* 0x00000000ff00798f */ /* 0x004fe20002000000 */
[----:B------:R-:W-:Y:S05]  /*1720*/  YIELD ;  /* 0x0000000000007946 */ /* 0x000fea0003800000 */
[----:B------:R-:W-:-:S13]  /*1730*/  ISETP.NE.AND P0, PT, R17, R54, PT ;  /* 0x000000361100720c */ /* 0x000fda0003f05270 */
[----:B------:R-:W-:Y:S05]  /*1740*/  @P0 BRA `(.L_x_4051) ;  /* 0xfffffffc00ec0947 */ /* 0x000fea000383ffff */
.L_x_4050:
        /* <DEDUP_REMOVED lines=17> */
.L_x_4055:
        /* <DEDUP_REMOVED lines=115> */
.L_x_4054:
        /* <DEDUP_REMOVED lines=61> */
.L_x_4056:
[----:B------:R-:W-:-:S13]  /*2360*/  ISETP.NE.OR P0, PT, R17, RZ, P0 ;  /* 0x000000ff1100720c */ /* 0x000fda0000705670 */
[----:B------:R-:W-:Y:S05]  /*2370*/  @!P0 BRA `(.L_x_4052) ;  /* 0x00000000007c8947 */ /* 0x000fea0003800000 */
.L_x_4053:
        /* <DEDUP_REMOVED lines=31> */
.L_x_4052:
        /* <DEDUP_REMOVED lines=11> */
.L_x_4058:
[----:B------:R-:W-:Y:S05]  /*2620*/  BSYNC B0 ;  /* 0x0000000000007941 */ /* 0x000fea0003800000 */
.L_x_4057:
        /* <DEDUP_REMOVED lines=16> */
.L_x_4049:
        /* <DEDUP_REMOVED lines=87> */
[----:B--2---:R-:W-:-:S02]  /*2ca0*/  HADD2.F32 R17, -RZ, R17.H0_H0 ;  /* 0x20000011ff117230 */ /* 0x004fc40000004100 */
[----:B---3--:R-:W-:Y:S02]  /*2cb0*/  HADD2.F32 R16, -RZ, R16.H0_H0 ;  /* 0x20000010ff107230 */ /* 0x008fe40000004100 */
[----:B----4-:R-:W-:Y:S02]  /*2cc0*/  HADD2.F32 R24, -RZ, R45.H0_H0 ;  /* 0x2000002dff187230 */ /* 0x010fe40000004100 */
[-C--:B------:R-:W-:Y:S01]  /*2cd0*/  FMUL.FTZ R45, R20, R12.reuse ;  /* 0x0000000c142d7220 */ /* 0x080fe20000410000 */
[----:B------:R-:W-:Y:S01]  /*2ce0*/  FMUL.FTZ R20, R53, R12 ;  /* 0x0000000c35147220 */ /* 0x000fe20000410000 */
[----:B------:R-:W-:Y:S02]  /*2cf0*/  HADD2.F32 R23, -RZ, R52.H0_H0 ;  /* 0x20000034ff177230 */ /* 0x000fe40000004100 */
        /* <DEDUP_REMOVED lines=13> */
.L_x_4059:
        /* <DEDUP_REMOVED lines=15> */
.L_x_4061:
[----:B------:R-:W-:Y:S05]  /*2ec0*/  BSYNC B0 ;  /* 0x0000000000007941 */ /* 0x000fea0003800000 */
.L_x_4060:
        /* <DEDUP_REMOVED lines=13> */
.L_x_4062:
        /* <DEDUP_REMOVED lines=14> */
.L_x_4064:
[----:B------:R-:W-:Y:S05]  /*3080*/  BSYNC B0 ;  /* 0x0000000000007941 */ /* 0x000fea0003800000 */
.L_x_4063:
        /* <DEDUP_REMOVED lines=38> */
.L_x_4065:
        /* <DEDUP_REMOVED lines=16> */
.L_x_4067:
[----:B------:R-:W-:Y:S05]  /*33f0*/  BSYNC B0 ;  /* 0x0000000000007941 */ /* 0x000fea0003800000 */
.L_x_4066:
        /* <DEDUP_REMOVED lines=11> */
.L_x_4068:
        /* <DEDUP_REMOVED lines=14> */
.L_x_4070:
[----:B------:R-:W-:Y:S05]  /*3590*/  BSYNC B0 ;  /* 0x0000000000007941 */ /* 0x000fea0003800000 */
.L_x_4069:
        /* <DEDUP_REMOVED lines=11> */
.L_x_4071:
        /* <DEDUP_REMOVED lines=14> */
.L_x_4073:
[----:B------:R-:W-:Y:S05]  /*3730*/  BSYNC B0 ;  /* 0x0000000000007941 */ /* 0x000fea0003800000 */
.L_x_4072:
        /* <DEDUP_REMOVED lines=11> */
.L_x_4074:
        /* <DEDUP_REMOVED lines=14> */
.L_x_4076:
[----:B------:R-:W-:Y:S05]  /*38d0*/  BSYNC B0 ;  /* 0x0000000000007941 */ /* 0x000fea0003800000 */
.L_x_4075:
        /* <DEDUP_REMOVED lines=11> */
.L_x_4077:
        /* <DEDUP_REMOVED lines=14> */
.L_x_4079:
[----:B------:R-:W-:Y:S05]  /*3a70*/  BSYNC B0 ;  /* 0x0000000000007941 */ /* 0x000fea0003800000 */
.L_x_4078:
        /* <DEDUP_REMOVED lines=11> */
.L_x_4080:
        /* <DEDUP_REMOVED lines=13> */
.L_x_4082:
[----:B------:R-:W-:Y:S05]  /*3c00*/  BSYNC B0 ;  /* 0x0000000000007941 */ /* 0x000fea0003800000 */
.L_x_4081:
[----:B------:R-:W-:Y:S02]  /*3c10*/  IADD3 R6, R5, R6, RZ ;  /* 0x0000000605067210 */ /* 0x000fe40007ffe0ff */
[----:B------:R-:W-:Y:S02]  /*3c20*/  IADD3 R4, R4, 0x1, RZ ;  /* 0x0000000104047810 */ /* 0x000fe40007ffe0ff */
[----:B------:R-:W-:-:S13]  /*3c30*/  ISETP.GE.AND P0, PT, R6, UR4, PT ;  /* 0x0000000406007c0c */ /* 0x000fda000bf06270 */
[----:B------:R-:W-:Y:S05]  /*3c40*/  @!P0 BRA `(.L_x_4083) ;  /* 0xffffffc400848947 */ /* 0x000fea000383ffff */
[----:B------:R-:W-:Y:S05]  /*3c50*/  EXIT ;  /* 0x000000000000794d */ /* 0x000fea0003800000 */
.L_x_4084:
        /* <DEDUP_REMOVED lines=10> */
.L_x_5704:


//--------------------- .text._Z35group_norm_nhwc_fwd_one_pass_kernelI11Bf16IOFp16WLi128ELi128ELi512EEv26Group_norm_nhwc_fwd_params --------------------------
	.section	.text._Z35group_norm_nhwc_fwd_one_pass_kernelI11Bf16IOFp16WLi128ELi128ELi512EEv26Group_norm_nhwc_fwd_params,"ax",@progbits
	.align	128
        .global         _Z35group_norm_nhwc_fwd_one_pass_kernelI11Bf16IOFp16WLi128ELi128ELi512EEv26Group_norm_nhwc_fwd_params
        .type           _Z35group_norm_nhwc_fwd_one_pass_kernelI11Bf16IOFp16WLi128ELi128ELi512EEv26Group_norm_nhwc_fwd_params,@function
        .size           _Z35group_norm_nhwc_fwd_one_pass_kernelI11Bf16IOFp16WLi128ELi128ELi512EEv26Group_norm_nhwc_fwd_params,(.L_x_5705 - _Z35group_norm_nhwc_fwd_one_pass_kernelI11Bf16IOFp16WLi128ELi128ELi512EEv26Group_norm_nhwc_fwd_params)
        .other          _Z35group_norm_nhwc_fwd_one_pass_kernelI11Bf16IOFp16WLi128ELi128ELi512EEv26Group_norm_nhwc_fwd_params,@"STO_CUDA_ENTRY STV_DEFAULT"
_Z35group_norm_nhwc_fwd_one_pass_kernelI11Bf16IOFp16WLi128ELi128ELi512EEv26Group_norm_nhwc_fwd_params:
.text._Z35group_norm_nhwc_fwd_one_pass_kernelI11Bf16IOFp16WLi128ELi128ELi512EEv26Group_norm_nhwc_fwd_params:
        /* <DEDUP_REMOVED lines=19> */
.L_x_4146:
        /* <DEDUP_REMOVED lines=238> */
[----:B------:R-:W-:Y:S02]  /*1010*/  @!P3 IMAD R31, R24, R31, R28 ;  /* 0x0000001f181fb224 */ /* 0x000fe400078e021c */
[----:B------:R-:W-:-:S04]  /*1020*/  @!P3 IMAD.MOV.U32 R28, RZ, RZ, R86 ;  /* 0x000000ffff1cb224 */ /* 0x000fc800078e0056 */
        /* <DEDUP_REMOVED lines=105> */
[----:B------:R-:W-:Y:S01]  /*16c0*/  FADD.FTZ R30, R33, R30 ;  /* 0x0000001e211e7221 */ /* 0x000fe20000010000 */
[----:B------:R-:W-:Y:S01]  /*16d0*/  FADD.FTZ R37, R34, R37 ;  /* 0x0000002522257221 */ /* 0x000fe20000010000 */
[----:B------:R-:W-:Y:S01]  /*16e0*/  FMUL.FTZ R31, R29, R29 ;  /* 0x0000001d1d1f7220 */ /* 0x000fe20000410000 */
[----:B-----5:R-:W-:Y:S01]  /*16f0*/  PRMT R32, R56, 0x7632, R32 ;  /* 0x0000763238207816 */ /* 0x020fe20000000020 */
[----:B------:R-:W-:-:S03]  /*1700*/  FADD.FTZ R29, R28, R29 ;  /* 0x0000001d1c1d7221 */ /* 0x000fc60000010000 */
[----:B------:R-:W-:Y:S01]  /*1710*/  SHF.L.U32 R33, R32, 0x10, RZ ;  /* 0x0000001020217819 */ /* 0x000fe200000006ff */
[----:B------:R-:W-:Y:S01]  /*1720*/  FFMA.FTZ R31, R28, R28, R31 ;  /* 0x0000001c1c1f7223 */ /* 0x000fe2000001001f */
        /* <DEDUP_REMOVED lines=10> */
[----:B------:R-:W-:Y:S01]  /*17d0*/  FADD.FTZ R29, R36, R29 ;  /* 0x0000001d241d7221 */ /* 0x000fe20000010000 */
[----:B------:R-:W-:Y:S01]  /*17e0*/  SHF.L.U32 R28, R57, 0x10, RZ ;  /* 0x00000010391c7819 */ /* 0x000fe200000006ff */
[----:B------:R-:W-:Y:S01]  /*17f0*/  FADD.FTZ R30, R30, R35 ;  /* 0x000000231e1e7221 */ /* 0x000fe20000010000 */
[----:B------:R-:W-:Y:S01]  /*1800*/  FMUL.FTZ R33, R31, R31 ;  /* 0x0000001f1f217220 */ /* 0x000fe20000410000 */
[----:B------:R-:W-:Y:S01]  /*1810*/  PRMT R34, R58, 0x7632, R34 ;  /* 0x000076323a227816 */ /* 0x000fe20000000022 */
[----:B------:R-:W-:-:S03]  /*1820*/  FADD.FTZ R29, R29, R32 ;  /* 0x000000201d1d7221 */ /* 0x000fc60000010000 */
[----:B------:R-:W-:Y:S01]  /*1830*/  SHF.L.U32 R35, R34, 0x10, RZ ;  /* 0x0000001022237819 */ /* 0x000fe200000006ff */
[C---:B------:R-:W-:Y:S01]  /*1840*/  FADD.FTZ R32, R28.reuse, R31 ;  /* 0x0000001f1c207221 */ /* 0x040fe20000010000 */
[----:B------:R-:W-:Y:S01]  /*1850*/  FFMA.FTZ R33, R28, R28, R33 ;  /* 0x0000001c1c217223 */ /* 0x000fe20000010021 */
[----:B------:R-:W-:Y:S02]  /*1860*/  SHF.L.U32 R28, R58, 0x10, RZ ;  /* 0x000000103a1c7819 */ /* 0x000fe400000006ff */
[----:B------:R-:W-:Y:S01]  /*1870*/  PRMT R34, R59, 0x7632, R34 ;  /* 0x000076323b227816 */ /* 0x000fe20000000022 */
[----:B------:R-:W-:Y:S01]  /*1880*/  FMUL.FTZ R31, R35, R35 ;  /* 0x00000023231f7220 */ /* 0x000fe20000410000 */
[----:B------:R-:W-:Y:S02]  /*1890*/  FADD.FTZ R30, R30, R33 ;  /* 0x000000211e1e7221 */ /* 0x000fe40000010000 */
[----:B------:R-:W-:Y:S01]  /*18a0*/  SHF.L.U32 R33, R34, 0x10, RZ ;  /* 0x0000001022217819 */ /* 0x000fe200000006ff */
[----:B------:R-:W-:Y:S01]  /*18b0*/  FFMA.FTZ R31, R28, R28, R31 ;  /* 0x0000001c1c1f7223 */ /* 0x000fe2000001001f */
[----:B------:R-:W-:Y:S01]  /*18c0*/  FADD.FTZ R29, R29, R32 ;  /* 0x000000201d1d7221 */ /* 0x000fe20000010000 */
[----:B------:R-:W-:Y:S01]  /*18d0*/  PRMT R34, R60, 0x7632, R34 ;  /* 0x000076323c227816 */ /* 0x000fe20000000022 */
[----:B------:R-:W-:Y:S01]  /*18e0*/  FADD.FTZ R32, R28, R35 ;  /* 0x000000231c207221 */ /* 0x000fe20000010000 */
[----:B------:R-:W-:Y:S01]  /*18f0*/  SHF.L.U32 R28, R59, 0x10, RZ ;  /* 0x000000103b1c7819 */ /* 0x000fe200000006ff */
[----:B------:R-:W-:Y:S01]  /*1900*/  FMUL.FTZ R35, R33, R33 ;  /* 0x0000002121237220 */ /* 0x000fe20000410000 */
[----:B------:R-:W-:Y:S01]  /*1910*/  FADD.FTZ R30, R30, R31 ;  /* 0x0000001f1e1e7221 */ /* 0x000fe20000010000 */
[----:B------:R-:W-:Y:S01]  /*1920*/  SHF.L.U32 R31, R34, 0x10, RZ ;  /* 0x00000010221f7819 */ /* 0x000fe200000006ff */
        /* <DEDUP_REMOVED lines=16> */
[----:B------:R-:W-:Y:S01]  /*1a30*/  FADD.FTZ R29, R29, R32 ;  /* 0x000000201d1d7221 */ /* 0x000fe20000010000 */
[----:B------:R-:W-:Y:S01]  /*1a40*/  PRMT R34, R63, 0x7632, R34 ;  /* 0x000076323f227816 */ /* 0x000fe20000000022 */
[C---:B------:R-:W-:Y:S01]  /*1a50*/  FADD.FTZ R32, R28.reuse, R35 ;  /* 0x000000231c207221 */ /* 0x040fe20000010000 */
[----:B------:R-:W-:Y:S01]  /*1a60*/  FFMA.FTZ R31, R28, R28, R31 ;  /* 0x0000001c1c1f7223 */ /* 0x000fe2000001001f */
[----:B------:R-:W-:Y:S01]  /*1a70*/  SHF.L.U32 R28, R62, 0x10, RZ ;  /* 0x000000103e1c7819 */ /* 0x000fe200000006ff */
[----:B------:R-:W-:-:S02]  /*1a80*/  FMUL.FTZ R35, R33, R33 ;  /* 0x0000002121237220 */ /* 0x000fc40000410000 */
[----:B------:R-:W-:Y:S01]  /*1a90*/  FADD.FTZ R30, R30, R31 ;  /* 0x0000001f1e1e7221 */ /* 0x000fe20000010000 */
        /* <DEDUP_REMOVED lines=15> */
[----:B------:R-:W-:-:S02]  /*1b90*/  FADD.FTZ R30, R30, R33 ;  /* 0x000000211e1e7221 */ /* 0x000fc40000010000 */
[----:B------:R-:W-:Y:S01]  /*1ba0*/  FFMA.FTZ R31, R28, R28, R31 ;  /* 0x0000001c1c1f7223 */ /* 0x000fe2000001001f */
[----:B------:R-:W-:Y:S01]  /*1bb0*/  SHF.L.U32 R33, R34, 0x10, RZ ;  /* 0x0000001022217819 */ /* 0x000fe200000006ff */
[----:B------:R-:W-:Y:S01]  /*1bc0*/  FADD.FTZ R29, R29, R32 ;  /* 0x000000201d1d7221 */ /* 0x000fe20000010000 */
[----:B------:R-:W-:Y:S01]  /*1bd0*/  PRMT R34, R48, 0x7632, R34 ;  /* 0x0000763230227816 */ /* 0x000fe20000000022 */
[----:B------:R-:W-:Y:S01]  /*1be0*/  FADD.FTZ R32, R28, R35 ;  /* 0x000000231c207221 */ /* 0x000fe20000010000 */
[----:B------:R-:W-:Y:S02]  /*1bf0*/  IMAD.U32 R28, R65, 0x10000, RZ ;  /* 0x00010000411c7824 */ /* 0x000fe400078e00ff */
        /* <DEDUP_REMOVED lines=119> */
.L_x_4086:
[----:B------:R-:W-:Y:S05]  /*2370*/  BSYNC B0 ;  /* 0x0000000000007941 */ /* 0x000fea0003800000 */
.L_x_4085:
        /* <DEDUP_REMOVED lines=28> */
.L_x_4089:
[----:B0-----:R-:W2:Y:S04]  /*2540*/  LDG.E.STRONG.GPU R33, desc[UR8][R28.64] ;  /* 0x000000081c217981 */ /* 0x001ea8000c1ef900 */
[----:B--2---:R-:W-:Y:S01]  /*2550*/  CCTL.IVALL ;  /* 0x00000000ff00798f */ /* 0x004fe20002000000 */
[----:B------:R-:W-:Y:S05]  /*2560*/  YIELD ;  /* 0x0000000000007946 */ /* 0x000fea0003800000 */
[----:B------:R-:W-:-:S13]  /*2570*/  ISETP.NE.AND P5, PT, R33, R38, PT ;  /* 0x000000262100720c */ /* 0x000fda0003fa5270 */
[----:B------:R-:W-:Y:S05]  /*2580*/  @P5 BRA `(.L_x_4089) ;  /* 0xfffffffc00ec5947 */ /* 0x000fea000383ffff */
.L_x_4088:
        /* <DEDUP_REMOVED lines=24> */
.L_x_4093:
        /* <DEDUP_REMOVED lines=116> */
.L_x_4092:
        /* <DEDUP_REMOVED lines=63> */
.L_x_4094:
[----:B------:R-:W-:-:S04]  /*3240*/  LOP3.LUT P5, RZ, R83, 0x1, RZ, 0xc0, !PT ;  /* 0x0000000153ff7812 */ /* 0x000fc800078ac0ff */
[----:B------:R-:W-:-:S13]  /*3250*/  ISETP.NE.OR P5, PT, R33, RZ, P5 ;  /* 0x000000ff2100720c */ /* 0x000fda0002fa5670 */
[----:B------:R-:W-:Y:S05]  /*3260*/  @!P5 BRA `(.L_x_4090) ;  /* 0x000000000088d947 */ /* 0x000fea0003800000 */
.L_x_4091:
[----:B------:R-:W0:Y:S01]  /*3270*/  S2UR UR6, SR_CTAID.X ;  /* 0x00000000000679c3 */ /* 0x000e220000002500 */
[----:B------:R-:W-:Y:S01]  /*3280*/  NOP ;  /* 0x0000000000007918 */ /* 0x000fe20000000000 */
.L_x_4095:
        /* <DEDUP_REMOVED lines=32> */
.L_x_4090:
        /* <DEDUP_REMOVED lines=10> */
.L_x_4097:
[----:B------:R-:W-:Y:S05]  /*3530*/  BSYNC B0 ;  /* 0x0000000000007941 */ /* 0x000fea0003800000 */
.L_x_4096:
        /* <DEDUP_REMOVED lines=17> */
.L_x_4087:
        /* <DEDUP_REMOVED lines=50> */
[----:B--2---:R-:W-:-:S02]  /*3970*/  HADD2.F32 R38, -RZ, R38.H0_H0 ;  /* 0x20000026ff267230 */ /* 0x004fc40000004100 */
[----:B---3--:R-:W-:Y:S02]  /*3980*/  HADD2.F32 R33, -RZ, R33.H0_H0 ;  /* 0x20000021ff217230 */ /* 0x008fe40000004100 */
[----:B----4-:R-:W-:Y:S02]  /*3990*/  HADD2.F32 R35, -RZ, R28.H0_H0 ;  /* 0x2000001cff237230 */ /* 0x010fe40000004100 */
[----:B-----5:R-:W-:-:S03]  /*39a0*/  HADD2.F32 R34, -RZ, R29.H0_H0 ;  /* 0x2000001dff227230 */ /* 0x020fc60000004100 */
        /* <DEDUP_REMOVED lines=13> */
.L_x_4098:
        /* <DEDUP_REMOVED lines=15> */
.L_x_4100:
[----:B------:R-:W-:Y:S05]  /*3b70*/  BSYNC B0 ;  /* 0x0000000000007941 */ /* 0x000fea0003800000 */
.L_x_4099:
        /* <DEDUP_REMOVED lines=17> */
.L_x_4101:
        /* <DEDUP_REMOVED lines=15> */
.L_x_4103:
[----:B------:R-:W-:Y:S05]  /*3d80*/  BSYNC B0 ;  /* 0x0000000000007941 */ /* 0x000fea0003800000 */
.L_x_4102:
        /* <DEDUP_REMOVED lines=23> */
.L_x_4104:
        /* <DEDUP_REMOVED lines=15> */
.L_x_4106:
[----:B------:R-:W-:Y:S05]  /*3ff0*/  BSYNC B0 ;  /* 0x0000000000007941 */ /* 0x000fea0003800000 */
.L_x_4105:
        /* <DEDUP_REMOVED lines=17> */
.L_x_4107:
        /* <DEDUP_REMOVED lines=15> */
.L_x_4109:
[----:B------:R-:W-:Y:S05]  /*4200*/  BSYNC B0 ;  /* 0x0000000000007941 */ /* 0x000fea0003800000 */
.L_x_4108:
        /* <DEDUP_REMOVED lines=17> */
.L_x_4110:
        /* <DEDUP_REMOVED lines=15> */
.L_x_4112:
[----:B------:R-:W-:Y:S05]  /*4410*/  BSYNC B0 ;  /* 0x0000000000007941 */ /* 0x000fea0003800000 */
.L_x_4111:
[--C-:B0-----:R-:W-:Y:S01]  /*4420*/  FADD.FTZ R4, R11, -R30.reuse ;  /* 0x8000001e0b047221 */ /* 0x101fe20000010000 */
        /* <DEDUP_REMOVED lines=22> */
.L_x_4113:
        /* <DEDUP_REMOVED lines=15> */
.L_x_4115:
[----:B------:R-:W-:Y:S05]  /*4680*/  BSYNC B0 ;  /* 0x0000000000007941 */ /* 0x000fea0003800000 */
.L_x_4114:
        /* <DEDUP_REMOVED lines=17> */
.L_x_4116:
        /* <DEDUP_REMOVED lines=15> */
.L_x_4118:
[----:B------:R-:W-:Y:S05]  /*4890*/  BSYNC B0 ;  /* 0x0000000000007941 */ /* 0x000fea0003800000 */
.L_x_4117:
[-C--:B------:R-:W-:Y:S01]  /*48a0*/  FMUL.FTZ R10, R10, R31.reuse ;  /* 0x0000001f0a0a7220 */ /* 0x080fe20000410000 */
[----:B------:R-:W-:Y:S01]  /*48b0*/  FMUL.FTZ R12, R12, R31 ;  /* 0x0000001f0c0c7220 */ /* 0x000fe20000410000 */
[----:B------:R-:W-:Y:S01]  /*48c0*/  SHF.L.U32 R61, R61, 0x10, RZ ;  /* 0x000000103d3d7819 */ /* 0x000fe200000006ff */
[----:B------:R-:W-:Y:S02]  /*48d0*/  IMAD.U32 R11, R74, 0x10000, RZ ;  /* 0x000100004a0b7824 */ /* 0x000fe400078e00ff */
        /* <DEDUP_REMOVED lines=13> */
.L_x_4119:
        /* <DEDUP_REMOVED lines=15> */
.L_x_4121:
[----:B------:R-:W-:Y:S05]  /*4aa0*/  BSYNC B0 ;  /* 0x0000000000007941 */ /* 0x000fea0003800000 */
.L_x_4120:
        /* <DEDUP_REMOVED lines=22> */
.L_x_4122:
        /* <DEDUP_REMOVED lines=14> */
.L_x_4124:
[----:B------:R-:W-:Y:S05]  /*4cf0*/  BSYNC B0 ;  /* 0x0000000000007941 */ /* 0x000fea0003800000 */
.L_x_4123:
        /* <DEDUP_REMOVED lines=17> */
.L_x_4125:
        /* <DEDUP_REMOVED lines=14> */
.L_x_4127:
[----:B------:R-:W-:Y:S05]  /*4ef0*/  BSYNC B0 ;  /* 0x0000000000007941 */ /* 0x000fea0003800000 */
.L_x_4126:
[----:B------:R-:W-:Y:S01]  /*4f00*/  SHF.L.U32 R11, R76, 0x10, RZ ;  /* 0x000000104c0b7819 */ /* 0x000fe200000006ff */
[----:B------:R-:W-:Y:S01]  /*4f10*/  ULDC.64 UR6, c[0x0][0x278] ;  /* 0x00009e0000067ab9 */ /* 0x000fe20000000a00 */
[----:B------:R-:W-:Y:S01]  /*4f20*/  SHF.L.U32 R19, R64, 0x10, RZ ;  /* 0x0000001040137819 */ /* 0x000fe200000006ff */
[--C-:B------:R-:W-:Y:S01]  /*4f30*/  FADD.FTZ R10, R63, -R30.reuse ;  /* 0x8000001e3f0a7221 */ /* 0x100fe20000010000 */
[----:B------:R-:W-:Y:S01]  /*4f40*/  SHF.L.U32 R77, R77, 0x10, RZ ;  /* 0x000000104d4d7819 */ /* 0x000fe200000006ff */
[----:B------:R-:W-:Y:S01]  /*4f50*/  FADD.FTZ R12, -R30, R11 ;  /* 0x0000000b1e0c7221 */ /* 0x000fe20000010100 */
[----:B------:R-:W-:Y:S01]  /*4f60*/  SHF.L.U32 R65, R65, 0x10, RZ ;  /* 0x0000001041417819 */ /* 0x000fe200000006ff */
[--C-:B------:R-:W-:Y:S01]  /*4f70*/  FADD.FTZ R14, R19, -R30.reuse ;  /* 0x8000001e130e7221 */ /* 0x100fe20000010000 */
[----:B------:R-:W-:Y:S01]  /*4f80*/  SHF.L.U32 R13, R78, 0x10, RZ ;  /* 0x000000104e0d7819 */ /* 0x000fe200000006ff */
[-C--:B------:R-:W-:Y:S01]  /*4f90*/  FMUL.FTZ R10, R10, R31.reuse ;  /* 0x0000001f0a0a7220 */ /* 0x080fe20000410000 */
        /* <DEDUP_REMOVED lines=64> */
.L_x_4128:
        /* <DEDUP_REMOVED lines=14> */
.L_x_4130:
[----:B------:R-:W-:Y:S05]  /*5480*/  BSYNC B0 ;  /* 0x0000000000007941 */ /* 0x000fea0003800000 */
.L_x_4129:
        /* <DEDUP_REMOVED lines=11> */
.L_x_4131:
        /* <DEDUP_REMOVED lines=14> */
.L_x_4133:
[----:B------:R-:W-:Y:S05]  /*5620*/  BSYNC B0 ;  /* 0x0000000000007941 */ /* 0x000fea0003800000 */
.L_x_4132:
        /* <DEDUP_REMOVED lines=11> */
.L_x_4134:
        /* <DEDUP_REMOVED lines=14> */
.L_x_4136:
[----:B------:R-:W-:Y:S05]  /*57c0*/  BSYNC B0 ;  /* 0x0000000000007941 */ /* 0x000fea0003800000 */
.L_x_4135:
        /* <DEDUP_REMOVED lines=11> */
.L_x_4137:
        /* <DEDUP_REMOVED lines=14> */
.L_x_4139:
[----:B------:R-:W-:Y:S05]  /*5960*/  BSYNC B0 ;  /* 0x0000000000007941 */ /* 0x000fea0003800000 */
.L_x_4138:
        /* <DEDUP_REMOVED lines=11> */
.L_x_4140:
        /* <DEDUP_REMOVED lines=14> */
.L_x_4142:
[----:B------:R-:W-:Y:S05]  /*5b00*/  BSYNC B0 ;  /* 0x0000000000007941 */ /* 0x000fea0003800000 */
.L_x_4141:
        /* <DEDUP_REMOVED lines=11> */
.L_x_4143:
        /* <DEDUP_REMOVED lines=13> */
.L_x_4145:
[----:B------:R-:W-:Y:S05]  /*5c90*/  BSYNC B0 ;  /* 0x0000000000007941 */ /* 0x000fea0003800000 */
.L_x_4144:
[----:B0-----:R-:W0:Y:S01]  /*5ca0*/  LDC R5, c[0x0][0x10] ;  /* 0x00000400ff057b82 */ /* 0x001e220000000800 */
[----:B------:R-:W-:Y:S02]  /*5cb0*/  IADD3 R3, R3, 0x1, RZ ;  /* 0x0000000103037810 */ /* 0x000fe40007ffe0ff */
[----:B0-----:R-:W-:-:S04]  /*5cc0*/  IADD3 R82, R5, R82, RZ ;  /* 0x0000005205527210 */ /* 0x001fc80007ffe0ff */
[----:B------:R-:W-:-:S13]  /*5cd0*/  ISETP.GE.AND P0, PT, R82, UR4, PT ;  /* 0x0000000452007c0c */ /* 0x000fda000bf06270 */
[----:B------:R-:W-:Y:S05]  /*5ce0*/  @!P0 BRA `(.L_x_4146) ;  /* 0xffffffa400108947 */ /* 0x000fea000383ffff */
[----:B------:R-:W-:Y:S05]  /*5cf0*/  EXIT ;  /* 0x000000000000794d */ /* 0x000fea0003800000 */
.L_x_4147:
        /* <DEDUP_REMOVED lines=16> */
.L_x_5705:


//--------------------- .text._Z35group_norm_nhwc_fwd_one_pass_kernelI11Bf16IOFp16WLi256ELi128ELi512EEv26Group_norm_nhwc_fwd_params --------------------------
	.section	.text._Z35group_norm_nhwc_fwd_one_pass_kernelI11Bf16IOFp16WLi256ELi128ELi512EEv26Group_norm_nhwc_fwd_params,"ax",@progbits
	.align	128
        .global         _Z35group_norm_nhwc_fwd_one_pass_kernelI11Bf16IOFp16WLi256ELi128ELi512EEv26Group_norm_nhwc_fwd_params
        .type           _Z35group_norm_nhwc_fwd_one_pass_kernelI11Bf16IOFp16WLi256ELi128ELi512EEv26Group_norm_nhwc_fwd_params,@function
        .size           _Z35group_norm_nhwc_fwd_one_pass_kernelI11Bf16IOFp16WLi256ELi128ELi512EEv26Group_norm_nhwc_fwd_params,(.L_x_5706 - _Z35group_norm_nhwc_fwd_one_pass_kernelI11Bf16IOFp16WLi256ELi128ELi512EEv26Group_norm_nhwc_fwd_params)
        .other          _Z35group_norm_nhwc_fwd_one_pass_kernelI11Bf16IOFp16WLi256ELi128ELi512EEv26Group_norm_nhwc_fwd_params,@"STO_CUDA_ENTRY STV_DEFAULT"
_Z35group_norm_nhwc_fwd_one_pass_kernelI11Bf16IOFp16WLi256ELi128ELi512EEv26Group_norm_nhwc_fwd_params:
.text._Z35group_norm_nhwc_fwd_one_pass_kernelI11Bf16IOFp16WLi256ELi128ELi512EEv26Group_norm_nhwc_fwd_params:
        /* <DEDUP_REMOVED lines=70> */
[C---:B------:R-:W-:Y:S02]  /*0460*/  IADD3 R104, R72.reuse, 0x8, RZ ;  /* 0x0000000848687810 */ /* 0x040fe40007ffe0ff */
[----:B------:R-:W-:Y:S02]  /*0470*/  IADD3 R101, R72, 0x10, RZ ;  /* 0x0000001048657810 */ /* 0x000fe40007ffe0ff */
[----:B------:R-:W-:Y:S02]  /*0480*/  @P1 LOP3.LUT R0, R0, 0x80000, RZ, 0xfc, !PT ;  /* 0x0008000000001812 */ /* 0x000fe400078efcff */
[----:B------:R-:W-:-:S02]  /*0490*/  SHF.R.S32.HI R37, RZ, 0x1f, R104 ;  /* 0x0000001fff257819 */ /* 0x000fc40000011468 */
[----:B------:R-:W-:Y:S02]  /*04a0*/  LOP3.LUT R0, R0, 0xfffbffff, RZ, 0xc0, !PT ;  /* 0xfffbffff00007812 */ /* 0x000fe400078ec0ff */
[----:B------:R-:W-:Y:S01]  /*04b0*/  SHF.R.S32.HI R36, RZ, 0x1f, R101 ;  /* 0x0000001fff247819 */ /* 0x000fe20000011465 */
        /* <DEDUP_REMOVED lines=24> */
[C---:B------:R-:W-:Y:S02]  /*0640*/  IADD3 R96, R72.reuse, 0x38, RZ ;  /* 0x0000003848607810 */ /* 0x040fe40007ffe0ff */
[----:B------:R-:W-:Y:S02]  /*0650*/  IADD3 R95, R72, 0x40, RZ ;  /* 0x00000040485f7810 */ /* 0x000fe40007ffe0ff */
        /* <DEDUP_REMOVED lines=20> */
[----:B------:R-:W-:Y:S02]  /*07a0*/  LOP3.LUT R0, R0, 0xffffefff, RZ, 0xc0, !PT ;  /* 0xffffefff00007812 */ /* 0x000fe400078ec0ff */
[----:B------:R-:W-:-:S02]  /*07b0*/  SHF.R.S32.HI R30, RZ, 0x1f, R95 ;  /* 0x0000001fff1e7819 */ /* 0x000fc4000001145f */
[----:B------:R-:W-:Y:S02]  /*07c0*/  ISETP.LT.U32.AND P0, PT, R95, UR4, PT ;  /* 0x000000045f007c0c */ /* 0x000fe4000bf01070 */
[----:B------:R-:W-:Y:S01]  /*07d0*/  @P2 LOP3.LUT R0, R0, 0x1000, RZ, 0xfc, !PT ;  /* 0x0000100000002812 */ /* 0x000fe200078efcff */
[----:B------:R1:W-:Y:S01]  /*07e0*/  STL [R1+0x24], R30 ;  /* 0x0000241e01007387 */ /* 0x0003e20000100800 */
        /* <DEDUP_REMOVED lines=86> */
.L_x_4256:
        /* <DEDUP_REMOVED lines=25> */
[----:B0-----:R-:W-:Y:S01]  /*0ee0*/  IMAD.MOV.U32 R22, RZ, RZ, RZ ;  /* 0x000000ffff167224 */ /* 0x001fe200078e00ff */
        /* <DEDUP_REMOVED lines=15> */
[----:B------:R-:W-:Y:S02]  /*0fe0*/  MOV R61, R23 ;  /* 0x00000017003d7202 */ /* 0x000fe40000000f00 */
[----:B------:R-:W-:-:S04]  /*0ff0*/  SHF.L.U32 R22, R105, 0x1, RZ ;  /* 0x0000000169167819 */ /* 0x000fc800000006ff */
[----:B------:R-:W-:-:S05]  /*1000*/  LOP3.LUT R71, R22, 0x7e, RZ, 0xc0, !PT ;  /* 0x0000007e16477812 */ /* 0x000fca00078ec0ff */
[----:B------:R-:W-:Y:S01]  /*1010*/  @!P5 IMAD.MOV R61, RZ, RZ, -R61 ;  /* 0x000000ffff3dd224 */ /* 0x000fe200078e0a3d */
        /* <DEDUP_REMOVED lines=14> */
[----:B------:R-:W-:Y:S01]  /*1100*/  @P2 IMAD R27, R72, R25, R26 ;  /* 0x00000019481b2224 */ /* 0x000fe200078e021a */
[----:B------:R-:W-:Y:S02]  /*1110*/  IADD3 R63, R61, R63, RZ ;  /* 0x0000003f3d3f7210 */ /* 0x000fe40007ffe0ff */
[----:B------:R-:W-:-:S05]  /*1120*/  @P2 MOV R62, R60 ;  /* 0x0000003c003e2202 */ /* 0x000fca0000000f00 */
        /* <DEDUP_REMOVED lines=9> */
[----:B------:R-:W-:Y:S02]  /*11c0*/  @P4 IMAD R25, R104, R25, R28 ;  /* 0x0000001968194224 */ /* 0x000fe400078e021c */
[----:B------:R-:W-:-:S04]  /*11d0*/  @P4 IMAD.MOV.U32 R28, RZ, RZ, R60 ;  /* 0x000000ffff1c4224 */ /* 0x000fc800078e003c */
[----:B------:R-:W-:-:S05]  /*11e0*/  @P4 IMAD.WIDE.U32 R28, R104, R24, R28 ;  /* 0x00000018681c4225 */ /* 0x000fca00078e001c */
[----:B------:R-:W-:Y:S02]  /*11f0*/  @P4 IADD3 R24, R29, R25, RZ ;  /* 0x000000191d184210 */ /* 0x000fe40007ffe0ff */
[----:B0-----:R-:W-:-:S04]  /*1200*/  @P4 LEA R26, P5, R28, R26, 0x1 ;  /* 0x0000001a1c1a4211 */ /* 0x001fc800078a08ff */
[----:B------:R-:W-:Y:S02]  /*1210*/  @P4 LEA.HI.X R27, R28, R27, R24, 0x1, P5 ;  /* 0x0000001b1c1b4211 */ /* 0x000fe400028f0c18 */
[----:B------:R-:W3:Y:S01]  /*1220*/  @P3 LDC.64 R24, c[0x0][0x270] ;  /* 0x00009c00ff183b82 */ /* 0x000ee20000000a00 */
[----:B------:R-:W-:Y:S01]  /*1230*/  @P3 MOV R29, R63 ;  /* 0x0000003f001d3202 */ /* 0x000fe20000000f00 */
        /* <DEDUP_REMOVED lines=9> */
[----:B------:R-:W-:-:S02]  /*12d0*/  @P2 IMAD.MOV.U32 R31, RZ, RZ, R63 ;  /* 0x000000ffff1f2224 */ /* 0x000fc400078e003f */
        /* <DEDUP_REMOVED lines=15> */
[----:B------:R-:W-:-:S07]  /*13d0*/  @P4 MOV R31, R63 ;  /* 0x0000003f001f4202 */ /* 0x000fce0000000f00 */
        /* <DEDUP_REMOVED lines=15> */
[----:B------:R-:W-:-:S04]  /*14d0*/  @P3 IMAD.WIDE.U32 R30, R98, R28, R30 ;  /* 0x0000001c621e3225 */ /* 0x000fc800078e001e */
[----:B------:R-:W-:Y:S01]  /*14e0*/  @P3 IMAD.IADD R28, R31, 0x1, R29 ;  /* 0x000000011f1c3824 */ /* 0x000fe200078e021d */
[----:B---3--:R-:W-:-:S04]  /*14f0*/  @P3 LEA R56, P5, R30, R56, 0x1 ;  /* 0x000000381e383211 */ /* 0x008fc800078a08ff */
[----:B------:R-:W-:Y:S02]  /*1500*/  @P3 LEA.HI.X R57, R30, R57, R28, 0x1, P5 ;  /* 0x000000391e393211 */ /* 0x000fe400028f0c1c */
[----:B------:R-:W1:Y:S01]  /*1510*/  @P6 LDC.64 R28, c[0x0][0x270] ;  /* 0x00009c00ff1c6b82 */ /* 0x000e620000000a00 */
[----:B------:R-:W-:Y:S02]  /*1520*/  @P6 MOV R31, R63 ;  /* 0x0000003f001f6202 */ /* 0x000fe40000000f00 */
        /* <DEDUP_REMOVED lines=28> */
[----:B------:R-:W-:Y:S02]  /*16f0*/  @P6 IMAD R29, R95, R29, R30 ;  /* 0x0000001d5f1d6224 */ /* 0x000fe400078e021e */
[----:B------:R-:W-:-:S04]  /*1700*/  @P6 IMAD.MOV.U32 R30, RZ, RZ, R60 ;  /* 0x000000ffff1e6224 */ /* 0x000fc800078e003c */
        /* <DEDUP_REMOVED lines=48> */
[----:B------:R-:W-:-:S04]  /*1a10*/  @P3 IMAD.WIDE.U32 R30, R83, R28, R30 ;  /* 0x0000001c531e3225 */ /* 0x000fc800078e001e */
[----:B------:R-:W-:Y:S01]  /*1a20*/  @P3 IMAD.IADD R28, R31, 0x1, R29 ;  /* 0x000000011f1c3824 */ /* 0x000fe200078e021d */
        /* <DEDUP_REMOVED lines=15> */
[----:B------:R-:W-:Y:S02]  /*1b20*/  @P6 MOV R31, R63 ;  /* 0x0000003f001f6202 */ /* 0x000fe40000000f00 */
        /* <DEDUP_REMOVED lines=14> */
[----:B------:R-:W-:Y:S02]  /*1c10*/  @P3 IMAD R29, R11, R29, R30 ;  /* 0x0000001d0b1d3224 */ /* 0x000fe400078e021e */
[----:B------:R-:W-:-:S04]  /*1c20*/  @P3 IMAD.MOV.U32 R30, RZ, RZ, R60 ;  /* 0x000000ffff1e3224 */ /* 0x000fc800078e003c */
[----:B------:R-:W-:-:S05]  /*1c30*/  @P3 IMAD.WIDE.U32 R30, R11, R28, R30 ;  /* 0x0000001c0b1e3225 */ /* 0x000fca00078e001e */
[----:B------:R-:W-:Y:S02]  /*1c40*/  @P3 IADD3 R28, R31, R29, RZ ;  /* 0x0000001d1f1c3210 */ /* 0x000fe40007ffe0ff */
[----:B0-----:R-:W-:-:S04]  /*1c50*/  @P3 LEA R74, P5, R30, R74, 0x1 ;  /* 0x0000004a1e4a3211 */ /* 0x001fc800078a08ff */
[----:B------:R-:W-:Y:S02]  /*1c60*/  @P3 LEA.HI.X R75, R30, R75, R28, 0x1, P5 ;  /* 0x0000004b1e4b3211 */ /* 0x000fe400028f0c1c */
[----:B------:R-:W4:Y:S01]  /*1c70*/  @P4 LDC.64 R28, c[0x0][0x270] ;  /* 0x00009c00ff1c4b82 */ /* 0x000f220000000a00 */
[----:B------:R-:W-:Y:S02]  /*1c80*/  @P4 MOV R31, R63 ;  /* 0x0000003f001f4202 */ /* 0x000fe40000000f00 */
        /* <DEDUP_REMOVED lines=10> */
[----:B------:R-:W-:Y:S01]  /*1d30*/  ISETP.NE.AND P4, PT, R21, RZ, PT ;  /* 0x000000ff1500720c */ /* 0x000fe20003f85270 */
[----:B------:R-:W-:Y:S01]  /*1d40*/  @P6 IMAD.MOV.U32 R31, RZ, RZ, R63 ;  /* 0x000000ffff1f6224 */ /* 0x000fe200078e003f */
[----:B------:R-:W-:-:S11]  /*1d50*/  ISETP.NE.AND P3, PT, R32, RZ, PT ;  /* 0x000000ff2000720c */ /* 0x000fd60003f65270 */
        /* <DEDUP_REMOVED lines=8> */
[C---:B0-----:R-:W-:Y:S02]  /*1de0*/  @P6 LEA R52, P5, R30.reuse, R52, 0x1 ;  /* 0x000000341e346211 */ /* 0x041fe400078a08ff */
[----:B------:R-:W-:Y:S02]  /*1df0*/  @P0 MOV R31, R63 ;  /* 0x0000003f001f0202 */ /* 0x000fe40000000f00 */
[----:B------:R-:W-:-:S02]  /*1e00*/  @P6 LEA.HI.X R53, R30, R53, R21, 0x1, P5 ;  /* 0x000000351e356211 */ /* 0x000fc400028f0c15 */
        /* <DEDUP_REMOVED lines=13> */
[----:B------:R-:W0:Y:S02]  /*1ee0*/  @P2 LDC.64 R28, c[0x0][0x270] ;  /* 0x00009c00ff1c2b82 */ /* 0x000e240000000a00 */
[----:B------:R-:W-:Y:S01]  /*1ef0*/  @P1 IMAD.IADD R21, R31, 0x1, R21 ;  /* 0x000000011f151824 */ /* 0x000fe200078e0215 */
[C---:B------:R-:W-:Y:S02]  /*1f00*/  @P1 LEA R50, P5, R30.reuse, R50, 0x1 ;  /* 0x000000321e321211 */ /* 0x040fe400078a08ff */
[----:B------:R-:W-:Y:S02]  /*1f10*/  @P2 MOV R31, R63 ;  /* 0x0000003f001f2202 */ /* 0x000fe40000000f00 */
        /* <DEDUP_REMOVED lines=21> */
[----:B------:R-:W-:-:S04]  /*2070*/  @P1 LOP3.LUT R0, R0, 0x10000000, RZ, 0xfc, !PT ;  /* 0x1000000000001812 */ /* 0x000fc800078efcff */
[----:B------:R-:W-:Y:S02]  /*2080*/  LOP3.LUT P1, RZ, R0, 0x2000000, RZ, 0xc0, !PT ;  /* 0x0200000000ff7812 */ /* 0x000fe4000782c0ff */
[----:B------:R-:W-:Y:S01]  /*2090*/  @P3 IADD3 R21, R31, R21, RZ ;  /* 0x000000151f153210 */ /* 0x000fe20007ffe0ff */
[----:B------:R-:W4:Y:S01]  /*20a0*/  @P0 LDC.64 R34, c[0x0][0x220] ;  /* 0x00008800ff220b82 */ /* 0x000f220000000a00 */
[C---:B---3--:R-:W-:Y:S02]  /*20b0*/  @P3 LEA R42, P5, R30.reuse, R42, 0x1 ;  /* 0x0000002a1e2a3211 */ /* 0x048fe400078a08ff */
[----:B------:R-:W-:Y:S02]  /*20c0*/  @P4 MOV R31, R63 ;  /* 0x0000003f001f4202 */ /* 0x000fe40000000f00 */
[----:B------:R-:W-:Y:S01]  /*20d0*/  @P3 LEA.HI.X R43, R30, R43, R21, 0x1, P5 ;  /* 0x0000002b1e2b3211 */ /* 0x000fe200028f0c15 */
[----:B--2---:R-:W-:Y:S02]  /*20e0*/  @P4 IMAD R21, R121, R28, RZ ;  /* 0x0000001c79154224 */ /* 0x004fe400078e02ff */
[----:B------:R-:W-:-:S02]  /*20f0*/  @P4 IMAD.MOV.U32 R30, RZ, RZ, R60 ;  /* 0x000000ffff1e4224 */ /* 0x000fc400078e003c */
[C---:B------:R-:W-:Y:S01]  /*2100*/  @P4 IMAD R21, R116.reuse, R29, R21 ;  /* 0x0000001d74154224 */ /* 0x040fe200078e0215 */
[----:B------:R-:W2:Y:S01]  /*2110*/  @P1 LDC.64 R38, c[0x0][0x220] ;  /* 0x00008800ff261b82 */ /* 0x000ea20000000a00 */
[----:B------:R-:W-:-:S07]  /*2120*/  @P4 IMAD.WIDE.U32 R30, R116, R28, R30 ;  /* 0x0000001c741e4225 */ /* 0x000fce00078e001e */
[----:B------:R-:W3:Y:S01]  /*2130*/  @P1 LDC.64 R28, c[0x0][0x270] ;  /* 0x00009c00ff1c1b82 */ /* 0x000ee20000000a00 */
[----:B------:R-:W-:Y:S02]  /*2140*/  @P4 IADD3 R21, R31, R21, RZ ;  /* 0x000000151f154210 */ /* 0x000fe40007ffe0ff */
[----:B-1----:R-:W-:-:S04]  /*2150*/  @P4 LEA R44, P5, R30, R44, 0x1 ;  /* 0x0000002c1e2c4211 */ /* 0x002fc800078a08ff */
[----:B------:R-:W-:Y:S02]  /*2160*/  @P4 LEA.HI.X R45, R30, R45, R21, 0x1, P5 ;  /* 0x0000002d1e2d4211 */ /* 0x000fe400028f0c15 */
[----:B------:R-:W-:Y:S02]  /*2170*/  SHF.R.S32.HI R21, RZ, 0x1f, R19 ;  /* 0x0000001fff157819 */ /* 0x000fe40000011413 */
[----:B------:R-:W-:-:S03]  /*2180*/  @P1 MOV R31, R63 ;  /* 0x0000003f001f1202 */ /* 0x000fc60000000f00 */
[----:B---3--:R-:W-:-:S04]  /*2190*/  @P1 IMAD R30, R21, R28, RZ ;  /* 0x0000001c151e1224 */ /* 0x008fc800078e02ff */
        /* <DEDUP_REMOVED lines=20> */
[----:B----4-:R-:W-:Y:S02]  /*22e0*/  @P0 LEA R34, P5, R30, R34, 0x1 ;  /* 0x000000221e220211 */ /* 0x010fe400078a08ff */
        /* <DEDUP_REMOVED lines=14> */
[----:B------:R-:W-:Y:S02]  /*23d0*/  SHF.R.S32.HI R21, RZ, 0x1f, R16 ;  /* 0x0000001fff157819 */ /* 0x000fe40000011410 */
[----:B------:R-:W-:Y:S02]  /*23e0*/  @P3 MOV R30, R60 ;  /* 0x0000003c001e3202 */ /* 0x000fe40000000f00 */
[----:B------:R-:W-:Y:S02]  /*23f0*/  @P3 MOV R31, R63 ;  /* 0x0000003f001f3202 */ /* 0x000fe40000000f00 */
[----:B------:R-:W-:Y:S01]  /*2400*/  LOP3.LUT P1, RZ, R0, 0x200000, RZ, 0xc0, !PT ;  /* 0x0020000000ff7812 */ /* 0x000fe2000782c0ff */
[-C--:B--2---:R-:W-:Y:S02]  /*2410*/  @P3 IMAD R21, R21, R28.reuse, RZ ;  /* 0x0000001c15153224 */ /* 0x084fe400078e02ff */
[----:B------:R-:W-:-:S04]  /*2420*/  @P3 IMAD.WIDE.U32 R30, R16, R28, R30 ;  /* 0x0000001c101e3225 */ /* 0x000fc800078e001e */
[----:B------:R-:W-:Y:S01]  /*2430*/  @P3 IMAD R29, R16, R29, R21 ;  /* 0x0000001d101d3224 */ /* 0x000fe200078e0215 */
[----:B-1----:R-:W-:-:S03]  /*2440*/  @P3 LEA R32, P5, R30, R32, 0x1 ;  /* 0x000000201e203211 */ /* 0x002fc600078a08ff */
[----:B------:R-:W-:-:S05]  /*2450*/  @P3 IMAD.IADD R29, R31, 0x1, R29 ;  /* 0x000000011f1d3824 */ /* 0x000fca00078e021d */
        /* <DEDUP_REMOVED lines=11> */
[----:B------:R-:W-:Y:S02]  /*2510*/  @P1 IADD3 R21, R31, R21, RZ ;  /* 0x000000151f151210 */ /* 0x000fe40007ffe0ff */
[----:B------:R-:W-:Y:S02]  /*2520*/  @P0 MOV R31, R63 ;  /* 0x0000003f001f0202 */ /* 0x000fe40000000f00 */
        /* <DEDUP_REMOVED lines=14> */
[----:B------:R-:W-:Y:S01]  /*2610*/  LOP3.LUT P5, RZ, R0, 0x20000, RZ, 0xc0, !PT ;  /* 0x0002000000ff7812 */ /* 0x000fe200078ac0ff */
[----:B------:R-:W-:Y:S01]  /*2620*/  IMAD.MOV.U32 R21, RZ, RZ, RZ ;  /* 0x000000ffff157224 */ /* 0x000fe200078e00ff */
[----:B------:R-:W-:-:S05]  /*2630*/  SHF.R.S32.HI R103, RZ, 0x1f, R13 ;  /* 0x0000001fff677819 */ /* 0x000fca000001140d */
[----:B------:R1:W2:Y:S02]  /*2640*/  @P2 LDG.E R21, desc[UR6][R22.64] ;  /* 0x0000000616152981 */ /* 0x0002a4000c1e1900 */
[----:B-1----:R-:W-:-:S06]  /*2650*/  MOV R22, RZ ;  /* 0x000000ff00167202 */ /* 0x002fcc0000000f00 */
[----:B------:R1:W3:Y:S01]  /*2660*/  @P5 LDG.E R22, desc[UR6][R26.64] ;  /* 0x000000061a165981 */ /* 0x0002e2000c1e1900 */
[----:B0-----:R-:W-:-:S04]  /*2670*/  @P6 IMAD R102, R103, R54, RZ ;  /* 0x0000003667666224 */ /* 0x001fc800078e02ff */
[----:B------:R-:W-:Y:S01]  /*2680*/  @P6 IMAD R23, R13, R55, R102 ;  /* 0x000000370d176224 */ /* 0x000fe200078e0266 */
[----:B-1----:R-:W-:Y:S02]  /*2690*/  @P6 MOV R26, R60 ;  /* 0x0000003c001a6202 */ /* 0x002fe40000000f00 */
[----:B------:R-:W-:-:S03]  /*26a0*/  @P6 MOV R27, R63 ;  /* 0x0000003f001b6202 */ /* 0x000fc60000000f00 */
[----:B------:R-:W-:-:S03]  /*26b0*/  @P6 IMAD.WIDE.U32 R54, R13, R54, R26 ;  /* 0x000000360d366225 */ /* 0x000fc600078e001a */
[----:B------:R-:W0:Y:S01]  /*26c0*/  @P6 LDC.64 R26, c[0x0][0x220] ;  /* 0x00008800ff1a6b82 */ /* 0x000e220000000a00 */
[C---:B------:R-:W-:Y:S02]  /*26d0*/  LOP3.LUT P2, RZ, R0.reuse, 0x40000, RZ, 0xc0, !PT ;  /* 0x0004000000ff7812 */ /* 0x040fe4000784c0ff */
[----:B------:R-:W-:Y:S02]  /*26e0*/  @P6 IADD3 R23, R55, R23, RZ ;  /* 0x0000001737176210 */ /* 0x000fe40007ffe0ff */
[C---:B------:R-:W-:Y:S02]  /*26f0*/  LOP3.LUT P4, RZ, R0.reuse, 0x10000, RZ, 0xc0, !PT ;  /* 0x0001000000ff7812 */ /* 0x040fe4000788c0ff */
[----:B------:R-:W-:Y:S02]  /*2700*/  LOP3.LUT P3, RZ, R0, 0x8000, RZ, 0xc0, !PT ;  /* 0x0000800000ff7812 */ /* 0x000fe4000786c0ff */
[----:B0-----:R-:W-:-:S04]  /*2710*/  @P6 LEA R26, P5, R54, R26, 0x1 ;  /* 0x0000001a361a6211 */ /* 0x001fc800078a08ff */
[----:B------:R-:W-:Y:S02]  /*2720*/  @P6 LEA.HI.X R27, R54, R27, R23, 0x1, P5 ;  /* 0x0000001b361b6211 */ /* 0x000fe400028f0c17 */
        /* <DEDUP_REMOVED lines=10> */
[----:B-1----:R-:W-:Y:S01]  /*27d0*/  @P2 IMAD.MOV.U32 R24, RZ, RZ, R60 ;  /* 0x000000ffff182224 */ /* 0x002fe200078e003c */
        /* <DEDUP_REMOVED lines=16> */
[----:B------:R-:W-:Y:S02]  /*28e0*/  ISETP.LT.U32.AND P5, PT, R103, 0x200, !P5 ;  /* 0x000002006700780c */ /* 0x000fe40006fa1070 */
[----:B------:R-:W-:-:S09]  /*28f0*/  MOV R56, RZ ;  /* 0x000000ff00387202 */ /* 0x000fd20000000f00 */
[----:B------:R0:W5:Y:S01]  /*2900*/  @P6 LDG.E R56, desc[UR6][R58.64] ;  /* 0x000000063a386981 */ /* 0x000162000c1e1900 */
[----:B------:R-:W-:Y:S01]  /*2910*/  LOP3.LUT P1, RZ, R0, 0x4000, RZ, 0xc0, !PT ;  /* 0x0000400000ff7812 */ /* 0x000fe2000782c0ff */
[----:B0-----:R-:W0:-:S12]  /*2920*/  @P5 LDC.64 R58, c[0x0][0x270] ;  /* 0x00009c00ff3a5b82 */ /* 0x001e180000000a00 */
[----:B------:R1:W5:Y:S02]  /*2930*/  @P1 LDG.E R54, desc[UR6][R92.64] ;  /* 0x000000065c361981 */ /* 0x000364000c1e1900 */
[----:B-1----:R-:W-:Y:S02]  /*2940*/  @P5 MOV R92, R60 ;  /* 0x0000003c005c5202 */ /* 0x002fe40000000f00 */
[----:B------:R-:W-:Y:S01]  /*2950*/  @P5 MOV R93, R63 ;  /* 0x0000003f005d5202 */ /* 0x000fe20000000f00 */
[-C--:B0-----:R-:W-:Y:S02]  /*2960*/  @P5 IMAD R102, R102, R58.reuse, RZ ;  /* 0x0000003a66665224 */ /* 0x081fe400078e02ff */
[----:B------:R-:W-:-:S04]  /*2970*/  @P5 IMAD.WIDE.U32 R92, R41, R58, R92 ;  /* 0x0000003a295c5225 */ /* 0x000fc800078e005c */
[----:B------:R-:W-:Y:S02]  /*2980*/  @P5 IMAD R41, R41, R59, R102 ;  /* 0x0000003b29295224 */ /* 0x000fe400078e0266 */
[----:B------:R-:W0:Y:S01]  /*2990*/  @P5 LDC.64 R58, c[0x0][0x220] ;  /* 0x00008800ff3a5b82 */ /* 0x000e220000000a00 */
[----:B------:R-:W-:Y:S02]  /*29a0*/  LOP3.LUT P4, RZ, R0, 0x80, RZ, 0xc0, !PT ;  /* 0x0000008000ff7812 */ /* 0x000fe4000788c0ff */
[----:B------:R-:W-:Y:S01]  /*29b0*/  LOP3.LUT R80, R80, 0xfffffffe, RZ, 0xc0, !PT ;  /* 0xfffffffe50507812 */ /* 0x000fe200078ec0ff */
[----:B------:R-:W-:Y:S01]  /*29c0*/  @P5 IMAD.IADD R41, R93, 0x1, R41 ;  /* 0x000000015d295824 */ /* 0x000fe200078e0229 */
[----:B------:R-:W-:-:S09]  /*29d0*/  LOP3.LUT P0, RZ, R0, 0x400, RZ, 0xc0, !PT ;  /* 0x0000040000ff7812 */ /* 0x000fd2000780c0ff */
[----:B------:R-:W-:Y:S02]  /*29e0*/  @P4 LOP3.LUT R80, R80, 0x1, RZ, 0xfc, !PT ;  /* 0x0000000150504812 */ /* 0x000fe400078efcff */
[----:B------:R-:W-:Y:S02]  /*29f0*/  LOP3.LUT P4, RZ, R0, 0x100, RZ, 0xc0, !PT ;  /* 0x0000010000ff7812 */ /* 0x000fe4000788c0ff */
[----:B0-----:R-:W-:-:S04]  /*2a00*/  @P5 LEA R58, P6, R92, R58, 0x1 ;  /* 0x0000003a5c3a5211 */ /* 0x001fc800078c08ff */
[----:B------:R-:W-:Y:S02]  /*2a10*/  @P5 LEA.HI.X R59, R92, R59, R41, 0x1, P6 ;  /* 0x0000003b5c3b5211 */ /* 0x000fe400030f0c29 */
[----:B------:R-:W-:Y:S02]  /*2a20*/  MOV R41, RZ ;  /* 0x000000ff00297202 */ /* 0x000fe40000000f00 */
[----:B------:R-:W-:Y:S02]  /*2a30*/  LOP3.LUT R80, R80, 0xfffffffd, RZ, 0xc0, !PT ;  /* 0xfffffffd50507812 */ /* 0x000fe400078ec0ff */
[----:B------:R-:W-:Y:S02]  /*2a40*/  LOP3.LUT P1, RZ, R0, 0x800, RZ, 0xc0, !PT ;  /* 0x0000080000ff7812 */ /* 0x000fe4000782c0ff */
[----:B------:R-:W-:Y:S01]  /*2a50*/  @P4 LOP3.LUT R80, R80, 0x2, RZ, 0xfc, !PT ;  /* 0x0000000250504812 */ /* 0x000fe200078efcff */
[----:B------:R0:W5:Y:S01]  /*2a60*/  @P5 LDG.E R41, desc[UR6][R58.64] ;  /* 0x000000063a295981 */ /* 0x000162000c1e1900 */
[----:B------:R-:W-:-:S02]  /*2a70*/  LOP3.LUT P4, RZ, R0, 0x200, RZ, 0xc0, !PT ;  /* 0x0000020000ff7812 */ /* 0x000fc4000788c0ff */
        /* <DEDUP_REMOVED lines=70> */
[----:B---3--:R-:W-:Y:S02]  /*2ee0*/  PRMT R35, R22, 0x7632, R35 ;  /* 0x0000763216237816 */ /* 0x008fe40000000023 */
[----:B0-----:R-:W-:Y:S02]  /*2ef0*/  SHF.L.U32 R33, R34, 0x10, RZ ;  /* 0x0000001022217819 */ /* 0x001fe400000006ff */
        /* <DEDUP_REMOVED lines=15> */
[----:B-----5:R-:W-:Y:S01]  /*2ff0*/  PRMT R29, R40, 0x7632, R29 ;  /* 0x00007632281d7816 */ /* 0x020fe2000000001d */
        /* <DEDUP_REMOVED lines=99> */
[----:B------:R-:W-:-:S03]  /*3630*/  FADD.FTZ R24, R24, R31 ;  /* 0x0000001f18187221 */ /* 0x000fc60000010000 */
[----:B------:R-:W-:Y:S02]  /*3640*/  SHF.L.U32 R28, R28, 0x10, RZ ;  /* 0x000000101c1c7819 */ /* 0x000fe400000006ff */
[----:B------:R-:W-:Y:S01]  /*3650*/  PRMT R30, R73, 0x7632, R30 ;  /* 0x00007632491e7816 */ /* 0x000fe2000000001e */
[----:B------:R-:W-:Y:S01]  /*3660*/  FADD.FTZ R25, R25, R26 ;  /* 0x0000001a19197221 */ /* 0x000fe20000010000 */
[----:B------:R-:W-:Y:S01]  /*3670*/  SHF.L.U32 R27, R72, 0x10, RZ ;  /* 0x00000010481b7819 */ /* 0x000fe200000006ff */
[----:B------:R-:W-:Y:S01]  /*3680*/  FMUL.FTZ R26, R28, R28 ;  /* 0x0000001c1c1a7220 */ /* 0x000fe20000410000 */
[----:B------:R-:W-:Y:S01]  /*3690*/  SHF.L.U32 R31, R30, 0x10, RZ ;  /* 0x000000101e1f7819 */ /* 0x000fe200000006ff */
[----:B------:R-:W-:Y:S02]  /*36a0*/  FADD.FTZ R24, R24, R29 ;  /* 0x0000001d18187221 */ /* 0x000fe40000010000 */
[----:B------:R-:W-:Y:S01]  /*36b0*/  FADD.FTZ R29, R27, R28 ;  /* 0x0000001c1b1d7221 */ /* 0x000fe20000010000 */
[----:B------:R-:W-:-:S02]  /*36c0*/  IMAD.U32 R28, R73, 0x10000, RZ ;  /* 0x00010000491c7824 */ /* 0x000fc400078e00ff */
[----:B------:R-:W-:Y:S01]  /*36d0*/  FFMA.FTZ R26, R27, R27, R26 ;  /* 0x0000001b1b1a7223 */ /* 0x000fe2000001001a */
[----:B------:R-:W-:Y:S01]  /*36e0*/  FMUL.FTZ R27, R31, R31 ;  /* 0x0000001f1f1b7220 */ /* 0x000fe20000410000 */
[----:B------:R-:W-:Y:S01]  /*36f0*/  PRMT R30, R74, 0x7632, R30 ;  /* 0x000076324a1e7816 */ /* 0x000fe2000000001e */
[----:B------:R-:W-:Y:S01]  /*3700*/  FADD.FTZ R24, R24, R29 ;  /* 0x0000001d18187221 */ /* 0x000fe20000010000 */
[----:B------:R-:W-:Y:S01]  /*3710*/  FADD.FTZ R31, R28, R31 ;  /* 0x0000001f1c1f7221 */ /* 0x000fe20000010000 */
[----:B------:R-:W-:Y:S01]  /*3720*/  FADD.FTZ R25, R25, R26 ;  /* 0x0000001a19197221 */ /* 0x000fe20000010000 */
[----:B------:R-:W-:Y:S01]  /*3730*/  SHF.L.U32 R29, R30, 0x10, RZ ;  /* 0x000000101e1d7819 */ /* 0x000fe200000006ff */
[----:B------:R-:W-:Y:S01]  /*3740*/  FFMA.FTZ R28, R28, R28, R27 ;  /* 0x0000001c1c1c7223 */ /* 0x000fe2000001001b */
[----:B------:R-:W-:-:S03]  /*3750*/  SHF.L.U32 R26, R74, 0x10, RZ ;  /* 0x000000104a1a7819 */ /* 0x000fc600000006ff */
[--C-:B------:R-:W-:Y:S01]  /*3760*/  FADD.FTZ R25, R25, R28.reuse ;  /* 0x0000001c19197221 */ /* 0x100fe20000010000 */
[----:B------:R-:W-:Y:S01]  /*3770*/  FMUL.FTZ R27, R29, R29 ;  /* 0x0000001d1d1b7220 */ /* 0x000fe20000410000 */
[C---:B------:R-:W-:Y:S01]  /*3780*/  FADD.FTZ R29, R26.reuse, R29 ;  /* 0x0000001d1a1d7221 */ /* 0x040fe20000010000 */
[C---:B------:R-:W-:Y:S02]  /*3790*/  PRMT R28, R75.reuse, 0x7632, R28 ;  /* 0x000076324b1c7816 */ /* 0x040fe4000000001c */
[----:B------:R-:W-:Y:S01]  /*37a0*/  FFMA.FTZ R26, R26, R26, R27 ;  /* 0x0000001a1a1a7223 */ /* 0x000fe2000001001b */
[----:B------:R-:W-:Y:S01]  /*37b0*/  FADD.FTZ R24, R24, R31 ;  /* 0x0000001f18187221 */ /* 0x000fe20000010000 */
[----:B------:R-:W-:Y:S02]  /*37c0*/  SHF.L.U32 R28, R28, 0x10, RZ ;  /* 0x000000101c1c7819 */ /* 0x000fe400000006ff */
[----:B------:R-:W-:Y:S02]  /*37d0*/  PRMT R30, R76, 0x7632, R30 ;  /* 0x000076324c1e7816 */ /* 0x000fe4000000001e */
        /* <DEDUP_REMOVED lines=11> */
[C---:B------:R-:W-:Y:S01]  /*3890*/  FADD.FTZ R31, R28.reuse, R31 ;  /* 0x0000001f1c1f7221 */ /* 0x040fe20000010000 */
[----:B------:R-:W-:Y:S01]  /*38a0*/  FADD.FTZ R25, R25, R26 ;  /* 0x0000001a19197221 */ /* 0x000fe20000010000 */
[----:B------:R-:W-:Y:S01]  /*38b0*/  FFMA.FTZ R28, R28, R28, R27 ;  /* 0x0000001c1c1c7223 */ /* 0x000fe2000001001b */
[----:B------:R-:W-:Y:S01]  /*38c0*/  IMAD.U32 R29, R30, 0x10000, RZ ;  /* 0x000100001e1d7824 */ /* 0x000fe200078e00ff */
[----:B------:R-:W-:-:S02]  /*38d0*/  SHF.L.U32 R26, R77, 0x10, RZ ;  /* 0x000000104d1a7819 */ /* 0x000fc400000006ff */
[--C-:B------:R-:W-:Y:S01]  /*38e0*/  FADD.FTZ R25, R25, R28.reuse ;  /* 0x0000001c19197221 */ /* 0x100fe20000010000 */
[----:B------:R-:W-:Y:S01]  /*38f0*/  FMUL.FTZ R27, R29, R29 ;  /* 0x0000001d1d1b7220 */ /* 0x000fe20000410000 */
[----:B------:R-:W-:Y:S01]  /*3900*/  PRMT R28, R78, 0x7632, R28 ;  /* 0x000076324e1c7816 */ /* 0x000fe2000000001c */
[C---:B------:R-:W-:Y:S01]  /*3910*/  FADD.FTZ R29, R26.reuse, R29 ;  /* 0x0000001d1a1d7221 */ /* 0x040fe20000010000 */
[----:B------:R-:W-:Y:S01]  /*3920*/  PRMT R30, R79, 0x7632, R30 ;  /* 0x000076324f1e7816 */ /* 0x000fe2000000001e */
[----:B------:R-:W-:Y:S01]  /*3930*/  FFMA.FTZ R26, R26, R26, R27 ;  /* 0x0000001a1a1a7223 */ /* 0x000fe2000001001b */
        /* <DEDUP_REMOVED lines=75> */
[----:B------:R-:W-:-:S02]  /*3df0*/  IMAD.U32 R27, R53, 0x10000, RZ ;  /* 0x00010000351b7824 */ /* 0x000fc400078e00ff */
[----:B------:R-:W-:Y:S01]  /*3e00*/  FMUL.FTZ R28, R30, R30 ;  /* 0x0000001e1e1c7220 */ /* 0x000fe20000410000 */
[----:B------:R-:W-:Y:S01]  /*3e10*/  SHF.L.U32 R31, R31, 0x10, RZ ;  /* 0x000000101f1f7819 */ /* 0x000fe200000006ff */
[----:B------:R-:W-:Y:S01]  /*3e20*/  FADD.FTZ R25, R25, R26 ;  /* 0x0000001a19197221 */ /* 0x000fe20000010000 */
[----:B------:R-:W-:Y:S01]  /*3e30*/  FADD.FTZ R24, R24, R29 ;  /* 0x0000001d18187221 */ /* 0x000fe20000010000 */
[----:B------:R-:W-:Y:S01]  /*3e40*/  SHF.L.U32 R26, R41, 0x10, RZ ;  /* 0x00000010291a7819 */ /* 0x000fe200000006ff */
[C---:B------:R-:W-:Y:S01]  /*3e50*/  FADD.FTZ R29, R27.reuse, R30 ;  /* 0x0000001e1b1d7221 */ /* 0x040fe20000010000 */
[----:B------:R-:W-:Y:S01]  /*3e60*/  FFMA.FTZ R28, R27, R27, R28 ;  /* 0x0000001b1b1c7223 */ /* 0x000fe2000001001c */
[----:B------:R-:W-:Y:S02]  /*3e70*/  FMUL.FTZ R27, R31, R31 ;  /* 0x0000001f1f1b7220 */ /* 0x000fe40000410000 */
        /* <DEDUP_REMOVED lines=91> */
.L_x_4149:
[----:B------:R-:W-:Y:S05]  /*4430*/  BSYNC B0 ;  /* 0x0000000000007941 */ /* 0x000fea0003800000 */
.L_x_4148:
        /* <DEDUP_REMOVED lines=45> */
.L_x_4152:
[----:B------:R-:W2:Y:S04]  /*4710*/  LDG.E.STRONG.GPU R29, desc[UR6][R24.64] ;  /* 0x00000006181d7981 */ /* 0x000ea8000c1ef900 */
[----:B--2---:R-:W-:Y:S01]  /*4720*/  CCTL.IVALL ;  /* 0x00000000ff00798f */ /* 0x004fe20002000000 */
[----:B------:R-:W-:Y:S05]  /*4730*/  YIELD ;  /* 0x0000000000007946 */ /* 0x000fea0003800000 */
[----:B------:R-:W-:-:S13]  /*4740*/  ISETP.NE.AND P6, PT, R29, R28, PT ;  /* 0x0000001c1d00720c */ /* 0x000fda0003fc5270 */
[----:B------:R-:W-:Y:S05]  /*4750*/  @P6 BRA `(.L_x_4152) ;  /* 0xfffffffc00ec6947 */ /* 0x000fea000383ffff */
.L_x_4151:
        /* <DEDUP_REMOVED lines=24> */
.L_x_4156:
        /* <DEDUP_REMOVED lines=115> */
.L_x_4155:
        /* <DEDUP_REMOVED lines=63> */
.L_x_4157:
[----:B------:R-:W-:-:S04]  /*5400*/  LOP3.LUT P6, RZ, R0, 0x1, RZ, 0xc0, !PT ;  /* 0x0000000100ff7812 */ /* 0x000fc800078cc0ff */
[----:B------:R-:W-:-:S13]  /*5410*/  ISETP.NE.OR P6, PT, R25, RZ, P6 ;  /* 0x000000ff1900720c */ /* 0x000fda00037c5670 */
[----:B------:R-:W-:Y:S05]  /*5420*/  @!P6 BRA `(.L_x_4153) ;  /* 0x00000000007ce947 */ /* 0x000fea0003800000 */
.L_x_4154:
        /* <DEDUP_REMOVED lines=31> */
.L_x_4153:
        /* <DEDUP_REMOVED lines=10> */
.L_x_4159:
[----:B------:R-:W-:Y:S05]  /*56c0*/  BSYNC B0 ;  /* 0x0000000000007941 */ /* 0x000fea0003800000 */
.L_x_4158:
        /* <DEDUP_REMOVED lines=17> */
.L_x_4150:
        /* <DEDUP_REMOVED lines=22> */
[C---:B0-----:R-:W-:Y:S02]  /*5940*/  SHF.L.U32 R26, R70.reuse, 0x1, RZ ;  /* 0x00000001461a7819 */ /* 0x041fe400000006ff */
[----:B------:R-:W-:-:S03]  /*5950*/  SHF.L.U64.HI R27, R70, 0x1, R71 ;  /* 0x00000001461b7819 */ /* 0x000fc60000010247 */
        /* <DEDUP_REMOVED lines=23> */
[----:B--2---:R-:W-:Y:S02]  /*5ad0*/  HADD2.F32 R46, -RZ, R46.H0_H0 ;  /* 0x2000002eff2e7230 */ /* 0x004fe40000004100 */
[----:B---3--:R-:W-:Y:S02]  /*5ae0*/  HADD2.F32 R71, -RZ, R71.H0_H0 ;  /* 0x20000047ff477230 */ /* 0x008fe40000004100 */
[----:B----4-:R-:W-:Y:S02]  /*5af0*/  HADD2.F32 R47, -RZ, R47.H0_H0 ;  /* 0x2000002fff2f7230 */ /* 0x010fe40000004100 */
[----:B-----5:R-:W-:-:S03]  /*5b00*/  HADD2.F32 R80, -RZ, R80.H0_H0 ;  /* 0x20000050ff507230 */ /* 0x020fc60000004100 */
        /* <DEDUP_REMOVED lines=13> */
.L_x_4160:
        /* <DEDUP_REMOVED lines=15> */
.L_x_4162:
[----:B------:R-:W-:Y:S05]  /*5cd0*/  BSYNC B0 ;  /* 0x0000000000007941 */ /* 0x000fea0003800000 */
.L_x_4161:
        /* <DEDUP_REMOVED lines=19> */
.L_x_4163:
        /* <DEDUP_REMOVED lines=16> */
.L_x_4165:
[----:B------:R-:W-:Y:S05]  /*5f10*/  BSYNC B0 ;  /* 0x0000000000007941 */ /* 0x000fea0003800000 */
.L_x_4164:
        /* <DEDUP_REMOVED lines=19> */
.L_x_4166:
        /* <DEDUP_REMOVED lines=16> */
.L_x_4168:
[----:B------:R-:W-:Y:S05]  /*6150*/  BSYNC B0 ;  /* 0x0000000000007941 */ /* 0x000fea0003800000 */
.L_x_4167:
        /* <DEDUP_REMOVED lines=254> */
.L_x_4169:
        /* <DEDUP_REMOVED lines=16> */
.L_x_4171:
[----:B------:R-:W-:Y:S05]  /*7240*/  BSYNC B0 ;  /* 0x0000000000007941 */ /* 0x000fea0003800000 */
.L_x_4170:
        /* <DEDUP_REMOVED lines=11> */
.L_x_4172:
        /* <DEDUP_REMOVED lines=16> */
.L_x_4174:
[----:B------:R-:W-:Y:S05]  /*7400*/  BSYNC B0 ;  /* 0x0000000000007941 */ /* 0x000fea0003800000 */
.L_x_4173:
        /* <DEDUP_REMOVED lines=13> */
.L_x_4175:
        /* <DEDUP_REMOVED lines=16> */
.L_x_4177:
[----:B------:R-:W-:Y:S05]  /*75e0*/  BSYNC B0 ;  /* 0x0000000000007941 */ /* 0x000fea0003800000 */
.L_x_4176:
        /* <DEDUP_REMOVED lines=12> */
.L_x_4178:
        /* <DEDUP_REMOVED lines=16> */
.L_x_4180:
[----:B------:R-:W-:Y:S05]  /*77b0*/  BSYNC B0 ;  /* 0x0000000000007941 */ /* 0x000fea0003800000 */
.L_x_4179:
        /* <DEDUP_REMOVED lines=11> */
.L_x_4181:
        /* <DEDUP_REMOVED lines=16> */
.L_x_4183:
[----:B------:R-:W-:Y:S05]  /*7970*/  BSYNC B0 ;  /* 0x0000000000007941 */ /* 0x000fea0003800000 */
.L_x_4182:
        /* <DEDUP_REMOVED lines=11> */
.L_x_4184:
        /* <DEDUP_REMOVED lines=16> */
.L_x_4186:
[----:B------:R-:W-:Y:S05]  /*7b30*/  BSYNC B0 ;  /* 0x0000000000007941 */ /* 0x000fea0003800000 */
.L_x_4185:
        /* <DEDUP_REMOVED lines=11> */
.L_x_4187:
        /* <DEDUP_REMOVED lines=16> */
.L_x_4189:
[----:B------:R-:W-:Y:S05]  /*7cf0*/  BSYNC B0 ;  /* 0x0000000000007941 */ /* 0x000fea0003800000 */
.L_x_4188:
        /* <DEDUP_REMOVED lines=11> */
.L_x_4190:
        /* <DEDUP_REMOVED lines=16> */
.L_x_4192:
[----:B------:R-:W-:Y:S05]  /*7eb0*/  BSYNC B0 ;  /* 0x0000000000007941 */ /* 0x000fea0003800000 */
.L_x_4191:
        /* <DEDUP_REMOVED lines=11> */
.L_x_4193:
        /* <DEDUP_REMOVED lines=16> */
.L_x_4195:
[----:B------:R-:W-:Y:S05]  /*8070*/  BSYNC B0 ;  /* 0x0000000000007941 */ /* 0x000fea0003800000 */
.L_x_4194:
        /* <DEDUP_REMOVED lines=11> */
.L_x_4196:
        /* <DEDUP_REMOVED lines=16> */
.L_x_4198:
[----:B------:R-:W-:Y:S05]  /*8230*/  BSYNC B0 ;  /* 0x0000000000007941 */ /* 0x000fea0003800000 */
.L_x_4197:
        /* <DEDUP_REMOVED lines=11> */
.L_x_4199:
        /* <DEDUP_REMOVED lines=16> */
.L_x_4201:
[----:B------:R-:W-:Y:S05]  /*83f0*/  BSYNC B0 ;  /* 0x0000000000007941 */ /* 0x000fea0003800000 */
.L_x_4200:
        /* <DEDUP_REMOVED lines=11> */
.L_x_4202:
        /* <DEDUP_REMOVED lines=16> */
.L_x_4204:
[----:B------:R-:W-:Y:S05]  /*85b0*/  BSYNC B0 ;  /* 0x0000000000007941 */ /* 0x000fea0003800000 */
.L_x_4203:
        /* <DEDUP_REMOVED lines=11> */
.L_x_4205:
        /* <DEDUP_REMOVED lines=16> */
.L_x_4207:
[----:B------:R-:W-:Y:S05]  /*8770*/  BSYNC B0 ;  /* 0x0000000000007941 */ /* 0x000fea0003800000 */
.L_x_4206:
        /* <DEDUP_REMOVED lines=11> */
.L_x_4208:
        /* <DEDUP_REMOVED lines=16> */
.L_x_4210:
[----:B------:R-:W-:Y:S05]  /*8930*/  BSYNC B0 ;  /* 0x0000000000007941 */ /* 0x000fea0003800000 */
.L_x_4209:
        /* <DEDUP_REMOVED lines=11> */
.L_x_4211:
        /* <DEDUP_REMOVED lines=16> */
.L_x_4213:
[----:B------:R-:W-:Y:S05]  /*8af0*/  BSYNC B0 ;  /* 0x0000000000007941 */ /* 0x000fea0003800000 */
.L_x_4212:
        /* <DEDUP_REMOVED lines=11> */
.L_x_4214:
        /* <DEDUP_REMOVED lines=14> */
.L_x_4216:
[----:B------:R-:W-:Y:S05]  /*8c90*/  BSYNC B0 ;  /* 0x0000000000007941 */ /* 0x000fea0003800000 */
.L_x_4215:
        /* <DEDUP_REMOVED lines=11> */
.L_x_4217:
        /* <DEDUP_REMOVED lines=14> */
.L_x_4219:
[----:B------:R-:W-:Y:S05]  /*8e30*/  BSYNC B0 ;  /* 0x0000000000007941 */ /* 0x000fea0003800000 */
.L_x_4218:
        /* <DEDUP_REMOVED lines=11> */
.L_x_4220:
        /* <DEDUP_REMOVED lines=14> */
.L_x_4222:
[----:B------:R-:W-:Y:S05]  /*8fd0*/  BSYNC B0 ;  /* 0x0000000000007941 */ /* 0x000fea0003800000 */
.L_x_4221:
        /* <DEDUP_REMOVED lines=11> */
.L_x_4223:
        /* <DEDUP_REMOVED lines=14> */
.L_x_4225:
[----:B------:R-:W-:Y:S05]  /*9170*/  BSYNC B0 ;  /* 0x0000000000007941 */ /* 0x000fea0003800000 */
.L_x_4224:
        /* <DEDUP_REMOVED lines=11> */
.L_x_4226:
        /* <DEDUP_REMOVED lines=14> */
.L_x_4228:
[----:B------:R-:W-:Y:S05]  /*9310*/  BSYNC B0 ;  /* 0x0000000000007941 */ /* 0x000fea0003800000 */
.L_x_4227:
        /* <DEDUP_REMOVED lines=11> */
.L_x_4229:
        /* <DEDUP_REMOVED lines=16> */
.L_x_4231:
[----:B------:R-:W-:Y:S05]  /*94d0*/  BSYNC B0 ;  /* 0x0000000000007941 */ /* 0x000fea0003800000 */
.L_x_4230:
        /* <DEDUP_REMOVED lines=11> */
.L_x_4232:
        /* <DEDUP_REMOVED lines=16> */
.L_x_4234:
[----:B------:R-:W-:Y:S05]  /*9690*/  BSYNC B0 ;  /* 0x0000000000007941 */ /* 0x000fea0003800000 */
.L_x_4233:
        /* <DEDUP_REMOVED lines=11> */
.L_x_4235:
        /* <DEDUP_REMOVED lines=16> */
.L_x_4237:
[----:B------:R-:W-:Y:S05]  /*9850*/  BSYNC B0 ;  /* 0x0000000000007941 */ /* 0x000fea0003800000 */
.L_x_4236:
        /* <DEDUP_REMOVED lines=11> */
.L_x_4238:
        /* <DEDUP_REMOVED lines=16> */
.L_x_4240:
[----:B------:R-:W-:Y:S05]  /*9a10*/  BSYNC B0 ;  /* 0x0000000000007941 */ /* 0x000fea0003800000 */
.L_x_4239:
        /* <DEDUP_REMOVED lines=11> */
.L_x_4241:
        /* <DEDUP_REMOVED lines=16> */
.L_x_4243:
[----:B------:R-:W-:Y:S05]  /*9bd0*/  BSYNC B0 ;  /* 0x0000000000007941 */ /* 0x000fea0003800000 */
.L_x_4242:
        /* <DEDUP_REMOVED lines=11> */
.L_x_4244:
        /* <DEDUP_REMOVED lines=16> */
.L_x_4246:
[----:B------:R-:W-:Y:S05]  /*9d90*/  BSYNC B0 ;  /* 0x0000000000007941 */ /* 0x000fea0003800000 */
.L_x_4245:
        /* <DEDUP_REMOVED lines=11> */
.L_x_4247:
        /* <DEDUP_REMOVED lines=16> */
.L_x_4249:
[----:B------:R-:W-:Y:S05]  /*9f50*/  BSYNC B0 ;  /* 0x0000000000007941 */ /* 0x000fea0003800000 */
.L_x_4248:
        /* <DEDUP_REMOVED lines=11> */
.L_x_4250:
        /* <DEDUP_REMOVED lines=16> */
.L_x_4252:
[----:B------:R-:W-:Y:S05]  /*a110*/  BSYNC B0 ;  /* 0x0000000000007941 */ /* 0x000fea0003800000 */
.L_x_4251:
        /* <DEDUP_REMOVED lines=11> */
.L_x_4253:
        /* <DEDUP_REMOVED lines=19> */
.L_x_4255:
[----:B------:R-:W-:Y:S05]  /*a300*/  BSYNC B0 ;  /* 0x0000000000007941 */ /* 0x000fea0003800000 */
.L_x_4254:
        /* <DEDUP_REMOVED lines=8> */
.L_x_4257:
        /* <DEDUP_REMOVED lines=15> */
.L_x_5706:


//--------------------- .text._Z35group_norm_nhwc_fwd_one_pass_kernelI11Bf16IOFp16WLi512ELi128ELi512EEv26Group_norm_nhwc_fwd_params --------------------------
	.section	.text._Z35group_norm_nhwc_fwd_one_pass_kernelI11Bf16IOFp16WLi512ELi128ELi512EEv26Group_norm_nhwc_fwd_params,"ax",@progbits
	.align	128
        .global         _Z35group_norm_nhwc_fwd_one_pass_kernelI11Bf16IOFp16WLi512ELi128ELi512EEv26Group_norm_nhwc_fwd_params
        .type           _Z35group_norm_nhwc_fwd_one_pass_kernelI11Bf16IOFp16WLi512ELi128ELi512EEv26Group_norm_nhwc_fwd_params,@function
        .size           _Z35group_norm_nhwc_fwd_one_pass_kernelI11Bf16IOFp16WLi512ELi128ELi512EEv26Group_norm_nhwc_fwd_params,(.L_x_5707 - _Z35group_norm_nhwc_fwd_one_pass_kernelI11Bf16IOFp16WLi512ELi128ELi512EEv26Group_norm_nhwc_fwd_params)
        .other          _Z35group_norm_nhwc_fwd_one_pass_kernelI11Bf16IOFp16WLi512ELi128ELi512EEv26Group_norm_nhwc_fwd_params,@"STO_CUDA_ENTRY STV_DEFAULT"
_Z35group_norm_nhwc_fwd_one_pass_kernelI11Bf16IOFp16WLi512ELi128ELi512EEv26Group_norm_nhwc_fwd_params:
.text._Z35group_norm_nhwc_fwd_one_pass_kernelI11Bf16IOFp16WLi512ELi128ELi512EEv26Group_norm_nhwc_fwd_params:
        /* <DEDUP_REMOVED lines=18> */
.L_x_4274:
        /* <DEDUP_REMOVED lines=2023> */
[----:B--2---:R-:W-:Y:S01]  /*7f90*/  SHF.L.U32 R16, R17, 0x10, RZ ;  /* 0x0000001011107819 */ /* 0x004fe200000006ff */
[----:B------:R-:W-:Y:S01]  /*7fa0*/  FMUL.FTZ R17, R41, R41 ;  /* 0x0000002929117220 */ /* 0x000fe20000410000 */
[----:B------:R-:W-:Y:S01]  /*7fb0*/  FADD.FTZ R41, R42, R41 ;  /* 0x000000292a297221 */ /* 0x000fe20000010000 */
[----:B---3--:R-:W-:-:S02]  /*7fc0*/  IMAD.U32 R40, R40, 0x10000, RZ ;  /* 0x0001000028287824 */ /* 0x008fc400078e00ff */
        /* <DEDUP_REMOVED lines=399> */
.L_x_4259:
[----:B------:R-:W-:Y:S05]  /*98c0*/  BSYNC B0 ;  /* 0x0000000000007941 */ /* 0x000fea0003800000 */
.L_x_4258:
        /* <DEDUP_REMOVED lines=34> */
.L_x_4263:
[----:B------:R-:W2:Y:S04]  /*9af0*/  LDG.E.STRONG.GPU R4, desc[UR12][R16.64] ;  /* 0x0000000c10047981 */ /* 0x000ea8000c1ef900 */
[----:B--2---:R-:W-:Y:S04]  /*9b00*/  CCTL.IVALL ;  /* 0x00000000ff00798f */ /* 0x004fe80002000000 */
[----:B------:R0:W-:Y:S01]  /*9b10*/  STL [R1], R4 ;  /* 0x0000000401007387 */ /* 0x0001e20000100800 */
[----:B------:R-:W-:-:S13]  /*9b20*/  ISETP.NE.AND P1, PT, R4, UR6, PT ;  /* 0x0000000604007c0c */ /* 0x000fda000bf25270 */
[----:B0-----:R-:W-:Y:S05]  /*9b30*/  @P1 BRA `(.L_x_4263) ;  /* 0xfffffffc00ec1947 */ /* 0x001fea000383ffff */
.L_x_4262:
[----:B------:R-:W-:Y:S05]  /*9b40*/  BSYNC B0 ;  /* 0x0000000000007941 */ /* 0x000fea0003800000 */
.L_x_4261:
        /* <DEDUP_REMOVED lines=18> */
.L_x_4267:
        /* <DEDUP_REMOVED lines=115> */
.L_x_4266:
        /* <DEDUP_REMOVED lines=61> */
.L_x_4268:
[----:B------:R-:W-:-:S13]  /*a770*/  ISETP.NE.OR P1, PT, R14, RZ, P1 ;  /* 0x000000ff0e00720c */ /* 0x000fda0000f25670 */
[----:B------:R-:W-:Y:S05]  /*a780*/  @!P1 BRA `(.L_x_4264) ;  /* 0x00000000007c9947 */ /* 0x000fea0003800000 */
.L_x_4265:
        /* <DEDUP_REMOVED lines=31> */
.L_x_4264:
        /* <DEDUP_REMOVED lines=11> */
.L_x_4270:
[----:B------:R-:W-:Y:S05]  /*aa30*/  BSYNC B0 ;  /* 0x0000000000007941 */ /* 0x000fea0003800000 */
.L_x_4269:
        /* <DEDUP_REMOVED lines=19> */
.L_x_4260:
        /* <DEDUP_REMOVED lines=52> */
[----:B--2---:R-:W-:Y:S02]  /*aeb0*/  HADD2.F32 R20, -RZ, R20.H0_H0 ;  /* 0x20000014ff147230 */ /* 0x004fe40000004100 */
[----:B---3--:R-:W-:Y:S02]  /*aec0*/  HADD2.F32 R22, -RZ, R22.H0_H0 ;  /* 0x20000016ff167230 */ /* 0x008fe40000004100 */
[----:B----4-:R-:W-:Y:S02]  /*aed0*/  HADD2.F32 R23, -RZ, R23.H0_H0 ;  /* 0x20000017ff177230 */ /* 0x010fe40000004100 */
[----:B01----:R-:W-:-:S07]  /*aee0*/  HADD2.F32 R25, -RZ, R25.H0_H0 ;  /* 0x20000019ff197230 */ /* 0x003fce0000004100 */
.L_x_4273:
        /* <DEDUP_REMOVED lines=147> */
.L_x_4272:
[----:B------:R-:W-:Y:S05]  /*b820*/  BSYNC B0 ;  /* 0x0000000000007941 */ /* 0x000fea0003800000 */
.L_x_4271:
        /* <DEDUP_REMOVED lines=11> */
.L_x_4275:
        /* <DEDUP_REMOVED lines=10> */
.L_x_5707:


//--------------------- .text._Z35group_norm_nhwc_fwd_one_pass_kernelI11Fp16IOFp32WLi64ELi128ELi512EEv26Group_norm_nhwc_fwd_params --------------------------
	.section	.text._Z35group_norm_nhwc_fwd_one_pass_kernelI11Fp16IOFp32WLi64ELi128ELi512EEv26Group_norm_nhwc_fwd_params,"ax",@progbits
	.align	128
        .global         _Z35group_norm_nhwc_fwd_one_pass_kernelI11Fp16IOFp32WLi64ELi128ELi512EEv26Group_norm_nhwc_fwd_params
        .type           _Z35group_norm_nhwc_fwd_one_pass_kernelI11Fp16IOFp32WLi64ELi128ELi512EEv26Group_norm_nhwc_fwd_params,@function
        .size           _Z35group_norm_nhwc_fwd_one_pass_kernelI11Fp16IOFp32WLi64ELi128ELi512EEv26Group_norm_nhwc_fwd_params,(.L_x_5708 - _Z35group_norm_nhwc_fwd_one_pass_kernelI11Fp16IOFp32WLi64ELi128ELi512EEv26Group_norm_nhwc_fwd_params)
        .other          _Z35group_norm_nhwc_fwd_one_pass_kernelI11Fp16IOFp32WLi64ELi128ELi512EEv26Group_norm_nhwc_fwd_params,@"STO_CUDA_ENTRY STV_DEFAULT"
_Z35group_norm_nhwc_fwd_one_pass_kernelI11Fp16IOFp32WLi64ELi128ELi512EEv26Group_norm_nhwc_fwd_params:
.text._Z35group_norm_nhwc_fwd_one_pass_kernelI11Fp16IOFp32WLi64ELi128ELi512EEv26Group_norm_nhwc_fwd_params:
        /* <DEDUP_REMOVED lines=11> */
[----:B------:R-:W-:Y:S01]  /*00b0*/  R2UR UR13, R2 ;  /* 0x00000000020d72ca */ /* 0x000fe200000e0000 */
[----:B------:R-:W2:Y:S01]  /*00c0*/  S2R R37, SR_LANEID ;  /* 0x0000000000257919 */ /* 0x000ea20000000000 */
[----:B------:R-:W-:Y:S01]  /*00d0*/  ULDC.64 UR8, c[0x0][0x278] ;  /* 0x00009e0000087ab9 */ /* 0x000fe20000000a00 */
[----:B------:R-:W-:Y:S01]  /*00e0*/  ULDC UR11, c[0x0][0x10] ;  /* 0x00000400000b7ab9 */ /* 0x000fe20000000800 */
[----:B------:R-:W-:Y:S02]  /*00f0*/  ULDC.U8 UR12, c[0x0][0x28c] ;  /* 0x0000a300000c7ab9 */ /* 0x000fe40000000000 */
[----:B------:R-:W1:Y:S08]  /*0100*/  LDC R3, c[0x0][0x294] ;  /* 0x0000a500ff037b82 */ /* 0x000e700000000800 */
[----:B------:R-:W3:Y:S01]  /*0110*/  S2UR UR6, SR_CgaCtaId ;  /* 0x00000000000679c3 */ /* 0x000ee20000008800 */
[----:B0-----:R-:W-:-:S02]  /*0120*/  SHF.R.U32.HI R0, RZ, 0x6, R36 ;  /* 0x00000006ff007819 */ /* 0x001fc40000011624 */
[----:B------:R-:W-:-:S03]  /*0130*/  ISETP.GE.U32.AND P1, PT, R36, 0x200, PT ;  /* 0x000002002400780c */ /* 0x000fc60003f26070 */
[----:B-1----:R-:W-:Y:S01]  /*0140*/  IMAD R0, R3, UR10, R0 ;  /* 0x0000000a03007c24 */ /* 0x002fe2000f8e0200 */
[----:B------:R-:W-:Y:S01]  /*0150*/  SHF.R.S32.HI R3, RZ, 0x1f, R36 ;  /* 0x0000001fff037819 */ /* 0x000fe20000011424 */
[----:B---3--:R-:W-:-:S03]  /*0160*/  ULEA UR4, UR6, UR4, 0x18 ;  /* 0x0000000406047291 */ /* 0x008fc6000f8ec03f */
[C---:B------:R-:W-:Y:S02]  /*0170*/  IADD3 R35, R0.reuse, 0x8, RZ ;  /* 0x0000000800237810 */ /* 0x040fe40007ffe0ff */
[C---:B------:R-:W-:Y:S02]  /*0180*/  IADD3 R34, R0.reuse, 0x10, RZ ;  /* 0x0000001000227810 */ /* 0x040fe40007ffe0ff */
[----:B------:R-:W-:Y:S02]  /*0190*/  LEA.HI R3, R3, R36, RZ, 0x5 ;  /* 0x0000002403037211 */ /* 0x000fe400078f28ff */
[----:B------:R-:W-:Y:S02]  /*01a0*/  IADD3 R33, R0, 0x18, RZ ;  /* 0x0000001800217810 */ /* 0x000fe40007ffe0ff */
[----:B------:R-:W-:Y:S02]  /*01b0*/  ISETP.LT.U32.AND P3, PT, R35, UR8, PT ;  /* 0x0000000823007c0c */ /* 0x000fe4000bf61070 */
[----:B------:R-:W-:-:S02]  /*01c0*/  ISETP.LT.U32.AND P2, PT, R34, UR8, PT ;  /* 0x0000000822007c0c */ /* 0x000fc4000bf41070 */
[----:B------:R-:W-:Y:S02]  /*01d0*/  SHF.R.S32.HI R6, RZ, 0x1f, R35 ;  /* 0x0000001fff067819 */ /* 0x000fe40000011423 */
[----:B------:R-:W-:Y:S02]  /*01e0*/  SHF.R.S32.HI R5, RZ, 0x1f, R34 ;  /* 0x0000001fff057819 */ /* 0x000fe40000011422 */
[----:B------:R-:W-:Y:S02]  /*01f0*/  SHF.R.S32.HI R3, RZ, 0x5, R3 ;  /* 0x00000005ff037819 */ /* 0x000fe40000011403 */
[----:B------:R-:W-:Y:S02]  /*0200*/  ISETP.LT.U32.AND P0, PT, R33, UR8, PT ;  /* 0x0000000821007c0c */ /* 0x000fe4000bf01070 */
[----:B------:R-:W-:Y:S02]  /*0210*/  SHF.R.S32.HI R4, RZ, 0x1f, R33 ;  /* 0x0000001fff047819 */ /* 0x000fe40000011421 */
[----:B------:R-:W-:-:S02]  /*0220*/  IADD3 R29, R0, 0x20, RZ ;  /* 0x00000020001d7810 */ /* 0x000fc40007ffe0ff */
[C---:B------:R-:W-:Y:S02]  /*0230*/  IADD3 R28, R0.reuse, 0x28, RZ ;  /* 0x00000028001c7810 */ /* 0x040fe40007ffe0ff */
[C---:B------:R-:W-:Y:S02]  /*0240*/  IADD3 R27, R0.reuse, 0x30, RZ ;  /* 0x00000030001b7810 */ /* 0x040fe40007ffe0ff */
[----:B------:R-:W-:Y:S02]  /*0250*/  IADD3 R30, R0, 0x38, RZ ;  /* 0x00000038001e7810 */ /* 0x000fe40007ffe0ff */
[----:B------:R-:W-:Y:S02]  /*0260*/  ISETP.LT.AND.EX P3, PT, R6, UR9, !P1, P3 ;  /* 0x0000000906007c0c */ /* 0x000fe4000cf61330 */
[----:B------:R-:W-:Y:S02]  /*0270*/  ISETP.LT.AND.EX P2, PT, R5, UR9, !P1, P2 ;  /* 0x0000000905007c0c */ /* 0x000fe4000cf41320 */
[----:B------:R-:W-:Y:S01]  /*0280*/  LEA R32, R3, UR4, 0x3 ;  /* 0x0000000403207c11 */ /* 0x000fe2000f8e18ff */
[----:B------:R-:W-:Y:S01]  /*0290*/  UMOV UR4, URZ ;  /* 0x0000003f00047c82 */ /* 0x000fe20008000000 */
[----:B------:R-:W-:Y:S01]  /*02a0*/  ISETP.LT.AND.EX P1, PT, R4, UR9, !P1, P0 ;  /* 0x0000000904007c0c */ /* 0x000fe2000cf21300 */
[----:B------:R-:W-:Y:S01]  /*02b0*/  ULDC.64 UR8, c[0x0][0x208] ;  /* 0x0000820000087ab9 */ /* 0x000fe20000000a00 */
[----:B------:R-:W-:-:S02]  /*02c0*/  SHF.R.S32.HI R3, RZ, 0x1f, R29 ;  /* 0x0000001fff037819 */ /* 0x000fc4000001141d */
[----:B------:R-:W-:Y:S02]  /*02d0*/  SHF.R.S32.HI R5, RZ, 0x1f, R28 ;  /* 0x0000001fff057819 */ /* 0x000fe4000001141c */
[----:B------:R-:W-:Y:S02]  /*02e0*/  SHF.R.S32.HI R4, RZ, 0x1f, R27 ;  /* 0x0000001fff047819 */ /* 0x000fe4000001141b */
[----:B--2---:R-:W-:-:S07]  /*02f0*/  SHF.R.S32.HI R3, RZ, 0x1f, R30 ;  /* 0x0000001fff037819 */ /* 0x004fce000001141e */
.L_x_4312:
[----:B012---:R-:W0:Y:S01]  /*0300*/  LDC R3, c[0x0][0x288] ;  /* 0x0000a200ff037b82 */ /* 0x007e220000000800 */
[----:B------:R-:W-:Y:S01]  /*0310*/  ULDC.64 UR14, c[0x0][0x278] ;  /* 0x00009e00000e7ab9 */ /* 0x000fe20000000a00 */
[----:B------:R-:W-:Y:S01]  /*0320*/  SHF.R.S32.HI R31, RZ, 0x1f, R0 ;  /* 0x0000001fff1f7819 */ /* 0x000fe20000011400 */
[----:B------:R-:W-:Y:S01]  /*0330*/  ULDC.64 UR6, c[0x0][0x280] ;  /* 0x0000a00000067ab9 */ /* 0x000fe20000000a00 */
[----:B------:R-:W-:Y:S02]  /*0340*/  SHF.R.S32.HI R16, RZ, 0x1f, R35 ;  /* 0x0000001fff107819 */ /* 0x000fe40000011423 */
[----:B------:R-:W-:Y:S02]  /*0350*/  SHF.R.S32.HI R18, RZ, 0x1f, R34 ;  /* 0x0000001fff127819 */ /* 0x000fe40000011422 */
[----:B------:R-:W1:Y:S01]  /*0360*/  @P3 LDC.64 R12, c[0x0][0x270] ;  /* 0x00009c00ff0c3b82 */ /* 0x000e620000000a00 */
[----:B------:R-:W-:-:S07]  /*0370*/  SHF.R.S32.HI R25, RZ, 0x1f, R33 ;  /* 0x0000001fff197819 */ /* 0x000fce0000011421 */
[----:B------:R-:W2:Y:S01]  /*0380*/  @P2 LDC.64 R14, c[0x0][0x270] ;  /* 0x00009c00ff0e2b82 */ /* 0x000ea20000000a00 */
[----:B0-----:R-:W-:-:S07]  /*0390*/  IABS R7, R3 ;  /* 0x0000000300077213 */ /* 0x001fce0000000000 */
[----:B------:R-:W0:Y:S01]  /*03a0*/  @P3 LDC.64 R20, c[0x0][0x220] ;  /* 0x00008800ff143b82 */ /* 0x000e220000000a00 */
[----:B------:R-:W3:Y:S07]  /*03b0*/  I2F.RP R6, R7 ;  /* 0x0000000700067306 */ /* 0x000eee0000209400 */
[----:B------:R-:W4:Y:S01]  /*03c0*/  @P2 LDC.64 R10, c[0x0][0x220] ;  /* 0x00008800ff0a2b82 */ /* 0x000f220000000a00 */
[----:B--2---:R-:W-:Y:S01]  /*03d0*/  @P2 IMAD R24, R18, R14, RZ ;  /* 0x0000000e12182224 */ /* 0x004fe200078e02ff */
[----:B---3--:R-:W2:Y:S03]  /*03e0*/  MUFU.RCP R6, R6 ;  /* 0x0000000600067308 */ /* 0x008ea60000001000 */
[----:B------:R-:W-:Y:S01]  /*03f0*/  @P2 IMAD R24, R34, R15, R24 ;  /* 0x0000000f22182224 */ /* 0x000fe200078e0218 */
[----:B--2---:R-:W-:-:S04]  /*0400*/  IADD3 R4, R6, 0xffffffe, RZ ;  /* 0x0ffffffe06047810 */ /* 0x004fc80007ffe0ff */
[----:B------:R2:W3:Y:S02]  /*0410*/  F2I.FTZ.U32.TRUNC.NTZ R5, R4 ;  /* 0x0000000400057305 */ /* 0x0004e4000021f000 */
[----:B--2---:R-:W-:Y:S01]  /*0420*/  HFMA2.MMA R4, -RZ, RZ, 0, 0 ;  /* 0x00000000ff047435 */ /* 0x004fe200000001ff */
[----:B---3--:R-:W-:-:S05]  /*0430*/  IADD3 R8, RZ, -R5, RZ ;  /* 0x80000005ff087210 */ /* 0x008fca0007ffe0ff */
[----:B------:R-:W-:Y:S01]  /*0440*/  IMAD R9, R8, R7, RZ ;  /* 0x0000000708097224 */ /* 0x000fe200078e02ff */
[----:B------:R-:W-:-:S03]  /*0450*/  IABS R8, UR13 ;  /* 0x0000000d00087c13 */ /* 0x000fc60008000000 */
[----:B------:R-:W-:Y:S01]  /*0460*/  IMAD.HI.U32 R5, R5, R9, R4 ;  /* 0x0000000905057227 */ /* 0x000fe200078e0004 */
[----:B------:R-:W-:-:S04]  /*0470*/  LOP3.LUT R4, R3, UR13, RZ, 0x3c, !PT ;  /* 0x0000000d03047c12 */ /* 0x000fc8000f8e3cff */
[----:B------:R-:W-:Y:S01]  /*0480*/  ISETP.GE.AND P5, PT, R4, RZ, PT ;  /* 0x000000ff0400720c */ /* 0x000fe20003fa6270 */
[----:B------:R-:W-:Y:S01]  /*0490*/  IMAD.HI.U32 R5, R5, R8, RZ ;  /* 0x0000000805057227 */ /* 0x000fe200078e00ff */
[----:B------:R-:W-:-:S04]  /*04a0*/  SHF.L.U32 R4, R36, 0x1, RZ ;  /* 0x0000000124047819 */ /* 0x000fc800000006ff */
[----:B------:R-:W-:Y:S02]  /*04b0*/  IADD3 R6, -R5, RZ, RZ ;  /* 0x000000ff05067210 */ /* 0x000fe40007ffe1ff */
[----:B------:R-:W-:-:S03]  /*04c0*/  LOP3.LUT R4, R4, 0x7e, RZ, 0xc0, !PT ;  /* 0x0000007e04047812 */ /* 0x000fc600078ec0ff */
[C---:B------:R-:W-:Y:S02]  /*04d0*/  IMAD R6, R7.reuse, R6, R8 ;  /* 0x0000000607067224 */ /* 0x040fe400078e0208 */
[----:B-1----:R-:W-:Y:S02]  /*04e0*/  @P3 IMAD R8, R16, R12, RZ ;  /* 0x0000000c10083224 */ /* 0x002fe400078e02ff */
[----:B------:R-:W1:Y:S01]  /*04f0*/  @P1 LDC.64 R16, c[0x0][0x270] ;  /* 0x00009c00ff101b82 */ /* 0x000e620000000a00 */
[----:B------:R-:W-:-:S13]  /*0500*/  ISETP.GT.U32.AND P4, PT, R7, R6, PT ;  /* 0x000000060700720c */ /* 0x000fda0003f84070 */
[-C--:B------:R-:W-:Y:S02]  /*0510*/  @!P4 IADD3 R6, R6, -R7.reuse, RZ ;  /* 0x800000070606c210 */ /* 0x080fe40007ffe0ff */
[----:B------:R-:W-:Y:S02]  /*0520*/  @!P4 IADD3 R5, R5, 0x1, RZ ;  /* 0x000000010505c810 */ /* 0x000fe40007ffe0ff */
[----:B------:R-:W-:Y:S02]  /*0530*/  ISETP.GE.U32.AND P0, PT, R6, R7, PT ;  /* 0x000000070600720c */ /* 0x000fe40003f06070 */
[----:B------:R-:W-:-:S11]  /*0540*/  ISETP.NE.AND P4, PT, R3, RZ, PT ;  /* 0x000000ff0300720c */ /* 0x000fd60003f85270 */
[----:B------:R-:W-:-:S04]  /*0550*/  @P0 IADD3 R5, R5, 0x1, RZ ;  /* 0x0000000105050810 */ /* 0x000fc80007ffe0ff */
[----:B------:R-:W-:-:S04]  /*0560*/  MOV R7, R5 ;  /* 0x0000000500077202 */ /* 0x000fc80000000f00 */
[----:B------:R-:W-:Y:S02]  /*0570*/  @!P5 IADD3 R7, -R7, RZ, RZ ;  /* 0x000000ff0707d210 */ /* 0x000fe40007ffe1ff */
[----:B------:R-:W-:Y:S02]  /*0580*/  @!P4 LOP3.LUT R7, RZ, R3, RZ, 0x33, !PT ;  /* 0x00000003ff07c212 */ /* 0x000fe400078e33ff */
[----:B------:R-:W-:Y:S02]  /*0590*/  ISETP.GE.U32.AND P4, PT, R0, UR14, PT ;  /* 0x0000000e00007c0c */ /* 0x000fe4000bf86070 */
[----:B------:R-:W-:Y:S02]  /*05a0*/  IADD3 R6, -R7, RZ, RZ ;  /* 0x000000ff07067210 */ /* 0x000fe40007ffe1ff */
[----:B------:R-:W-:-:S03]  /*05b0*/  ISETP.GE.AND.EX P4, PT, R31, UR15, PT, P4 ;  /* 0x0000000f1f007c0c */ /* 0x000fc6000bf86340 */
[----:B------:R-:W-:Y:S01]  /*05c0*/  IMAD R3, R3, R6, UR13 ;  /* 0x0000000d03037e24 */ /* 0x000fe2000f8e0206 */
[----:B------:R-:W-:-:S04]  /*05d0*/  ISETP.GT.U32.OR P4, PT, R36, 0x1ff, P4 ;  /* 0x000001ff2400780c */ /* 0x000fc80002784470 */
[----:B------:R-:W-:Y:S02]  /*05e0*/  LEA R4, R3, R4, 0x7 ;  /* 0x0000000403047211 */ /* 0x000fe400078e38ff */
[----:B------:R-:W-:Y:S02]  /*05f0*/  SHF.R.S32.HI R3, RZ, 0x1f, R7 ;  /* 0x0000001fff037819 */ /* 0x000fe40000011407 */
[----:B------:R-:W-:-:S03]  /*0600*/  SHF.R.S32.HI R5, RZ, 0x1f, R4 ;  /* 0x0000001fff057819 */ /* 0x000fc60000011404 */
[----:B------:R-:W-:Y:S02]  /*0610*/  IMAD R6, R3, UR6, RZ ;  /* 0x0000000603067c24 */ /* 0x000fe4000f8e02ff */
[----:B------:R-:W-:Y:S01]  /*0620*/  @P3 IMAD R3, R35, R13, R8 ;  /* 0x0000000d23033224 */ /* 0x000fe200078e0208 */
[----:B------:R-:W2:Y:S01]  /*0630*/  @!P4 LDC.64 R18, c[0x0][0x270] ;  /* 0x00009c00ff12cb82 */ /* 0x000ea20000000a00 */
[C---:B------:R-:W-:Y:S02]  /*0640*/  IMAD R9, R7.reuse, UR7, R6 ;  /* 0x0000000707097c24 */ /* 0x040fe4000f8e0206 */
[----:B------:R-:W-:-:S05]  /*0650*/  IMAD.WIDE.U32 R6, R7, UR6, R4 ;  /* 0x0000000607067c25 */ /* 0x000fca000f8e0004 */
[----:B------:R-:W-:Y:S02]  /*0660*/  IADD3 R9, R7, R9, RZ ;  /* 0x0000000907097210 */ /* 0x000fe40007ffe0ff */
[-C--:B------:R-:W-:Y:S02]  /*0670*/  @P3 MOV R8, R6.reuse ;  /* 0x0000000600083202 */ /* 0x080fe40000000f00 */
[----:B------:R-:W-:Y:S02]  /*0680*/  @P2 MOV R22, R6 ;  /* 0x0000000600162202 */ /* 0x000fe40000000f00 */
[----:B------:R-:W-:Y:S01]  /*0690*/  @P2 MOV R23, R9 ;  /* 0x0000000900172202 */ /* 0x000fe20000000f00 */
[----:B------:R-:W-:-:S04]  /*06a0*/  @P3 IMAD.WIDE.U32 R12, R35, R12, R8 ;  /* 0x0000000c230c3225 */ /* 0x000fc800078e0008 */
[----:B------:R-:W-:Y:S01]  /*06b0*/  @P2 IMAD.WIDE.U32 R14, R34, R14, R22 ;  /* 0x0000000e220e2225 */ /* 0x000fe200078e0016 */
[----:B------:R-:W-:Y:S01]  /*06c0*/  @P3 IADD3 R3, R13, R3, RZ ;  /* 0x000000030d033210 */ /* 0x000fe20007ffe0ff */
[----:B------:R-:W-:Y:S01]  /*06d0*/  HFMA2.MMA R22, -RZ, RZ, 0, 0 ;  /* 0x00000000ff167435 */ /* 0x000fe200000001ff */
[C---:B0-----:R-:W-:Y:S01]  /*06e0*/  @P3 LEA R20, P0, R12.reuse, R20, 0x1 ;  /* 0x000000140c143211 */ /* 0x041fe200078008ff */
[----:B-1----:R-:W-:Y:S01]  /*06f0*/  @P1 IMAD R23, R25, R16, RZ ;  /* 0x0000001019171224 */ /* 0x002fe200078e02ff */
[----:B------:R-:W-:Y:S02]  /*0700*/  @P2 IADD3 R24, R15, R24, RZ ;  /* 0x000000180f182210 */ /* 0x000fe40007ffe0ff */
[----:B------:R-:W-:Y:S01]  /*0710*/  @P3 LEA.HI.X R21, R12, R21, R3, 0x1, P0 ;  /* 0x000000150c153211 */ /* 0x000fe200000f0c03 */
[----:B--2---:R-:W-:Y:S01]  /*0720*/  @!P4 IMAD R3, R31, R18, RZ ;  /* 0x000000121f03c224 */ /* 0x004fe200078e02ff */
[----:B------:R-:W0:Y:S01]  /*0730*/  @P1 LDC.64 R12, c[0x0][0x220] ;  /* 0x00008800ff0c1b82 */ /* 0x000e220000000a00 */
[C---:B----4-:R-:W-:Y:S01]  /*0740*/  @P2 LEA R10, P0, R14.reuse, R10, 0x1 ;  /* 0x0000000a0e0a2211 */ /* 0x050fe200078008ff */
[----:B------:R-:W-:Y:S01]  /*0750*/  @P1 IMAD R23, R33, R17, R23 ;  /* 0x0000001121171224 */ /* 0x000fe200078e0217 */
[----:B------:R-:W-:Y:S01]  /*0760*/  @P1 MOV R25, R9 ;  /* 0x0000000900191202 */ /* 0x000fe20000000f00 */
[----:B------:R1:W2:Y:S01]  /*0770*/  @P3 LDG.E R22, desc[UR8][R20.64] ;  /* 0x0000000814163981 */ /* 0x0002a2000c1e1900 */
[----:B------:R-:W-:-:S02]  /*0780*/  @P2 LEA.HI.X R11, R14, R11, R24, 0x1, P0 ;  /* 0x0000000b0e0b2211 */ /* 0x000fc400000f0c18 */
[----:B------:R-:W-:Y:S01]  /*0790*/  @P1 MOV R24, R6 ;  /* 0x0000000600181202 */ /* 0x000fe20000000f00 */
[----:B------:R-:W3:Y:S01]  /*07a0*/  @!P4 LDC.64 R14, c[0x0][0x220] ;  /* 0x00008800ff0ecb82 */ /* 0x000ee20000000a00 */
[----:B------:R-:W-:-:S03]  /*07b0*/  @!P4 IMAD R3, R0, R19, R3 ;  /* 0x000000130003c224 */ /* 0x000fc600078e0203 */
[----:B------:R-:W-:Y:S01]  /*07c0*/  @P1 IMAD.WIDE.U32 R16, R33, R16, R24 ;  /* 0x0000001021101225 */ /* 0x000fe200078e0018 */
[----:B-1----:R-:W-:Y:S02]  /*07d0*/  @!P4 MOV R20, R6 ;  /* 0x000000060014c202 */ /* 0x002fe40000000f00 */
[----:B------:R-:W-:Y:S02]  /*07e0*/  @!P4 MOV R21, R9 ;  /* 0x000000090015c202 */ /* 0x000fe40000000f00 */
[----:B------:R-:W-:Y:S01]  /*07f0*/  @P1 IADD3 R17, R17, R23, RZ ;  /* 0x0000001711111210 */ /* 0x000fe20007ffe0ff */
[----:B------:R-:W-:Y:S01]  /*0800*/  @!P4 IMAD.WIDE.U32 R18, R0, R18, R20 ;  /* 0x000000120012c225 */ /* 0x000fe200078e0014 */
[----:B------:R-:W-:Y:S01]  /*0810*/  HFMA2.MMA R20, -RZ, RZ, 0, 0 ;  /* 0x00000000ff147435 */ /* 0x000fe200000001ff */
[----:B0-----:R-:W-:Y:S01]  /*0820*/  @P1 LEA R12, P0, R16, R12, 0x1 ;  /* 0x0000000c100c1211 */ /* 0x001fe200078008ff */
[----:B------:R-:W-:-:S03]  /*0830*/  HFMA2.MMA R23, -RZ, RZ, 0, 0 ;  /* 0x00000000ff177435 */ /* 0x000fc600000001ff */
[----:B------:R-:W-:Y:S02]  /*0840*/  @P1 LEA.HI.X R13, R16, R13, R17, 0x1, P0 ;  /* 0x0000000d100d1211 */ /* 0x000fe400000f0c11 */
[----:B------:R-:W-:Y:S02]  /*0850*/  @!P4 IADD3 R3, R19, R3, RZ ;  /* 0x000000031303c210 */ /* 0x000fe40007ffe0ff */
[C---:B---3--:R-:W-:Y:S01]  /*0860*/  @!P4 LEA R14, P0, R18.reuse, R14, 0x1 ;  /* 0x0000000e120ec211 */ /* 0x048fe200078008ff */
[----:B------:R-:W3:Y:S01]  /*0870*/  @P1 LDG.E R20, desc[UR8][R12.64] ;  /* 0x000000080c141981 */ /* 0x000ee2000c1e1900 */
[----:B------:R-:W-:Y:S02]  /*0880*/  MOV R26, RZ ;  /* 0x000000ff001a7202 */ /* 0x000fe40000000f00 */
[----:B------:R-:W-:Y:S01]  /*0890*/  @!P4 LEA.HI.X R15, R18, R15, R3, 0x1, P0 ;  /* 0x0000000f120fc211 */ /* 0x000fe200000f0c03 */
[----:B------:R0:W4:Y:S04]  /*08a0*/  @P2 LDG.E R23, desc[UR8][R10.64] ;  /* 0x000000080a172981 */ /* 0x000128000c1e1900 */
[----:B------:R1:W5:Y:S01]  /*08b0*/  @!P4 LDG.E R26, desc[UR8][R14.64] ;  /* 0x000000080e1ac981 */ /* 0x000362000c1e1900 */
[----:B------:R-:W-:-:S02]  /*08c0*/  SHF.R.S32.HI R21, RZ, 0x1f, R29 ;  /* 0x0000001fff157819 */ /* 0x000fc4000001141d */
[----:B------:R-:W-:-:S04]  /*08d0*/  ISETP.GE.U32.AND P5, PT, R29, UR14, PT ;  /* 0x0000000e1d007c0c */ /* 0x000fc8000bfa6070 */
[----:B------:R-:W-:-:S04]  /*08e0*/  ISETP.GE.AND.EX P5, PT, R21, UR15, PT, P5 ;  /* 0x0000000f15007c0c */ /* 0x000fc8000bfa6350 */
[----:B------:R-:W-:-:S13]  /*08f0*/  ISETP.LT.U32.AND P5, PT, R36, 0x200, !P5 ;  /* 0x000002002400780c */ /* 0x000fda0006fa1070 */
[----:B0-----:R-:W0:Y:S01]  /*0900*/  @P5 LDC.64 R10, c[0x0][0x270] ;  /* 0x00009c00ff0a5b82 */ /* 0x001e220000000a00 */
[----:B------:R-:W-:Y:S02]  /*0910*/  @P5 MOV R17, R9 ;  /* 0x0000000900115202 */ /* 0x000fe40000000f00 */
[----:B------:R-:W-:Y:S01]  /*0920*/  ISETP.GE.U32.AND P0, PT, R28, UR14, PT ;  /* 0x0000000e1c007c0c */ /* 0x000fe2000bf06070 */
[----:B0-----:R-:W-:-:S04]  /*0930*/  @P5 IMAD R19, R21, R10, RZ ;  /* 0x0000000a15135224 */ /* 0x001fc800078e02ff */
[----:B------:R-:W-:Y:S01]  /*0940*/  @P5 IMAD R19, R29, R11, R19 ;  /* 0x0000000b1d135224 */ /* 0x000fe200078e0213 */
[----:B------:R-:W-:-:S04]  /*0950*/  SHF.R.S32.HI R21, RZ, 0x1f, R28 ;  /* 0x0000001fff157819 */ /* 0x000fc8000001141c */
[----:B------:R-:W-:-:S04]  /*0960*/  ISETP.GE.AND.EX P0, PT, R21, UR15, PT, P0 ;  /* 0x0000000f15007c0c */ /* 0x000fc8000bf06300 */
[----:B------:R-:W-:Y:S01]  /*0970*/  ISETP.LT.U32.AND P0, PT, R36, 0x200, !P0 ;  /* 0x000002002400780c */ /* 0x000fe20004701070 */
[----:B------:R-:W-:Y:S01]  /*0980*/  HFMA2.MMA R21, -RZ, RZ, 0, 0 ;  /* 0x00000000ff157435 */ /* 0x000fe200000001ff */
[--C-:B--2---:R-:W-:Y:S02]  /*0990*/  HADD2.F32 R24, -RZ, R22.reuse.H1_H1 ;  /* 0x30000016ff187230 */ /* 0x104fe40000004100 */
[----:B------:R-:W-:-:S03]  /*09a0*/  HADD2.F32 R25, -RZ, R22.H0_H0 ;  /* 0x20000016ff197230 */ /* 0x000fc60000004100 */
[----:B------:R-:W-:Y:S02]  /*09b0*/  FMUL.FTZ R13, R24, R24 ;  /* 0x00000018180d7220 */ /* 0x000fe40000410000 */
[C---:B------:R-:W-:Y:S02]  /*09c0*/  FADD.FTZ R24, R25.reuse, R24 ;  /* 0x0000001819187221 */ /* 0x040fe40000010000 */
[----:B------:R-:W-:Y:S01]  /*09d0*/  FFMA.FTZ R25, R25, R25, R13 ;  /* 0x0000001919197223 */ /* 0x000fe2000001000d */
[--C-:B---3--:R-:W-:Y:S02]  /*09e0*/  HADD2.F32 R12, -RZ, R20.reuse.H1_H1 ;  /* 0x30000014ff0c7230 */ /* 0x108fe40000004100 */
[----:B------:R-:W-:Y:S02]  /*09f0*/  HADD2.F32 R13, -RZ, R20.H0_H0 ;  /* 0x20000014ff0d7230 */ /* 0x000fe40000004100 */
[--C-:B----4-:R-:W-:Y:S02]  /*0a00*/  HADD2.F32 R3, -RZ, R23.reuse.H1_H1 ;  /* 0x30000017ff037230 */ /* 0x110fe40000004100 */
[----:B-1----:R-:W-:Y:S01]  /*0a10*/  FMUL.FTZ R14, R12, R12 ;  /* 0x0000000c0c0e7220 */ /* 0x002fe20000410000 */
[----:B------:R-:W-:-:S02]  /*0a20*/  HADD2.F32 R15, -RZ, R23.H0_H0 ;  /* 0x20000017ff0f7230 */ /* 0x000fc40000004100 */
[----:B------:R-:W-:Y:S01]  /*0a30*/  FADD.FTZ R12, R13, R12 ;  /* 0x0000000c0d0c7221 */ /* 0x000fe20000010000 */
[--C-:B-----5:R-:W-:Y:S02]  /*0a40*/  HADD2.F32 R18, -RZ, R26.reuse.H1_H1 ;  /* 0x3000001aff127230 */ /* 0x120fe40000004100 */
[----:B------:R-:W-:Y:S01]  /*0a50*/  FMUL.FTZ R16, R3, R3 ;  /* 0x0000000303107220 */ /* 0x000fe20000410000 */
[----:B------:R-:W-:Y:S01]  /*0a60*/  FFMA.FTZ R13, R13, R13, R14 ;  /* 0x0000000d0d0d7223 */ /* 0x000fe2000001000e */
[C---:B------:R-:W-:Y:S01]  /*0a70*/  FADD.FTZ R3, R15.reuse, R3 ;  /* 0x000000030f037221 */ /* 0x040fe20000010000 */
[----:B------:R-:W-:Y:S02]  /*0a80*/  HADD2.F32 R14, -RZ, R26.H0_H0 ;  /* 0x2000001aff0e7230 */ /* 0x000fe40000004100 */
[----:B------:R-:W-:Y:S01]  /*0a90*/  FFMA.FTZ R15, R15, R15, R16 ;  /* 0x0000000f0f0f7223 */ /* 0x000fe20000010010 */
[----:B------:R-:W-:Y:S02]  /*0aa0*/  FMUL.FTZ R16, R18, R18 ;  /* 0x0000001212107220 */ /* 0x000fe40000410000 */
[----:B------:R-:W-:-:S02]  /*0ab0*/  FADD.FTZ R18, R14, R18 ;  /* 0x000000120e127221 */ /* 0x000fc40000010000 */
[----:B------:R-:W-:Y:S01]  /*0ac0*/  FFMA.FTZ R14, R14, R14, R16 ;  /* 0x0000000e0e0e7223 */ /* 0x000fe20000010010 */
[----:B------:R-:W-:-:S05]  /*0ad0*/  @P5 MOV R16, R6 ;  /* 0x0000000600105202 */ /* 0x000fca0000000f00 */
[----:B------:R-:W-:Y:S02]  /*0ae0*/  @P5 IMAD.WIDE.U32 R10, R29, R10, R16 ;  /* 0x0000000a1d0a5225 */ /* 0x000fe400078e0010 */
[----:B------:R-:W0:Y:S03]  /*0af0*/  @P5 LDC.64 R16, c[0x0][0x220] ;  /* 0x00008800ff105b82 */ /* 0x000e260000000a00 */
[----:B------:R-:W-:Y:S02]  /*0b00*/  @P5 IADD3 R19, R11, R19, RZ ;  /* 0x000000130b135210 */ /* 0x000fe40007ffe0ff */
[----:B0-----:R-:W-:-:S04]  /*0b10*/  @P5 LEA R16, P6, R10, R16, 0x1 ;  /* 0x000000100a105211 */ /* 0x001fc800078c08ff */
[----:B------:R-:W-:Y:S02]  /*0b20*/  @P5 LEA.HI.X R17, R10, R17, R19, 0x1, P6 ;  /* 0x000000110a115211 */ /* 0x000fe400030f0c13 */
[----:B------:R-:W0:Y:S01]  /*0b30*/  @P0 LDC.64 R10, c[0x0][0x270] ;  /* 0x00009c00ff0a0b82 */ /* 0x000e220000000a00 */
[----:B------:R-:W-:Y:S01]  /*0b40*/  SHF.R.S32.HI R19, RZ, 0x1f, R28 ;  /* 0x0000001fff137819 */ /* 0x000fe2000001141c */
[----:B------:R-:W-:Y:S01]  /*0b50*/  FADD.FTZ R18, RZ, R18 ;  /* 0x00000012ff127221 */ /* 0x000fe20000010000 */
[----:B------:R1:W2:Y:S03]  /*0b60*/  @P5 LDG.E R21, desc[UR8][R16.64] ;  /* 0x0000000810155981 */ /* 0x0002a6000c1e1900 */
[----:B------:R-:W-:Y:S01]  /*0b70*/  FADD.FTZ R24, R18, R24 ;  /* 0x0000001812187221 */ /* 0x000fe20000010000 */
[----:B-1----:R-:W-:Y:S02]  /*0b80*/  @P0 MOV R16, R6 ;  /* 0x0000000600100202 */ /* 0x002fe40000000f00 */
[----:B------:R-:W-:Y:S01]  /*0b90*/  @P0 MOV R17, R9 ;  /* 0x0000000900110202 */ /* 0x000fe20000000f00 */
[----:B0-----:R-:W-:-:S04]  /*0ba0*/  @P0 IMAD R18, R19, R10, RZ ;  /* 0x0000000a13120224 */ /* 0x001fc800078e02ff */
[C---:B------:R-:W-:Y:S02]  /*0bb0*/  @P0 IMAD R18, R28.reuse, R11, R18 ;  /* 0x0000000b1c120224 */ /* 0x040fe400078e0212 */
[----:B------:R-:W-:Y:S02]  /*0bc0*/  @P0 IMAD.WIDE.U32 R10, R28, R10, R16 ;  /* 0x0000000a1c0a0225 */ /* 0x000fe400078e0010 */
[----:B------:R-:W0:Y:S01]  /*0bd0*/  @P0 LDC.64 R16, c[0x0][0x220] ;  /* 0x00008800ff100b82 */ /* 0x000e220000000a00 */
[----:B------:R-:W-:Y:S02]  /*0be0*/  SHF.R.S32.HI R19, RZ, 0x1f, R27 ;  /* 0x0000001fff137819 */ /* 0x000fe4000001141b */
[----:B------:R-:W-:-:S04]  /*0bf0*/  ISETP.GE.U32.AND P5, PT, R27, UR14, PT ;  /* 0x0000000e1b007c0c */ /* 0x000fc8000bfa6070 */
[----:B------:R-:W-:-:S04]  /*0c00*/  ISETP.GE.AND.EX P5, PT, R19, UR15, PT, P5 ;  /* 0x0000000f13007c0c */ /* 0x000fc8000bfa6350 */
[----:B------:R-:W-:Y:S02]  /*0c10*/  ISETP.LT.U32.AND P5, PT, R36, 0x200, !P5 ;  /* 0x000002002400780c */ /* 0x000fe40006fa1070 */
[----:B------:R-:W-:Y:S02]  /*0c20*/  @P0 IADD3 R18, R11, R18, RZ ;  /* 0x000000120b120210 */ /* 0x000fe40007ffe0ff */
[----:B0-----:R-:W-:-:S04]  /*0c30*/  @P0 LEA R16, P6, R10, R16, 0x1 ;  /* 0x000000100a100211 */ /* 0x001fc800078c08ff */
[----:B------:R-:W-:-:S05]  /*0c40*/  @P0 LEA.HI.X R17, R10, R17, R18, 0x1, P6 ;  /* 0x000000110a110211 */ /* 0x000fca00030f0c12 */
[----:B------:R-:W0:Y:S01]  /*0c50*/  @P5 LDC.64 R18, c[0x0][0x270] ;  /* 0x00009c00ff125b82 */ /* 0x000e220000000a00 */
[----:B------:R-:W-:Y:S01]  /*0c60*/  HFMA2.MMA R10, -RZ, RZ, 0, 0 ;  /* 0x00000000ff0a7435 */ /* 0x000fe200000001ff */
[----:B------:R-:W-:-:S09]  /*0c70*/  SHF.R.S32.HI R11, RZ, 0x1f, R27 ;  /* 0x0000001fff0b7819 */ /* 0x000fd2000001141b */
[----:B------:R1:W3:Y:S01]  /*0c80*/  @P0 LDG.E R10, desc[UR8][R16.64] ;  /* 0x00000008100a0981 */ /* 0x0002e2000c1e1900 */
[----:B------:R-:W-:Y:S01]  /*0c90*/  FADD.FTZ R14, RZ, R14 ;  /* 0x0000000eff0e7221 */ /* 0x000fe20000010000 */
[----:B-1----:R-:W-:Y:S02]  /*0ca0*/  @P5 MOV R16, R6 ;  /* 0x0000000600105202 */ /* 0x002fe40000000f00 */
[----:B------:R-:W-:Y:S01]  /*0cb0*/  @P5 MOV R17, R9 ;  /* 0x0000000900115202 */ /* 0x000fe20000000f00 */
[----:B0-----:R-:W-:-:S04]  /*0cc0*/  @P5 IMAD R11, R11, R18, RZ ;  /* 0x000000120b0b5224 */ /* 0x001fc800078e02ff */
[C---:B------:R-:W-:Y:S02]  /*0cd0*/  @P5 IMAD R11, R27.reuse, R19, R11 ;  /* 0x000000131b0b5224 */ /* 0x040fe400078e020b */
[----:B------:R-:W-:Y:S02]  /*0ce0*/  @P5 IMAD.WIDE.U32 R18, R27, R18, R16 ;  /* 0x000000121b125225 */ /* 0x000fe400078e0010 */
[----:B------:R-:W0:Y:S02]  /*0cf0*/  @P5 LDC.64 R16, c[0x0][0x220] ;  /* 0x00008800ff105b82 */ /* 0x000e240000000a00 */
[----:B------:R-:W-:Y:S01]  /*0d00*/  FADD.FTZ R14, R14, R25 ;  /* 0x000000190e0e7221 */ /* 0x000fe20000010000 */
        /* <DEDUP_REMOVED lines=9> */
[----:B------:R-:W-:-:S09]  /*0da0*/  FADD.FTZ R24, R24, R3 ;  /* 0x0000000318187221 */ /* 0x000fd20000010000 */
[----:B------:R1:W4:Y:S02]  /*0db0*/  @P5 LDG.E R11, desc[UR8][R16.64] ;  /* 0x00000008100b5981 */ /* 0x000324000c1e1900 */
[----:B-1----:R-:W-:Y:S02]  /*0dc0*/  @P0 MOV R16, R6 ;  /* 0x0000000600100202 */ /* 0x002fe40000000f00 */
[----:B------:R-:W-:Y:S01]  /*0dd0*/  @P0 MOV R17, R9 ;  /* 0x0000000900110202 */ /* 0x000fe20000000f00 */
[----:B0-----:R-:W-:-:S04]  /*0de0*/  @P0 IMAD R3, R25, R18, RZ ;  /* 0x0000001219030224 */ /* 0x001fc800078e02ff */
[C---:B------:R-:W-:Y:S02]  /*0df0*/  @P0 IMAD R3, R30.reuse, R19, R3 ;  /* 0x000000131e030224 */ /* 0x040fe400078e0203 */
[----:B------:R-:W-:Y:S02]  /*0e00*/  @P0 IMAD.WIDE.U32 R18, R30, R18, R16 ;  /* 0x000000121e120225 */ /* 0x000fe400078e0010 */
[----:B------:R-:W0:Y:S03]  /*0e10*/  @P0 LDC.64 R16, c[0x0][0x220] ;  /* 0x00008800ff100b82 */ /* 0x000e260000000a00 */
[----:B------:R-:W-:Y:S02]  /*0e20*/  @P0 IADD3 R3, R19, R3, RZ ;  /* 0x0000000313030210 */ /* 0x000fe40007ffe0ff */
[----:B0-----:R-:W-:-:S04]  /*0e30*/  @P0 LEA R16, P5, R18, R16, 0x1 ;  /* 0x0000001012100211 */ /* 0x001fc800078a08ff */
[----:B------:R-:W-:Y:S01]  /*0e40*/  @P0 LEA.HI.X R17, R18, R17, R3, 0x1, P5 ;  /* 0x0000001112110211 */ /* 0x000fe200028f0c03 */
[----:B------:R-:W-:-:S10]  /*0e50*/  HFMA2.MMA R3, -RZ, RZ, 0, 0 ;  /* 0x00000000ff037435 */ /* 0x000fd400000001ff */
[----:B------:R0:W5:Y:S01]  /*0e60*/  @P0 LDG.E R3, desc[UR8][R16.64] ;  /* 0x0000000810030981 */ /* 0x000162000c1e1900 */
[----:B------:R-:W-:Y:S01]  /*0e70*/  FADD.FTZ R15, R14, R15 ;  /* 0x0000000f0e0f7221 */ /* 0x000fe20000010000 */
[----:B------:R-:W-:-:S03]  /*0e80*/  FADD.FTZ R12, R24, R12 ;  /* 0x0000000c180c7221 */ /* 0x000fc60000010000 */
[----:B------:R-:W-:Y:S01]  /*0e90*/  FADD.FTZ R13, R15, R13 ;  /* 0x0000000d0f0d7221 */ /* 0x000fe20000010000 */
[----:B------:R-:W-:Y:S01]  /*0ea0*/  ISETP.GT.AND P0, PT, R37, 0x1e, PT ;  /* 0x0000001e2500780c */ /* 0x000fe20003f04270 */
[--C-:B--2---:R-:W-:Y:S02]  /*0eb0*/  HADD2.F32 R14, -RZ, R21.reuse.H1_H1 ;  /* 0x30000015ff0e7230 */ /* 0x104fe40000004100 */
[----:B0-----:R-:W-:-:S03]  /*0ec0*/  HADD2.F32 R16, -RZ, R21.H0_H0 ;  /* 0x20000015ff107230 */ /* 0x001fc60000004100 */
[----:B------:R-:W-:Y:S02]  /*0ed0*/  FMUL.FTZ R17, R14, R14 ;  /* 0x0000000e0e117220 */ /* 0x000fe40000410000 */
[C---:B------:R-:W-:Y:S02]  /*0ee0*/  FADD.FTZ R15, R16.reuse, R14 ;  /* 0x0000000e100f7221 */ /* 0x040fe40000010000 */
[----:B------:R-:W-:Y:S02]  /*0ef0*/  FFMA.FTZ R16, R16, R16, R17 ;  /* 0x0000001010107223 */ /* 0x000fe40000010011 */
[----:B------:R-:W-:Y:S02]  /*0f00*/  FADD.FTZ R15, R12, R15 ;  /* 0x0000000f0c0f7221 */ /* 0x000fe40000010000 */
[----:B------:R-:W-:Y:S01]  /*0f10*/  FADD.FTZ R16, R13, R16 ;  /* 0x000000100d107221 */ /* 0x000fe20000010000 */
[--C-:B---3--:R-:W-:Y:S02]  /*0f20*/  HADD2.F32 R14, -RZ, R10.reuse.H1_H1 ;  /* 0x3000000aff0e7230 */ /* 0x108fe40000004100 */
[----:B------:R-:W-:-:S03]  /*0f30*/  HADD2.F32 R12, -RZ, R10.H0_H0 ;  /* 0x2000000aff0c7230 */ /* 0x000fc60000004100 */
[----:B------:R-:W-:Y:S02]  /*0f40*/  FMUL.FTZ R17, R14, R14 ;  /* 0x0000000e0e117220 */ /* 0x000fe40000410000 */
[C---:B------:R-:W-:Y:S02]  /*0f50*/  FADD.FTZ R13, R12.reuse, R14 ;  /* 0x0000000e0c0d7221 */ /* 0x040fe40000010000 */
[----:B------:R-:W-:Y:S02]  /*0f60*/  FFMA.FTZ R17, R12, R12, R17 ;  /* 0x0000000c0c117223 */ /* 0x000fe40000010011 */
[----:B------:R-:W-:Y:S02]  /*0f70*/  FADD.FTZ R13, R15, R13 ;  /* 0x0000000d0f0d7221 */ /* 0x000fe40000010000 */
[----:B------:R-:W-:Y:S01]  /*0f80*/  FADD.FTZ R16, R16, R17 ;  /* 0x0000001110107221 */ /* 0x000fe20000010000 */
[--C-:B----4-:R-:W-:Y:S02]  /*0f90*/  HADD2.F32 R12, -RZ, R11.reuse.H1_H1 ;  /* 0x3000000bff0c7230 */ /* 0x110fe40000004100 */
[----:B------:R-:W-:-:S03]  /*0fa0*/  HADD2.F32 R14, -RZ, R11.H0_H0 ;  /* 0x2000000bff0e7230 */ /* 0x000fc60000004100 */
[----:B------:R-:W-:Y:S02]  /*0fb0*/  FMUL.FTZ R17, R12, R12 ;  /* 0x0000000c0c117220 */ /* 0x000fe40000410000 */
[C---:B------:R-:W-:Y:S02]  /*0fc0*/  FADD.FTZ R12, R14.reuse, R12 ;  /* 0x0000000c0e0c7221 */ /* 0x040fe40000010000 */
[----:B------:R-:W-:Y:S02]  /*0fd0*/  FFMA.FTZ R17, R14, R14, R17 ;  /* 0x0000000e0e117223 */ /* 0x000fe40000010011 */
[----:B------:R-:W-:Y:S02]  /*0fe0*/  FADD.FTZ R12, R13, R12 ;  /* 0x0000000c0d0c7221 */ /* 0x000fe40000010000 */
[----:B------:R-:W-:Y:S01]  /*0ff0*/  FADD.FTZ R16, R16, R17 ;  /* 0x0000001110107221 */ /* 0x000fe20000010000 */
[--C-:B-----5:R-:W-:Y:S02]  /*1000*/  HADD2.F32 R15, -RZ, R3.reuse.H1_H1 ;  /* 0x30000003ff0f7230 */ /* 0x120fe40000004100 */
[----:B------:R-:W-:-:S03]  /*1010*/  HADD2.F32 R14, -RZ, R3.H0_H0 ;  /* 0x20000003ff0e7230 */ /* 0x000fc60000004100 */
[----:B------:R-:W-:Y:S02]  /*1020*/  FMUL.FTZ R13, R15, R15 ;  /* 0x0000000f0f0d7220 */ /* 0x000fe40000410000 */
[C---:B------:R-:W-:Y:S02]  /*1030*/  FADD.FTZ R15, R14.reuse, R15 ;  /* 0x0000000f0e0f7221 */ /* 0x040fe40000010000 */
[----:B------:R-:W-:Y:S02]  /*1040*/  FFMA.FTZ R13, R14, R14, R13 ;  /* 0x0000000e0e0d7223 */ /* 0x000fe4000001000d */
        /* <DEDUP_REMOVED lines=28> */
[----:B-1----:R-:W-:-:S04]  /*1210*/  @!P0 FADD.FTZ R13, R13, R14 ;  /* 0x0000000e0d0d8221 */ /* 0x002fc80000010000 */
        /* <DEDUP_REMOVED lines=9> */
[----:B------:R-:W2:Y:S01]  /*12b0*/  LDS.128 R16, [UR6+0x20] ;  /* 0x00002006ff107984 */ /* 0x000ea20008000c00 */
[----:B-1----:R-:W-:Y:S01]  /*12c0*/  FADD.FTZ R12, R24, R12 ;  /* 0x0000000c180c7221 */ /* 0x002fe20000010000 */
[----:B0-----:R-:W-:-:S03]  /*12d0*/  FADD.FTZ R25, R25, R13 ;  /* 0x0000000d19197221 */ /* 0x001fc60000010000 */
[----:B--2---:R-:W-:Y:S01]  /*12e0*/  FADD.FTZ R16, R12, R16 ;  /* 0x000000100c107221 */ /* 0x004fe20000010000 */
[----:B------:R-:W-:Y:S01]  /*12f0*/  FADD.FTZ R17, R25, R17 ;  /* 0x0000001119117221 */ /* 0x000fe20000010000 */
[----:B------:R-:W0:Y:S02]  /*1300*/  LDS.128 R12, [UR6+0x30] ;  /* 0x00003006ff0c7984 */ /* 0x000e240008000c00 */
[----:B------:R-:W-:Y:S01]  /*1310*/  FADD.FTZ R16, R16, R18 ;  /* 0x0000001210107221 */ /* 0x000fe20000010000 */
[----:B------:R-:W-:-:S03]  /*1320*/  FADD.FTZ R24, R17, R19 ;  /* 0x0000001311187221 */ /* 0x000fc60000010000 */
[----:B0-----:R-:W-:Y:S01]  /*1330*/  FADD.FTZ R12, R16, R12 ;  /* 0x0000000c100c7221 */ /* 0x001fe20000010000 */
        /* <DEDUP_REMOVED lines=25> */
[----:B------:R-:W-:-:S03]  /*14d0*/  FADD.FTZ R13, R13, R17 ;  /* 0x000000110d0d7221 */ /* 0x000fc60000010000 */
[----:B------:R-:W-:Y:S01]  /*14e0*/  FADD.FTZ R24, R12, R18 ;  /* 0x000000120c187221 */ /* 0x000fe20000010000 */
[----:B------:R-:W-:-:S07]  /*14f0*/  FADD.FTZ R25, R13, R19 ;  /* 0x000000130d197221 */ /* 0x000fce0000010000 */
.L_x_4277:
[----:B------:R-:W-:Y:S05]  /*1500*/  BSYNC B0 ;  /* 0x0000000000007941 */ /* 0x000fea0003800000 */
.L_x_4276:
[----:B------:R-:W1:Y:S02]  /*1510*/  LDC R12, c[0x0][0xc] ;  /* 0x00000300ff0c7b82 */ /* 0x000e640000000800 */
[----:B-1----:R-:W-:-:S13]  /*1520*/  ISETP.GE.U32.AND P0, PT, R12, 0x2, PT ;  /* 0x000000020c00780c */ /* 0x002fda0003f06070 */
[----:B------:R-:W-:Y:S05]  /*1530*/  @!P0 BRA `(.L_x_4278) ;  /* 0x00000010007c8947 */ /* 0x000fea0003800000 */
[----:B------:R-:W1:Y:S01]  /*1540*/  LDC.64 R14, c[0x0][0x240] ;  /* 0x00009000ff0e7b82 */ /* 0x000e620000000a00 */
[----:B------:R-:W-:-:S04]  /*1550*/  ULOP3.LUT UR6, UR4, 0x1, URZ, 0xc0, !UPT ;  /* 0x0000000104067892 */ /* 0x000fc8000f8ec03f */
[----:B------:R-:W-:-:S03]  /*1560*/  UIMAD UR6, UR6, UR11, URZ ;  /* 0x0000000b060672a4 */ /* 0x000fc6000f8e023f */
[----:B------:R-:W2:Y:S03]  /*1570*/  LDC.64 R16, c[0x0][0x248] ;  /* 0x00009200ff107b82 */ /* 0x000ea60000000a00 */
[----:B------:R-:W-:Y:S01]  /*1580*/  IMAD R13, R12, UR6, RZ ;  /* 0x000000060c0d7c24 */ /* 0x000fe2000f8e02ff */
[----:B------:R-:W-:-:S04]  /*1590*/  IADD3 R18, R2, UR6, RZ ;  /* 0x0000000602127c10 */ /* 0x000fc8000fffe0ff */
[----:B------:R-:W-:Y:S01]  /*15a0*/  SHF.L.U32 R13, R13, 0x1, RZ ;  /* 0x000000010d0d7819 */ /* 0x000fe200000006ff */
[----:B-1----:R-:W-:-:S04]  /*15b0*/  IMAD.WIDE.U32 R14, R18, 0x4, R14 ;  /* 0x00000004120e7825 */ /* 0x002fc800078e000e */
[----:B--2---:R-:W-:Y:S01]  /*15c0*/  IMAD.WIDE R16, R13, 0x4, R16 ;  /* 0x000000040d107825 */ /* 0x004fe200078e0210 */
[----:B------:R-:W-:Y:S06]  /*15d0*/  @P5 BRA `(.L_x_4279) ;  /* 0x00000000005c5947 */ /* 0x000fec0003800000 */
[----:B------:R-:W1:Y:S01]  /*15e0*/  S2R R13, SR_CTAID.X ;  /* 0x00000000000d7919 */ /* 0x000e620000002500 */
[----:B------:R-:W2:Y:S01]  /*15f0*/  S2UR UR6, SR_CTAID.Y ;  /* 0x00000000000679c3 */ /* 0x000ea20000002600 */
[----:B------:R-:W-:-:S06]  /*1600*/  ULOP3.LUT UP0, URZ, UR4, 0x2, URZ, 0xc0, !UPT ;  /* 0x00000002043f7892 */ /* 0x000fcc000f80c03f */
[----:B------:R-:W-:Y:S02]  /*1610*/  PLOP3.LUT P0, PT, PT, PT, UP0, 0x80, 0x0 ;  /* 0x000000000000781c */ /* 0x000fe40003f0f008 */
[----:B--2---:R-:W-:Y:S01]  /*1620*/  MOV R2, UR6 ;  /* 0x0000000600027c02 */ /* 0x004fe20008000f00 */
[----:B------:R-:W-:Y:S02]  /*1630*/  UMOV UR6, 0xffffffff ;  /* 0xffffffff00067882 */ /* 0x000fe40000000000 */
[----:B------:R-:W-:Y:S02]  /*1640*/  USEL UR6, UR6, 0x1, UP0 ;  /* 0x0000000106067887 */ /* 0x000fe40008000000 */
[----:B-1----:R-:W-:-:S04]  /*1650*/  IMAD R13, R13, UR11, R2 ;  /* 0x0000000b0d0d7c24 */ /* 0x002fc8000f8e0202 */
[----:B------:R-:W-:Y:S01]  /*1660*/  IMAD.WIDE.U32 R18, R13, 0x8, R16 ;  /* 0x000000080d127825 */ /* 0x000fe200078e0010 */
[----:B------:R-:W-:-:S04]  /*1670*/  MOV R13, UR6 ;  /* 0x00000006000d7c02 */ /* 0x000fc80008000f00 */
[----:B------:R-:W-:Y:S01]  /*1680*/  STG.E.64 desc[UR8][R18.64], R24 ;  /* 0x0000001812007986 */ /* 0x000fe2000c101b08 */
[----:B------:R-:W-:Y:S06]  /*1690*/  MEMBAR.ALL.GPU ;  /* 0x0000000000007992 */ /* 0x000fec000000a000 */
[----:B------:R-:W-:-:S00]  /*16a0*/  ERRBAR ;  /* 0x00000000000079ab */ /* 0x000fc00000000000 */
[----:B------:R-:W-:Y:S06]  /*16b0*/  CGAERRBAR ;  /* 0x00000000000075ab */ /* 0x000fec0000000000 */
[----:B------:R1:W-:Y:S02]  /*16c0*/  REDG.E.ADD.S32.STRONG.GPU desc[UR8][R14.64], R13 ;  /* 0x0000000d0e00798e */ /* 0x0003e4000c10e388 */
[----:B-1----:R-:W-:-:S04]  /*16d0*/  SEL R13, R12, RZ, !P0 ;  /* 0x000000ff0c0d7207 */ /* 0x002fc80004000000 */
[----:B------:R-:W-:-:S13]  /*16e0*/  ISETP.NE.AND P0, PT, R13, -0x1, PT ;  /* 0xffffffff0d00780c */ /* 0x000fda0003f05270 */
[----:B------:R-:W-:Y:S05]  /*16f0*/  @!P0 BRA `(.L_x_4279) ;  /* 0x0000000000148947 */ /* 0x000fea0003800000 */
.L_x_4280:
[----:B------:R-:W2:Y:S04]  /*1700*/  LDG.E.STRONG.GPU R18, desc[UR8][R14.64] ;  /* 0x000000080e127981 */ /* 0x000ea8000c1ef900 */
[----:B--2---:R-:W-:Y:S01]  /*1710*/  CCTL.IVALL ;  /* 0x00000000ff00798f */ /* 0x004fe20002000000 */
[----:B------:R-:W-:Y:S05]  /*1720*/  YIELD ;  /* 0x0000000000007946 */ /* 0x000fea0003800000 */
[----:B------:R-:W-:-:S13]  /*1730*/  ISETP.NE.AND P0, PT, R18, R13, PT ;  /* 0x0000000d1200720c */ /* 0x000fda0003f05270 */
[----:B------:R-:W-:Y:S05]  /*1740*/  @P0 BRA `(.L_x_4280) ;  /* 0xfffffffc00ec0947 */ /* 0x000fea000383ffff */
.L_x_4279:
        /* <DEDUP_REMOVED lines=17> */
.L_x_4284:
[----:B------:R-:W-:-:S13]  /*1860*/  ISETP.EQ.OR P6, PT, R14, UR10, P5 ;  /* 0x0000000a0e007c0c */ /* 0x000fda000afc2670 */
[----:B------:R-:W-:-:S04]  /*1870*/  @!P6 IMAD R18, R14, UR11, R2 ;  /* 0x0000000b0e12ec24 */ /* 0x000fc8000f8e0202 */
[----:B------:R-:W-:-:S06]  /*1880*/  @!P6 IMAD.WIDE.U32 R18, R18, 0x8, R16 ;  /* 0x000000081212e825 */ /* 0x000fcc00078e0010 */
[----:B------:R-:W0:Y:S01]  /*1890*/  @!P6 LDG.E.64 R18, desc[UR8][R18.64] ;  /* 0x000000081212e981 */ /* 0x000e22000c1e1b00 */
[----:B------:R-:W-:Y:S01]  /*18a0*/  IADD3 R15, R14, 0x1, RZ ;  /* 0x000000010e0f7810 */ /* 0x000fe20007ffe0ff */
[----:B0-----:R-:W-:Y:S01]  /*18b0*/  @!P6 FADD.FTZ R24, R24, R18 ;  /* 0x000000121818e221 */ /* 0x001fe20000010000 */
        /* <DEDUP_REMOVED lines=109> */
.L_x_4283:
[----:B------:R-:W-:-:S13]  /*1f90*/  ISETP.GT.AND P6, PT, R13, 0x4, PT ;  /* 0x000000040d00780c */ /* 0x000fda0003fc4270 */
[----:B------:R-:W-:Y:S05]  /*1fa0*/  @!P6 BRA `(.L_x_4285) ;  /* 0x0000000000ece947 */ /* 0x000fea0003800000 */
[----:B------:R-:W-:-:S13]  /*1fb0*/  ISETP.EQ.OR P0, PT, R14, UR10, P5 ;  /* 0x0000000a0e007c0c */ /* 0x000fda000af02670 */
[----:B------:R-:W-:-:S04]  /*1fc0*/  @!P0 IMAD R18, R14, UR11, R2 ;  /* 0x0000000b0e128c24 */ /* 0x000fc8000f8e0202 */
[----:B------:R-:W-:-:S06]  /*1fd0*/  @!P0 IMAD.WIDE.U32 R18, R18, 0x8, R16 ;  /* 0x0000000812128825 */ /* 0x000fcc00078e0010 */
[----:B------:R-:W0:Y:S01]  /*1fe0*/  @!P0 LDG.E.64 R18, desc[UR8][R18.64] ;  /* 0x0000000812128981 */ /* 0x000e22000c1e1b00 */
[----:B------:R-:W-:-:S04]  /*1ff0*/  IADD3 R15, R14, 0x1, RZ ;  /* 0x000000010e0f7810 */ /* 0x000fc80007ffe0ff */
[----:B------:R-:W-:Y:S01]  /*2000*/  ISETP.EQ.OR P6, PT, R15, UR10, P5 ;  /* 0x0000000a0f007c0c */ /* 0x000fe2000afc2670 */
[----:B0-----:R-:W-:-:S12]  /*2010*/  @!P0 FADD.FTZ R24, R24, R18 ;  /* 0x0000001218188221 */ /* 0x001fd80000010000 */
[----:B------:R-:W-:Y:S02]  /*2020*/  @!P6 IMAD R18, R15, UR11, R2 ;  /* 0x0000000b0f12ec24 */ /* 0x000fe4000f8e0202 */
[----:B------:R-:W-:Y:S02]  /*2030*/  @!P0 FADD.FTZ R25, R25, R19 ;  /* 0x0000001319198221 */ /* 0x000fe40000010000 */
[----:B------:R-:W-:-:S06]  /*2040*/  @!P6 IMAD.WIDE.U32 R18, R18, 0x8, R16 ;  /* 0x000000081212e825 */ /* 0x000fcc00078e0010 */
[----:B------:R-:W2:Y:S01]  /*2050*/  @!P6 LDG.E.64 R18, desc[UR8][R18.64] ;  /* 0x000000081212e981 */ /* 0x000ea2000c1e1b00 */
[----:B------:R-:W-:-:S04]  /*2060*/  IADD3 R15, R14, 0x2, RZ ;  /* 0x000000020e0f7810 */ /* 0x000fc80007ffe0ff */
[----:B------:R-:W-:Y:S01]  /*2070*/  ISETP.EQ.OR P0, PT, R15, UR10, P5 ;  /* 0x0000000a0f007c0c */ /* 0x000fe2000af02670 */
[----:B--2---:R-:W-:-:S12]  /*2080*/  @!P6 FADD.FTZ R24, R24, R18 ;  /* 0x000000121818e221 */ /* 0x004fd80000010000 */
        /* <DEDUP_REMOVED lines=45> */
.L_x_4285:
[----:B------:R-:W-:-:S13]  /*2360*/  ISETP.NE.OR P0, PT, R13, RZ, P0 ;  /* 0x000000ff0d00720c */ /* 0x000fda0000705670 */
[----:B------:R-:W-:Y:S05]  /*2370*/  @!P0 BRA `(.L_x_4281) ;  /* 0x00000000007c8947 */ /* 0x000fea0003800000 */
.L_x_4282:
        /* <DEDUP_REMOVED lines=19> */
[----:B------:R-:W-:Y:S02]  /*24b0*/  ISETP.EQ.OR P6, PT, R15, UR10, P5 ;  /* 0x0000000a0f007c0c */ /* 0x000fe4000afc2670 */
[----:B------:R-:W-:Y:S01]  /*24c0*/  IADD3 R13, R13, -0x4, RZ ;  /* 0xfffffffc0d0d7810 */ /* 0x000fe20007ffe0ff */
[----:B--2---:R-:W-:-:S10]  /*24d0*/  @!P0 FADD.FTZ R24, R24, R18 ;  /* 0x0000001218188221 */ /* 0x004fd40000010000 */
[----:B------:R-:W-:Y:S02]  /*24e0*/  @!P6 IMAD R18, R15, UR11, R2 ;  /* 0x0000000b0f12ec24 */ /* 0x000fe4000f8e0202 */
[----:B------:R-:W-:Y:S02]  /*24f0*/  @!P0 FADD.FTZ R25, R25, R19 ;  /* 0x0000001319198221 */ /* 0x000fe40000010000 */
[----:B------:R-:W-:-:S06]  /*2500*/  @!P6 IMAD.WIDE.U32 R18, R18, 0x8, R16 ;  /* 0x000000081212e825 */ /* 0x000fcc00078e0010 */
[----:B------:R-:W2:Y:S01]  /*2510*/  @!P6 LDG.E.64 R18, desc[UR8][R18.64] ;  /* 0x000000081212e981 */ /* 0x000ea2000c1e1b00 */
[----:B------:R-:W-:Y:S02]  /*2520*/  ISETP.NE.AND P0, PT, R13, RZ, PT ;  /* 0x000000ff0d00720c */ /* 0x000fe40003f05270 */
[----:B------:R-:W-:Y:S01]  /*2530*/  IADD3 R14, R14, 0x4, RZ ;  /* 0x000000040e0e7810 */ /* 0x000fe20007ffe0ff */
[----:B--2---:R-:W-:Y:S01]  /*2540*/  @!P6 FADD.FTZ R24, R24, R18 ;  /* 0x000000121818e221 */ /* 0x004fe20000010000 */
[----:B------:R-:W-:-:S09]  /*2550*/  @!P6 FADD.FTZ R25, R25, R19 ;  /* 0x000000131919e221 */ /* 0x000fd20000010000 */
[----:B------:R-:W-:Y:S05]  /*2560*/  @P0 BRA `(.L_x_4282) ;  /* 0xfffffffc00840947 */ /* 0x000fea000383ffff */
.L_x_4281:
[----:B------:R-:W-:-:S13]  /*2570*/  LOP3.LUT P0, R15, R12, 0x3, RZ, 0xc0, !PT ;  /* 0x000000030c0f7812 */ /* 0x000fda000780c0ff */
[----:B------:R-:W-:Y:S05]  /*2580*/  @!P0 BRA `(.L_x_4278) ;  /* 0x0000000000688947 */ /* 0x000fea0003800000 */
[----:B------:R-:W-:Y:S01]  /*2590*/  ISETP.EQ.OR P0, PT, R14, UR10, P5 ;  /* 0x0000000a0e007c0c */ /* 0x000fe2000af02670 */
[----:B------:R-:W-:Y:S01]  /*25a0*/  BSSY B0, `(.L_x_4286) ;  /* 0x0000008000007945 */ /* 0x000fe20003800000 */
[----:B------:R-:W-:-:S11]  /*25b0*/  ISETP.NE.AND P6, PT, R15, 0x1, PT ;  /* 0x000000010f00780c */ /* 0x000fd60003fc5270 */
[----:B------:R-:W-:Y:S05]  /*25c0*/  @P0 BRA `(.L_x_4287) ;  /* 0x0000000000140947 */ /* 0x000fea0003800000 */
[----:B------:R-:W-:-:S04]  /*25d0*/  IMAD R12, R14, UR11, R2 ;  /* 0x0000000b0e0c7c24 */ /* 0x000fc8000f8e0202 */
[----:B------:R-:W-:-:S06]  /*25e0*/  IMAD.WIDE.U32 R12, R12, 0x8, R16 ;  /* 0x000000080c0c7825 */ /* 0x000fcc00078e0010 */
[----:B------:R-:W0:Y:S02]  /*25f0*/  LDG.E.64 R12, desc[UR8][R12.64] ;  /* 0x000000080c0c7981 */ /* 0x000e24000c1e1b00 */
[----:B0-----:R-:W-:Y:S01]  /*2600*/  FADD.FTZ R24, R24, R12 ;  /* 0x0000000c18187221 */ /* 0x001fe20000010000 */
[----:B------:R-:W-:-:S07]  /*2610*/  FADD.FTZ R25, R25, R13 ;  /* 0x0000000d19197221 */ /* 0x000fce0000010000 */
.L_x_4287:
[----:B------:R-:W-:Y:S05]  /*2620*/  BSYNC B0 ;  /* 0x0000000000007941 */ /* 0x000fea0003800000 */
.L_x_4286:
[----:B------:R-:W-:Y:S05]  /*2630*/  @!P6 BRA `(.L_x_4278) ;  /* 0x00000000003ce947 */ /* 0x000fea0003800000 */
[C---:B------:R-:W-:Y:S02]  /*2640*/  IADD3 R12, R14.reuse, 0x2, RZ ;  /* 0x000000020e0c7810 */ /* 0x040fe40007ffe0ff */
[----:B------:R-:W-:Y:S02]  /*2650*/  IADD3 R14, R14, 0x1, RZ ;  /* 0x000000010e0e7810 */ /* 0x000fe40007ffe0ff */
[----:B------:R-:W-:Y:S02]  /*2660*/  ISETP.EQ.OR P0, PT, R12, UR10, P5 ;  /* 0x0000000a0c007c0c */ /* 0x000fe4000af02670 */
[----:B------:R-:W-:Y:S02]  /*2670*/  ISETP.EQ.OR P6, PT, R14, UR10, P5 ;  /* 0x0000000a0e007c0c */ /* 0x000fe4000afc2670 */
[----:B------:R-:W-:-:S11]  /*2680*/  ISETP.EQ.OR P0, PT, R15, 0x2, P0 ;  /* 0x000000020f00780c */ /* 0x000fd60000702670 */
[--C-:B------:R-:W-:Y:S02]  /*2690*/  @!P6 IMAD R13, R14, UR11, R2.reuse ;  /* 0x0000000b0e0dec24 */ /* 0x100fe4000f8e0202 */
[----:B------:R-:W-:Y:S02]  /*26a0*/  @!P0 IMAD R14, R12, UR11, R2 ;  /* 0x0000000b0c0e8c24 */ /* 0x000fe4000f8e0202 */
        /* <DEDUP_REMOVED lines=8> */
.L_x_4278:
[----:B------:R-:W-:Y:S01]  /*2730*/  ULDC.64 UR6, c[0x0][0x218] ;  /* 0x0000860000067ab9 */ /* 0x000fe20000000a00 */
[----:B------:R-:W-:Y:S01]  /*2740*/  LOP3.LUT P0, RZ, R36, UR10, RZ, 0xfc, !PT ;  /* 0x0000000a24ff7c12 */ /* 0x000fe2000f80fcff */
[----:B------:R-:W-:Y:S01]  /*2750*/  ULDC.64 UR14, c[0x0][0x228] ;  /* 0x00008a00000e7ab9 */ /* 0x000fe20000000a00 */
[----:B------:R-:W-:Y:S01]  /*2760*/  ISETP.EQ.U32.AND P6, PT, RZ, UR6, PT ;  /* 0x00000006ff007c0c */ /* 0x000fe2000bfc2070 */
[----:B------:R-:W-:Y:S01]  /*2770*/  UMOV UR6, 0x400 ;  /* 0x0000040000067882 */ /* 0x000fe20000000000 */
[----:B------:R-:W-:Y:S01]  /*2780*/  MOV R14, UR13 ;  /* 0x0000000d000e7c02 */ /* 0x000fe20008000f00 */
[----:B------:R-:W-:Y:S01]  /*2790*/  ULDC.64 UR16, c[0x0][0x230] ;  /* 0x00008c0000107ab9 */ /* 0x000fe20000000a00 */
[----:B------:R-:W-:Y:S01]  /*27a0*/  ISETP.EQ.OR.EX P0, PT, RZ, UR7, P0, P6 ;  /* 0x00000007ff007c0c */ /* 0x000fe20008702760 */
[----:B------:R-:W1:Y:S01]  /*27b0*/  S2UR UR7, SR_CgaCtaId ;  /* 0x00000000000779c3 */ /* 0x000e620000008800 */
[C---:B------:R-:W-:Y:S02]  /*27c0*/  SHF.L.U64.HI R5, R4.reuse, 0x2, R5 ;  /* 0x0000000204057819 */ /* 0x040fe40000010205 */
[----:B------:R-:W-:-:S09]  /*27d0*/  SHF.L.U32 R4, R4, 0x2, RZ ;  /* 0x0000000204047819 */ /* 0x000fd200000006ff */
[----:B------:R-:W2:Y:S01]  /*27e0*/  @!P0 LDC.64 R12, c[0x0][0x218] ;  /* 0x00008600ff0c8b82 */ /* 0x000ea20000000a00 */
[----:B-1----:R-:W-:-:S03]  /*27f0*/  ULEA UR6, UR7, UR6, 0x18 ;  /* 0x0000000607067291 */ /* 0x002fc6000f8ec03f */
[----:B------:R-:W-:-:S06]  /*2800*/  ULDC UR7, c[0x0][0x2a4] ;  /* 0x0000a90000077ab9 */ /* 0x000fcc0000000800 */
[----:B------:R0:W-:Y:S01]  /*2810*/  @!P5 STS.64 [UR6+0x98], R24 ;  /* 0x00009818ff00d988 */ /* 0x0001e20008000a06 */
[----:B--2---:R-:W-:Y:S01]  /*2820*/  @!P0 IMAD.WIDE R12, R14, 0x8, R12 ;  /* 0x000000080e0c8825 */ /* 0x004fe200078e020c */
[C---:B------:R-:W-:Y:S02]  /*2830*/  IADD3 R14, P6, R4.reuse, UR14, RZ ;  /* 0x0000000e040e7c10 */ /* 0x040fe4000ffde0ff */
[----:B------:R-:W-:Y:S02]  /*2840*/  IADD3 R4, P5, R4, UR16, RZ ;  /* 0x0000001004047c10 */ /* 0x000fe4000ffbe0ff */
[----:B------:R-:W-:Y:S01]  /*2850*/  IADD3.X R15, R5, UR15, RZ, P6, !PT ;  /* 0x0000000f050f7c10 */ /* 0x000fe2000b7fe4ff */
[----:B0-----:R-:W-:Y:S01]  /*2860*/  @!P0 FMUL.FTZ R25, R25, UR7 ;  /* 0x0000000719198c20 */ /* 0x001fe20008410000 */
[----:B------:R-:W-:Y:S01]  /*2870*/  @!P0 FMUL.FTZ R24, R24, UR7 ;  /* 0x0000000718188c20 */ /* 0x000fe20008410000 */
[----:B------:R-:W-:-:S04]  /*2880*/  IADD3.X R5, R5, UR17, RZ, P5, !PT ;  /* 0x0000001105057c10 */ /* 0x000fc8000affe4ff */
[----:B------:R0:W-:Y:S01]  /*2890*/  @!P0 STG.E.64 desc[UR8][R12.64], R24 ;  /* 0x000000180c008986 */ /* 0x0001e2000c101b08 */
[----:B------:R-:W-:Y:S06]  /*28a0*/  BAR.SYNC.DEFER_BLOCKING 0x0 ;  /* 0x0000000000007b1d */ /* 0x000fec0000010000 */
[----:B------:R-:W2:Y:S04]  /*28b0*/  LDG.E.64 R14, desc[UR8][R14.64] ;  /* 0x000000080e0e7981 */ /* 0x000ea8000c1e1b00 */
[----:B------:R-:W2:Y:S01]  /*28c0*/  LDG.E.64 R4, desc[UR8][R4.64] ;  /* 0x0000000804047981 */ /* 0x000ea2000c1e1b00 */
[----:B------:R-:W-:Y:S01]  /*28d0*/  ISETP.NE.AND P6, PT, RZ, UR12, PT ;  /* 0x0000000cff007c0c */ /* 0x000fe2000bfc5270 */
[----:B0-----:R-:W-:-:S02]  /*28e0*/  HADD2.F32 R24, -RZ, R26.H0_H0 ;  /* 0x2000001aff187230 */ /* 0x001fc40000004100 */
[----:B------:R-:W0:Y:S01]  /*28f0*/  LDS.64 R12, [UR6+0x98] ;  /* 0x00009806ff0c7984 */ /* 0x000e220008000a00 */
[----:B------:R-:W-:Y:S02]  /*2900*/  HADD2.F32 R25, -RZ, R26.H1_H1 ;  /* 0x3000001aff197230 */ /* 0x000fe40000004100 */
[--C-:B------:R-:W-:Y:S02]  /*2910*/  HADD2.F32 R19, -RZ, R22.reuse.H0_H0 ;  /* 0x20000016ff137230 */ /* 0x100fe40000004100 */
[----:B------:R-:W-:Y:S02]  /*2920*/  HADD2.F32 R22, -RZ, R22.H1_H1 ;  /* 0x30000016ff167230 */ /* 0x000fe40000004100 */
[----:B0-----:R-:W-:-:S04]  /*2930*/  FMUL.FTZ R18, R12, UR7 ;  /* 0x000000070c127c20 */ /* 0x001fc80008410000 */
[----:B------:R-:W-:Y:S01]  /*2940*/  FMUL.FTZ R12, R18, R18 ;  /* 0x00000012120c7220 */ /* 0x000fe20000410000 */
[--C-:B------:R-:W-:Y:S01]  /*2950*/  FADD.FTZ R24, R24, -R18.reuse ;  /* 0x8000001218187221 */ /* 0x100fe20000010000 */
[--C-:B------:R-:W-:Y:S01]  /*2960*/  FADD.FTZ R25, R25, -R18.reuse ;  /* 0x8000001219197221 */ /* 0x100fe20000010000 */
[----:B------:R-:W-:Y:S01]  /*2970*/  FADD.FTZ R19, R19, -R18 ;  /* 0x8000001213137221 */ /* 0x000fe20000010000 */
[----:B------:R-:W-:Y:S01]  /*2980*/  FFMA.FTZ R12, R13, UR7, -R12 ;  /* 0x000000070d0c7c23 */ /* 0x000fe2000801080c */
[----:B------:R-:W-:-:S04]  /*2990*/  FADD.FTZ R22, R22, -R18 ;  /* 0x8000001216167221 */ /* 0x000fc80000010000 */
[----:B------:R-:W-:-:S13]  /*29a0*/  FSETP.GTU.FTZ.AND P0, PT, R12, RZ, PT ;  /* 0x000000ff0c00720b */ /* 0x000fda0003f1c000 */
[----:B------:R-:W-:Y:S01]  /*29b0*/  VOTEU.ANY UP0, P0 ;  /* 0x00000000003f7886 */ /* 0x000fe20000000100 */
[----:B------:R-:W-:-:S04]  /*29c0*/  PLOP3.LUT P0, PT, PT, PT, UP0, 0x80, 0x0 ;  /* 0x000000000000781c */ /* 0x000fc80003f0f008 */
[----:B------:R-:W-:-:S09]  /*29d0*/  @UP0 ULDC UR6, c[0x0][0x238] ;  /* 0x00008e0000060ab9 */ /* 0x000fd20000000800 */
[----:B------:R-:W-:Y:S01]  /*29e0*/  @P0 FADD.FTZ R12, R12, UR6 ;  /* 0x000000060c0c0e21 */ /* 0x000fe20008010000 */
[----:B------:R-:W-:-:S05]  /*29f0*/  UMOV UR6, 0x3f800000 ;  /* 0x3f80000000067882 */ /* 0x000fca0000000000 */
[----:B------:R-:W0:Y:S02]  /*2a00*/  @P0 MUFU.RSQ R12, R12 ;  /* 0x0000000c000c0308 */ /* 0x000e240000001400 */
[----:B0-----:R-:W-:-:S13]  /*2a10*/  @P0 R2UR UR7, R12 ;  /* 0x000000000c0702ca */ /* 0x001fda00000e0000 */
[----:B------:R-:W-:Y:S02]  /*2a20*/  @UP0 UMOV UR6, UR7 ;  /* 0x0000000700060c82 */ /* 0x000fe40008000000 */
[----:B------:R-:W-:Y:S01]  /*2a30*/  FMUL.FTZ R24, R24, UR6 ;  /* 0x0000000618187c20 */ /* 0x000fe20008410000 */
[----:B------:R-:W-:Y:S01]  /*2a40*/  FMUL.FTZ R25, R25, UR6 ;  /* 0x0000000619197c20 */ /* 0x000fe20008410000 */
[----:B------:R-:W-:Y:S01]  /*2a50*/  FMUL.FTZ R19, R19, UR6 ;  /* 0x0000000613137c20 */ /* 0x000fe20008410000 */
[----:B------:R-:W-:Y:S01]  /*2a60*/  FMUL.FTZ R22, R22, UR6 ;  /* 0x0000000616167c20 */ /* 0x000fe20008410000 */
[----:B--2---:R-:W-:Y:S01]  /*2a70*/  FFMA.FTZ R24, R14, R24, R4 ;  /* 0x000000180e187223 */ /* 0x004fe20000010004 */
        /* <DEDUP_REMOVED lines=12> */
.L_x_4288:
[----:B------:R-:W-:Y:S04]  /*2b40*/  BSSY B0, `(.L_x_4289) ;  /* 0x000000e000007945 */ /* 0x000fe80003800000 */
[----:B------:R-:W-:Y:S05]  /*2b50*/  @P4 BRA `(.L_x_4290) ;  /* 0x0000000000304947 */ /* 0x000fea0003800000 */
[----:B------:R-:W-:Y:S01]  /*2b60*/  ULDC.64 UR14, c[0x0][0x270] ;  /* 0x00009c00000e7ab9 */ /* 0x000fe20000000a00 */
[----:B------:R-:W-:Y:S01]  /*2b70*/  MOV R12, R6 ;  /* 0x00000006000c7202 */ /* 0x000fe20000000f00 */
[----:B------:R-:W-:Y:S01]  /*2b80*/  IMAD R31, R31, UR14, RZ ;  /* 0x0000000e1f1f7c24 */ /* 0x000fe2000f8e02ff */
[----:B------:R-:W-:Y:S02]  /*2b90*/  MOV R13, R9 ;  /* 0x00000009000d7202 */ /* 0x000fe40000000f00 */
[----:B------:R-:W-:Y:S01]  /*2ba0*/  F2FP.F16.F32.PACK_AB R24, R25, R24 ;  /* 0x000000181918723e */ /* 0x000fe200000000ff */
[C---:B------:R-:W-:Y:S02]  /*2bb0*/  IMAD R31, R0.reuse, UR15, R31 ;  /* 0x0000000f001f7c24 */ /* 0x040fe4000f8e021f */
[----:B------:R-:W-:Y:S01]  /*2bc0*/  IMAD.WIDE.U32 R12, R0, UR14, R12 ;  /* 0x0000000e000c7c25 */ /* 0x000fe2000f8e000c */
[----:B------:R-:W-:-:S04]  /*2bd0*/  ULDC.64 UR14, c[0x0][0x210] ;  /* 0x00008400000e7ab9 */ /* 0x000fc80000000a00 */
[----:B------:R-:W-:Y:S02]  /*2be0*/  IADD3 R13, R13, R31, RZ ;  /* 0x0000001f0d0d7210 */ /* 0x000fe40007ffe0ff */
[----:B------:R-:W-:-:S04]  /*2bf0*/  LEA R16, P0, R12, UR14, 0x1 ;  /* 0x0000000e0c107c11 */ /* 0x000fc8000f8008ff */
[----:B------:R-:W-:-:S05]  /*2c00*/  LEA.HI.X R17, R12, UR15, R13, 0x1, P0 ;  /* 0x0000000f0c117c11 */ /* 0x000fca00080f0c0d */
[----:B------:R0:W-:Y:S04]  /*2c10*/  STG.E desc[UR8][R16.64], R24 ;  /* 0x0000001810007986 */ /* 0x0001e8000c101908 */
.L_x_4290:
[----:B------:R-:W-:Y:S05]  /*2c20*/  BSYNC B0 ;  /* 0x0000000000007941 */ /* 0x000fea0003800000 */
.L_x_4289:
[--C-:B0-----:R-:W-:Y:S02]  /*2c30*/  HADD2.F32 R24, -RZ, R23.reuse.H0_H0 ;  /* 0x20000017ff187230 */ /* 0x101fe40000004100 */
[----:B------:R-:W-:Y:S01]  /*2c40*/  FFMA.FTZ R19, R14, R19, R4 ;  /* 0x000000130e137223 */ /* 0x000fe20000010004 */
[----:B------:R-:W-:Y:S02]  /*2c50*/  HADD2.F32 R23, -RZ, R23.H1_H1 ;  /* 0x30000017ff177230 */ /* 0x000fe40000004100 */
        /* <DEDUP_REMOVED lines=12> */
.L_x_4291:
[----:B------:R-:W-:Y:S04]  /*2d20*/  BSSY B0, `(.L_x_4292) ;  /* 0x000000f000007945 */ /* 0x000fe80003800000 */
[----:B------:R-:W-:Y:S05]  /*2d30*/  @!P3 BRA `(.L_x_4293) ;  /* 0x000000000034b947 */ /* 0x000fea0003800000 */
[----:B------:R-:W-:Y:S01]  /*2d40*/  SHF.R.S32.HI R12, RZ, 0x1f, R35 ;  /* 0x0000001fff0c7819 */ /* 0x000fe20000011423 */
[----:B------:R-:W-:Y:S01]  /*2d50*/  ULDC.64 UR14, c[0x0][0x270] ;  /* 0x00009c00000e7ab9 */ /* 0x000fe20000000a00 */
[----:B------:R-:W-:Y:S02]  /*2d60*/  MOV R13, R9 ;  /* 0x00000009000d7202 */ /* 0x000fe40000000f00 */
[----:B------:R-:W-:Y:S01]  /*2d70*/  F2FP.F16.F32.PACK_AB R19, R22, R19 ;  /* 0x000000131613723e */ /* 0x000fe200000000ff */
        /* <DEDUP_REMOVED lines=9> */
.L_x_4293:
[----:B------:R-:W-:Y:S05]  /*2e10*/  BSYNC B0 ;  /* 0x0000000000007941 */ /* 0x000fea0003800000 */
.L_x_4292:
[--C-:B------:R-:W-:Y:S02]  /*2e20*/  HADD2.F32 R12, -RZ, R20.reuse.H0_H0 ;  /* 0x20000014ff0c7230 */ /* 0x100fe40000004100 */
[--C-:B------:R-:W-:Y:S01]  /*2e30*/  FADD.FTZ R24, R24, -R18.reuse ;  /* 0x8000001218187221 */ /* 0x100fe20000010000 */
[----:B------:R-:W-:Y:S02]  /*2e40*/  HADD2.F32 R20, -RZ, R20.H1_H1 ;  /* 0x30000014ff147230 */ /* 0x000fe40000004100 */
[--C-:B------:R-:W-:Y:S01]  /*2e50*/  FADD.FTZ R23, R23, -R18.reuse ;  /* 0x8000001217177221 */ /* 0x100fe20000010000 */
[----:B------:R-:W-:Y:S01]  /*2e60*/  ULDC.64 UR16, c[0x0][0x278] ;  /* 0x00009e0000107ab9 */ /* 0x000fe20000000a00 */
[--C-:B------:R-:W-:Y:S01]  /*2e70*/  FADD.FTZ R12, R12, -R18.reuse ;  /* 0x800000120c0c7221 */ /* 0x100fe20000010000 */
[----:B------:R-:W-:Y:S01]  /*2e80*/  FMUL.FTZ R24, R24, UR6 ;  /* 0x0000000618187c20 */ /* 0x000fe20008410000 */
[----:B------:R-:W-:Y:S01]  /*2e90*/  FADD.FTZ R20, R20, -R18 ;  /* 0x8000001214147221 */ /* 0x000fe20000010000 */
[----:B------:R-:W-:Y:S01]  /*2ea0*/  FMUL.FTZ R23, R23, UR6 ;  /* 0x0000000617177c20 */ /* 0x000fe20008410000 */
[----:B------:R-:W-:Y:S01]  /*2eb0*/  ISETP.GE.U32.AND P0, PT, R29, UR16, PT ;  /* 0x000000101d007c0c */ /* 0x000fe2000bf06070 */
[----:B0-----:R-:W-:Y:S01]  /*2ec0*/  FMUL.FTZ R19, R12, UR6 ;  /* 0x000000060c137c20 */ /* 0x001fe20008410000 */
[----:B------:R-:W-:Y:S01]  /*2ed0*/  FMUL.FTZ R20, R20, UR6 ;  /* 0x0000000614147c20 */ /* 0x000fe20008410000 */
[----:B------:R-:W-:Y:S01]  /*2ee0*/  FFMA.FTZ R22, R14, R24, R4 ;  /* 0x000000180e167223 */ /* 0x000fe20000010004 */
[----:B------:R-:W-:Y:S01]  /*2ef0*/  FFMA.FTZ R23, R15, R23, R5 ;  /* 0x000000170f177223 */ /* 0x000fe20000010005 */
[----:B------:R-:W-:Y:S08]  /*2f00*/  @!P6 BRA `(.L_x_4294) ;  /* 0x000000000028e947 */ /* 0x000ff00003800000 */
        /* <DEDUP_REMOVED lines=10> */
.L_x_4294:
        /* <DEDUP_REMOVED lines=10> */
[----:B------:R-:W-:Y:S02]  /*3050*/  ULDC.64 UR14, c[0x0][0x210] ;  /* 0x00008400000e7ab9 */ /* 0x000fe40000000a00 */
[----:B------:R-:W-:Y:S02]  /*3060*/  LEA R16, P4, R12, UR14, 0x1 ;  /* 0x0000000e0c107c11 */ /* 0x000fe4000f8808ff */
[----:B------:R-:W-:-:S04]  /*3070*/  IADD3 R17, R13, R17, RZ ;  /* 0x000000110d117210 */ /* 0x000fc80007ffe0ff */
[----:B------:R-:W-:-:S05]  /*3080*/  LEA.HI.X R17, R12, UR15, R17, 0x1, P4 ;  /* 0x0000000f0c117c11 */ /* 0x000fca000a0f0c11 */
[----:B------:R0:W-:Y:S02]  /*3090*/  STG.E desc[UR8][R16.64], R23 ;  /* 0x0000001710007986 */ /* 0x0001e4000c101908 */
.L_x_4296:
[----:B------:R-:W-:Y:S05]  /*30a0*/  BSYNC B0 ;  /* 0x0000000000007941 */ /* 0x000fea0003800000 */
.L_x_4295:
[----:B------:R-:W-:Y:S02]  /*30b0*/  HADD2.F32 R22, -RZ, R21.H0_H0 ;  /* 0x20000015ff167230 */ /* 0x000fe40000004100 */
        /* <DEDUP_REMOVED lines=13> */
.L_x_4297:
[----:B------:R-:W-:Y:S04]  /*3190*/  BSSY B0, `(.L_x_4298) ;  /* 0x000000f000007945 */ /* 0x000fe80003800000 */
[----:B------:R-:W-:Y:S05]  /*31a0*/  @!P1 BRA `(.L_x_4299) ;  /* 0x0000000000349947 */ /* 0x000fea0003800000 */
[----:B------:R-:W-:Y:S01]  /*31b0*/  SHF.R.S32.HI R12, RZ, 0x1f, R33 ;  /* 0x0000001fff0c7819 */ /* 0x000fe20000011421 */
[----:B------:R-:W-:Y:S01]  /*31c0*/  ULDC.64 UR14, c[0x0][0x270] ;  /* 0x00009c00000e7ab9 */ /* 0x000fe20000000a00 */
[----:B------:R-:W-:Y:S02]  /*31d0*/  MOV R13, R9 ;  /* 0x00000009000d7202 */ /* 0x000fe40000000f00 */
[----:B------:R-:W-:Y:S01]  /*31e0*/  F2FP.F16.F32.PACK_AB R19, R20, R19 ;  /* 0x000000131413723e */ /* 0x000fe200000000ff */
[----:B0-----:R-:W-:Y:S01]  /*31f0*/  IMAD R16, R12, UR14, RZ ;  /* 0x0000000e0c107c24 */ /* 0x001fe2000f8e02ff */
        /* <DEDUP_REMOVED lines=8> */
.L_x_4299:
[----:B------:R-:W-:Y:S05]  /*3280*/  BSYNC B0 ;  /* 0x0000000000007941 */ /* 0x000fea0003800000 */
.L_x_4298:
[----:B------:R-:W-:Y:S01]  /*3290*/  HADD2.F32 R21, -RZ, R21.H1_H1 ;  /* 0x30000015ff157230 */ /* 0x000fe20000004100 */
[----:B0-----:R-:W-:Y:S01]  /*32a0*/  SHF.R.S32.HI R23, RZ, 0x1f, R29 ;  /* 0x0000001fff177819 */ /* 0x001fe2000001141d */
[--C-:B------:R-:W-:Y:S01]  /*32b0*/  FADD.FTZ R22, R22, -R18.reuse ;  /* 0x8000001216167221 */ /* 0x100fe20000010000 */
[----:B------:R-:W-:Y:S02]  /*32c0*/  ISETP.GE.U32.AND P4, PT, R28, UR16, PT ;  /* 0x000000101c007c0c */ /* 0x000fe4000bf86070 */
[----:B------:R-:W-:Y:S01]  /*32d0*/  FADD.FTZ R12, R21, -R18 ;  /* 0x80000012150c7221 */ /* 0x000fe20000010000 */
[----:B------:R-:W-:Y:S01]  /*32e0*/  ISETP.GE.AND.EX P5, PT, R23, UR17, PT, P0 ;  /* 0x0000001117007c0c */ /* 0x000fe2000bfa6300 */
[----:B-1----:R-:W-:Y:S01]  /*32f0*/  FMUL.FTZ R19, R22, UR6 ;  /* 0x0000000616137c20 */ /* 0x002fe20008410000 */
[----:B------:R-:W-:Y:S01]  /*3300*/  ISETP.GE.U32.AND P0, PT, R27, UR16, PT ;  /* 0x000000101b007c0c */ /* 0x000fe2000bf06070 */
[----:B------:R-:W-:Y:S01]  /*3310*/  FMUL.FTZ R12, R12, UR6 ;  /* 0x000000060c0c7c20 */ /* 0x000fe20008410000 */
[----:B------:R-:W-:Y:S01]  /*3320*/  ISETP.LT.U32.AND P5, PT, R36, 0x200, !P5 ;  /* 0x000002002400780c */ /* 0x000fe20006fa1070 */
[----:B------:R-:W-:-:S02]  /*3330*/  FFMA.FTZ R19, R14, R19, R4 ;  /* 0x000000130e137223 */ /* 0x000fc40000010004 */
        /* <DEDUP_REMOVED lines=12> */
.L_x_4300:
[----:B------:R-:W-:Y:S04]  /*3400*/  BSSY B0, `(.L_x_4301) ;  /* 0x000000e000007945 */ /* 0x000fe80003800000 */
[----:B------:R-:W-:Y:S05]  /*3410*/  @!P5 BRA `(.L_x_4302) ;  /* 0x000000000030d947 */ /* 0x000fea0003800000 */
[----:B------:R-:W-:Y:S01]  /*3420*/  ULDC.64 UR14, c[0x0][0x270] ;  /* 0x00009c00000e7ab9 */ /* 0x000fe20000000a00 */
[----:B------:R-:W-:Y:S01]  /*3430*/  MOV R12, R6 ;  /* 0x00000006000c7202 */ /* 0x000fe20000000f00 */
[----:B------:R-:W-:Y:S01]  /*3440*/  IMAD R16, R23, UR14, RZ ;  /* 0x0000000e17107c24 */ /* 0x000fe2000f8e02ff */
[----:B------:R-:W-:Y:S02]  /*3450*/  MOV R13, R9 ;  /* 0x00000009000d7202 */ /* 0x000fe40000000f00 */
[----:B------:R-:W-:Y:S01]  /*3460*/  F2FP.F16.F32.PACK_AB R19, R20, R19 ;  /* 0x000000131413723e */ /* 0x000fe200000000ff */
[C---:B------:R-:W-:Y:S02]  /*3470*/  IMAD R17, R29.reuse, UR15, R16 ;  /* 0x0000000f1d117c24 */ /* 0x040fe4000f8e0210 */
[----:B------:R-:W-:Y:S01]  /*3480*/  IMAD.WIDE.U32 R12, R29, UR14, R12 ;  /* 0x0000000e1d0c7c25 */ /* 0x000fe2000f8e000c */
[----:B------:R-:W-:Y:S02]  /*3490*/  ULDC.64 UR14, c[0x0][0x210] ;  /* 0x00008400000e7ab9 */ /* 0x000fe40000000a00 */
[----:B------:R-:W-:-:S02]  /*34a0*/  LEA R16, P5, R12, UR14, 0x1 ;  /* 0x0000000e0c107c11 */ /* 0x000fc4000f8a08ff */
[----:B------:R-:W-:-:S04]  /*34b0*/  IADD3 R17, R13, R17, RZ ;  /* 0x000000110d117210 */ /* 0x000fc80007ffe0ff */
[----:B------:R-:W-:-:S05]  /*34c0*/  LEA.HI.X R17, R12, UR15, R17, 0x1, P5 ;  /* 0x0000000f0c117c11 */ /* 0x000fca000a8f0c11 */
[----:B------:R0:W-:Y:S02]  /*34d0*/  STG.E desc[UR8][R16.64], R19 ;  /* 0x0000001310007986 */ /* 0x0001e4000c101908 */
.L_x_4302:
[----:B------:R-:W-:Y:S05]  /*34e0*/  BSYNC B0 ;  /* 0x0000000000007941 */ /* 0x000fea0003800000 */
.L_x_4301:
[--C-:B------:R-:W-:Y:S01]  /*34f0*/  HADD2.F32 R21, -RZ, R11.reuse.H0_H0 ;  /* 0x2000000bff157230 */ /* 0x100fe20000004100 */
[----:B------:R-:W-:Y:S01]  /*3500*/  SHF.R.S32.HI R25, RZ, 0x1f, R28 ;  /* 0x0000001fff197819 */ /* 0x000fe2000001141c */
[--C-:B------:R-:W-:Y:S01]  /*3510*/  HADD2.F32 R13, -RZ, R10.reuse.H0_H0 ;  /* 0x2000000aff0d7230 */ /* 0x100fe20000004100 */
[----:B------:R-:W-:Y:S01]  /*3520*/  SHF.R.S32.HI R24, RZ, 0x1f, R27 ;  /* 0x0000001fff187819 */ /* 0x000fe2000001141b */
[----:B------:R-:W-:Y:S01]  /*3530*/  HADD2.F32 R23, -RZ, R10.H1_H1 ;  /* 0x3000000aff177230 */ /* 0x000fe20000004100 */
[----:B------:R-:W-:Y:S01]  /*3540*/  SHF.R.S32.HI R22, RZ, 0x1f, R30 ;  /* 0x0000001fff167819 */ /* 0x000fe2000001141e */
[----:B------:R-:W-:Y:S02]  /*3550*/  HADD2.F32 R11, -RZ, R11.H1_H1 ;  /* 0x3000000bff0b7230 */ /* 0x000fe40000004100 */
[--C-:B------:R-:W-:Y:S01]  /*3560*/  FADD.FTZ R13, R13, -R18.reuse ;  /* 0x800000120d0d7221 */ /* 0x100fe20000010000 */
[--C-:B0-----:R-:W-:Y:S02]  /*3570*/  HADD2.F32 R17, -RZ, R3.reuse.H0_H0 ;  /* 0x20000003ff117230 */ /* 0x101fe40000004100 */
[----:B------:R-:W-:Y:S01]  /*3580*/  FADD.FTZ R10, R23, -R18 ;  /* 0x80000012170a7221 */ /* 0x000fe20000010000 */
[----:B------:R-:W-:-:S02]  /*3590*/  HADD2.F32 R19, -RZ, R3.H1_H1 ;  /* 0x30000003ff137230 */ /* 0x000fc40000004100 */
[--C-:B------:R-:W-:Y:S01]  /*35a0*/  FADD.FTZ R3, R21, -R18.reuse ;  /* 0x8000001215037221 */ /* 0x100fe20000010000 */
[--C-:B------:R-:W-:Y:S01]  /*35b0*/  FADD.FTZ R11, R11, -R18.reuse ;  /* 0x800000120b0b7221 */ /* 0x100fe20000010000 */
[--C-:B------:R-:W-:Y:S01]  /*35c0*/  FADD.FTZ R12, R17, -R18.reuse ;  /* 0x80000012110c7221 */ /* 0x100fe20000010000 */
[----:B------:R-:W-:Y:S01]  /*35d0*/  ISETP.GE.U32.AND P5, PT, R30, UR16, PT ;  /* 0x000000101e007c0c */ /* 0x000fe2000bfa6070 */
[----:B------:R-:W-:Y:S01]  /*35e0*/  FADD.FTZ R18, R19, -R18 ;  /* 0x8000001213127221 */ /* 0x000fe20000010000 */
[----:B------:R-:W-:Y:S01]  /*35f0*/  FMUL.FTZ R13, R13, UR6 ;  /* 0x000000060d0d7c20 */ /* 0x000fe20008410000 */
[----:B------:R-:W-:Y:S01]  /*3600*/  FMUL.FTZ R3, R3, UR6 ;  /* 0x0000000603037c20 */ /* 0x000fe20008410000 */
[----:B------:R-:W-:Y:S01]  /*3610*/  FMUL.FTZ R20, R11, UR6 ;  /* 0x000000060b147c20 */ /* 0x000fe20008410000 */
[----:B------:R-:W-:Y:S01]  /*3620*/  FMUL.FTZ R18, R18, UR6 ;  /* 0x0000000612127c20 */ /* 0x000fe20008410000 */
[----:B------:R-:W-:Y:S01]  /*3630*/  ISETP.GE.AND.EX P4, PT, R25, UR17, PT, P4 ;  /* 0x0000001119007c0c */ /* 0x000fe2000bf86340 */
[----:B------:R-:W-:Y:S01]  /*3640*/  FMUL.FTZ R10, R10, UR6 ;  /* 0x000000060a0a7c20 */ /* 0x000fe20008410000 */
[----:B------:R-:W-:Y:S01]  /*3650*/  ISETP.GE.AND.EX P0, PT, R24, UR17, PT, P0 ;  /* 0x0000001118007c0c */ /* 0x000fe2000bf06300 */
[----:B------:R-:W-:Y:S01]  /*3660*/  FMUL.FTZ R11, R12, UR6 ;  /* 0x000000060c0b7c20 */ /* 0x000fe20008410000 */
[----:B------:R-:W-:Y:S01]  /*3670*/  ISETP.GE.AND.EX P5, PT, R22, UR17, PT, P5 ;  /* 0x0000001116007c0c */ /* 0x000fe2000bfa6350 */
[C-C-:B------:R-:W-:Y:S01]  /*3680*/  FFMA.FTZ R16, R14.reuse, R13, R4.reuse ;  /* 0x0000000d0e107223 */ /* 0x140fe20000010004 */
[--C-:B------:R-:W-:Y:S01]  /*3690*/  FFMA.FTZ R3, R14, R3, R4.reuse ;  /* 0x000000030e037223 */ /* 0x100fe20000010004 */
[C-C-:B------:R-:W-:Y:S01]  /*36a0*/  FFMA.FTZ R13, R15.reuse, R20, R5.reuse ;  /* 0x000000140f0d7223 */ /* 0x140fe20000010005 */
[C-C-:B------:R-:W-:Y:S01]  /*36b0*/  FFMA.FTZ R12, R15.reuse, R18, R5.reuse ;  /* 0x000000120f0c7223 */ /* 0x140fe20000010005 */
[----:B------:R-:W-:Y:S01]  /*36c0*/  ISETP.LT.U32.AND P4, PT, R36, 0x200, !P4 ;  /* 0x000002002400780c */ /* 0x000fe20006781070 */
[----:B------:R-:W-:Y:S01]  /*36d0*/  FFMA.FTZ R14, R14, R11, R4 ;  /* 0x0000000b0e0e7223 */ /* 0x000fe20000010004 */
[C---:B------:R-:W-:Y:S01]  /*36e0*/  ISETP.LT.U32.AND P0, PT, R36.reuse, 0x200, !P0 ;  /* 0x000002002400780c */ /* 0x040fe20004701070 */
        /* <DEDUP_REMOVED lines=13> */
.L_x_4303:
        /* <DEDUP_REMOVED lines=14> */
.L_x_4305:
[----:B------:R-:W-:Y:S05]  /*38a0*/  BSYNC B0 ;  /* 0x0000000000007941 */ /* 0x000fea0003800000 */
.L_x_4304:
        /* <DEDUP_REMOVED lines=11> */
.L_x_4306:
[----:B------:R-:W-:Y:S04]  /*3960*/  BSSY B0, `(.L_x_4307) ;  /* 0x000000e000007945 */ /* 0x000fe80003800000 */
[----:B------:R-:W-:Y:S05]  /*3970*/  @!P0 BRA `(.L_x_4308) ;  /* 0x0000000000308947 */ /* 0x000fea0003800000 */
[----:B------:R-:W-:Y:S01]  /*3980*/  ULDC.64 UR14, c[0x0][0x270] ;  /* 0x00009c00000e7ab9 */ /* 0x000fe20000000a00 */
[----:B------:R-:W-:Y:S01]  /*3990*/  MOV R4, R6 ;  /* 0x0000000600047202 */ /* 0x000fe20000000f00 */
[----:B0-----:R-:W-:Y:S01]  /*39a0*/  IMAD R10, R24, UR14, RZ ;  /* 0x0000000e180a7c24 */ /* 0x001fe2000f8e02ff */
        /* <DEDUP_REMOVED lines=9> */
.L_x_4308:
[----:B------:R-:W-:Y:S05]  /*3a40*/  BSYNC B0 ;  /* 0x0000000000007941 */ /* 0x000fea0003800000 */
.L_x_4307:
[----:B------:R-:W-:Y:S05]  /*3a50*/  @!P6 BRA `(.L_x_4309) ;  /* 0x000000000028e947 */ /* 0x000fea0003800000 */
        /* <DEDUP_REMOVED lines=10> */
.L_x_4309:
[----:B------:R-:W-:Y:S04]  /*3b00*/  BSSY B0, `(.L_x_4310) ;  /* 0x000000e000007945 */ /* 0x000fe80003800000 */
[----:B------:R-:W-:Y:S05]  /*3b10*/  @!P5 BRA `(.L_x_4311) ;  /* 0x000000000030d947 */ /* 0x000fea0003800000 */
[----:B------:R-:W-:Y:S01]  /*3b20*/  ULDC.64 UR6, c[0x0][0x270] ;  /* 0x00009c0000067ab9 */ /* 0x000fe20000000a00 */
[----:B------:R-:W-:Y:S01]  /*3b30*/  MOV R4, R6 ;  /* 0x0000000600047202 */ /* 0x000fe20000000f00 */
[----:B-1----:R-:W-:Y:S01]  /*3b40*/  IMAD R3, R22, UR6, RZ ;  /* 0x0000000616037c24 */ /* 0x002fe2000f8e02ff */
[----:B------:R-:W-:-:S03]  /*3b50*/  MOV R5, R9 ;  /* 0x0000000900057202 */ /* 0x000fc60000000f00 */
[C---:B------:R-:W-:Y:S02]  /*3b60*/  IMAD R3, R30.reuse, UR7, R3 ;  /* 0x000000071e037c24 */ /* 0x040fe4000f8e0203 */
[----:B------:R-:W-:Y:S01]  /*3b70*/  IMAD.WIDE.U32 R4, R30, UR6, R4 ;  /* 0x000000061e047c25 */ /* 0x000fe2000f8e0004 */
[----:B------:R-:W-:Y:S02]  /*3b80*/  ULDC.64 UR6, c[0x0][0x210] ;  /* 0x0000840000067ab9 */ /* 0x000fe40000000a00 */
[----:B------:R-:W-:Y:S02]  /*3b90*/  LEA R6, P0, R4, UR6, 0x1 ;  /* 0x0000000604067c11 */ /* 0x000fe4000f8008ff */
[----:B------:R-:W-:-:S04]  /*3ba0*/  IADD3 R3, R5, R3, RZ ;  /* 0x0000000305037210 */ /* 0x000fc80007ffe0ff */
[----:B------:R-:W-:Y:S02]  /*3bb0*/  LEA.HI.X R7, R4, UR7, R3, 0x1, P0 ;  /* 0x0000000704077c11 */ /* 0x000fe400080f0c03 */
[----:B------:R-:W-:-:S05]  /*3bc0*/  F2FP.F16.F32.PACK_AB R3, R12, R14 ;  /* 0x0000000e0c03723e */ /* 0x000fca00000000ff */
[----:B------:R2:W-:Y:S02]  /*3bd0*/  STG.E desc[UR8][R6.64], R3 ;  /* 0x0000000306007986 */ /* 0x0005e4000c101908 */
.L_x_4311:
[----:B------:R-:W-:Y:S05]  /*3be0*/  BSYNC B0 ;  /* 0x0000000000007941 */ /* 0x000fea0003800000 */
.L_x_4310:
[----:B------:R-:W-:Y:S02]  /*3bf0*/  UIADD3 UR13, UR11, UR13, URZ ;  /* 0x0000000d0b0d7290 */ /* 0x000fe4000fffe03f */
[----:B------:R-:W-:Y:S02]  /*3c00*/  UIADD3 UR4, UR4, 0x1, URZ ;  /* 0x0000000104047890 */ /* 0x000fe4000fffe03f */
[----:B------:R-:W-:-:S06]  /*3c10*/  UISETP.GE.AND UP0, UPT, UR13, UR5, UPT ;  /* 0x000000050d00728c */ /* 0x000fcc000bf06270 */
[----:B------:R-:W-:-:S13]  /*3c20*/  PLOP3.LUT P0, PT, PT, PT, UP0, 0x80, 0x0 ;  /* 0x000000000000781c */ /* 0x000fda0003f0f008 */
[----:B------:R-:W-:Y:S05]  /*3c30*/  @!P0 BRA `(.L_x_4312) ;  /* 0xffffffc400b08947 */ /* 0x000fea000383ffff */
[----:B------:R-:W-:Y:S05]  /*3c40*/  EXIT ;  /* 0x000000000000794d */ /* 0x000fea0003800000 */
.L_x_4313:
        /* <DEDUP_REMOVED lines=11> */
.L_x_5708:


//--------------------- .text._Z35group_norm_nhwc_fwd_one_pass_kernelI11Fp16IOFp32WLi128ELi128ELi512EEv26Group_norm_nhwc_fwd_params --------------------------
	.section	.text._Z35group_norm_nhwc_fwd_one_pass_kernelI11Fp16IOFp32WLi128ELi128ELi512EEv26Group_norm_nhwc_fwd_params,"ax",@progbits
	.align	128
        .global         _Z35group_norm_nhwc_fwd_one_pass_kernelI11Fp16IOFp32WLi128ELi128ELi512EEv26Group_norm_nhwc_fwd_params
        .type           _Z35group_norm_nhwc_fwd_one_pass_kernelI11Fp16IOFp32WLi128ELi128ELi512EEv26Group_norm_nhwc_fwd_params,@function
        .size           _Z35group_norm_nhwc_fwd_one_pass_kernelI11Fp16IOFp32WLi128ELi128ELi512EEv26Group_norm_nhwc_fwd_params,(.L_x_5709 - _Z35group_norm_nhwc_fwd_one_pass_kernelI11Fp16IOFp32WLi128ELi128ELi512EEv26Group_norm_nhwc_fwd_params)
        .other          _Z35group_norm_nhwc_fwd_one_pass_kernelI11Fp16IOFp32WLi128ELi128ELi512EEv26Group_norm_nhwc_fwd_params,@"STO_CUDA_ENTRY STV_DEFAULT"
_Z35group_norm_nhwc_fwd_one_pass_kernelI11Fp16IOFp32WLi128ELi128ELi512EEv26Group_norm_nhwc_fwd_params:
.text._Z35group_norm_nhwc_fwd_one_pass_kernelI11Fp16IOFp32WLi128ELi128ELi512EEv26Group_norm_nhwc_fwd_params:
[----:B------:R-:W-:Y:S08]  /*0000*/  LDC R1, c[0x0][0x28] ;  /* 0x00000a00ff017b82 */ /* 0x000ff00000000800 */
[----:B------:R-:W0:Y:S01]  /*0010*/  S2UR UR5, SR_CTAID.Y ;  /* 0x00000000000579c3 */ /* 0x000e220000002600 */
[----:B------:R-:W-:Y:S01]  /*0020*/  ULDC UR4, c[0x0][0x288] ;  /* 0x0000a20000047ab9 */ /* 0x000fe20000000800 */
[----:B------:R-:W-:-:S02]  /*0030*/  ULDC UR6, c[0x0][0x258] ;  /* 0x0000960000067ab9 */ /* 0x000fc40000000800 */
[----:B------:R-:W-:-:S04]  /*0040*/  UIMAD UR4, UR4, UR6, URZ ;  /* 0x00000006040472a4 */ /* 0x000fc8000f8e023f */
[----:B0-----:R-:W-:-:S06]  /*0050*/  UISETP.GE.AND UP0, UPT, UR5, UR4, UPT ;  /* 0x000000040500728c */ /* 0x001fcc000bf06270 */
[----:B------:R-:W-:-:S13]  /*0060*/  PLOP3.LUT P0, PT, PT, PT, UP0, 0x80, 0x0 ;  /* 0x000000000000781c */ /* 0x000fda0003f0f008 */
[----:B------:R-:W-:Y:S05]  /*0070*/  @P0 EXIT ;  /* 0x000000000000094d */ /* 0x000fea0003800000 */
[----:B------:R-:W-:Y:S01]  /*0080*/  ULDC.U8 UR9, c[0x0][0x28c] ;  /* 0x0000a30000097ab9 */ /* 0x000fe20000000000 */
[----:B------:R-:W-:Y:S01]  /*0090*/  UMOV UR4, URZ ;  /* 0x0000003f00047c82 */ /* 0x000fe20008000000 */
[----:B------:R-:W-:-:S05]  /*00a0*/  ULDC.64 UR10, c[0x0][0x208] ;  /* 0x00008200000a7ab9 */ /* 0x000fca0000000a00 */
.L_x_4375:
[----:B0123--:R-:W0:Y:S01]  /*00b0*/  LDC R9, c[0x0][0x288] ;  /* 0x0000a200ff097b82 */ /* 0x00fe220000000800 */
[----:B------:R-:W1:Y:S01]  /*00c0*/  S2R R37, SR_TID.X ;  /* 0x0000000000257919 */ /* 0x000e620000002100 */
[----:B------:R-:W-:Y:S01]  /*00d0*/  ULDC.64 UR14, c[0x0][0x278] ;  /* 0x00009e00000e7ab9 */ /* 0x000fe20000000a00 */
[----:B------:R-:W-:Y:S01]  /*00e0*/  LOP3.LUT R36, R36, 0xfffffffd, RZ, 0xc0, !PT ;  /* 0xfffffffd24247812 */ /* 0x000fe200078ec0ff */
[----:B------:R-:W-:-:S04]  /*00f0*/  ULDC.64 UR12, c[0x0][0x280] ;  /* 0x0000a000000c7ab9 */ /* 0x000fc80000000a00 */
[----:B------:R-:W2:Y:S01]  /*0100*/  S2UR UR6, SR_CTAID.X ;  /* 0x00000000000679c3 */ /* 0x000ea20000002500 */
[----:B0---4-:R-:W-:-:S04]  /*0110*/  IABS R5, R9 ;  /* 0x0000000900057213 */ /* 0x011fc80000000000 */
[----:B------:R-:W0:Y:S01]  /*0120*/  I2F.RP R0, R5 ;  /* 0x0000000500007306 */ /* 0x000e220000209400 */
[C---:B-1----:R-:W-:Y:S02]  /*0130*/  ISETP.GT.U32.AND P4, PT, R37.reuse, 0x1ff, PT ;  /* 0x000001ff2500780c */ /* 0x042fe40003f84070 */
[----:B------:R-:W-:-:S04]  /*0140*/  SHF.L.U32 R6, R37, 0x1, RZ ;  /* 0x0000000125067819 */ /* 0x000fc800000006ff */
[----:B------:R-:W-:Y:S01]  /*0150*/  LOP3.LUT R43, R6, 0x7e, RZ, 0xc0, !PT ;  /* 0x0000007e062b7812 */ /* 0x000fe200078ec0ff */
[----:B0-----:R-:W0:Y:S02]  /*0160*/  MUFU.RCP R0, R0 ;  /* 0x0000000000007308 */ /* 0x001e240000001000 */
[----:B0-----:R-:W-:-:S06]  /*0170*/  IADD3 R2, R0, 0xffffffe, RZ ;  /* 0x0ffffffe00027810 */ /* 0x001fcc0007ffe0ff */
[----:B------:R0:W1:Y:S02]  /*0180*/  F2I.FTZ.U32.TRUNC.NTZ R3, R2 ;  /* 0x0000000200037305 */ /* 0x000064000021f000 */
[----:B0-----:R-:W-:Y:S01]  /*0190*/  HFMA2.MMA R2, -RZ, RZ, 0, 0 ;  /* 0x00000000ff027435 */ /* 0x001fe200000001ff */
[----:B-1----:R-:W-:-:S05]  /*01a0*/  IADD3 R4, RZ, -R3, RZ ;  /* 0x80000003ff047210 */ /* 0x002fca0007ffe0ff */
[----:B------:R-:W-:Y:S01]  /*01b0*/  IMAD R7, R4, R5, RZ ;  /* 0x0000000504077224 */ /* 0x000fe200078e02ff */
[----:B------:R-:W-:-:S03]  /*01c0*/  IABS R4, UR5 ;  /* 0x0000000500047c13 */ /* 0x000fc60008000000 */
[----:B------:R-:W-:Y:S02]  /*01d0*/  IMAD.HI.U32 R3, R3, R7, R2 ;  /* 0x0000000703037227 */ /* 0x000fe400078e0002 */
[----:B------:R-:W2:Y:S04]  /*01e0*/  LDC R7, c[0x0][0x294] ;  /* 0x0000a500ff077b82 */ /* 0x000ea80000000800 */
[----:B------:R-:W-:-:S05]  /*01f0*/  IMAD.HI.U32 R3, R3, R4, RZ ;  /* 0x0000000403037227 */ /* 0x000fca00078e00ff */
[----:B------:R-:W-:-:S05]  /*0200*/  IADD3 R0, -R3, RZ, RZ ;  /* 0x000000ff03007210 */ /* 0x000fca0007ffe1ff */
[----:B------:R-:W-:-:S05]  /*0210*/  IMAD R0, R5, R0, R4 ;  /* 0x0000000005007224 */ /* 0x000fca00078e0204 */
[----:B------:R-:W-:-:S13]  /*0220*/  ISETP.GT.U32.AND P1, PT, R5, R0, PT ;  /* 0x000000000500720c */ /* 0x000fda0003f24070 */
[-C--:B------:R-:W-:Y:S02]  /*0230*/  @!P1 IADD3 R0, R0, -R5.reuse, RZ ;  /* 0x8000000500009210 */ /* 0x080fe40007ffe0ff */
[----:B------:R-:W-:Y:S02]  /*0240*/  @!P1 IADD3 R3, R3, 0x1, RZ ;  /* 0x0000000103039810 */ /* 0x000fe40007ffe0ff */
[----:B------:R-:W-:Y:S02]  /*0250*/  ISETP.GE.U32.AND P0, PT, R0, R5, PT ;  /* 0x000000050000720c */ /* 0x000fe40003f06070 */
[C---:B------:R-:W-:Y:S02]  /*0260*/  LOP3.LUT R0, R9.reuse, UR5, RZ, 0x3c, !PT ;  /* 0x0000000509007c12 */ /* 0x040fe4000f8e3cff */
[----:B------:R-:W-:Y:S02]  /*0270*/  ISETP.NE.AND P1, PT, R9, RZ, PT ;  /* 0x000000ff0900720c */ /* 0x000fe40003f25270 */
[----:B------:R-:W-:-:S02]  /*0280*/  ISETP.GE.AND P2, PT, R0, RZ, PT ;  /* 0x000000ff0000720c */ /* 0x000fc40003f46270 */
[----:B------:R-:W-:-:S05]  /*0290*/  SHF.R.U32.HI R0, RZ, 0x6, R37 ;  /* 0x00000006ff007819 */ /* 0x000fca0000011625 */
[----:B------:R-:W-:Y:S01]  /*02a0*/  @P0 IADD3 R3, R3, 0x1, RZ ;  /* 0x0000000103030810 */ /* 0x000fe20007ffe0ff */
[----:B--2---:R-:W-:-:S03]  /*02b0*/  IMAD R0, R7, UR6, R0 ;  /* 0x0000000607007c24 */ /* 0x004fc6000f8e0200 */
[----:B------:R-:W-:Y:S02]  /*02c0*/  MOV R39, R3 ;  /* 0x0000000300277202 */ /* 0x000fe40000000f00 */
[C---:B------:R-:W-:Y:S02]  /*02d0*/  ISETP.GE.U32.AND P0, PT, R0.reuse, UR14, PT ;  /* 0x0000000e00007c0c */ /* 0x040fe4000bf06070 */
[----:B------:R-:W-:Y:S02]  /*02e0*/  SHF.R.S32.HI R3, RZ, 0x1f, R0 ;  /* 0x0000001fff037819 */ /* 0x000fe40000011400 */
[----:B------:R-:W-:Y:S02]  /*02f0*/  IADD3 R20, R0, 0x18, RZ ;  /* 0x0000001800147810 */ /* 0x000fe40007ffe0ff */
[----:B------:R-:W-:Y:S02]  /*0300*/  ISETP.GE.OR.EX P5, PT, R3, UR15, P4, P0 ;  /* 0x0000000f03007c0c */ /* 0x000fe4000a7a6700 */
[----:B------:R-:W-:-:S02]  /*0310*/  @!P2 IADD3 R39, -R39, RZ, RZ ;  /* 0x000000ff2727a210 */ /* 0x000fc40007ffe1ff */
[----:B------:R-:W-:Y:S02]  /*0320*/  IADD3 R2, R0, 0x8, RZ ;  /* 0x0000000800027810 */ /* 0x000fe40007ffe0ff */
[----:B------:R-:W-:Y:S02]  /*0330*/  ISETP.GE.U32.AND P2, PT, R20, UR14, PT ;  /* 0x0000000e14007c0c */ /* 0x000fe4000bf46070 */
[----:B------:R-:W-:Y:S02]  /*0340*/  SHF.R.S32.HI R23, RZ, 0x1f, R20 ;  /* 0x0000001fff177819 */ /* 0x000fe40000011414 */
[----:B------:R-:W-:Y:S02]  /*0350*/  ISETP.GE.U32.AND P0, PT, R2, UR14, PT ;  /* 0x0000000e02007c0c */ /* 0x000fe4000bf06070 */
[----:B------:R-:W-:Y:S01]  /*0360*/  SHF.R.S32.HI R5, RZ, 0x1f, R2 ;  /* 0x0000001fff057819 */ /* 0x000fe20000011402 */
[----:B------:R-:W0:Y:S01]  /*0370*/  @!P5 LDC.64 R28, c[0x0][0x270] ;  /* 0x00009c00ff1cdb82 */ /* 0x000e220000000a00 */
[----:B------:R-:W-:-:S02]  /*0380*/  ISETP.GE.OR.EX P6, PT, R23, UR15, P4, P2 ;  /* 0x0000000f17007c0c */ /* 0x000fc4000a7c6720 */
[----:B------:R-:W-:Y:S02]  /*0390*/  IADD3 R4, R0, 0x10, RZ ;  /* 0x0000001000047810 */ /* 0x000fe40007ffe0ff */
[----:B------:R-:W-:Y:S02]  /*03a0*/  @!P1 LOP3.LUT R39, RZ, R9, RZ, 0x33, !PT ;  /* 0x00000009ff279212 */ /* 0x000fe400078e33ff */
[----:B------:R-:W-:Y:S01]  /*03b0*/  ISETP.GE.OR.EX P0, PT, R5, UR15, P4, P0 ;  /* 0x0000000f05007c0c */ /* 0x000fe2000a706700 */
[----:B------:R-:W1:Y:S01]  /*03c0*/  @!P5 LDC.64 R14, c[0x0][0x220] ;  /* 0x00008800ff0edb82 */ /* 0x000e620000000a00 */
[----:B------:R-:W-:Y:S02]  /*03d0*/  @P5 LOP3.LUT R36, R36, 0x2, RZ, 0xfc, !PT ;  /* 0x0000000224245812 */ /* 0x000fe400078efcff */
[----:B------:R-:W-:Y:S02]  /*03e0*/  ISETP.GE.U32.AND P1, PT, R4, UR14, PT ;  /* 0x0000000e04007c0c */ /* 0x000fe4000bf26070 */
[----:B------:R-:W-:-:S02]  /*03f0*/  SHF.R.S32.HI R7, RZ, 0x1f, R4 ;  /* 0x0000001fff077819 */ /* 0x000fc40000011404 */
[----:B------:R-:W-:Y:S01]  /*0400*/  IADD3 R42, -R39, RZ, RZ ;  /* 0x000000ff272a7210 */ /* 0x000fe20007ffe1ff */
[----:B------:R-:W2:Y:S01]  /*0410*/  @!P6 LDC.64 R10, c[0x0][0x270] ;  /* 0x00009c00ff0aeb82 */ /* 0x000ea20000000a00 */
[----:B------:R-:W-:Y:S02]  /*0420*/  IADD3 R6, R0, 0x20, RZ ;  /* 0x0000002000067810 */ /* 0x000fe40007ffe0ff */
[----:B------:R-:W-:Y:S01]  /*0430*/  ISETP.GE.OR.EX P1, PT, R7, UR15, P4, P1 ;  /* 0x0000000f07007c0c */ /* 0x000fe2000a726710 */
[----:B------:R-:W-:Y:S01]  /*0440*/  IMAD R42, R9, R42, UR5 ;  /* 0x00000005092a7e24 */ /* 0x000fe2000f8e022a */
[----:B------:R-:W-:Y:S02]  /*0450*/  LOP3.LUT R36, R36, 0xffffffef, RZ, 0xc0, !PT ;  /* 0xffffffef24247812 */ /* 0x000fe400078ec0ff */
[----:B------:R-:W-:Y:S01]  /*0460*/  ISETP.GE.U32.AND P3, PT, R6, UR14, PT ;  /* 0x0000000e06007c0c */ /* 0x000fe2000bf66070 */
[----:B------:R-:W3:Y:S01]  /*0470*/  @!P0 LDC.64 R18, c[0x0][0x270] ;  /* 0x00009c00ff128b82 */ /* 0x000ee20000000a00 */
[----:B------:R-:W-:-:S02]  /*0480*/  SHF.R.S32.HI R21, RZ, 0x1f, R6 ;  /* 0x0000001fff157819 */ /* 0x000fc40000011406 */
[----:B------:R-:W-:Y:S02]  /*0490*/  @P6 LOP3.LUT R36, R36, 0x10, RZ, 0xfc, !PT ;  /* 0x0000001024246812 */ /* 0x000fe400078efcff */
[----:B------:R-:W-:Y:S02]  /*04a0*/  SHF.R.S32.HI R8, RZ, 0x1f, R39 ;  /* 0x0000001fff087819 */ /* 0x000fe40000011427 */
[----:B------:R-:W-:Y:S01]  /*04b0*/  LEA R42, R42, R43, 0x7 ;  /* 0x0000002b2a2a7211 */ /* 0x000fe200078e38ff */
[----:B------:R-:W4:Y:S01]  /*04c0*/  @!P1 LDC.64 R16, c[0x0][0x270] ;  /* 0x00009c00ff109b82 */ /* 0x000f220000000a00 */
[----:B------:R-:W-:Y:S01]  /*04d0*/  ISETP.GE.OR.EX P5, PT, R21, UR15, P4, P3 ;  /* 0x0000000f15007c0c */ /* 0x000fe2000a7a6730 */
[----:B------:R-:W-:Y:S01]  /*04e0*/  IMAD R8, R8, UR12, RZ ;  /* 0x0000000c08087c24 */ /* 0x000fe2000f8e02ff */
[C---:B------:R-:W-:Y:S02]  /*04f0*/  LOP3.LUT P3, RZ, R36.reuse, 0x2, RZ, 0xc0, !PT ;  /* 0x0000000224ff7812 */ /* 0x040fe4000786c0ff */
[----:B------:R-:W-:Y:S01]  /*0500*/  SHF.R.S32.HI R43, RZ, 0x1f, R42 ;  /* 0x0000001fff2b7819 */ /* 0x000fe2000001142a */
[----:B------:R-:W-:Y:S01]  /*0510*/  IMAD R41, R39, UR13, R8 ;  /* 0x0000000d27297c24 */ /* 0x000fe2000f8e0208 */
[----:B------:R-:W-:Y:S01]  /*0520*/  LOP3.LUT R36, R36, 0xffffffdf, RZ, 0xc0, !PT ;  /* 0xffffffdf24247812 */ /* 0x000fe200078ec0ff */
[----:B------:R-:W5:Y:S01]  /*0530*/  @!P0 LDC.64 R12, c[0x0][0x220] ;  /* 0x00008800ff0c8b82 */ /* 0x000f620000000a00 */
[----:B--2---:R-:W-:-:S02]  /*0540*/  @!P6 IMAD R23, R23, R10, RZ ;  /* 0x0000000a1717e224 */ /* 0x004fc400078e02ff */
[----:B------:R-:W-:Y:S01]  /*0550*/  IMAD.WIDE.U32 R38, R39, UR12, R42 ;  /* 0x0000000c27267c25 */ /* 0x000fe2000f8e002a */
[----:B------:R-:W-:Y:S02]  /*0560*/  ULDC.64 UR12, c[0x0][0x278] ;  /* 0x00009e00000c7ab9 */ /* 0x000fe40000000a00 */
[----:B------:R-:W-:Y:S02]  /*0570*/  @P5 LOP3.LUT R36, R36, 0x20, RZ, 0xfc, !PT ;  /* 0x0000002024245812 */ /* 0x000fe400078efcff */
[----:B------:R-:W-:Y:S01]  /*0580*/  IADD3 R41, R39, R41, RZ ;  /* 0x0000002927297210 */ /* 0x000fe20007ffe0ff */
[----:B0-----:R-:W-:Y:S01]  /*0590*/  @!P3 IMAD R8, R3, R28, RZ ;  /* 0x0000001c0308b224 */ /* 0x001fe200078e02ff */
[----:B------:R-:W-:Y:S01]  /*05a0*/  @!P3 MOV R40, R38 ;  /* 0x000000260028b202 */ /* 0x000fe20000000f00 */
[----:B------:R-:W0:Y:S01]  /*05b0*/  @!P1 LDC.64 R24, c[0x0][0x220] ;  /* 0x00008800ff189b82 */ /* 0x000e220000000a00 */
[----:B------:R-:W-:Y:S01]  /*05c0*/  LOP3.LUT R36, R36, 0xffffffbf, RZ, 0xc0, !PT ;  /* 0xffffffbf24247812 */ /* 0x000fe200078ec0ff */
[----:B------:R-:W-:-:S02]  /*05d0*/  @!P3 IMAD R29, R0, R29, R8 ;  /* 0x0000001d001db224 */ /* 0x000fc400078e0208 */
[----:B------:R-:W-:Y:S01]  /*05e0*/  @!P3 IMAD.WIDE.U32 R26, R0, R28, R40 ;  /* 0x0000001c001ab225 */ /* 0x000fe200078e0028 */
[----:B------:R-:W-:-:S03]  /*05f0*/  @!P0 MOV R28, R38 ;  /* 0x00000026001c8202 */ /* 0x000fc60000000f00 */
[----:B------:R-:W2:Y:S01]  /*0600*/  @!P5 LDC.64 R8, c[0x0][0x270] ;  /* 0x00009c00ff08db82 */ /* 0x000ea20000000a00 */
[----:B------:R-:W-:Y:S01]  /*0610*/  @!P3 IADD3 R22, R27, R29, RZ ;  /* 0x0000001d1b16b210 */ /* 0x000fe20007ffe0ff */
[----:B---3--:R-:W-:Y:S01]  /*0620*/  @!P0 IMAD R27, R5, R18, RZ ;  /* 0x00000012051b8224 */ /* 0x008fe200078e02ff */
[----:B------:R-:W-:Y:S02]  /*0630*/  @!P0 MOV R29, R41 ;  /* 0x00000029001d8202 */ /* 0x000fe40000000f00 */
[----:B-1----:R-:W-:Y:S01]  /*0640*/  @!P3 LEA R14, P2, R26, R14, 0x1 ;  /* 0x0000000e1a0eb211 */ /* 0x002fe200078408ff */
[----:B------:R-:W-:Y:S02]  /*0650*/  @!P0 IMAD R31, R2, R19, R27 ;  /* 0x00000013021f8224 */ /* 0x000fe400078e021b */
[----:B----4-:R-:W-:Y:S01]  /*0660*/  @!P1 IMAD R19, R7, R16, RZ ;  /* 0x0000001007139224 */ /* 0x010fe200078e02ff */
[----:B------:R-:W-:Y:S01]  /*0670*/  @!P3 LEA.HI.X R15, R26, R15, R22, 0x1, P2 ;  /* 0x0000000f1a0fb211 */ /* 0x000fe200010f0c16 */
[----:B------:R-:W-:Y:S01]  /*0680*/  @!P0 IMAD.WIDE.U32 R28, R2, R18, R28 ;  /* 0x00000012021c8225 */ /* 0x000fe200078e001c */
[----:B------:R-:W-:Y:S01]  /*0690*/  @!P1 MOV R18, R38 ;  /* 0x0000002600129202 */ /* 0x000fe20000000f00 */
[----:B------:R-:W1:Y:S02]  /*06a0*/  @!P6 LDC.64 R26, c[0x0][0x220] ;  /* 0x00008800ff1aeb82 */ /* 0x000e640000000a00 */
[----:B------:R-:W-:Y:S01]  /*06b0*/  @!P1 IMAD R33, R4, R17, R19 ;  /* 0x0000001104219224 */ /* 0x000fe200078e0213 */
[----:B------:R-:W-:-:S02]  /*06c0*/  @!P1 MOV R19, R41 ;  /* 0x0000002900139202 */ /* 0x000fc40000000f00 */
[----:B------:R-:W-:Y:S01]  /*06d0*/  @!P0 IADD3 R22, R29, R31, RZ ;  /* 0x0000001f1d168210 */ /* 0x000fe20007ffe0ff */
[----:B------:R-:W-:Y:S01]  /*06e0*/  @!P6 IMAD R29, R20, R11, R23 ;  /* 0x0000000b141de224 */ /* 0x000fe200078e0217 */
[----:B-----5:R-:W-:Y:S01]  /*06f0*/  @!P0 LEA R12, P2, R28, R12, 0x1 ;  /* 0x0000000c1c0c8211 */ /* 0x020fe200078408ff */
[----:B------:R-:W-:Y:S01]  /*0700*/  @!P1 IMAD.WIDE.U32 R18, R4, R16, R18 ;  /* 0x0000001004129225 */ /* 0x000fe200078e0012 */
[----:B------:R-:W-:Y:S01]  /*0710*/  @!P6 MOV R23, R41 ;  /* 0x000000290017e202 */ /* 0x000fe20000000f00 */
[----:B------:R-:W3:Y:S01]  /*0720*/  @!P5 LDC.64 R16, c[0x0][0x220] ;  /* 0x00008800ff10db82 */ /* 0x000ee20000000a00 */
[----:B------:R-:W-:Y:S01]  /*0730*/  @!P0 LEA.HI.X R13, R28, R13, R22, 0x1, P2 ;  /* 0x0000000d1c0d8211 */ /* 0x000fe200010f0c16 */
[----:B--2---:R-:W-:Y:S01]  /*0740*/  @!P5 IMAD R21, R21, R8, RZ ;  /* 0x000000081515d224 */ /* 0x004fe200078e02ff */
[----:B------:R-:W-:Y:S02]  /*0750*/  @!P1 IADD3 R19, R19, R33, RZ ;  /* 0x0000002113139210 */ /* 0x000fe40007ffe0ff */
[----:B0-----:R-:W-:Y:S01]  /*0760*/  @!P1 LEA R24, P2, R18, R24, 0x1 ;  /* 0x0000001812189211 */ /* 0x001fe200078408ff */
[----:B------:R-:W-:Y:S01]  /*0770*/  @!P5 IMAD R21, R6, R9, R21 ;  /* 0x000000090615d224 */ /* 0x000fe200078e0215 */
[----:B------:R-:W-:-:S02]  /*0780*/  @!P6 MOV R22, R38 ;  /* 0x000000260016e202 */ /* 0x000fc40000000f00 */
[----:B------:R-:W-:Y:S02]  /*0790*/  @!P1 LEA.HI.X R25, R18, R25, R19, 0x1, P2 ;  /* 0x0000001912199211 */ /* 0x000fe400010f0c13 */
[----:B------:R-:W-:Y:S01]  /*07a0*/  @!P5 MOV R18, R38 ;  /* 0x000000260012d202 */ /* 0x000fe20000000f00 */
[----:B------:R-:W-:Y:S01]  /*07b0*/  @!P6 IMAD.WIDE.U32 R10, R20, R10, R22 ;  /* 0x0000000a140ae225 */ /* 0x000fe200078e0016 */
[----:B------:R-:W-:Y:S02]  /*07c0*/  @!P5 MOV R19, R41 ;  /* 0x000000290013d202 */ /* 0x000fe40000000f00 */
[----:B-1----:R-:W-:Y:S01]  /*07d0*/  @!P6 LEA R26, P2, R10, R26, 0x1 ;  /* 0x0000001a0a1ae211 */ /* 0x002fe200078408ff */
[----:B------:R-:W-:Y:S01]  /*07e0*/  @!P5 IMAD.WIDE.U32 R8, R6, R8, R18 ;  /* 0x000000080608d225 */ /* 0x000fe200078e0012 */
[----:B------:R-:W-:Y:S02]  /*07f0*/  @!P6 IADD3 R6, R11, R29, RZ ;  /* 0x0000001d0b06e210 */ /* 0x000fe40007ffe0ff */
[----:B------:R-:W-:-:S02]  /*0800*/  IADD3 R11, R0, 0x28, RZ ;  /* 0x00000028000b7810 */ /* 0x000fc40007ffe0ff */
[----:B------:R-:W-:Y:S02]  /*0810*/  @!P6 LEA.HI.X R27, R10, R27, R6, 0x1, P2 ;  /* 0x0000001b0a1be211 */ /* 0x000fe400010f0c06 */
[----:B------:R-:W-:Y:S02]  /*0820*/  @!P5 IADD3 R6, R9, R21, RZ ;  /* 0x000000150906d210 */ /* 0x000fe40007ffe0ff */
[C---:B---3--:R-:W-:Y:S02]  /*0830*/  @!P5 LEA R16, P2, R8.reuse, R16, 0x1 ;  /* 0x000000100810d211 */ /* 0x048fe400078408ff */
[----:B------:R-:W-:Y:S02]  /*0840*/  SHF.R.S32.HI R9, RZ, 0x1f, R11 ;  /* 0x0000001fff097819 */ /* 0x000fe4000001140b */
[----:B------:R-:W-:Y:S02]  /*0850*/  @!P5 LEA.HI.X R17, R8, R17, R6, 0x1, P2 ;  /* 0x000000110811d211 */ /* 0x000fe400010f0c06 */
[----:B------:R-:W-:-:S04]  /*0860*/  ISETP.GE.U32.AND P2, PT, R11, UR14, PT ;  /* 0x0000000e0b007c0c */ /* 0x000fc8000bf46070 */
[----:B------:R-:W-:-:S04]  /*0870*/  ISETP.GE.OR.EX P6, PT, R9, UR15, P4, P2 ;  /* 0x0000000f09007c0c */ /* 0x000fc8000a7c6720 */
[----:B------:R-:W-:-:S09]  /*0880*/  P2R R44, PR, RZ, 0x40 ;  /* 0x00000040ff2c7803 */ /* 0x000fd20000000000 */
        /* <DEDUP_REMOVED lines=9> */
[----:B------:R-:W-:-:S04]  /*0920*/  IADD3 R11, R0, 0x30, RZ ;  /* 0x00000030000b7810 */ /* 0x000fc80007ffe0ff */
[----:B------:R-:W-:Y:S02]  /*0930*/  @!P6 IADD3 R6, R9, R19, RZ ;  /* 0x000000130906e210 */ /* 0x000fe40007ffe0ff */
[C---:B-1----:R-:W-:Y:S02]  /*0940*/  @!P6 LEA R28, P2, R8.reuse, R28, 0x1 ;  /* 0x0000001c081ce211 */ /* 0x042fe400078408ff */
[----:B------:R-:W-:Y:S02]  /*0950*/  SHF.R.S32.HI R9, RZ, 0x1f, R11 ;  /* 0x0000001fff097819 */ /* 0x000fe4000001140b */
[----:B------:R-:W-:Y:S02]  /*0960*/  @!P6 LEA.HI.X R29, R8, R29, R6, 0x1, P2 ;  /* 0x0000001d081de211 */ /* 0x000fe400010f0c06 */
        /* <DEDUP_REMOVED lines=37> */
[C---:B------:R-:W-:Y:S01]  /*0bc0*/  LOP3.LUT P6, RZ, R36.reuse, 0x2, RZ, 0xc0, !PT ;  /* 0x0000000224ff7812 */ /* 0x040fe200078cc0ff */
[----:B------:R-:W1:Y:S01]  /*0bd0*/  @!P3 LDC.64 R34, c[0x0][0x220] ;  /* 0x00008800ff22bb82 */ /* 0x000e620000000a00 */
[----:B------:R-:W-:Y:S01]  /*0be0*/  LOP3.LUT R36, R36, 0xfffffffb, RZ, 0xc0, !PT ;  /* 0xfffffffb24247812 */ /* 0x000fe200078ec0ff */
        /* <DEDUP_REMOVED lines=13> */
[----:B------:R-:W-:-:S05]  /*0cc0*/  @P3 LOP3.LUT R36, R36, 0x4, RZ, 0xfc, !PT ;  /* 0x0000000424243812 */ /* 0x000fca00078efcff */
        /* <DEDUP_REMOVED lines=26> */
[----:B------:R-:W0:Y:S02]  /*0e70*/  @!P3 LDC.64 R10, c[0x0][0x270] ;  /* 0x00009c00ff0abb82 */ /* 0x000e240000000a00 */
[----:B0-----:R-:W-:Y:S01]  /*0e80*/  @!P3 IMAD R18, R19, R10, RZ ;  /* 0x0000000a1312b224 */ /* 0x001fe200078e02ff */
[----:B------:R-:W-:-:S03]  /*0e90*/  @!P3 MOV R19, R41 ;  /* 0x000000290013b202 */ /* 0x000fc60000000f00 */
[----:B------:R-:W-:Y:S01]  /*0ea0*/  @!P3 IMAD R45, R8, R11, R18 ;  /* 0x0000000b082db224 */ /* 0x000fe200078e0212 */
[----:B------:R-:W-:-:S05]  /*0eb0*/  @!P3 MOV R18, R38 ;  /* 0x000000260012b202 */ /* 0x000fca0000000f00 */
[----:B------:R-:W-:Y:S02]  /*0ec0*/  @!P3 IMAD.WIDE.U32 R10, R8, R10, R18 ;  /* 0x0000000a080ab225 */ /* 0x000fe400078e0012 */
[----:B------:R-:W0:Y:S03]  /*0ed0*/  @!P3 LDC.64 R18, c[0x0][0x220] ;  /* 0x00008800ff12bb82 */ /* 0x000e260000000a00 */
[----:B------:R-:W-:Y:S02]  /*0ee0*/  @!P3 IADD3 R11, R11, R45, RZ ;  /* 0x0000002d0b0bb210 */ /* 0x000fe40007ffe0ff */
[----:B0-----:R-:W-:-:S04]  /*0ef0*/  @!P3 LEA R18, P5, R10, R18, 0x1 ;  /* 0x000000120a12b211 */ /* 0x001fc800078a08ff */
[----:B------:R-:W-:Y:S02]  /*0f00*/  @!P3 LEA.HI.X R19, R10, R19, R11, 0x1, P5 ;  /* 0x000000130a13b211 */ /* 0x000fe400028f0c0b */
[----:B------:R-:W-:-:S06]  /*0f10*/  CS2R R10, SRZ ;  /* 0x00000000000a7805 */ /* 0x000fcc000001ff00 */
[----:B------:R-:W2:Y:S01]  /*0f20*/  @!P6 LDG.E R10, desc[UR10][R14.64] ;  /* 0x0000000a0e0ae981 */ /* 0x000ea2000c1e1900 */
[----:B------:R-:W-:-:S03]  /*0f30*/  LOP3.LUT P6, RZ, R36, 0x10, RZ, 0xc0, !PT ;  /* 0x0000001024ff7812 */ /* 0x000fc600078cc0ff */
[----:B------:R0:W3:Y:S02]  /*0f40*/  @!P0 LDG.E R11, desc[UR10][R12.64] ;  /* 0x0000000a0c0b8981 */ /* 0x0000e4000c1e1900 */
[----:B0-----:R-:W-:-:S10]  /*0f50*/  HFMA2.MMA R12, -RZ, RZ, 0, 0 ;  /* 0x00000000ff0c7435 */ /* 0x001fd400000001ff */
[----:B------:R-:W4:Y:S01]  /*0f60*/  @!P1 LDG.E R12, desc[UR10][R24.64] ;  /* 0x0000000a180c9981 */ /* 0x000f22000c1e1900 */
[--C-:B--2---:R-:W-:Y:S02]  /*0f70*/  HADD2.F32 R46, -RZ, R10.reuse.H1_H1 ;  /* 0x3000000aff2e7230 */ /* 0x104fe40000004100 */
[----:B------:R-:W-:Y:S02]  /*0f80*/  HADD2.F32 R45, -RZ, R10.H0_H0 ;  /* 0x2000000aff2d7230 */ /* 0x000fe40000004100 */
[----:B---3--:R-:W-:Y:S02]  /*0f90*/  HADD2.F32 R50, -RZ, R11.H1_H1 ;  /* 0x3000000bff327230 */ /* 0x008fe40000004100 */
[----:B------:R-:W-:Y:S01]  /*0fa0*/  FMUL.FTZ R48, R46, R46 ;  /* 0x0000002e2e307220 */ /* 0x000fe20000410000 */
[----:B------:R-:W-:-:S03]  /*0fb0*/  FADD.FTZ R46, R45, R46 ;  /* 0x0000002e2d2e7221 */ /* 0x000fc60000010000 */
[----:B------:R-:W-:Y:S01]  /*0fc0*/  FFMA.FTZ R48, R45, R45, R48 ;  /* 0x0000002d2d307223 */ /* 0x000fe20000010030 */
[----:B------:R-:W-:Y:S02]  /*0fd0*/  HADD2.F32 R45, -RZ, R11.H0_H0 ;  /* 0x2000000bff2d7230 */ /* 0x000fe40000004100 */
[----:B------:R-:W-:Y:S01]  /*0fe0*/  FADD.FTZ R46, RZ, R46 ;  /* 0x0000002eff2e7221 */ /* 0x000fe20000010000 */
[----:B------:R-:W-:Y:S02]  /*0ff0*/  FADD.FTZ R48, RZ, R48 ;  /* 0x00000030ff307221 */ /* 0x000fe40000010000 */
[----:B------:R-:W-:Y:S01]  /*1000*/  FADD.FTZ R15, R45, R50 ;  /* 0x000000322d0f7221 */ /* 0x000fe20000010000 */
[----:B------:R-:W-:-:S03]  /*1010*/  FMUL.FTZ R50, R50, R50 ;  /* 0x0000003232327220 */ /* 0x000fc60000410000 */
[----:B------:R-:W-:Y:S01]  /*1020*/  FADD.FTZ R15, R46, R15 ;  /* 0x0000000f2e0f7221 */ /* 0x000fe20000010000 */
[----:B------:R-:W-:Y:S01]  /*1030*/  FFMA.FTZ R45, R45, R45, R50 ;  /* 0x0000002d2d2d7223 */ /* 0x000fe20000010032 */
[----:B----4-:R-:W-:-:S03]  /*1040*/  HADD2.F32 R14, -RZ, R12.H0_H0 ;  /* 0x2000000cff0e7230 */ /* 0x010fc60000004100 */
[----:B------:R-:W-:Y:S01]  /*1050*/  FADD.FTZ R45, R48, R45 ;  /* 0x0000002d302d7221 */ /* 0x000fe20000010000 */
[----:B------:R-:W-:-:S05]  /*1060*/  HADD2.F32 R47, -RZ, R12.H1_H1 ;  /* 0x3000000cff2f7230 */ /* 0x000fca0000004100 */
[----:B------:R-:W-:Y:S01]  /*1070*/  FADD.FTZ R46, R14, R47 ;  /* 0x0000002f0e2e7221 */ /* 0x000fe20000010000 */
[----:B------:R-:W-:-:S04]  /*1080*/  FMUL.FTZ R47, R47, R47 ;  /* 0x0000002f2f2f7220 */ /* 0x000fc80000410000 */
[----:B------:R-:W-:Y:S01]  /*1090*/  FFMA.FTZ R48, R14, R14, R47 ;  /* 0x0000000e0e307223 */ /* 0x000fe2000001002f */
[----:B------:R-:W-:-:S06]  /*10a0*/  MOV R14, RZ ;  /* 0x000000ff000e7202 */ /* 0x000fcc0000000f00 */
[----:B------:R-:W2:Y:S01]  /*10b0*/  @!P6 LDG.E R14, desc[UR10][R26.64] ;  /* 0x0000000a1a0ee981 */ /* 0x000ea2000c1e1900 */
[----:B------:R-:W-:Y:S01]  /*10c0*/  IADD3 R13, R0, 0x60, RZ ;  /* 0x00000060000d7810 */ /* 0x000fe20007ffe0ff */
[----:B------:R-:W-:-:S03]  /*10d0*/  FADD.FTZ R46, R15, R46 ;  /* 0x0000002e0f2e7221 */ /* 0x000fc60000010000 */
[----:B------:R-:W-:Y:S02]  /*10e0*/  SHF.R.S32.HI R15, RZ, 0x1f, R13 ;  /* 0x0000001fff0f7819 */ /* 0x000fe4000001140d */
[----:B------:R-:W-:Y:S02]  /*10f0*/  ISETP.GE.U32.AND P5, PT, R13, UR12, PT ;  /* 0x0000000c0d007c0c */ /* 0x000fe4000bfa6070 */
[----:B------:R-:W-:Y:S02]  /*1100*/  ISETP.NE.AND P6, PT, R44, RZ, PT ;  /* 0x000000ff2c00720c */ /* 0x000fe40003fc5270 */
[----:B------:R-:W-:Y:S02]  /*1110*/  ISETP.GE.OR.EX P4, PT, R15, UR13, P4, P5 ;  /* 0x0000000d0f007c0c */ /* 0x000fe4000a786750 */
[----:B------:R-:W-:Y:S01]  /*1120*/  LOP3.LUT P5, RZ, R36, 0x20, RZ, 0xc0, !PT ;  /* 0x0000002024ff7812 */ /* 0x000fe200078ac0ff */
[--C-:B--2---:R-:W-:Y:S02]  /*1130*/  HADD2.F32 R25, -RZ, R14.reuse.H1_H1 ;  /* 0x3000000eff197230 */ /* 0x104fe40000004100 */
[----:B------:R-:W-:-:S03]  /*1140*/  HADD2.F32 R24, -RZ, R14.H0_H0 ;  /* 0x2000000eff187230 */ /* 0x000fc60000004100 */
[----:B------:R-:W-:Y:S02]  /*1150*/  FMUL.FTZ R47, R25, R25 ;  /* 0x00000019192f7220 */ /* 0x000fe40000410000 */
[C---:B------:R-:W-:Y:S02]  /*1160*/  FADD.FTZ R25, R24.reuse, R25 ;  /* 0x0000001918197221 */ /* 0x040fe40000010000 */
[----:B------:R-:W-:Y:S01]  /*1170*/  FFMA.FTZ R44, R24, R24, R47 ;  /* 0x00000018182c7223 */ /* 0x000fe2000001002f */
[----:B------:R-:W-:-:S10]  /*1180*/  HFMA2.MMA R24, -RZ, RZ, 0, 0 ;  /* 0x00000000ff187435 */ /* 0x000fd400000001ff */
[----:B------:R0:W2:Y:S01]  /*1190*/  @!P5 LDG.E R24, desc[UR10][R16.64] ;  /* 0x0000000a1018d981 */ /* 0x0000a2000c1e1900 */
[----:B------:R-:W-:Y:S01]  /*11a0*/  FADD.FTZ R45, R45, R48 ;  /* 0x000000302d2d7221 */ /* 0x000fe20000010000 */
[----:B------:R-:W-:-:S03]  /*11b0*/  FADD.FTZ R46, R46, R25 ;  /* 0x000000192e2e7221 */ /* 0x000fc60000010000 */
[----:B------:R-:W-:Y:S01]  /*11c0*/  FADD.FTZ R44, R45, R44 ;  /* 0x0000002c2d2c7221 */ /* 0x000fe20000010000 */
[----:B0-----:R-:W-:Y:S02]  /*11d0*/  @!P4 MOV R16, R38 ;  /* 0x000000260010c202 */ /* 0x001fe40000000f00 */
[----:B------:R-:W-:Y:S01]  /*11e0*/  @!P4 MOV R17, R41 ;  /* 0x000000290011c202 */ /* 0x000fe20000000f00 */
[--C-:B--2---:R-:W-:Y:S02]  /*11f0*/  HADD2.F32 R25, -RZ, R24.reuse.H0_H0 ;  /* 0x20000018ff197230 */ /* 0x104fe40000004100 */
[----:B------:R-:W-:-:S05]  /*1200*/  HADD2.F32 R48, -RZ, R24.H1_H1 ;  /* 0x30000018ff307230 */ /* 0x000fca0000004100 */
[----:B------:R-:W-:Y:S01]  /*1210*/  FADD.FTZ R27, R25, R48 ;  /* 0x00000030191b7221 */ /* 0x000fe20000010000 */
[----:B------:R-:W-:-:S04]  /*1220*/  FMUL.FTZ R48, R48, R48 ;  /* 0x0000003030307220 */ /* 0x000fc80000410000 */
[----:B------:R-:W-:Y:S01]  /*1230*/  FFMA.FTZ R47, R25, R25, R48 ;  /* 0x00000019192f7223 */ /* 0x000fe20000010030 */
[----:B------:R-:W-:-:S10]  /*1240*/  HFMA2.MMA R25, -RZ, RZ, 0, 0 ;  /* 0x00000000ff197435 */ /* 0x000fd400000001ff */
[----:B------:R-:W2:Y:S01]  /*1250*/  @!P6 LDG.E R25, desc[UR10][R28.64] ;  /* 0x0000000a1c19e981 */ /* 0x000ea2000c1e1900 */
[----:B------:R-:W-:Y:S02]  /*1260*/  FADD.FTZ R46, R46, R27 ;  /* 0x0000001b2e2e7221 */ /* 0x000fe40000010000 */
[----:B------:R-:W0:Y:S02]  /*1270*/  @!P4 LDC.64 R26, c[0x0][0x270] ;  /* 0x00009c00ff1acb82 */ /* 0x000e240000000a00 */
[----:B0-----:R-:W-:-:S04]  /*1280*/  @!P4 IMAD R50, R15, R26, RZ ;  /* 0x0000001a0f32c224 */ /* 0x001fc800078e02ff */
[C---:B------:R-:W-:Y:S02]  /*1290*/  @!P4 IMAD R45, R13.reuse, R27, R50 ;  /* 0x0000001b0d2dc224 */ /* 0x040fe400078e0232 */
[----:B------:R-:W-:Y:S02]  /*12a0*/  @!P4 IMAD.WIDE.U32 R26, R13, R26, R16 ;  /* 0x0000001a0d1ac225 */ /* 0x000fe400078e0010 */
[----:B------:R-:W0:Y:S01]  /*12b0*/  @!P4 LDC.64 R16, c[0x0][0x220] ;  /* 0x00008800ff10cb82 */ /* 0x000e220000000a00 */
[----:B------:R-:W-:Y:S02]  /*12c0*/  IADD3 R49, R0, 0x68, RZ ;  /* 0x0000006800317810 */ /* 0x000fe40007ffe0ff */
[----:B------:R-:W-:Y:S02]  /*12d0*/  @!P4 IADD3 R27, R27, R45, RZ ;  /* 0x0000002d1b1bc210 */ /* 0x000fe40007ffe0ff */
[----:B------:R-:W-:Y:S02]  /*12e0*/  SHF.R.S32.HI R45, RZ, 0x1f, R49 ;  /* 0x0000001fff2d7819 */ /* 0x000fe40000011431 */
[----:B0-----:R-:W-:-:S04]  /*12f0*/  @!P4 LEA R16, P5, R26, R16, 0x1 ;  /* 0x000000101a10c211 */ /* 0x001fc800078a08ff */
[----:B------:R-:W-:Y:S02]  /*1300*/  @!P4 LEA.HI.X R17, R26, R17, R27, 0x1, P5 ;  /* 0x000000111a11c211 */ /* 0x000fe400028f0c1b */
[----:B------:R-:W-:-:S04]  /*1310*/  ISETP.GE.U32.AND P5, PT, R49, UR12, PT ;  /* 0x0000000c31007c0c */ /* 0x000fc8000bfa6070 */
[----:B------:R-:W-:-:S04]  /*1320*/  ISETP.GE.AND.EX P5, PT, R45, UR13, PT, P5 ;  /* 0x0000000d2d007c0c */ /* 0x000fc8000bfa6350 */
[----:B------:R-:W-:Y:S01]  /*1330*/  ISETP.GT.U32.OR P5, PT, R37, 0x1ff, P5 ;  /* 0x000001ff2500780c */ /* 0x000fe20002fa4470 */
[----:B------:R-:W-:-:S12]  /*1340*/  FADD.FTZ R47, R44, R47 ;  /* 0x0000002f2c2f7221 */ /* 0x000fd80000010000 */
[----:B------:R-:W-:Y:S01]  /*1350*/  @!P5 MOV R44, R38 ;  /* 0x00000026002cd202 */ /* 0x000fe20000000f00 */
[--C-:B--2---:R-:W-:Y:S02]  /*1360*/  HADD2.F32 R48, -RZ, R25.reuse.H0_H0 ;  /* 0x20000019ff307230 */ /* 0x104fe40000004100 */
[----:B------:R-:W-:-:S05]  /*1370*/  HADD2.F32 R51, -RZ, R25.H1_H1 ;  /* 0x30000019ff337230 */ /* 0x000fca0000004100 */
[----:B------:R-:W-:-:S04]  /*1380*/  FADD.FTZ R27, R48, R51 ;  /* 0x00000033301b7221 */ /* 0x000fc80000010000 */
[----:B------:R-:W-:Y:S02]  /*1390*/  FADD.FTZ R46, R46, R27 ;  /* 0x0000001b2e2e7221 */ /* 0x000fe40000010000 */
[----:B------:R-:W0:Y:S02]  /*13a0*/  @!P5 LDC.64 R26, c[0x0][0x270] ;  /* 0x00009c00ff1adb82 */ /* 0x000e240000000a00 */
[----:B0-----:R-:W-:Y:S01]  /*13b0*/  @!P5 IMAD R28, R45, R26, RZ ;  /* 0x0000001a2d1cd224 */ /* 0x001fe200078e02ff */
[----:B------:R-:W-:-:S03]  /*13c0*/  @!P5 MOV R45, R41 ;  /* 0x00000029002dd202 */ /* 0x000fc60000000f00 */
[C---:B------:R-:W-:Y:S02]  /*13d0*/  @!P5 IMAD R27, R49.reuse, R27, R28 ;  /* 0x0000001b311bd224 */ /* 0x040fe400078e021c */
[----:B------:R-:W-:-:S05]  /*13e0*/  @!P5 IMAD.WIDE.U32 R44, R49, R26, R44 ;  /* 0x0000001a312cd225 */ /* 0x000fca00078e002c */
[----:B------:R-:W-:Y:S02]  /*13f0*/  @!P5 IADD3 R29, R45, R27, RZ ;  /* 0x0000001b2d1dd210 */ /* 0x000fe40007ffe0ff */
[----:B------:R-:W0:Y:S02]  /*1400*/  @!P5 LDC.64 R26, c[0x0][0x220] ;  /* 0x00008800ff1adb82 */ /* 0x000e240000000a00 */
[----:B0-----:R-:W-:-:S04]  /*1410*/  @!P5 LEA R28, P6, R44, R26, 0x1 ;  /* 0x0000001a2c1cd211 */ /* 0x001fc800078c08ff */
[----:B------:R-:W-:Y:S02]  /*1420*/  @!P5 LEA.HI.X R29, R44, R27, R29, 0x1, P6 ;  /* 0x0000001b2c1dd211 */ /* 0x000fe400030f0c1d */
[----:B------:R-:W-:Y:S02]  /*1430*/  LOP3.LUT P6, RZ, R36, 0x100, RZ, 0xc0, !PT ;  /* 0x0000010024ff7812 */ /* 0x000fe400078cc0ff */
[----:B------:R-:W-:Y:S01]  /*1440*/  CS2R R26, SRZ ;  /* 0x00000000001a7805 */ /* 0x000fe2000001ff00 */
[----:B------:R-:W-:-:S10]  /*1450*/  FMUL.FTZ R51, R51, R51 ;  /* 0x0000003333337220 */ /* 0x000fd40000410000 */
[----:B------:R-:W2:Y:S01]  /*1460*/  @!P6 LDG.E R27, desc[UR10][R30.64] ;  /* 0x0000000a1e1be981 */ /* 0x000ea2000c1e1900 */
[----:B------:R-:W-:Y:S01]  /*1470*/  FFMA.FTZ R48, R48, R48, R51 ;  /* 0x0000003030307223 */ /* 0x000fe20000010033 */
[----:B------:R-:W-:Y:S02]  /*1480*/  IADD3 R49, R0, 0x70, RZ ;  /* 0x0000007000317810 */ /* 0x000fe40007ffe0ff */
[----:B------:R0:W3:Y:S01]  /*1490*/  @!P5 LDG.E R26, desc[UR10][R28.64] ;  /* 0x0000000a1c1ad981 */ /* 0x0000e2000c1e1900 */
[----:B------:R-:W-:Y:S01]  /*14a0*/  FADD.FTZ R47, R47, R48 ;  /* 0x000000302f2f7221 */ /* 0x000fe20000010000 */
[----:B------:R-:W-:Y:S01]  /*14b0*/  ISETP.GE.U32.AND P5, PT, R49, UR12, PT ;  /* 0x0000000c31007c0c */ /* 0x000fe2000bfa6070 */
[--C-:B--2---:R-:W-:Y:S02]  /*14c0*/  HADD2.F32 R48, -RZ, R27.reuse.H0_H0 ;  /* 0x2000001bff307230 */ /* 0x104fe40000004100 */
[----:B------:R-:W-:-:S05]  /*14d0*/  HADD2.F32 R51, -RZ, R27.H1_H1 ;  /* 0x3000001bff337230 */ /* 0x000fca0000004100 */
[----:B------:R-:W-:-:S04]  /*14e0*/  FADD.FTZ R45, R48, R51 ;  /* 0x00000033302d7221 */ /* 0x000fc80000010000 */
[----:B------:R-:W-:Y:S01]  /*14f0*/  FADD.FTZ R46, R46, R45 ;  /* 0x0000002d2e2e7221 */ /* 0x000fe20000010000 */
[----:B------:R-:W-:-:S04]  /*1500*/  SHF.R.S32.HI R45, RZ, 0x1f, R49 ;  /* 0x0000001fff2d7819 */ /* 0x000fc80000011431 */
[----:B------:R-:W-:-:S04]  /*1510*/  ISETP.GE.AND.EX P5, PT, R45, UR13, PT, P5 ;  /* 0x0000000d2d007c0c */ /* 0x000fc8000bfa6350 */
[----:B------:R-:W-:-:S13]  /*1520*/  ISETP.GT.U32.OR P5, PT, R37, 0x1ff, P5 ;  /* 0x000001ff2500780c */ /* 0x000fda0002fa4470 */
[----:B0-----:R-:W0:Y:S01]  /*1530*/  @!P5 LDC.64 R28, c[0x0][0x270] ;  /* 0x00009c00ff1cdb82 */ /* 0x001e220000000a00 */
[----:B------:R-:W-:Y:S01]  /*1540*/  @!P5 MOV R44, R38 ;  /* 0x00000026002cd202 */ /* 0x000fe20000000f00 */
        /* <DEDUP_REMOVED lines=14> */
[----:B------:R0:W4:Y:S01]  /*1630*/  @!P5 LDG.E R28, desc[UR10][R30.64] ;  /* 0x0000000a1e1cd981 */ /* 0x000122000c1e1900 */
        /* <DEDUP_REMOVED lines=19> */
[----:B------:R-:W-:Y:S02]  /*1770*/  CS2R R30, SRZ ;  /* 0x00000000001e7805 */ /* 0x000fe4000001ff00 */
[----:B------:R-:W-:-:S04]  /*1780*/  LOP3.LUT P6, RZ, R36, 0x4, RZ, 0xc0, !PT ;  /* 0x0000000424ff7812 */ /* 0x000fc800078cc0ff */
[----:B------:R0:W2:Y:S01]  /*1790*/  @!P5 LDG.E R30, desc[UR10][R32.64] ;  /* 0x0000000a201ed981 */ /* 0x0000a2000c1e1900 */
[----:B------:R-:W-:Y:S01]  /*17a0*/  LOP3.LUT P5, RZ, R36, 0x8, RZ, 0xc0, !PT ;  /* 0x0000000824ff7812 */ /* 0x000fe200078ac0ff */
[----:B0-----:R-:W-:-:S12]  /*17b0*/  HFMA2.MMA R32, -RZ, RZ, 0, 0 ;  /* 0x00000000ff207435 */ /* 0x001fd800000001ff */
[----:B------:R-:W5:Y:S04]  /*17c0*/  @!P5 LDG.E R31, desc[UR10][R34.64] ;  /* 0x0000000a221fd981 */ /* 0x000f68000c1e1900 */
[----:B------:R-:W3:Y:S01]  /*17d0*/  @!P6 LDG.E R32, desc[UR10][R22.64] ;  /* 0x0000000a1620e981 */ /* 0x000ee2000c1e1900 */
[----:B------:R-:W-:-:S04]  /*17e0*/  FMUL.FTZ R51, R51, R51 ;  /* 0x0000003333337220 */ /* 0x000fc80000410000 */
[----:B------:R-:W-:-:S04]  /*17f0*/  FFMA.FTZ R48, R48, R48, R51 ;  /* 0x0000003030307223 */ /* 0x000fc80000010033 */
[----:B------:R-:W-:Y:S01]  /*1800*/  FADD.FTZ R47, R47, R48 ;  /* 0x000000302f2f7221 */ /* 0x000fe20000010000 */
[--C-:B-----5:R-:W-:Y:S02]  /*1810*/  HADD2.F32 R44, -RZ, R31.reuse.H0_H0 ;  /* 0x2000001fff2c7230 */ /* 0x120fe40000004100 */
[----:B------:R-:W-:Y:S02]  /*1820*/  HADD2.F32 R45, -RZ, R31.H1_H1 ;  /* 0x3000001fff2d7230 */ /* 0x000fe40000004100 */
[----:B---3--:R-:W-:-:S03]  /*1830*/  HADD2.F32 R33, -RZ, R32.H0_H0 ;  /* 0x20000020ff217230 */ /* 0x008fc60000004100 */
[----:B------:R-:W-:Y:S01]  /*1840*/  FADD.FTZ R49, R44, R45 ;  /* 0x0000002d2c317221 */ /* 0x000fe20000010000 */
[----:B------:R-:W-:Y:S02]  /*1850*/  HADD2.F32 R34, -RZ, R32.H1_H1 ;  /* 0x30000020ff227230 */ /* 0x000fe40000004100 */
[----:B------:R-:W-:-:S03]  /*1860*/  FMUL.FTZ R45, R45, R45 ;  /* 0x0000002d2d2d7220 */ /* 0x000fc60000410000 */
[----:B------:R-:W-:Y:S01]  /*1870*/  FADD.FTZ R35, R33, R34 ;  /* 0x0000002221237221 */ /* 0x000fe20000010000 */
[----:B------:R-:W-:Y:S01]  /*1880*/  FFMA.FTZ R44, R44, R44, R45 ;  /* 0x0000002c2c2c7223 */ /* 0x000fe2000001002d */
[----:B------:R-:W-:-:S03]  /*1890*/  FMUL.FTZ R34, R34, R34 ;  /* 0x0000002222227220 */ /* 0x000fc60000410000 */
[----:B------:R-:W-:Y:S01]  /*18a0*/  FADD.FTZ R44, R47, R44 ;  /* 0x0000002c2f2c7221 */ /* 0x000fe20000010000 */
[----:B------:R-:W-:-:S04]  /*18b0*/  FFMA.FTZ R33, R33, R33, R34 ;  /* 0x0000002121217223 */ /* 0x000fc80000010022 */
[----:B------:R-:W-:Y:S01]  /*18c0*/  FADD.FTZ R44, R44, R33 ;  /* 0x000000212c2c7221 */ /* 0x000fe20000010000 */
[----:B------:R-:W-:-:S06]  /*18d0*/  MOV R33, RZ ;  /* 0x000000ff00217202 */ /* 0x000fcc0000000f00 */
[----:B------:R-:W3:Y:S02]  /*18e0*/  @!P2 LDG.E R33, desc[UR10][R20.64] ;  /* 0x0000000a1421a981 */ /* 0x000ee4000c1e1900 */
[--C-:B---3--:R-:W-:Y:S02]  /*18f0*/  HADD2.F32 R34, -RZ, R33.reuse.H0_H0 ;  /* 0x20000021ff227230 */ /* 0x108fe40000004100 */
[----:B------:R-:W-:-:S05]  /*1900*/  HADD2.F32 R23, -RZ, R33.H1_H1 ;  /* 0x30000021ff177230 */ /* 0x000fca0000004100 */
[----:B------:R-:W-:Y:S01]  /*1910*/  FADD.FTZ R22, R34, R23 ;  /* 0x0000001722167221 */ /* 0x000fe20000010000 */
[----:B------:R-:W-:-:S04]  /*1920*/  FMUL.FTZ R23, R23, R23 ;  /* 0x0000001717177220 */ /* 0x000fc80000410000 */
[----:B------:R-:W-:Y:S01]  /*1930*/  FFMA.FTZ R23, R34, R34, R23 ;  /* 0x0000002222177223 */ /* 0x000fe20000010017 */
[----:B------:R-:W-:-:S10]  /*1940*/  HFMA2.MMA R34, -RZ, RZ, 0, 0 ;  /* 0x00000000ff227435 */ /* 0x000fd400000001ff */
[----:B------:R-:W3:Y:S01]  /*1950*/  @!P3 LDG.E R34, desc[UR10][R18.64] ;  /* 0x0000000a1222b981 */ /* 0x000ee2000c1e1900 */
[----:B------:R-:W-:-:S04]  /*1960*/  FADD.FTZ R46, R46, R49 ;  /* 0x000000312e2e7221 */ /* 0x000fc80000010000 */
[----:B------:R-:W-:-:S04]  /*1970*/  FADD.FTZ R35, R46, R35 ;  /* 0x000000232e237221 */ /* 0x000fc80000010000 */
[----:B------:R-:W-:Y:S01]  /*1980*/  FADD.FTZ R22, R35, R22 ;  /* 0x0000001623167221 */ /* 0x000fe20000010000 */
[--C-:B---3--:R-:W-:Y:S02]  /*1990*/  HADD2.F32 R35, -RZ, R34.reuse.H0_H0 ;  /* 0x20000022ff237230 */ /* 0x108fe40000004100 */
[----:B------:R-:W-:-:S05]  /*19a0*/  HADD2.F32 R20, -RZ, R34.H1_H1 ;  /* 0x30000022ff147230 */ /* 0x000fca0000004100 */
[----:B------:R-:W-:Y:S01]  /*19b0*/  FADD.FTZ R21, R35, R20 ;  /* 0x0000001423157221 */ /* 0x000fe20000010000 */
[----:B------:R-:W-:-:S04]  /*19c0*/  FMUL.FTZ R20, R20, R20 ;  /* 0x0000001414147220 */ /* 0x000fc80000410000 */
[----:B------:R-:W-:Y:S01]  /*19d0*/  FFMA.FTZ R20, R35, R35, R20 ;  /* 0x0000002323147223 */ /* 0x000fe20000010014 */
[----:B------:R-:W-:-:S06]  /*19e0*/  MOV R35, RZ ;  /* 0x000000ff00237202 */ /* 0x000fcc0000000f00 */
[----:B------:R0:W3:Y:S01]  /*19f0*/  @!P4 LDG.E R35, desc[UR10][R16.64] ;  /* 0x0000000a1023c981 */ /* 0x0000e2000c1e1900 */
[----:B------:R-:W-:Y:S01]  /*1a00*/  FADD.FTZ R23, R44, R23 ;  /* 0x000000172c177221 */ /* 0x000fe20000010000 */
[----:B------:R-:W-:-:S03]  /*1a10*/  FADD.FTZ R21, R22, R21 ;  /* 0x0000001516157221 */ /* 0x000fc60000010000 */
[----:B------:R-:W-:Y:S01]  /*1a20*/  FADD.FTZ R20, R23, R20 ;  /* 0x0000001417147221 */ /* 0x000fe20000010000 */
[----:B------:R-:W-:-:S05]  /*1a30*/  HADD2.F32 R23, -RZ, R26.H1_H1 ;  /* 0x3000001aff177230 */ /* 0x000fca0000004100 */
[----:B0-----:R-:W-:Y:S01]  /*1a40*/  FMUL.FTZ R17, R23, R23 ;  /* 0x0000001717117220 */ /* 0x001fe20000410000 */
[----:B------:R-:W0:Y:S01]  /*1a50*/  S2UR UR8, SR_CgaCtaId ;  /* 0x00000000000879c3 */ /* 0x000e220000008800 */
[----:B------:R-:W-:Y:S02]  /*1a60*/  UMOV UR7, 0x400 ;  /* 0x0000040000077882 */ /* 0x000fe40000000000 */
[----:B0-----:R-:W-:Y:S01]  /*1a70*/  ULEA UR7, UR8, UR7, 0x18 ;  /* 0x0000000708077291 */ /* 0x001fe2000f8ec03f */
[----:B------:R-:W-:Y:S01]  /*1a80*/  BSSY B0, `(.L_x_4314) ;  /* 0x0000067000007945 */ /* 0x000fe20003800000 */
[--C-:B---3--:R-:W-:Y:S02]  /*1a90*/  HADD2.F32 R45, -RZ, R35.reuse.H1_H1 ;  /* 0x30000023ff2d7230 */ /* 0x108fe40000004100 */
[----:B------:R-:W-:-:S03]  /*1aa0*/  HADD2.F32 R18, -RZ, R35.H0_H0 ;  /* 0x20000023ff127230 */ /* 0x000fc60000004100 */
[----:B------:R-:W-:Y:S02]  /*1ab0*/  FMUL.FTZ R19, R45, R45 ;  /* 0x0000002d2d137220 */ /* 0x000fe40000410000 */
[C---:B------:R-:W-:Y:S02]  /*1ac0*/  FADD.FTZ R22, R18.reuse, R45 ;  /* 0x0000002d12167221 */ /* 0x040fe40000010000 */
[----:B------:R-:W-:Y:S01]  /*1ad0*/  FFMA.FTZ R19, R18, R18, R19 ;  /* 0x0000001212137223 */ /* 0x000fe20000010013 */
[----:B------:R-:W-:Y:S02]  /*1ae0*/  HADD2.F32 R18, -RZ, R26.H0_H0 ;  /* 0x2000001aff127230 */ /* 0x000fe40000004100 */
[----:B------:R-:W-:Y:S01]  /*1af0*/  FADD.FTZ R21, R21, R22 ;  /* 0x0000001615157221 */ /* 0x000fe20000010000 */
[----:B------:R-:W-:Y:S02]  /*1b00*/  FADD.FTZ R19, R20, R19 ;  /* 0x0000001314137221 */ /* 0x000fe40000010000 */
[C---:B------:R-:W-:Y:S01]  /*1b10*/  FADD.FTZ R16, R18.reuse, R23 ;  /* 0x0000001712107221 */ /* 0x040fe20000010000 */
[----:B------:R-:W-:Y:S01]  /*1b20*/  FFMA.FTZ R18, R18, R18, R17 ;  /* 0x0000001212127223 */ /* 0x000fe20000010011 */
[----:B----4-:R-:W-:-:S02]  /*1b30*/  HADD2.F32 R20, -RZ, R28.H1_H1 ;  /* 0x3000001cff147230 */ /* 0x010fc40000004100 */
[----:B------:R-:W-:Y:S01]  /*1b40*/  HADD2.F32 R17, -RZ, R28.H0_H0 ;  /* 0x2000001cff117230 */ /* 0x000fe20000004100 */
[----:B------:R-:W0:Y:S01]  /*1b50*/  S2R R23, SR_LANEID ;  /* 0x0000000000177919 */ /* 0x000e220000000000 */
[----:B------:R-:W-:Y:S01]  /*1b60*/  FADD.FTZ R18, R19, R18 ;  /* 0x0000001213127221 */ /* 0x000fe20000010000 */
[----:B------:R-:W-:Y:S01]  /*1b70*/  FADD.FTZ R16, R21, R16 ;  /* 0x0000001015107221 */ /* 0x000fe20000010000 */
[----:B------:R-:W-:Y:S01]  /*1b80*/  FMUL.FTZ R22, R20, R20 ;  /* 0x0000001414167220 */ /* 0x000fe20000410000 */
[C---:B------:R-:W-:Y:S01]  /*1b90*/  FADD.FTZ R19, R17.reuse, R20 ;  /* 0x0000001411137221 */ /* 0x040fe20000010000 */
[--C-:B--2---:R-:W-:Y:S02]  /*1ba0*/  HADD2.F32 R20, -RZ, R30.reuse.H1_H1 ;  /* 0x3000001eff147230 */ /* 0x104fe40000004100 */
[----:B------:R-:W-:Y:S01]  /*1bb0*/  FFMA.FTZ R17, R17, R17, R22 ;  /* 0x0000001111117223 */ /* 0x000fe20000010016 */
[----:B------:R-:W-:Y:S01]  /*1bc0*/  FADD.FTZ R16, R16, R19 ;  /* 0x0000001310107221 */ /* 0x000fe20000010000 */
[----:B------:R-:W-:-:S02]  /*1bd0*/  HADD2.F32 R19, -RZ, R30.H0_H0 ;  /* 0x2000001eff137230 */ /* 0x000fc40000004100 */
[----:B------:R-:W-:Y:S01]  /*1be0*/  FMUL.FTZ R22, R20, R20 ;  /* 0x0000001414167220 */ /* 0x000fe20000410000 */
[----:B------:R-:W-:-:S03]  /*1bf0*/  FADD.FTZ R17, R18, R17 ;  /* 0x0000001112117221 */ /* 0x000fc60000010000 */
[C---:B------:R-:W-:Y:S01]  /*1c00*/  FFMA.FTZ R22, R19.reuse, R19, R22 ;  /* 0x0000001313167223 */ /* 0x040fe20000010016 */
        /* <DEDUP_REMOVED lines=41> */
[----:B------:R-:W1:Y:S01]  /*1ea0*/  LDS.128 R20, [UR7+0x20] ;  /* 0x00002007ff147984 */ /* 0x000e620008000c00 */
[----:B0-----:R-:W-:Y:S01]  /*1eb0*/  FADD.FTZ R37, R16, R18 ;  /* 0x0000001210257221 */ /* 0x001fe20000010000 */
[----:B------:R-:W-:-:S03]  /*1ec0*/  FADD.FTZ R16, R17, R19 ;  /* 0x0000001311107221 */ /* 0x000fc60000010000 */
[----:B-1----:R-:W-:Y:S01]  /*1ed0*/  FADD.FTZ R37, R37, R20 ;  /* 0x0000001425257221 */ /* 0x002fe20000010000 */
[----:B------:R-:W-:Y:S02]  /*1ee0*/  FADD.FTZ R20, R16, R21 ;  /* 0x0000001510147221 */ /* 0x000fe40000010000 */
[----:B------:R-:W0:Y:S01]  /*1ef0*/  LDS.128 R16, [UR7+0x30] ;  /* 0x00003007ff107984 */ /* 0x000e220008000c00 */
        /* <DEDUP_REMOVED lines=31> */
.L_x_4315:
[----:B------:R-:W-:Y:S05]  /*20f0*/  BSYNC B0 ;  /* 0x0000000000007941 */ /* 0x000fea0003800000 */
.L_x_4314:
[----:B------:R-:W0:Y:S02]  /*2100*/  LDC R22, c[0x0][0xc] ;  /* 0x00000300ff167b82 */ /* 0x000e240000000800 */
[----:B0-----:R-:W-:-:S13]  /*2110*/  ISETP.GE.U32.AND P6, PT, R22, 0x2, PT ;  /* 0x000000021600780c */ /* 0x001fda0003fc6070 */
[----:B------:R-:W-:Y:S05]  /*2120*/  @!P6 BRA `(.L_x_4316) ;  /* 0x0000001000a0e947 */ /* 0x000fea0003800000 */
[----:B------:R-:W0:Y:S01]  /*2130*/  S2R R20, SR_CTAID.Y ;  /* 0x0000000000147919 */ /* 0x000e220000002600 */
[----:B------:R-:W1:Y:S01]  /*2140*/  LDC R21, c[0x0][0x10] ;  /* 0x00000400ff157b82 */ /* 0x000e620000000800 */
[----:B------:R-:W-:-:S07]  /*2150*/  ULOP3.LUT UR7, UR4, 0x1, URZ, 0xc0, !UPT ;  /* 0x0000000104077892 */ /* 0x000fce000f8ec03f */
[----:B------:R-:W2:Y:S08]  /*2160*/  LDC.64 R18, c[0x0][0x240] ;  /* 0x00009000ff127b82 */ /* 0x000eb00000000a00 */
[----:B------:R-:W3:Y:S01]  /*2170*/  LDC.64 R44, c[0x0][0x248] ;  /* 0x00009200ff2c7b82 */ /* 0x000ee20000000a00 */
[----:B-1----:R-:W-:-:S05]  /*2180*/  IMAD R23, R21, UR7, RZ ;  /* 0x0000000715177c24 */ /* 0x002fca000f8e02ff */
[C---:B0-----:R-:W-:Y:S01]  /*2190*/  IADD3 R37, R23.reuse, R20, RZ ;  /* 0x0000001417257210 */ /* 0x041fe20007ffe0ff */
[----:B------:R-:W-:-:S04]  /*21a0*/  IMAD R23, R23, R22, RZ ;  /* 0x0000001617177224 */ /* 0x000fc800078e02ff */
[----:B--2---:R-:W-:Y:S01]  /*21b0*/  IMAD.WIDE.U32 R18, R37, 0x4, R18 ;  /* 0x0000000425127825 */ /* 0x004fe200078e0012 */
[----:B------:R-:W-:-:S05]  /*21c0*/  SHF.L.U32 R23, R23, 0x1, RZ ;  /* 0x0000000117177819 */ /* 0x000fca00000006ff */
[----:B---3--:R-:W-:Y:S01]  /*21d0*/  IMAD.WIDE R44, R23, 0x4, R44 ;  /* 0x00000004172c7825 */ /* 0x008fe200078e022c */
[----:B------:R-:W-:Y:S06]  /*21e0*/  @P5 BRA `(.L_x_4317) ;  /* 0x0000000000505947 */ /* 0x000fec0003800000 */
[----:B------:R-:W-:Y:S01]  /*21f0*/  ULOP3.LUT UP0, URZ, UR4, 0x2, URZ, 0xc0, !UPT ;  /* 0x00000002043f7892 */ /* 0x000fe2000f80c03f */
[----:B------:R-:W-:Y:S01]  /*2200*/  IMAD R47, R21, UR6, R20 ;  /* 0x00000006152f7c24 */ /* 0x000fe2000f8e0214 */
[----:B------:R-:W-:Y:S02]  /*2210*/  UMOV UR7, 0xffffffff ;  /* 0xffffffff00077882 */ /* 0x000fe40000000000 */
[----:B------:R-:W-:Y:S01]  /*2220*/  USEL UR7, UR7, 0x1, UP0 ;  /* 0x0000000107077887 */ /* 0x000fe20008000000 */
[----:B------:R-:W-:Y:S01]  /*2230*/  IMAD.WIDE.U32 R46, R47, 0x8, R44 ;  /* 0x000000082f2e7825 */ /* 0x000fe200078e002c */
[----:B------:R-:W-:-:S04]  /*2240*/  PLOP3.LUT P6, PT, PT, PT, UP0, 0x40, 0x0 ;  /* 0x000000000000781c */ /* 0x000fc80003fce808 */
[----:B------:R-:W-:Y:S01]  /*2250*/  SEL R48, R22, RZ, P6 ;  /* 0x000000ff16307207 */ /* 0x000fe20003000000 */
[----:B------:R0:W-:Y:S01]  /*2260*/  STG.E.64 desc[UR10][R46.64], R16 ;  /* 0x000000102e007986 */ /* 0x0001e2000c101b0a */
[----:B------:R-:W-:Y:S02]  /*2270*/  MOV R23, UR7 ;  /* 0x0000000700177c02 */ /* 0x000fe40008000f00 */
[----:B------:R-:W-:Y:S01]  /*2280*/  ISETP.NE.AND P6, PT, R48, -0x1, PT ;  /* 0xffffffff3000780c */ /* 0x000fe20003fc5270 */
[----:B------:R-:W-:Y:S06]  /*2290*/  MEMBAR.ALL.GPU ;  /* 0x0000000000007992 */ /* 0x000fec000000a000 */
[----:B------:R-:W-:-:S00]  /*22a0*/  ERRBAR ;  /* 0x00000000000079ab */ /* 0x000fc00000000000 */
[----:B------:R-:W-:Y:S06]  /*22b0*/  CGAERRBAR ;  /* 0x00000000000075ab */ /* 0x000fec0000000000 */
[----:B------:R0:W-:Y:S01]  /*22c0*/  REDG.E.ADD.S32.STRONG.GPU desc[UR10][R18.64], R23 ;  /* 0x000000171200798e */ /* 0x0001e2000c10e38a */
[----:B------:R-:W-:Y:S05]  /*22d0*/  @!P6 BRA `(.L_x_4317) ;  /* 0x000000000014e947 */ /* 0x000fea0003800000 */
.L_x_4318:
[----:B0-----:R-:W2:Y:S04]  /*22e0*/  LDG.E.STRONG.GPU R23, desc[UR10][R18.64] ;  /* 0x0000000a12177981 */ /* 0x001ea8000c1ef900 */
[----:B--2---:R-:W-:Y:S01]  /*22f0*/  CCTL.IVALL ;  /* 0x00000000ff00798f */ /* 0x004fe20002000000 */
[----:B------:R-:W-:Y:S05]  /*2300*/  YIELD ;  /* 0x0000000000007946 */ /* 0x000fea0003800000 */
[----:B------:R-:W-:-:S13]  /*2310*/  ISETP.NE.AND P6, PT, R23, R48, PT ;  /* 0x000000301700720c */ /* 0x000fda0003fc5270 */
[----:B------:R-:W-:Y:S05]  /*2320*/  @P6 BRA `(.L_x_4318) ;  /* 0xfffffffc00ec6947 */ /* 0x000fea000383ffff */
.L_x_4317:
        /* <DEDUP_REMOVED lines=18> */
[----:B------:R-:W0:Y:S01]  /*2450*/  S2UR UR8, SR_CTAID.X ;  /* 0x00000000000879c3 */ /* 0x000e220000002500 */
[----:B------:R-:W-:-:S11]  /*2460*/  UPLOP3.LUT UP0, UPT, UPT, UPT, UPT, 0x40, 0x0 ;  /* 0x000000000000789c */ /* 0x000fd60003f0e870 */
.L_x_4322:
        /* <DEDUP_REMOVED lines=117> */
.L_x_4321:
[----:B------:R-:W-:-:S06]  /*2bc0*/  UISETP.GT.AND UP1, UPT, UR7, 0x4, UPT ;  /* 0x000000040700788c */ /* 0x000fcc000bf24270 */
[----:B------:R-:W-:-:S13]  /*2bd0*/  PLOP3.LUT P6, PT, PT, PT, UP1, 0x40, 0x0 ;  /* 0x000000000000781c */ /* 0x000fda0003fce818 */
[----:B------:R-:W-:Y:S05]  /*2be0*/  @P6 BRA `(.L_x_4323) ;  /* 0x0000000000ec6947 */ /* 0x000fea0003800000 */
        /* <DEDUP_REMOVED lines=59> */
.L_x_4323:
[----:B------:R-:W-:-:S06]  /*2fa0*/  UISETP.NE.OR UP0, UPT, UR7, URZ, UP0 ;  /* 0x0000003f0700728c */ /* 0x000fcc0008705670 */
[----:B------:R-:W-:-:S13]  /*2fb0*/  PLOP3.LUT P6, PT, PT, PT, UP0, 0x80, 0x0 ;  /* 0x000000000000781c */ /* 0x000fda0003fcf008 */
[----:B------:R-:W-:Y:S05]  /*2fc0*/  @!P6 BRA `(.L_x_4319) ;  /* 0x000000000088e947 */ /* 0x000fea0003800000 */
.L_x_4320:
[----:B------:R-:W0:Y:S01]  /*2fd0*/  S2UR UR8, SR_CTAID.X ;  /* 0x00000000000879c3 */ /* 0x000e220000002500 */
[----:B------:R-:W-:Y:S01]  /*2fe0*/  NOP ;  /* 0x0000000000007918 */ /* 0x000fe20000000000 */
.L_x_4324:
        /* <DEDUP_REMOVED lines=32> */
.L_x_4319:
        /* <DEDUP_REMOVED lines=10> */
.L_x_4326:
[----:B------:R-:W-:Y:S05]  /*3290*/  BSYNC B0 ;  /* 0x0000000000007941 */ /* 0x000fea0003800000 */
.L_x_4325:
        /* <DEDUP_REMOVED lines=17> */
.L_x_4316:
[----:B0-----:R-:W0:Y:S01]  /*33b0*/  S2R R19, SR_TID.X ;  /* 0x0000000000137919 */ /* 0x001e220000002100 */
[----:B------:R-:W-:Y:S01]  /*33c0*/  ULDC.64 UR12, c[0x0][0x218] ;  /* 0x00008600000c7ab9 */ /* 0x000fe20000000a00 */
[----:B------:R-:W-:Y:S01]  /*33d0*/  P2R R18, PR, RZ, 0x1 ;  /* 0x00000001ff127803 */ /* 0x000fe20000000000 */
[----:B------:R-:W1:Y:S01]  /*33e0*/  S2UR UR8, SR_CgaCtaId ;  /* 0x00000000000879c3 */ /* 0x000e620000008800 */
[----:B------:R-:W-:Y:S01]  /*33f0*/  ISETP.EQ.U32.AND P6, PT, RZ, UR12, PT ;  /* 0x0000000cff007c0c */ /* 0x000fe2000bfc2070 */
[----:B------:R-:W-:Y:S01]  /*3400*/  UMOV UR7, 0x400 ;  /* 0x0000040000077882 */ /* 0x000fe20000000000 */
[----:B------:R-:W-:Y:S01]  /*3410*/  MOV R23, UR5 ;  /* 0x0000000500177c02 */ /* 0x000fe20008000f00 */
[----:B-1----:R-:W-:-:S03]  /*3420*/  ULEA UR7, UR8, UR7, 0x18 ;  /* 0x0000000708077291 */ /* 0x002fc6000f8ec03f */
[----:B------:R-:W-:Y:S01]  /*3430*/  ULDC UR8, c[0x0][0x2a4] ;  /* 0x0000a90000087ab9 */ /* 0x000fe20000000800 */
[----:B0-----:R-:W-:-:S04]  /*3440*/  LOP3.LUT P0, RZ, R19, UR6, RZ, 0xfc, !PT ;  /* 0x0000000613ff7c12 */ /* 0x001fc8000f80fcff */
[----:B------:R-:W-:Y:S01]  /*3450*/  ISETP.EQ.OR.EX P6, PT, RZ, UR13, P0, P6 ;  /* 0x0000000dff007c0c */ /* 0x000fe200087c2760 */
[----:B------:R-:W-:Y:S01]  /*3460*/  @!P5 STS.64 [UR7+0x98], R16 ;  /* 0x00009810ff00d988 */ /* 0x000fe20008000a07 */
[----:B------:R-:W-:Y:S01]  /*3470*/  ISETP.NE.AND P0, PT, R18, RZ, PT ;  /* 0x000000ff1200720c */ /* 0x000fe20003f05270 */
[----:B------:R-:W-:-:S10]  /*3480*/  ULDC.64 UR12, c[0x0][0x228] ;  /* 0x00008a00000c7ab9 */ /* 0x000fd40000000a00 */
[----:B------:R-:W0:Y:S01]  /*3490*/  @!P6 LDC.64 R20, c[0x0][0x218] ;  /* 0x00008600ff14eb82 */ /* 0x000e220000000a00 */
[----:B------:R-:W-:Y:S01]  /*34a0*/  @!P6 FMUL.FTZ R19, R17, UR8 ;  /* 0x000000081113ec20 */ /* 0x000fe20008410000 */
[----:B------:R-:W-:Y:S01]  /*34b0*/  @!P6 FMUL.FTZ R18, R16, UR8 ;  /* 0x000000081012ec20 */ /* 0x000fe20008410000 */
[----:B0-----:R-:W-:-:S05]  /*34c0*/  @!P6 IMAD.WIDE R22, R23, 0x8, R20 ;  /* 0x000000081716e825 */ /* 0x001fca00078e0214 */
[----:B------:R0:W-:Y:S01]  /*34d0*/  @!P6 STG.E.64 desc[UR10][R22.64], R18 ;  /* 0x000000121600e986 */ /* 0x0001e2000c101b0a */
[----:B------:R-:W-:Y:S08]  /*34e0*/  BAR.SYNC.DEFER_BLOCKING 0x0 ;  /* 0x0000000000007b1d */ /* 0x000ff00000010000 */
[----:B0-----:R-:W0:Y:S01]  /*34f0*/  LDC R23, c[0x0][0x294] ;  /* 0x0000a500ff177b82 */ /* 0x001e220000000800 */
[----:B------:R-:W1:Y:S02]  /*3500*/  LDS.64 R20, [UR7+0x98] ;  /* 0x00009807ff147984 */ /* 0x000e640008000a00 */
[----:B-1----:R-:W-:-:S05]  /*3510*/  FMUL.FTZ R20, R20, UR8 ;  /* 0x0000000814147c20 */ /* 0x002fca0008410000 */
[----:B------:R-:W-:Y:S02]  /*3520*/  R2UR UR7, R20 ;  /* 0x00000000140772ca */ /* 0x000fe400000e0000 */
[C---:B------:R-:W-:Y:S02]  /*3530*/  SHF.L.U32 R20, R42.reuse, 0x2, RZ ;  /* 0x000000022a147819 */ /* 0x040fe400000006ff */
[----:B------:R-:W-:-:S09]  /*3540*/  SHF.L.U64.HI R42, R42, 0x2, R43 ;  /* 0x000000022a2a7819 */ /* 0x000fd2000001022b */
[----:B------:R-:W-:-:S05]  /*3550*/  MOV R16, UR7 ;  /* 0x0000000700107c02 */ /* 0x000fca0008000f00 */
[----:B------:R-:W-:-:S04]  /*3560*/  FMUL.FTZ R16, R16, UR7 ;  /* 0x0000000710107c20 */ /* 0x000fc80008410000 */
[----:B------:R-:W-:-:S05]  /*3570*/  FFMA.FTZ R21, R21, UR8, -R16 ;  /* 0x0000000815157c23 */ /* 0x000fca0008010810 */
[----:B------:R-:W-:-:S13]  /*3580*/  FSETP.GTU.FTZ.AND P5, PT, R21, RZ, PT ;  /* 0x000000ff1500720b */ /* 0x000fda0003fbc000 */
[----:B------:R-:W-:Y:S01]  /*3590*/  VOTEU.ANY UP0, P5 ;  /* 0x00000000003f7886 */ /* 0x000fe20002800100 */
[----:B------:R-:W-:-:S04]  /*35a0*/  IADD3 R16, P5, R20, UR12, RZ ;  /* 0x0000000c14107c10 */ /* 0x000fc8000ffbe0ff */
[----:B------:R-:W-:Y:S01]  /*35b0*/  IADD3.X R17, R42, UR13, RZ, P5, !PT ;  /* 0x0000000d2a117c10 */ /* 0x000fe2000affe4ff */
[----:B------:R-:W-:Y:S01]  /*35c0*/  @UP0 ULDC UR8, c[0x0][0x238] ;  /* 0x00008e0000080ab9 */ /* 0x000fe20000000800 */
[----:B------:R-:W-:Y:S01]  /*35d0*/  PLOP3.LUT P5, PT, PT, PT, UP0, 0x80, 0x0 ;  /* 0x000000000000781c */ /* 0x000fe20003faf008 */
[----:B------:R-:W-:-:S03]  /*35e0*/  ULDC.64 UR12, c[0x0][0x230] ;  /* 0x00008c00000c7ab9 */ /* 0x000fc60000000a00 */
[----:B------:R-:W2:Y:S09]  /*35f0*/  LDG.E.64 R16, desc[UR10][R16.64] ;  /* 0x0000000a10107981 */ /* 0x000eb2000c1e1b00 */
[----:B------:R-:W-:Y:S01]  /*3600*/  @P5 FADD.FTZ R21, R21, UR8 ;  /* 0x0000000815155e21 */ /* 0x000fe20008010000 */
[----:B------:R-:W-:Y:S01]  /*3610*/  PLOP3.LUT P5, PT, PT, PT, UP0, 0x80, 0x0 ;  /* 0x000000000000781c */ /* 0x000fe20003faf008 */
[----:B------:R-:W1:Y:S01]  /*3620*/  S2R R22, SR_TID.X ;  /* 0x0000000000167919 */ /* 0x000e620000002100 */
[----:B------:R-:W-:-:S11]  /*3630*/  UMOV UR8, 0x3f800000 ;  /* 0x3f80000000087882 */ /* 0x000fd60000000000 */
[----:B------:R-:W3:Y:S01]  /*3640*/  @P5 MUFU.RSQ R21, R21 ;  /* 0x0000001500155308 */ /* 0x000ee20000001400 */
[----:B------:R-:W-:-:S04]  /*3650*/  IADD3 R18, P5, R20, UR12, RZ ;  /* 0x0000000c14127c10 */ /* 0x000fc8000ffbe0ff */
[----:B------:R-:W-:Y:S02]  /*3660*/  IADD3.X R19, R42, UR13, RZ, P5, !PT ;  /* 0x0000000d2a137c10 */ /* 0x000fe4000affe4ff */
[----:B------:R-:W-:-:S04]  /*3670*/  PLOP3.LUT P5, PT, PT, PT, UP0, 0x80, 0x0 ;  /* 0x000000000000781c */ /* 0x000fc80003faf008 */
[----:B------:R-:W2:Y:S01]  /*3680*/  LDG.E.64 R18, desc[UR10][R18.64] ;  /* 0x0000000a12127981 */ /* 0x000ea2000c1e1b00 */
[----:B------:R-:W-:-:S08]  /*3690*/  HADD2.F32 R20, -RZ, R10.H0_H0 ;  /* 0x2000000aff147230 */ /* 0x000fd00000004100 */
[----:B---3--:R-:W-:Y:S02]  /*36a0*/  @P5 R2UR UR8, R21 ;  /* 0x00000000150852ca */ /* 0x008fe400000e0000 */
[----:B------:R-:W-:Y:S01]  /*36b0*/  ISETP.NE.AND P5, PT, RZ, UR9, PT ;  /* 0x00000009ff007c0c */ /* 0x000fe2000bfa5270 */
[----:B------:R-:W-:Y:S02]  /*36c0*/  HADD2.F32 R21, -RZ, R10.H1_H1 ;  /* 0x3000000aff157230 */ /* 0x000fe40000004100 */
[----:B------:R-:W-:-:S03]  /*36d0*/  FADD.FTZ R10, R20, -UR7 ;  /* 0x80000007140a7e21 */ /* 0x000fc60008010000 */
[----:B------:R-:W-:Y:S01]  /*36e0*/  FADD.FTZ R20, R21, -UR7 ;  /* 0x8000000715147e21 */ /* 0x000fe20008010000 */
[----:B------:R-:W-:-:S04]  /*36f0*/  HADD2.F32 R42, -RZ, R11.H0_H0 ;  /* 0x2000000bff2a7230 */ /* 0x000fc80000004100 */
[----:B------:R-:W-:Y:S01]  /*3700*/  FMUL.FTZ R21, R10, UR8 ;  /* 0x000000080a157c20 */ /* 0x000fe20008410000 */
[----:B------:R-:W-:Y:S01]  /*3710*/  FMUL.FTZ R20, R20, UR8 ;  /* 0x0000000814147c20 */ /* 0x000fe20008410000 */
[----:B------:R-:W-:Y:S02]  /*3720*/  HADD2.F32 R37, -RZ, R11.H1_H1 ;  /* 0x3000000bff257230 */ /* 0x000fe40000004100 */
[----:B--2---:R-:W-:Y:S01]  /*3730*/  FFMA.FTZ R43, R16, R21, R18 ;  /* 0x00000015102b7223 */ /* 0x004fe20000010012 */
        /* <DEDUP_REMOVED lines=12> */
.L_x_4327:
[----:B------:R-:W-:Y:S01]  /*3800*/  LOP3.LUT P6, RZ, R36, 0x2, RZ, 0xc0, !PT ;  /* 0x0000000224ff7812 */ /* 0x000fe200078cc0ff */
[----:B------:R-:W-:-:S12]  /*3810*/  BSSY B0, `(.L_x_4328) ;  /* 0x000000e000007945 */ /* 0x000fd80003800000 */
        /* <DEDUP_REMOVED lines=13> */
.L_x_4329:
[----:B------:R-:W-:Y:S05]  /*38f0*/  BSYNC B0 ;  /* 0x0000000000007941 */ /* 0x000fea0003800000 */
.L_x_4328:
[----:B------:R-:W-:Y:S01]  /*3900*/  FADD.FTZ R42, R42, -UR7 ;  /* 0x800000072a2a7e21 */ /* 0x000fe20008010000 */
[----:B------:R-:W-:Y:S01]  /*3910*/  FADD.FTZ R37, R37, -UR7 ;  /* 0x8000000725257e21 */ /* 0x000fe20008010000 */
[--C-:B0-----:R-:W-:Y:S02]  /*3920*/  HADD2.F32 R43, -RZ, R12.reuse.H0_H0 ;  /* 0x2000000cff2b7230 */ /* 0x101fe40000004100 */
[----:B------:R-:W-:Y:S02]  /*3930*/  HADD2.F32 R44, -RZ, R12.H1_H1 ;  /* 0x3000000cff2c7230 */ /* 0x000fe40000004100 */
[----:B------:R-:W-:Y:S01]  /*3940*/  FMUL.FTZ R3, R42, UR8 ;  /* 0x000000082a037c20 */ /* 0x000fe20008410000 */
[----:B------:R-:W-:Y:S01]  /*3950*/  FMUL.FTZ R10, R37, UR8 ;  /* 0x00000008250a7c20 */ /* 0x000fe20008410000 */
[--C-:B------:R-:W-:Y:S02]  /*3960*/  HADD2.F32 R12, -RZ, R14.reuse.H0_H0 ;  /* 0x2000000eff0c7230 */ /* 0x100fe40000004100 */
[----:B------:R-:W-:Y:S01]  /*3970*/  FADD.FTZ R43, R43, -UR7 ;  /* 0x800000072b2b7e21 */ /* 0x000fe20008010000 */
[----:B------:R-:W-:-:S02]  /*3980*/  HADD2.F32 R14, -RZ, R14.H1_H1 ;  /* 0x3000000eff0e7230 */ /* 0x000fc40000004100 */
[----:B------:R-:W-:Y:S01]  /*3990*/  FADD.FTZ R44, R44, -UR7 ;  /* 0x800000072c2c7e21 */ /* 0x000fe20008010000 */
        /* <DEDUP_REMOVED lines=13> */
.L_x_4330:
        /* <DEDUP_REMOVED lines=14> */
.L_x_4332:
[----:B------:R-:W-:Y:S05]  /*3b50*/  BSYNC B0 ;  /* 0x0000000000007941 */ /* 0x000fea0003800000 */
.L_x_4331:
[----:B------:R-:W-:Y:S01]  /*3b60*/  FMUL.FTZ R43, R43, UR8 ;  /* 0x000000082b2b7c20 */ /* 0x000fe20008410000 */
[----:B------:R-:W-:Y:S01]  /*3b70*/  FMUL.FTZ R44, R44, UR8 ;  /* 0x000000082c2c7c20 */ /* 0x000fe20008410000 */
[----:B------:R-:W-:Y:S01]  /*3b80*/  FADD.FTZ R12, R12, -UR7 ;  /* 0x800000070c0c7e21 */ /* 0x000fe20008010000 */
[----:B------:R-:W-:Y:S01]  /*3b90*/  FADD.FTZ R14, R14, -UR7 ;  /* 0x800000070e0e7e21 */ /* 0x000fe20008010000 */
[----:B------:R-:W-:Y:S01]  /*3ba0*/  FFMA.FTZ R43, R16, R43, R18 ;  /* 0x0000002b102b7223 */ /* 0x000fe20000010012 */
[----:B------:R-:W-:Y:S01]  /*3bb0*/  FFMA.FTZ R44, R17, R44, R19 ;  /* 0x0000002c112c7223 */ /* 0x000fe20000010013 */
[----:B------:R-:W-:Y:S06]  /*3bc0*/  @!P5 BRA `(.L_x_4333) ;  /* 0x000000000028d947 */ /* 0x000fec0003800000 */
        /* <DEDUP_REMOVED lines=10> */
.L_x_4333:
[----:B------:R-:W-:Y:S04]  /*3c70*/  BSSY B0, `(.L_x_4334) ;  /* 0x000000e000007945 */ /* 0x000fe80003800000 */
[----:B------:R-:W-:Y:S05]  /*3c80*/  @P1 BRA `(.L_x_4335) ;  /* 0x0000000000301947 */ /* 0x000fea0003800000 */
[----:B------:R-:W-:Y:S01]  /*3c90*/  ULDC.64 UR12, c[0x0][0x270] ;  /* 0x00009c00000c7ab9 */ /* 0x000fe20000000a00 */
[----:B0-----:R-:W-:Y:S01]  /*3ca0*/  MOV R2, R38 ;  /* 0x0000002600027202 */ /* 0x001fe20000000f00 */
        /* <DEDUP_REMOVED lines=10> */
.L_x_4335:
[----:B------:R-:W-:Y:S05]  /*3d50*/  BSYNC B0 ;  /* 0x0000000000007941 */ /* 0x000fea0003800000 */
.L_x_4334:
[----:B0-----:R-:W-:Y:S01]  /*3d60*/  FMUL.FTZ R3, R12, UR8 ;  /* 0x000000080c037c20 */ /* 0x001fe20008410000 */
[----:B------:R-:W-:Y:S01]  /*3d70*/  FMUL.FTZ R14, R14, UR8 ;  /* 0x000000080e0e7c20 */ /* 0x000fe20008410000 */
[--C-:B------:R-:W-:Y:S02]  /*3d80*/  HADD2.F32 R12, -RZ, R24.reuse.H0_H0 ;  /* 0x20000018ff0c7230 */ /* 0x100fe40000004100 */
[----:B------:R-:W-:Y:S02]  /*3d90*/  HADD2.F32 R24, -RZ, R24.H1_H1 ;  /* 0x30000018ff187230 */ /* 0x000fe40000004100 */
[----:B------:R-:W-:Y:S01]  /*3da0*/  FFMA.FTZ R7, R16, R3, R18 ;  /* 0x0000000310077223 */ /* 0x000fe20000010012 */
[----:B------:R-:W-:Y:S01]  /*3db0*/  FFMA.FTZ R14, R17, R14, R19 ;  /* 0x0000000e110e7223 */ /* 0x000fe20000010013 */
        /* <DEDUP_REMOVED lines=11> */
.L_x_4336:
[----:B------:R-:W-:Y:S01]  /*3e70*/  LOP3.LUT P0, RZ, R36, 0x10, RZ, 0xc0, !PT ;  /* 0x0000001024ff7812 */ /* 0x000fe2000780c0ff */
[----:B------:R-:W-:-:S12]  /*3e80*/  BSSY B0, `(.L_x_4337) ;  /* 0x0000010000007945 */ /* 0x000fd80003800000 */
[----:B------:R-:W-:Y:S05]  /*3e90*/  @P0 BRA `(.L_x_4338) ;  /* 0x0000000000380947 */ /* 0x000fea0003800000 */
[----:B-1----:R-:W-:Y:S01]  /*3ea0*/  IADD3 R5, R0, 0x18, RZ ;  /* 0x0000001800057810 */ /* 0x002fe20007ffe0ff */
[----:B------:R-:W-:Y:S01]  /*3eb0*/  ULDC.64 UR12, c[0x0][0x270] ;  /* 0x00009c00000c7ab9 */ /* 0x000fe20000000a00 */
[----:B------:R-:W-:Y:S02]  /*3ec0*/  MOV R2, R38 ;  /* 0x0000002600027202 */ /* 0x000fe40000000f00 */
[----:B------:R-:W-:Y:S02]  /*3ed0*/  SHF.R.S32.HI R4, RZ, 0x1f, R5 ;  /* 0x0000001fff047819 */ /* 0x000fe40000011405 */
[----:B------:R-:W-:Y:S02]  /*3ee0*/  MOV R3, R41 ;  /* 0x0000002900037202 */ /* 0x000fe40000000f00 */
[----:B------:R-:W-:Y:S01]  /*3ef0*/  F2FP.F16.F32.PACK_AB R7, R14, R7 ;  /* 0x000000070e07723e */ /* 0x000fe200000000ff */
        /* <DEDUP_REMOVED lines=8> */
.L_x_4338:
[----:B------:R-:W-:Y:S05]  /*3f80*/  BSYNC B0 ;  /* 0x0000000000007941 */ /* 0x000fea0003800000 */
.L_x_4337:
[----:B------:R-:W-:Y:S01]  /*3f90*/  FADD.FTZ R2, R12, -UR7 ;  /* 0x800000070c027e21 */ /* 0x000fe20008010000 */
[----:B01----:R-:W-:Y:S01]  /*3fa0*/  FADD.FTZ R4, R24, -UR7 ;  /* 0x8000000718047e21 */ /* 0x003fe20008010000 */
[--C-:B------:R-:W-:Y:S02]  /*3fb0*/  HADD2.F32 R5, -RZ, R25.reuse.H0_H0 ;  /* 0x20000019ff057230 */ /* 0x100fe40000004100 */
        /* <DEDUP_REMOVED lines=20> */
.L_x_4339:
[----:B------:R-:W-:Y:S01]  /*4100*/  LOP3.LUT P0, RZ, R36, 0x20, RZ, 0xc0, !PT ;  /* 0x0000002024ff7812 */ /* 0x000fe2000780c0ff */
[----:B------:R-:W-:-:S12]  /*4110*/  BSSY B0, `(.L_x_4340) ;  /* 0x0000010000007945 */ /* 0x000fd80003800000 */
[----:B------:R-:W-:Y:S05]  /*4120*/  @P0 BRA `(.L_x_4341) ;  /* 0x0000000000380947 */ /* 0x000fea0003800000 */
[----:B------:R-:W-:Y:S01]  /*4130*/  IADD3 R5, R0, 0x20, RZ ;  /* 0x0000002000057810 */ /* 0x000fe20007ffe0ff */
        /* <DEDUP_REMOVED lines=13> */
.L_x_4341:
[----:B------:R-:W-:Y:S05]  /*4210*/  BSYNC B0 ;  /* 0x0000000000007941 */ /* 0x000fea0003800000 */
.L_x_4340:
[----:B------:R-:W-:Y:S01]  /*4220*/  FMUL.FTZ R3, R12, UR8 ;  /* 0x000000080c037c20 */ /* 0x000fe20008410000 */
[----:B------:R-:W-:Y:S01]  /*4230*/  FMUL.FTZ R14, R14, UR8 ;  /* 0x000000080e0e7c20 */ /* 0x000fe20008410000 */
[----:B------:R-:W-:Y:S01]  /*4240*/  FADD.FTZ R12, R20, -UR7 ;  /* 0x80000007140c7e21 */ /* 0x000fe20008010000 */
[----:B------:R-:W-:Y:S01]  /*4250*/  FADD.FTZ R20, R27, -UR7 ;  /* 0x800000071b147e21 */ /* 0x000fe20008010000 */
        /* <DEDUP_REMOVED lines=13> */
.L_x_4342:
        /* <DEDUP_REMOVED lines=17> */
.L_x_4344:
[----:B------:R-:W-:Y:S05]  /*4440*/  BSYNC B0 ;  /* 0x0000000000007941 */ /* 0x000fea0003800000 */
.L_x_4343:
[----:B------:R-:W-:Y:S01]  /*4450*/  FMUL.FTZ R3, R12, UR8 ;  /* 0x000000080c037c20 */ /* 0x000fe20008410000 */
[----:B------:R-:W-:Y:S01]  /*4460*/  FMUL.FTZ R20, R20, UR8 ;  /* 0x0000000814147c20 */ /* 0x000fe20008410000 */
[--C-:B------:R-:W-:Y:S02]  /*4470*/  HADD2.F32 R12, -RZ, R29.reuse.H0_H0 ;  /* 0x2000001dff0c7230 */ /* 0x100fe40000004100 */
[----:B------:R-:W-:Y:S02]  /*4480*/  HADD2.F32 R29, -RZ, R29.H1_H1 ;  /* 0x3000001dff1d7230 */ /* 0x000fe40000004100 */
        /* <DEDUP_REMOVED lines=13> */
.L_x_4345:
        /* <DEDUP_REMOVED lines=17> */
.L_x_4347:
[----:B------:R-:W-:Y:S05]  /*4670*/  BSYNC B0 ;  /* 0x0000000000007941 */ /* 0x000fea0003800000 */
.L_x_4346:
[----:B------:R-:W-:Y:S01]  /*4680*/  FADD.FTZ R2, R12, -UR7 ;  /* 0x800000070c027e21 */ /* 0x000fe20008010000 */
[----:B0-----:R-:W-:Y:S01]  /*4690*/  FADD.FTZ R4, R29, -UR7 ;  /* 0x800000071d047e21 */ /* 0x001fe20008010000 */
[--C-:B------:R-:W-:Y:S01]  /*46a0*/  HADD2.F32 R5, -RZ, R31.reuse.H0_H0 ;  /* 0x2000001fff057230 */ /* 0x100fe20000004100 */
[----:B------:R-:W-:Y:S01]  /*46b0*/  SHF.R.U32.HI R20, RZ, 0x6, R22 ;  /* 0x00000006ff147819 */ /* 0x000fe20000011616 */
[----:B------:R-:W-:Y:S02]  /*46c0*/  HADD2.F32 R14, -RZ, R31.H1_H1 ;  /* 0x3000001fff0e7230 */ /* 0x000fe40000004100 */
        /* <DEDUP_REMOVED lines=17> */
.L_x_4348:
        /* <DEDUP_REMOVED lines=17> */
.L_x_4350:
[----:B------:R-:W-:Y:S05]  /*48f0*/  BSYNC B0 ;  /* 0x0000000000007941 */ /* 0x000fea0003800000 */
.L_x_4349:
[----:B------:R-:W-:Y:S01]  /*4900*/  FMUL.FTZ R3, R12, UR8 ;  /* 0x000000080c037c20 */ /* 0x000fe20008410000 */
[----:B------:R-:W-:Y:S01]  /*4910*/  FMUL.FTZ R14, R14, UR8 ;  /* 0x000000080e0e7c20 */ /* 0x000fe20008410000 */
[--C-:B------:R-:W-:Y:S02]  /*4920*/  HADD2.F32 R12, -RZ, R32.reuse.H0_H0 ;  /* 0x20000020ff0c7230 */ /* 0x100fe40000004100 */
[----:B------:R-:W-:Y:S02]  /*4930*/  IMAD R20, R23, UR6, R20 ;  /* 0x0000000617147c24 */ /* 0x000fe4000f8e0214 */
[----:B0-----:R-:W-:Y:S01]  /*4940*/  FFMA.FTZ R7, R16, R3, R18 ;  /* 0x0000000310077223 */ /* 0x001fe20000010012 */
        /* <DEDUP_REMOVED lines=13> */
.L_x_4351:
        /* <DEDUP_REMOVED lines=17> */
.L_x_4353:
[----:B------:R-:W-:Y:S05]  /*4b30*/  BSYNC B0 ;  /* 0x0000000000007941 */ /* 0x000fea0003800000 */
.L_x_4352:
[----:B0-----:R-:W-:Y:S01]  /*4b40*/  FADD.FTZ R2, R12, -UR7 ;  /* 0x800000070c027e21 */ /* 0x001fe20008010000 */
[----:B------:R-:W-:Y:S01]  /*4b50*/  FADD.FTZ R3, R32, -UR7 ;  /* 0x8000000720037e21 */ /* 0x000fe20008010000 */
[----:B------:R-:W-:Y:S01]  /*4b60*/  ULDC.64 UR14, c[0x0][0x278] ;  /* 0x00009e00000e7ab9 */ /* 0x000fe20000000a00 */
[----:B------:R-:W-:Y:S01]  /*4b70*/  IADD3 R4, R20, 0x68, RZ ;  /* 0x0000006814047810 */ /* 0x000fe20007ffe0ff */
[----:B------:R-:W-:Y:S01]  /*4b80*/  FMUL.FTZ R5, R2, UR8 ;  /* 0x0000000802057c20 */ /* 0x000fe20008410000 */
[----:B------:R-:W-:Y:S01]  /*4b90*/  FMUL.FTZ R10, R3, UR8 ;  /* 0x00000008030a7c20 */ /* 0x000fe20008410000 */
[C---:B------:R-:W-:Y:S02]  /*4ba0*/  IADD3 R3, R20.reuse, 0x70, RZ ;  /* 0x0000007014037810 */ /* 0x040fe40007ffe0ff */
[----:B------:R-:W-:Y:S01]  /*4bb0*/  IADD3 R2, R20, 0x78, RZ ;  /* 0x0000007814027810 */ /* 0x000fe20007ffe0ff */
        /* <DEDUP_REMOVED lines=13> */
.L_x_4354:
        /* <DEDUP_REMOVED lines=17> */
.L_x_4356:
[----:B------:R-:W-:Y:S05]  /*4da0*/  BSYNC B0 ;  /* 0x0000000000007941 */ /* 0x000fea0003800000 */
.L_x_4355:
[----:B0-----:R-:W-:Y:S01]  /*4db0*/  HADD2.F32 R5, -RZ, R33.H0_H0 ;  /* 0x20000021ff057230 */ /* 0x001fe20000004100 */
[----:B------:R-:W-:Y:S01]  /*4dc0*/  ISETP.GE.U32.AND P6, PT, R4, UR14, PT ;  /* 0x0000000e04007c0c */ /* 0x000fe2000bfc6070 */
[----:B------:R-:W-:Y:S01]  /*4dd0*/  HADD2.F32 R10, -RZ, R34.H0_H0 ;  /* 0x20000022ff0a7230 */ /* 0x000fe20000004100 */
[----:B------:R-:W-:Y:S01]  /*4de0*/  ISETP.GE.U32.AND P0, PT, R3, UR14, PT ;  /* 0x0000000e03007c0c */ /* 0x000fe2000bf06070 */
[----:B------:R-:W-:Y:S02]  /*4df0*/  HADD2.F32 R11, -RZ, R35.H0_H0 ;  /* 0x20000023ff0b7230 */ /* 0x000fe40000004100 */
[----:B------:R-:W-:Y:S01]  /*4e00*/  FADD.FTZ R5, R5, -UR7 ;  /* 0x8000000705057e21 */ /* 0x000fe20008010000 */
[----:B------:R-:W-:Y:S02]  /*4e10*/  HADD2.F32 R14, -RZ, R26.H0_H0 ;  /* 0x2000001aff0e7230 */ /* 0x000fe40000004100 */
[----:B------:R-:W-:Y:S01]  /*4e20*/  FADD.FTZ R10, R10, -UR7 ;  /* 0x800000070a0a7e21 */ /* 0x000fe20008010000 */
[----:B------:R-:W-:-:S02]  /*4e30*/  HADD2.F32 R20, -RZ, R28.H0_H0 ;  /* 0x2000001cff147230 */ /* 0x000fc40000004100 */
[----:B------:R-:W-:Y:S01]  /*4e40*/  FADD.FTZ R11, R11, -UR7 ;  /* 0x800000070b0b7e21 */ /* 0x000fe20008010000 */
[----:B------:R-:W-:Y:S02]  /*4e50*/  HADD2.F32 R24, -RZ, R30.H0_H0 ;  /* 0x2000001eff187230 */ /* 0x000fe40000004100 */
[----:B------:R-:W-:Y:S01]  /*4e60*/  FADD.FTZ R14, R14, -UR7 ;  /* 0x800000070e0e7e21 */ /* 0x000fe20008010000 */
[----:B------:R-:W-:Y:S01]  /*4e70*/  FMUL.FTZ R5, R5, UR8 ;  /* 0x0000000805057c20 */ /* 0x000fe20008410000 */
[----:B------:R-:W-:Y:S01]  /*4e80*/  FADD.FTZ R20, R20, -UR7 ;  /* 0x8000000714147e21 */ /* 0x000fe20008010000 */
[----:B------:R-:W-:Y:S01]  /*4e90*/  FMUL.FTZ R23, R10, UR8 ;  /* 0x000000080a177c20 */ /* 0x000fe20008410000 */
[----:B------:R-:W-:Y:S01]  /*4ea0*/  FADD.FTZ R24, R24, -UR7 ;  /* 0x8000000718187e21 */ /* 0x000fe20008010000 */
[----:B------:R-:W-:Y:S01]  /*4eb0*/  FMUL.FTZ R11, R11, UR8 ;  /* 0x000000080b0b7c20 */ /* 0x000fe20008410000 */
[----:B------:R-:W-:Y:S01]  /*4ec0*/  FMUL.FTZ R21, R14, UR8 ;  /* 0x000000080e157c20 */ /* 0x000fe20008410000 */
[----:B------:R-:W-:Y:S01]  /*4ed0*/  FMUL.FTZ R25, R20, UR8 ;  /* 0x0000000814197c20 */ /* 0x000fe20008410000 */
[----:B------:R-:W-:Y:S01]  /*4ee0*/  FMUL.FTZ R27, R24, UR8 ;  /* 0x00000008181b7c20 */ /* 0x000fe20008410000 */
[C-C-:B------:R-:W-:Y:S01]  /*4ef0*/  FFMA.FTZ R24, R16.reuse, R5, R18.reuse ;  /* 0x0000000510187223 */ /* 0x140fe20000010012 */
[C-C-:B------:R-:W-:Y:S01]  /*4f00*/  FFMA.FTZ R23, R16.reuse, R23, R18.reuse ;  /* 0x0000001710177223 */ /* 0x140fe20000010012 */
[C-C-:B------:R-:W-:Y:S01]  /*4f10*/  FFMA.FTZ R20, R16.reuse, R11, R18.reuse ;  /* 0x0000000b10147223 */ /* 0x140fe20000010012 */
[C-C-:B------:R-:W-:Y:S01]  /*4f20*/  FFMA.FTZ R10, R16.reuse, R21, R18.reuse ;  /* 0x00000015100a7223 */ /* 0x140fe20000010012 */
[C-C-:B------:R-:W-:Y:S01]  /*4f30*/  FFMA.FTZ R5, R16.reuse, R25, R18.reuse ;  /* 0x0000001910057223 */ /* 0x140fe20000010012 */
[----:B------:R-:W-:Y:S01]  /*4f40*/  FFMA.FTZ R16, R16, R27, R18 ;  /* 0x0000001b10107223 */ /* 0x000fe20000010012 */
[----:B------:R-:W-:Y:S01]  /*4f50*/  HADD2.F32 R14, -RZ, R34.H1_H1 ;  /* 0x30000022ff0e7230 */ /* 0x000fe20000004100 */
[----:B------:R-:W-:Y:S01]  /*4f60*/  ISETP.GE.U32.AND P1, PT, R2, UR14, PT ;  /* 0x0000000e02007c0c */ /* 0x000fe2000bf26070 */
[----:B------:R-:W-:Y:S01]  /*4f70*/  HADD2.F32 R18, -RZ, R35.H1_H1 ;  /* 0x30000023ff127230 */ /* 0x000fe20000004100 */
[----:B------:R-:W-:Y:S01]  /*4f80*/  SHF.R.S32.HI R12, RZ, 0x1f, R4 ;  /* 0x0000001fff0c7819 */ /* 0x000fe20000011404 */
[----:B------:R-:W-:Y:S01]  /*4f90*/  HADD2.F32 R21, -RZ, R26.H1_H1 ;  /* 0x3000001aff157230 */ /* 0x000fe20000004100 */
[----:B------:R-:W-:Y:S01]  /*4fa0*/  SHF.R.S32.HI R7, RZ, 0x1f, R3 ;  /* 0x0000001fff077819 */ /* 0x000fe20000011403 */
[----:B------:R-:W-:Y:S01]  /*4fb0*/  HADD2.F32 R25, -RZ, R28.H1_H1 ;  /* 0x3000001cff197230 */ /* 0x000fe20000004100 */
[----:B------:R-:W-:Y:S01]  /*4fc0*/  SHF.R.S32.HI R0, RZ, 0x1f, R2 ;  /* 0x0000001fff007819 */ /* 0x000fe20000011402 */
[----:B------:R-:W-:-:S02]  /*4fd0*/  HADD2.F32 R27, -RZ, R30.H1_H1 ;  /* 0x3000001eff1b7230 */ /* 0x000fc40000004100 */
[----:B------:R-:W-:Y:S01]  /*4fe0*/  FADD.FTZ R14, R14, -UR7 ;  /* 0x800000070e0e7e21 */ /* 0x000fe20008010000 */
[----:B------:R-:W-:Y:S01]  /*4ff0*/  HADD2.F32 R11, -RZ, R33.H1_H1 ;  /* 0x30000021ff0b7230 */ /* 0x000fe20000004100 */
[----:B------:R-:W-:Y:S01]  /*5000*/  ISETP.GE.AND.EX P6, PT, R12, UR15, PT, P6 ;  /* 0x0000000f0c007c0c */ /* 0x000fe2000bfc6360 */
[----:B------:R-:W-:Y:S01]  /*5010*/  FADD.FTZ R18, R18, -UR7 ;  /* 0x8000000712127e21 */ /* 0x000fe20008010000 */
[----:B------:R-:W-:Y:S01]  /*5020*/  ISETP.GE.AND.EX P0, PT, R7, UR15, PT, P0 ;  /* 0x0000000f07007c0c */ /* 0x000fe2000bf06300 */
[----:B------:R-:W-:Y:S01]  /*5030*/  FADD.FTZ R21, R21, -UR7 ;  /* 0x8000000715157e21 */ /* 0x000fe20008010000 */
[----:B------:R-:W-:Y:S01]  /*5040*/  ISETP.GE.AND.EX P1, PT, R0, UR15, PT, P1 ;  /* 0x0000000f00007c0c */ /* 0x000fe2000bf26310 */
[----:B------:R-:W-:Y:S01]  /*5050*/  FADD.FTZ R25, R25, -UR7 ;  /* 0x8000000719197e21 */ /* 0x000fe20008010000 */
[----:B------:R-:W-:Y:S01]  /*5060*/  FADD.FTZ R27, R27, -UR7 ;  /* 0x800000071b1b7e21 */ /* 0x000fe20008010000 */
[----:B------:R-:W-:Y:S01]  /*5070*/  FADD.FTZ R11, R11, -UR7 ;  /* 0x800000070b0b7e21 */ /* 0x000fe20008010000 */
[----:B------:R-:W-:Y:S01]  /*5080*/  FMUL.FTZ R14, R14, UR8 ;  /* 0x000000080e0e7c20 */ /* 0x000fe20008410000 */
[----:B------:R-:W-:Y:S01]  /*5090*/  ISETP.GT.U32.OR P6, PT, R22, 0x1ff, P6 ;  /* 0x000001ff1600780c */ /* 0x000fe200037c4470 */
[----:B------:R-:W-:Y:S01]  /*50a0*/  FMUL.FTZ R26, R18, UR8 ;  /* 0x00000008121a7c20 */ /* 0x000fe20008410000 */
[C---:B------:R-:W-:Y:S01]  /*50b0*/  ISETP.GT.U32.OR P0, PT, R22.reuse, 0x1ff, P0 ;  /* 0x000001ff1600780c */ /* 0x040fe20000704470 */
[----:B------:R-:W-:Y:S01]  /*50c0*/  FMUL.FTZ R28, R21, UR8 ;  /* 0x00000008151c7c20 */ /* 0x000fe20008410000 */
[----:B------:R-:W-:Y:S01]  /*50d0*/  ISETP.GT.U32.OR P1, PT, R22, 0x1ff, P1 ;  /* 0x000001ff1600780c */ /* 0x000fe20000f24470 */
        /* <DEDUP_REMOVED lines=20> */
.L_x_4357:
        /* <DEDUP_REMOVED lines=14> */
.L_x_4359:
[----:B------:R-:W-:Y:S05]  /*5300*/  BSYNC B0 ;  /* 0x0000000000007941 */ /* 0x000fea0003800000 */
.L_x_4358:
        /* <DEDUP_REMOVED lines=11> */
.L_x_4360:
[----:B------:R-:W-:Y:S04]  /*53c0*/  BSSY B0, `(.L_x_4361) ;  /* 0x000000f000007945 */ /* 0x000fe80003800000 */
[----:B------:R-:W-:Y:S05]  /*53d0*/  @P3 BRA `(.L_x_4362) ;  /* 0x0000000000343947 */ /* 0x000fea0003800000 */
[----:B------:R-:W-:Y:S01]  /*53e0*/  SHF.R.S32.HI R9, RZ, 0x1f, R8 ;  /* 0x0000001fff097819 */ /* 0x000fe20000011408 */
[----:B------:R-:W-:Y:S01]  /*53f0*/  ULDC.64 UR12, c[0x0][0x270] ;  /* 0x00009c00000c7ab9 */ /* 0x000fe20000000a00 */
[----:B0-----:R-:W-:Y:S02]  /*5400*/  MOV R26, R38 ;  /* 0x00000026001a7202 */ /* 0x001fe40000000f00 */
[----:B------:R-:W-:Y:S01]  /*5410*/  MOV R27, R41 ;  /* 0x00000029001b7202 */ /* 0x000fe20000000f00 */
[----:B------:R-:W-:Y:S01]  /*5420*/  IMAD R9, R9, UR12, RZ ;  /* 0x0000000c09097c24 */ /* 0x000fe2000f8e02ff */
[----:B------:R-:W-:Y:S01]  /*5430*/  F2FP.F16.F32.PACK_AB R23, R18, R23 ;  /* 0x000000171217723e */ /* 0x000fe200000000ff */
[----:B------:R-:W-:-:S04]  /*5440*/  IMAD.WIDE.U32 R26, R8, UR12, R26 ;  /* 0x0000000c081a7c25 */ /* 0x000fc8000f8e001a */
[----:B------:R-:W-:Y:S01]  /*5450*/  IMAD R9, R8, UR13, R9 ;  /* 0x0000000d08097c24 */ /* 0x000fe2000f8e0209 */
[----:B------:R-:W-:Y:S02]  /*5460*/  ULDC.64 UR12, c[0x0][0x210] ;  /* 0x00008400000c7ab9 */ /* 0x000fe40000000a00 */
[----:B------:R-:W-:Y:S02]  /*5470*/  LEA R8, P2, R26, UR12, 0x1 ;  /* 0x0000000c1a087c11 */ /* 0x000fe4000f8408ff */
[----:B------:R-:W-:-:S04]  /*5480*/  IADD3 R9, R27, R9, RZ ;  /* 0x000000091b097210 */ /* 0x000fc80007ffe0ff */
[----:B------:R-:W-:-:S05]  /*5490*/  LEA.HI.X R9, R26, UR13, R9, 0x1, P2 ;  /* 0x0000000d1a097c11 */ /* 0x000fca00090f0c09 */
[----:B------:R1:W-:Y:S02]  /*54a0*/  STG.E desc[UR10][R8.64], R23 ;  /* 0x0000001708007986 */ /* 0x0003e4000c10190a */
.L_x_4362:
[----:B------:R-:W-:Y:S05]  /*54b0*/  BSYNC B0 ;  /* 0x0000000000007941 */ /* 0x000fea0003800000 */
.L_x_4361:
        /* <DEDUP_REMOVED lines=11> */
.L_x_4363:
[----:B------:R-:W-:Y:S04]  /*5570*/  BSSY B0, `(.L_x_4364) ;  /* 0x000000e000007945 */ /* 0x000fe80003800000 */
[----:B------:R-:W-:Y:S05]  /*5580*/  @P4 BRA `(.L_x_4365) ;  /* 0x0000000000304947 */ /* 0x000fea0003800000 */
[----:B------:R-:W-:Y:S01]  /*5590*/  ULDC.64 UR12, c[0x0][0x270] ;  /* 0x00009c00000c7ab9 */ /* 0x000fe20000000a00 */
[----:B-1----:R-:W-:Y:S01]  /*55a0*/  MOV R8, R38 ;  /* 0x0000002600087202 */ /* 0x002fe20000000f00 */
[----:B------:R-:W-:Y:S01]  /*55b0*/  IMAD R6, R15, UR12, RZ ;  /* 0x0000000c0f067c24 */ /* 0x000fe2000f8e02ff */
[----:B------:R-:W-:Y:S02]  /*55c0*/  MOV R9, R41 ;  /* 0x0000002900097202 */ /* 0x000fe40000000f00 */
        /* <DEDUP_REMOVED lines=8> */
.L_x_4365:
[----:B------:R-:W-:Y:S05]  /*5650*/  BSYNC B0 ;  /* 0x0000000000007941 */ /* 0x000fea0003800000 */
.L_x_4364:
[----:B------:R-:W-:Y:S05]  /*5660*/  @!P5 BRA `(.L_x_4366) ;  /* 0x000000000028d947 */ /* 0x000fea0003800000 */
[----:B------:R-:W-:Y:S01]  /*5670*/  FMUL.FTZ R6, R10, -1.4426950216293334961 ;  /* 0xbfb8aa3b0a067820 */ /* 0x000fe20000410000 */
[----:B------:R-:W-:-:S05]  /*5680*/  FMUL.FTZ R13, R21, -1.4426950216293334961 ;  /* 0xbfb8aa3b150d7820 */ /* 0x000fca0000410000 */
[----:B------:R-:W1:Y:S08]  /*5690*/  MUFU.EX2 R6, R6 ;  /* 0x0000000600067308 */ /* 0x000e700000000800 */
[----:B------:R-:W3:Y:S01]  /*56a0*/  MUFU.EX2 R13, R13 ;  /* 0x0000000d000d7308 */ /* 0x000ee20000000800 */
[----:B-12---:R-:W-:-:S07]  /*56b0*/  FADD.FTZ R8, R6, 1 ;  /* 0x3f80000006087421 */ /* 0x006fce0000010000 */
[----:B------:R-:W1:Y:S01]  /*56c0*/  MUFU.RCP R9, R8 ;  /* 0x0000000800097308 */ /* 0x000e620000001000 */
[----:B---3--:R-:W-:-:S07]  /*56d0*/  FADD.FTZ R15, R13, 1 ;  /* 0x3f8000000d0f7421 */ /* 0x008fce0000010000 */
[----:B------:R-:W2:Y:S01]  /*56e0*/  MUFU.RCP R18, R15 ;  /* 0x0000000f00127308 */ /* 0x000ea20000001000 */
[----:B-1----:R-:W-:Y:S01]  /*56f0*/  FMUL.FTZ R10, R10, R9 ;  /* 0x000000090a0a7220 */ /* 0x002fe20000410000 */
[----:B--2---:R-:W-:-:S07]  /*5700*/  FMUL.FTZ R21, R21, R18 ;  /* 0x0000001215157220 */ /* 0x004fce0000410000 */
.L_x_4366:
[----:B------:R-:W-:Y:S04]  /*5710*/  BSSY B0, `(.L_x_4367) ;  /* 0x000000e000007945 */ /* 0x000fe80003800000 */
[----:B------:R-:W-:Y:S05]  /*5720*/  @P6 BRA `(.L_x_4368) ;  /* 0x0000000000306947 */ /* 0x000fea0003800000 */
[----:B------:R-:W-:Y:S01]  /*5730*/  ULDC.64 UR12, c[0x0][0x270] ;  /* 0x00009c00000c7ab9 */ /* 0x000fe20000000a00 */
[----:B-12---:R-:W-:Y:S01]  /*5740*/  MOV R8, R38 ;  /* 0x0000002600087202 */ /* 0x006fe20000000f00 */
        /* <DEDUP_REMOVED lines=10> */
.L_x_4368:
[----:B------:R-:W-:Y:S05]  /*57f0*/  BSYNC B0 ;  /* 0x0000000000007941 */ /* 0x000fea0003800000 */
.L_x_4367:
[----:B------:R-:W-:Y:S05]  /*5800*/  @!P5 BRA `(.L_x_4369) ;  /* 0x000000000028d947 */ /* 0x000fea0003800000 */
[----:B------:R-:W-:Y:S01]  /*5810*/  FMUL.FTZ R4, R5, -1.4426950216293334961 ;  /* 0xbfb8aa3b05047820 */ /* 0x000fe20000410000 */
[----:B-123--:R-:W-:-:S05]  /*5820*/  FMUL.FTZ R8, R14, -1.4426950216293334961 ;  /* 0xbfb8aa3b0e087820 */ /* 0x00efca0000410000 */
[----:B------:R-:W1:Y:S08]  /*5830*/  MUFU.EX2 R4, R4 ;  /* 0x0000000400047308 */ /* 0x000e700000000800 */
[----:B------:R-:W2:Y:S01]  /*5840*/  MUFU.EX2 R8, R8 ;  /* 0x0000000800087308 */ /* 0x000ea20000000800 */
[----:B-1----:R-:W-:-:S07]  /*5850*/  FADD.FTZ R6, R4, 1 ;  /* 0x3f80000004067421 */ /* 0x002fce0000010000 */
[----:B------:R-:W1:Y:S01]  /*5860*/  MUFU.RCP R6, R6 ;  /* 0x0000000600067308 */ /* 0x000e620000001000 */
[----:B--2---:R-:W-:-:S07]  /*5870*/  FADD.FTZ R9, R8, 1 ;  /* 0x3f80000008097421 */ /* 0x004fce0000010000 */
[----:B------:R-:W2:Y:S01]  /*5880*/  MUFU.RCP R9, R9 ;  /* 0x0000000900097308 */ /* 0x000ea20000001000 */
[----:B-1----:R-:W-:Y:S01]  /*5890*/  FMUL.FTZ R5, R5, R6 ;  /* 0x0000000605057220 */ /* 0x002fe20000410000 */
[----:B--2---:R-:W-:-:S07]  /*58a0*/  FMUL.FTZ R14, R14, R9 ;  /* 0x000000090e0e7220 */ /* 0x004fce0000410000 */
.L_x_4369:
[----:B------:R-:W-:Y:S04]  /*58b0*/  BSSY B0, `(.L_x_4370) ;  /* 0x000000e000007945 */ /* 0x000fe80003800000 */
[----:B------:R-:W-:Y:S05]  /*58c0*/  @P0 BRA `(.L_x_4371) ;  /* 0x0000000000300947 */ /* 0x000fea0003800000 */
[----:B------:R-:W-:Y:S01]  /*58d0*/  ULDC.64 UR12, c[0x0][0x270] ;  /* 0x00009c00000c7ab9 */ /* 0x000fe20000000a00 */
[----:B------:R-:W-:Y:S01]  /*58e0*/  MOV R6, R38 ;  /* 0x0000002600067202 */ /* 0x000fe20000000f00 */
[----:B------:R-:W-:Y:S01]  /*58f0*/  IMAD R4, R7, UR12, RZ ;  /* 0x0000000c07047c24 */ /* 0x000fe2000f8e02ff */
[----:B------:R-:W-:Y:S02]  /*5900*/  MOV R7, R41 ;  /* 0x0000002900077202 */ /* 0x000fe40000000f00 */
[----:B------:R-:W-:Y:S01]  /*5910*/  F2FP.F16.F32.PACK_AB R5, R14, R5 ;  /* 0x000000050e05723e */ /* 0x000fe200000000ff */
[----:B-123--:R-:W-:-:S04]  /*5920*/  IMAD.WIDE.U32 R8, R3, UR12, R6 ;  /* 0x0000000c03087c25 */ /* 0x00efc8000f8e0006 */
[----:B------:R-:W-:Y:S01]  /*5930*/  IMAD R3, R3, UR13, R4 ;  /* 0x0000000d03037c24 */ /* 0x000fe2000f8e0204 */
[----:B------:R-:W-:Y:S02]  /*5940*/  ULDC.64 UR12, c[0x0][0x210] ;  /* 0x00008400000c7ab9 */ /* 0x000fe40000000a00 */
[----:B------:R-:W-:Y:S02]  /*5950*/  LEA R6, P0, R8, UR12, 0x1 ;  /* 0x0000000c08067c11 */ /* 0x000fe4000f8008ff */
[----:B------:R-:W-:-:S04]  /*5960*/  IADD3 R3, R9, R3, RZ ;  /* 0x0000000309037210 */ /* 0x000fc80007ffe0ff */
[----:B------:R-:W-:-:S05]  /*5970*/  LEA.HI.X R7, R8, UR13, R3, 0x1, P0 ;  /* 0x0000000d08077c11 */ /* 0x000fca00080f0c03 */
[----:B------:R4:W-:Y:S02]  /*5980*/  STG.E desc[UR10][R6.64], R5 ;  /* 0x0000000506007986 */ /* 0x0009e4000c10190a */
.L_x_4371:
[----:B------:R-:W-:Y:S05]  /*5990*/  BSYNC B0 ;  /* 0x0000000000007941 */ /* 0x000fea0003800000 */
.L_x_4370:
[----:B------:R-:W-:Y:S05]  /*59a0*/  @!P5 BRA `(.L_x_4372) ;  /* 0x000000000028d947 */ /* 0x000fea0003800000 */
[----:B------:R-:W-:Y:S01]  /*59b0*/  FMUL.FTZ R3, R16, -1.4426950216293334961 ;  /* 0xbfb8aa3b10037820 */ /* 0x000fe20000410000 */
[----:B----4-:R-:W-:-:S05]  /*59c0*/  FMUL.FTZ R6, R11, -1.4426950216293334961 ;  /* 0xbfb8aa3b0b067820 */ /* 0x010fca0000410000 */
[----:B------:R-:W4:Y:S08]  /*59d0*/  MUFU.EX2 R3, R3 ;  /* 0x0000000300037308 */ /* 0x000f300000000800 */
[----:B------:R-:W5:Y:S01]  /*59e0*/  MUFU.EX2 R6, R6 ;  /* 0x0000000600067308 */ /* 0x000f620000000800 */
[----:B----4-:R-:W-:-:S07]  /*59f0*/  FADD.FTZ R4, R3, 1 ;  /* 0x3f80000003047421 */ /* 0x010fce0000010000 */
[----:B------:R-:W4:Y:S01]  /*5a00*/  MUFU.RCP R5, R4 ;  /* 0x0000000400057308 */ /* 0x000f220000001000 */
[----:B-----5:R-:W-:-:S07]  /*5a10*/  FADD.FTZ R7, R6, 1 ;  /* 0x3f80000006077421 */ /* 0x020fce0000010000 */
[----:B-123--:R-:W1:Y:S01]  /*5a20*/  MUFU.RCP R8, R7 ;  /* 0x0000000700087308 */ /* 0x00ee620000001000 */
[----:B----4-:R-:W-:Y:S01]  /*5a30*/  FMUL.FTZ R16, R16, R5 ;  /* 0x0000000510107220 */ /* 0x010fe20000410000 */
[----:B-1----:R-:W-:-:S07]  /*5a40*/  FMUL.FTZ R11, R11, R8 ;  /* 0x000000080b0b7220 */ /* 0x002fce0000410000 */
.L_x_4372:
[----:B------:R-:W-:Y:S04]  /*5a50*/  BSSY B0, `(.L_x_4373) ;  /* 0x000000d000007945 */ /* 0x000fe80003800000 */
[----:B------:R-:W-:Y:S05]  /*5a60*/  @P1 BRA `(.L_x_4374) ;  /* 0x00000000002c1947 */ /* 0x000fea0003800000 */
[----:B------:R-:W-:Y:S01]  /*5a70*/  ULDC.64 UR6, c[0x0][0x270] ;  /* 0x00009c0000067ab9 */ /* 0x000fe20000000a00 */
        /* <DEDUP_REMOVED lines=10> */
.L_x_4374:
[----:B------:R-:W-:Y:S05]  /*5b20*/  BSYNC B0 ;  /* 0x0000000000007941 */ /* 0x000fea0003800000 */
.L_x_4373:
        /* <DEDUP_REMOVED lines=10> */
.L_x_4376:
        /* <DEDUP_REMOVED lines=11> */
.L_x_5709:


//--------------------- .text._Z35group_norm_nhwc_fwd_one_pass_kernelI11Fp16IOFp32WLi256ELi128ELi512EEv26Group_norm_nhwc_fwd_params --------------------------
	.section	.text._Z35group_norm_nhwc_fwd_one_pass_kernelI11Fp16IOFp32WLi256ELi128ELi512EEv26Group_norm_nhwc_fwd_params,"ax",@progbits
	.align	128
        .global         _Z35group_norm_nhwc_fwd_one_pass_kernelI11Fp16IOFp32WLi256ELi128ELi512EEv26Group_norm_nhwc_fwd_params
        .type           _Z35group_norm_nhwc_fwd_one_pass_kernelI11Fp16IOFp32WLi256ELi128ELi512EEv26Group_norm_nhwc_fwd_params,@function
        .size           _Z35group_norm_nhwc_fwd_one_pass_kernelI11Fp16IOFp32WLi256ELi128ELi512EEv26Group_norm_nhwc_fwd_params,(.L_x_5710 - _Z35group_norm_nhwc_fwd_one_pass_kernelI11Fp16IOFp32WLi256ELi128ELi512EEv26Group_norm_nhwc_fwd_params)
        .other          _Z35group_norm_nhwc_fwd_one_pass_kernelI11Fp16IOFp32WLi256ELi128ELi512EEv26Group_norm_nhwc_fwd_params,@"STO_CUDA_ENTRY STV_DEFAULT"
_Z35group_norm_nhwc_fwd_one_pass_kernelI11Fp16IOFp32WLi256ELi128ELi512EEv26Group_norm_nhwc_fwd_params:
.text._Z35group_norm_nhwc_fwd_one_pass_kernelI11Fp16IOFp32WLi256ELi128ELi512EEv26Group_norm_nhwc_fwd_params:
        /* <DEDUP_REMOVED lines=13> */
[----:B------:R-:W-:Y:S01]  /*00d0*/  HFMA2.MMA R76, -RZ, RZ, 0, 0 ;  /* 0x00000000ff4c7435 */ /* 0x000fe200000001ff */
[----:B------:R-:W-:Y:S01]  /*00e0*/  ULDC.U8 UR9, c[0x0][0x28c] ;  /* 0x0000a30000097ab9 */ /* 0x000fe20000000000 */
[----:B------:R-:W-:-:S03]  /*00f0*/  ULDC.64 UR6, c[0x0][0x208] ;  /* 0x0000820000067ab9 */ /* 0x000fc60000000a00 */
[----:B------:R-:W1:Y:S01]  /*0100*/  LDC R2, c[0x0][0x294] ;  /* 0x0000a500ff027b82 */ /* 0x000e620000000800 */
[----:B0-----:R-:W-:Y:S02]  /*0110*/  SHF.R.U32.HI R59, RZ, 0x6, R3 ;  /* 0x00000006ff3b7819 */ /* 0x001fe40000011603 */
[----:B------:R-:W-:-:S03]  /*0120*/  ISETP.GE.U32.AND P4, PT, R3, 0x200, PT ;  /* 0x000002000300780c */ /* 0x000fc60003f86070 */
[----:B-1----:R-:W-:-:S05]  /*0130*/  IMAD R59, R2, UR8, R59 ;  /* 0x00000008023b7c24 */ /* 0x002fca000f8e023b */
[C---:B------:R-:W-:Y:S02]  /*0140*/  IADD3 R2, R59.reuse, 0x80, RZ ;  /* 0x000000803b027810 */ /* 0x040fe40007ffe0ff */
[----:B------:R-:W-:Y:S02]  /*0150*/  IADD3 R3, R59, 0x88, RZ ;  /* 0x000000883b037810 */ /* 0x000fe40007ffe0ff */
[----:B------:R-:W-:Y:S02]  /*0160*/  ISETP.LT.U32.AND P0, PT, R2, UR4, PT ;  /* 0x0000000402007c0c */ /* 0x000fe4000bf01070 */
[----:B------:R-:W-:Y:S02]  /*0170*/  SHF.R.S32.HI R5, RZ, 0x1f, R2 ;  /* 0x0000001fff057819 */ /* 0x000fe40000011402 */
        /* <DEDUP_REMOVED lines=40> */
[----:B------:R-:W-:Y:S02]  /*0400*/  SHF.R.S32.HI R12, RZ, 0x1f, R10 ;  /* 0x0000001fff0c7819 */ /* 0x000fe4000001140a */
[C---:B------:R-:W-:Y:S01]  /*0410*/  IADD3 R120, R59.reuse, 0x8, RZ ;  /* 0x000000083b787810 */ /* 0x040fe20007ffe0ff */
[----:B------:R0:W-:Y:S01]  /*0420*/  STL [R1+0x2c], R18 ;  /* 0x00002c1201007387 */ /* 0x0001e20000100800 */
[----:B------:R-:W-:Y:S02]  /*0430*/  IADD3 R119, R59, 0x10, RZ ;  /* 0x000000103b777810 */ /* 0x000fe40007ffe0ff */
[----:B------:R-:W-:-:S02]  /*0440*/  @P0 LOP3.LUT R19, R19, 0x80000, RZ, 0xfc, !PT ;  /* 0x0008000013130812 */ /* 0x000fc400078efcff */
[----:B------:R-:W-:Y:S02]  /*0450*/  ISETP.LT.U32.AND P0, PT, R9, UR4, PT ;  /* 0x0000000409007c0c */ /* 0x000fe4000bf01070 */
[----:B------:R-:W-:Y:S02]  /*0460*/  LOP3.LUT R19, R19, 0xfffbffff, RZ, 0xc0, !PT ;  /* 0xfffbffff13137812 */ /* 0x000fe400078ec0ff */
[----:B------:R-:W-:Y:S02]  /*0470*/  ISETP.LT.AND.EX P0, PT, R11, UR5, !P4, P0 ;  /* 0x000000050b007c0c */ /* 0x000fe4000e701300 */
[----:B------:R-:W-:Y:S02]  /*0480*/  IADD3 R11, R59, 0xc8, RZ ;  /* 0x000000c83b0b7810 */ /* 0x000fe40007ffe0ff */
[----:B------:R-:W-:Y:S02]  /*0490*/  SHF.R.S32.HI R28, RZ, 0x1f, R120 ;  /* 0x0000001fff1c7819 */ /* 0x000fe40000011478 */
[----:B------:R-:W-:-:S02]  /*04a0*/  SHF.R.S32.HI R13, RZ, 0x1f, R11 ;  /* 0x0000001fff0d7819 */ /* 0x000fc4000001140b */
[----:B------:R-:W-:Y:S01]  /*04b0*/  SHF.R.S32.HI R27, RZ, 0x1f, R119 ;  /* 0x0000001fff1b7819 */ /* 0x000fe20000011477 */
[----:B------:R-:W-:Y:S01]  /*04c0*/  STL [R1+0x28], R28 ;  /* 0x0000281c01007387 */ /* 0x000fe20000100800 */
[C---:B------:R-:W-:Y:S02]  /*04d0*/  IADD3 R118, R59.reuse, 0x18, RZ ;  /* 0x000000183b767810 */ /* 0x040fe40007ffe0ff */
[----:B------:R-:W-:Y:S01]  /*04e0*/  IADD3 R117, R59, 0x20, RZ ;  /* 0x000000203b757810 */ /* 0x000fe20007ffe0ff */
[----:B------:R-:W-:Y:S01]  /*04f0*/  STL [R1+0x24], R27 ;  /* 0x0000241b01007387 */ /* 0x000fe20000100800 */
[----:B------:R-:W-:Y:S02]  /*0500*/  @P0 LOP3.LUT R19, R19, 0x40000, RZ, 0xfc, !PT ;  /* 0x0004000013130812 */ /* 0x000fe400078efcff */
[----:B------:R-:W-:Y:S02]  /*0510*/  ISETP.LT.U32.AND P0, PT, R10, UR4, PT ;  /* 0x000000040a007c0c */ /* 0x000fe4000bf01070 */
[----:B------:R-:W-:-:S02]  /*0520*/  LOP3.LUT R19, R19, 0xfffdffff, RZ, 0xc0, !PT ;  /* 0xfffdffff13137812 */ /* 0x000fc400078ec0ff */
[----:B------:R-:W-:Y:S02]  /*0530*/  ISETP.LT.AND.EX P0, PT, R12, UR5, !P4, P0 ;  /* 0x000000050c007c0c */ /* 0x000fe4000e701300 */
[C---:B------:R-:W-:Y:S02]  /*0540*/  IADD3 R12, R59.reuse, 0xd0, RZ ;  /* 0x000000d03b0c7810 */ /* 0x040fe40007ffe0ff */
[----:B------:R-:W-:Y:S02]  /*0550*/  SHF.R.S32.HI R26, RZ, 0x1f, R118 ;  /* 0x0000001fff1a7819 */ /* 0x000fe40000011476 */
[----:B------:R-:W-:Y:S02]  /*0560*/  SHF.R.S32.HI R14, RZ, 0x1f, R12 ;  /* 0x0000001fff0e7819 */ /* 0x000fe4000001140c */
[----:B------:R-:W-:Y:S01]  /*0570*/  SHF.R.S32.HI R25, RZ, 0x1f, R117 ;  /* 0x0000001fff197819 */ /* 0x000fe20000011475 */
[----:B------:R-:W-:Y:S01]  /*0580*/  STL [R1+0x20], R26 ;  /* 0x0000201a01007387 */ /* 0x000fe20000100800 */
[----:B------:R-:W-:-:S02]  /*0590*/  IADD3 R116, R59, 0x28, RZ ;  /* 0x000000283b747810 */ /* 0x000fc40007ffe0ff */
[----:B------:R-:W-:Y:S01]  /*05a0*/  IADD3 R115, R59, 0x30, RZ ;  /* 0x000000303b737810 */ /* 0x000fe20007ffe0ff */
[----:B------:R-:W-:Y:S01]  /*05b0*/  STL [R1+0x1c], R25 ;  /* 0x00001c1901007387 */ /* 0x000fe20000100800 */
[----:B------:R-:W-:Y:S02]  /*05c0*/  @P0 LOP3.LUT R19, R19, 0x20000, RZ, 0xfc, !PT ;  /* 0x0002000013130812 */ /* 0x000fe400078efcff */
[----:B------:R-:W-:Y:S02]  /*05d0*/  ISETP.LT.U32.AND P0, PT, R11, UR4, PT ;  /* 0x000000040b007c0c */ /* 0x000fe4000bf01070 */
[----:B------:R-:W-:Y:S02]  /*05e0*/  LOP3.LUT R19, R19, 0xfffeffff, RZ, 0xc0, !PT ;  /* 0xfffeffff13137812 */ /* 0x000fe400078ec0ff */
[----:B------:R-:W-:Y:S02]  /*05f0*/  ISETP.LT.AND.EX P0, PT, R13, UR5, !P4, P0 ;  /* 0x000000050d007c0c */ /* 0x000fe4000e701300 */
[----:B------:R-:W-:-:S02]  /*0600*/  IADD3 R13, R59, 0xd8, RZ ;  /* 0x000000d83b0d7810 */ /* 0x000fc40007ffe0ff */
[----:B------:R-:W-:Y:S02]  /*0610*/  SHF.R.S32.HI R24, RZ, 0x1f, R116 ;  /* 0x0000001fff187819 */ /* 0x000fe40000011474 */
[----:B------:R-:W-:Y:S02]  /*0620*/  SHF.R.S32.HI R15, RZ, 0x1f, R13 ;  /* 0x0000001fff0f7819 */ /* 0x000fe4000001140d */
[----:B------:R-:W-:Y:S01]  /*0630*/  SHF.R.S32.HI R23, RZ, 0x1f, R115 ;  /* 0x0000001fff177819 */ /* 0x000fe20000011473 */
[----:B------:R-:W-:Y:S01]  /*0640*/  STL [R1+0x18], R24 ;  /* 0x0000181801007387 */ /* 0x000fe20000100800 */
[C---:B------:R-:W-:Y:S02]  /*0650*/  IADD3 R103, R59.reuse, 0x38, RZ ;  /* 0x000000383b677810 */ /* 0x040fe40007ffe0ff */
[----:B------:R-:W-:Y:S01]  /*0660*/  IADD3 R102, R59, 0x40, RZ ;  /* 0x000000403b667810 */ /* 0x000fe20007ffe0ff */
[----:B------:R-:W-:Y:S01]  /*0670*/  STL [R1+0x14], R23 ;  /* 0x0000141701007387 */ /* 0x000fe20000100800 */
        /* <DEDUP_REMOVED lines=19> */
[C---:B------:R-:W-:Y:S01]  /*07b0*/  IADD3 R97, R59.reuse, 0x58, RZ ;  /* 0x000000583b617810 */ /* 0x040fe20007ffe0ff */
[----:B------:R-:W-:Y:S01]  /*07c0*/  STL [R1+0x8], R20 ;  /* 0x0000081401007387 */ /* 0x000fe20000100800 */
[----:B------:R-:W-:-:S02]  /*07d0*/  IADD3 R96, R59, 0x60, RZ ;  /* 0x000000603b607810 */ /* 0x000fc40007ffe0ff */
[----:B------:R-:W-:Y:S02]  /*07e0*/  IADD3 R95, R59, 0x68, RZ ;  /* 0x000000683b5f7810 */ /* 0x000fe40007ffe0ff */
[----:B------:R-:W-:Y:S02]  /*07f0*/  @P0 LOP3.LUT R19, R19, 0x4000, RZ, 0xfc, !PT ;  /* 0x0000400013130812 */ /* 0x000fe400078efcff */
[----:B------:R-:W-:Y:S02]  /*0800*/  ISETP.LT.U32.AND P0, PT, R14, UR4, PT ;  /* 0x000000040e007c0c */ /* 0x000fe4000bf01070 */
[----:B------:R-:W-:Y:S02]  /*0810*/  LOP3.LUT R19, R19, 0xffffdfff, RZ, 0xc0, !PT ;  /* 0xffffdfff13137812 */ /* 0x000fe400078ec0ff */
[----:B------:R-:W-:Y:S02]  /*0820*/  ISETP.LT.AND.EX P0, PT, R16, UR5, !P4, P0 ;  /* 0x0000000510007c0c */ /* 0x000fe4000e701300 */
[----:B------:R-:W-:-:S02]  /*0830*/  IADD3 R16, R59, 0xf0, RZ ;  /* 0x000000f03b107810 */ /* 0x000fc40007ffe0ff */
[C---:B------:R-:W-:Y:S02]  /*0840*/  IADD3 R94, R59.reuse, 0x70, RZ ;  /* 0x000000703b5e7810 */ /* 0x040fe40007ffe0ff */
[----:B------:R-:W-:Y:S02]  /*0850*/  IADD3 R121, R59, 0x78, RZ ;  /* 0x000000783b797810 */ /* 0x000fe40007ffe0ff */
[----:B------:R-:W-:Y:S02]  /*0860*/  SHF.R.S32.HI R125, RZ, 0x1f, R96 ;  /* 0x0000001fff7d7819 */ /* 0x000fe40000011460 */
[----:B------:R-:W-:Y:S02]  /*0870*/  SHF.R.S32.HI R124, RZ, 0x1f, R95 ;  /* 0x0000001fff7c7819 */ /* 0x000fe4000001145f */
[----:B------:R-:W-:Y:S02]  /*0880*/  SHF.R.S32.HI R123, RZ, 0x1f, R94 ;  /* 0x0000001fff7b7819 */ /* 0x000fe4000001145e */
[----:B------:R-:W-:-:S02]  /*0890*/  @P0 LOP3.LUT R19, R19, 0x2000, RZ, 0xfc, !PT ;  /* 0x0000200013130812 */ /* 0x000fc400078efcff */
[----:B------:R-:W-:Y:S02]  /*08a0*/  ISETP.LT.U32.AND P0, PT, R15, UR4, PT ;  /* 0x000000040f007c0c */ /* 0x000fe4000bf01070 */
[----:B------:R-:W-:Y:S02]  /*08b0*/  LOP3.LUT R19, R19, 0xffffefff, RZ, 0xc0, !PT ;  /* 0xffffefff13137812 */ /* 0x000fe400078ec0ff */
[----:B------:R-:W-:Y:S02]  /*08c0*/  ISETP.LT.AND.EX P1, PT, R17, UR5, !P4, P0 ;  /* 0x0000000511007c0c */ /* 0x000fe4000e721300 */
[----:B------:R-:W-:Y:S02]  /*08d0*/  SHF.R.S32.HI R17, RZ, 0x1f, R16 ;  /* 0x0000001fff117819 */ /* 0x000fe40000011410 */
[----:B------:R-:W-:Y:S02]  /*08e0*/  ISETP.LT.U32.AND P0, PT, R16, UR4, PT ;  /* 0x0000000410007c0c */ /* 0x000fe4000bf01070 */
[----:B------:R-:W-:-:S02]  /*08f0*/  ISETP.LT.U32.AND P3, PT, R94, UR4, PT ;  /* 0x000000045e007c0c */ /* 0x000fc4000bf61070 */
[----:B------:R-:W-:Y:S02]  /*0900*/  ISETP.LT.AND.EX P0, PT, R17, UR5, !P4, P0 ;  /* 0x0000000511007c0c */ /* 0x000fe4000e701300 */
[----:B------:R-:W-:Y:S02]  /*0910*/  SHF.R.S32.HI R17, RZ, 0x1f, R97 ;  /* 0x0000001fff117819 */ /* 0x000fe40000011461 */
[----:B------:R-:W-:Y:S02]  /*0920*/  SHF.R.S32.HI R122, RZ, 0x1f, R121 ;  /* 0x0000001fff7a7819 */ /* 0x000fe40000011479 */
[----:B------:R-:W-:Y:S02]  /*0930*/  @P1 LOP3.LUT R19, R19, 0x1000, RZ, 0xfc, !PT ;  /* 0x0000100013131812 */ /* 0x000fe400078efcff */
[----:B------:R-:W-:Y:S02]  /*0940*/  ISETP.LT.U32.AND P5, PT, R121, UR4, PT ;  /* 0x0000000479007c0c */ /* 0x000fe4000bfa1070 */
[----:B------:R-:W-:-:S02]  /*0950*/  LOP3.LUT R19, R19, 0xfffff7ff, RZ, 0xc0, !PT ;  /* 0xfffff7ff13137812 */ /* 0x000fc400078ec0ff */
[----:B------:R-:W-:Y:S02]  /*0960*/  ISETP.LT.AND.EX P3, PT, R123, UR5, !P4, P3 ;  /* 0x000000057b007c0c */ /* 0x000fe4000e761330 */
[----:B------:R-:W-:Y:S02]  /*0970*/  @P0 LOP3.LUT R19, R19, 0x800, RZ, 0xfc, !PT ;  /* 0x0000080013130812 */ /* 0x000fe400078efcff */
[----:B------:R-:W-:Y:S02]  /*0980*/  ISETP.LT.U32.AND P0, PT, R59, UR4, PT ;  /* 0x000000043b007c0c */ /* 0x000fe4000bf01070 */
[----:B------:R-:W-:Y:S02]  /*0990*/  LOP3.LUT R19, R19, 0xfbffffff, RZ, 0xc0, !PT ;  /* 0xfbffffff13137812 */ /* 0x000fe400078ec0ff */
[----:B------:R-:W-:Y:S02]  /*09a0*/  ISETP.LT.AND.EX P0, PT, R18, UR5, !P4, P0 ;  /* 0x0000000512007c0c */ /* 0x000fe4000e701300 */
[----:B0-----:R-:W-:-:S05]  /*09b0*/  SHF.R.S32.HI R18, RZ, 0x1f, R100 ;  /* 0x0000001fff127819 */ /* 0x001fca0000011464 */
[----:B------:R-:W-:Y:S04]  /*09c0*/  STL [R1+0x4], R18 ;  /* 0x0000041201007387 */ /* 0x000fe80000100800 */
[----:B------:R0:W-:Y:S02]  /*09d0*/  STL [R1], R17 ;  /* 0x0000001101007387 */ /* 0x0001e40000100800 */
[----:B------:R-:W-:Y:S02]  /*09e0*/  @P0 LOP3.LUT R19, R19, 0x4000000, RZ, 0xfc, !PT ;  /* 0x0400000013130812 */ /* 0x000fe400078efcff */
[----:B------:R-:W-:Y:S02]  /*09f0*/  ISETP.LT.U32.AND P0, PT, R120, UR4, PT ;  /* 0x0000000478007c0c */ /* 0x000fe4000bf01070 */
[----:B------:R-:W-:-:S02]  /*0a00*/  LOP3.LUT R19, R19, 0xfffffbff, RZ, 0xc0, !PT ;  /* 0xfffffbff13137812 */ /* 0x000fc400078ec0ff */
[----:B------:R-:W-:Y:S02]  /*0a10*/  ISETP.LT.AND.EX P2, PT, R28, UR5, !P4, P0 ;  /* 0x000000051c007c0c */ /* 0x000fe4000e741300 */
[----:B------:R-:W-:-:S04]  /*0a20*/  ISETP.LT.U32.AND P0, PT, R119, UR4, PT ;  /* 0x0000000477007c0c */ /* 0x000fc8000bf01070 */
[----:B------:R-:W-:Y:S02]  /*0a30*/  ISETP.LT.AND.EX P1, PT, R27, UR5, !P4, P0 ;  /* 0x000000051b007c0c */ /* 0x000fe4000e721300 */
[----:B------:R-:W-:-:S05]  /*0a40*/  ISETP.LT.U32.AND P0, PT, R118, UR4, PT ;  /* 0x0000000476007c0c */ /* 0x000fca000bf01070 */
        /* <DEDUP_REMOVED lines=30> */
[----:B------:R-:W-:Y:S02]  /*0c30*/  ISETP.LT.U32.AND P0, PT, R97, UR4, PT ;  /* 0x0000000461007c0c */ /* 0x000fe4000bf01070 */
[----:B------:R-:W-:Y:S02]  /*0c40*/  LOP3.LUT R19, R19, 0xfffffffb, RZ, 0xc0, !PT ;  /* 0xfffffffb13137812 */ /* 0x000fe400078ec0ff */
[----:B------:R-:W-:Y:S02]  /*0c50*/  ISETP.LT.AND.EX P0, PT, R17, UR5, !P4, P0 ;  /* 0x0000000511007c0c */ /* 0x000fe4000e701300 */
[----:B0-----:R-:W0:Y:S01]  /*0c60*/  LDC R17, c[0x0][0x10] ;  /* 0x00000400ff117b82 */ /* 0x001e220000000800 */
[----:B------:R-:W-:Y:S02]  /*0c70*/  @P2 LOP3.LUT R19, R19, 0x4, RZ, 0xfc, !PT ;  /* 0x0000000413132812 */ /* 0x000fe400078efcff */
[----:B------:R-:W-:Y:S02]  /*0c80*/  ISETP.LT.U32.AND P2, PT, R95, UR4, PT ;  /* 0x000000045f007c0c */ /* 0x000fe4000bf41070 */
[----:B------:R-:W-:-:S02]  /*0c90*/  LOP3.LUT R19, R19, 0xfffffffd, RZ, 0xc0, !PT ;  /* 0xfffffffd13137812 */ /* 0x000fc400078ec0ff */
[----:B------:R-:W-:Y:S02]  /*0ca0*/  ISETP.LT.AND.EX P2, PT, R124, UR5, !P4, P2 ;  /* 0x000000057c007c0c */ /* 0x000fe4000e741320 */
[----:B------:R-:W-:Y:S02]  /*0cb0*/  @P1 LOP3.LUT R19, R19, 0x2, RZ, 0xfc, !PT ;  /* 0x0000000213131812 */ /* 0x000fe400078efcff */
[----:B------:R-:W-:Y:S02]  /*0cc0*/  ISETP.LT.U32.AND P1, PT, R96, UR4, PT ;  /* 0x0000000460007c0c */ /* 0x000fe4000bf21070 */
[----:B------:R-:W-:Y:S02]  /*0cd0*/  MOV R18, R0 ;  /* 0x0000000000127202 */ /* 0x000fe40000000f00 */
[----:B------:R-:W-:Y:S02]  /*0ce0*/  ISETP.LT.AND.EX P1, PT, R125, UR5, !P4, P1 ;  /* 0x000000057d007c0c */ /* 0x000fe4000e721310 */
[----:B------:R-:W-:-:S13]  /*0cf0*/  ISETP.LT.AND.EX P4, PT, R122, UR5, !P4, P5 ;  /* 0x000000057a007c0c */ /* 0x000fda000e781350 */
.L_x_4485:
[----:B-1----:R-:W1:Y:S01]  /*0d00*/  LDC R29, c[0x0][0x288] ;  /* 0x0000a200ff1d7b82 */ /* 0x002e620000000800 */
[----:B--2---:R-:W2:Y:S04]  /*0d10*/  LDL R31, [R1+0x2c] ;  /* 0x00002c00011f7983 */ /* 0x004ea80000100800 */
[----:B---3--:R-:W3:Y:S04]  /*0d20*/  LDL R30, [R1+0x28] ;  /* 0x00002800011e7983 */ /* 0x008ee80000100800 */
[----:B----4-:R-:W4:Y:S01]  /*0d30*/  LDL R28, [R1+0x24] ;  /* 0x00002400011c7983 */ /* 0x010f220000100800 */
[----:B------:R-:W-:Y:S01]  /*0d40*/  P2R R24, PR, RZ, 0x10 ;  /* 0x00000010ff187803 */ /* 0x000fe20000000000 */
[----:B------:R-:W-:Y:S01]  /*0d50*/  ULDC.64 UR4, c[0x0][0x280] ;  /* 0x0000a00000047ab9 */ /* 0x000fe20000000a00 */
[C---:B------:R-:W-:Y:S01]  /*0d60*/  LOP3.LUT P4, RZ, R19.reuse, 0x4000000, RZ, 0xc0, !PT ;  /* 0x0400000013ff7812 */ /* 0x040fe2000788c0ff */
[----:B------:R-:W5:Y:S01]  /*0d70*/  S2R R107, SR_TID.X ;  /* 0x00000000006b7919 */ /* 0x000f620000002100 */
[----:B------:R-:W-:Y:S01]  /*0d80*/  LOP3.LUT P6, RZ, R19, 0x400, RZ, 0xc0, !PT ;  /* 0x0000040013ff7812 */ /* 0x000fe200078cc0ff */
[----:B0-----:R-:W0:Y:S01]  /*0d90*/  @P1 LDC.64 R54, c[0x0][0x220] ;  /* 0x00008800ff361b82 */ /* 0x001e220000000a00 */
[----:B------:R-:W-:-:S02]  /*0da0*/  P2R R25, PR, RZ, 0x8 ;  /* 0x00000008ff197803 */ /* 0x000fc40000000000 */
[----:B------:R-:W-:-:S05]  /*0db0*/  LOP3.LUT P3, RZ, R19, 0x200, RZ, 0xc0, !PT ;  /* 0x0000020013ff7812 */ /* 0x000fca000786c0ff */
[----:B------:R-:W0:Y:S01]  /*0dc0*/  @P2 LDC.64 R56, c[0x0][0x220] ;  /* 0x00008800ff382b82 */ /* 0x000e220000000a00 */
[----:B-1----:R-:W-:-:S04]  /*0dd0*/  IABS R23, R29 ;  /* 0x0000001d00177213 */ /* 0x002fc80000000000 */
[----:B------:R-:W1:Y:S03]  /*0de0*/  I2F.RP R22, R23 ;  /* 0x0000001700167306 */ /* 0x000e660000209400 */
[----:B------:R-:W0:Y:S08]  /*0df0*/  @P4 LDC.64 R98, c[0x0][0x220] ;  /* 0x00008800ff624b82 */ /* 0x000e300000000a00 */
[----:B------:R-:W3:Y:S01]  /*0e00*/  @P6 LDC.64 R90, c[0x0][0x220] ;  /* 0x00008800ff5a6b82 */ /* 0x000ee20000000a00 */
[----:B-1----:R-:W1:Y:S07]  /*0e10*/  MUFU.RCP R22, R22 ;  /* 0x0000001600167308 */ /* 0x002e6e0000001000 */
[----:B------:R-:W4:Y:S01]  /*0e20*/  @P3 LDC.64 R88, c[0x0][0x220] ;  /* 0x00008800ff583b82 */ /* 0x000f220000000a00 */
[----:B-1----:R-:W-:-:S04]  /*0e30*/  IADD3 R20, R22, 0xffffffe, RZ ;  /* 0x0ffffffe16147810 */ /* 0x002fc80007ffe0ff */
[----:B------:R1:W5:Y:S02]  /*0e40*/  F2I.FTZ.U32.TRUNC.NTZ R21, R20 ;  /* 0x0000001400157305 */ /* 0x000364000021f000 */
[----:B-1----:R-:W-:Y:S02]  /*0e50*/  MOV R20, RZ ;  /* 0x000000ff00147202 */ /* 0x002fe40000000f00 */
[----:B-----5:R-:W-:-:S05]  /*0e60*/  IADD3 R26, RZ, -R21, RZ ;  /* 0x80000015ff1a7210 */ /* 0x020fca0007ffe0ff */
[----:B------:R-:W-:Y:S01]  /*0e70*/  IMAD R27, R26, R23, RZ ;  /* 0x000000171a1b7224 */ /* 0x000fe200078e02ff */
[----:B------:R-:W-:-:S03]  /*0e80*/  IABS R26, R18 ;  /* 0x00000012001a7213 */ /* 0x000fc60000000000 */
[----:B------:R-:W-:Y:S01]  /*0e90*/  IMAD.HI.U32 R21, R21, R27, R20 ;  /* 0x0000001b15157227 */ /* 0x000fe200078e0014 */
[----:B------:R-:W-:-:S05]  /*0ea0*/  LOP3.LUT R20, R18, R29, RZ, 0x3c, !PT ;  /* 0x0000001d12147212 */ /* 0x000fca00078e3cff */
[----:B------:R-:W-:-:S05]  /*0eb0*/  IMAD.HI.U32 R21, R21, R26, RZ ;  /* 0x0000001a15157227 */ /* 0x000fca00078e00ff */
[----:B------:R-:W-:-:S05]  /*0ec0*/  IADD3 R22, -R21, RZ, RZ ;  /* 0x000000ff15167210 */ /* 0x000fca0007ffe1ff */
[C---:B------:R-:W-:Y:S02]  /*0ed0*/  IMAD R22, R23.reuse, R22, R26 ;  /* 0x0000001617167224 */ /* 0x040fe400078e021a */
[----:B------:R-:W5:Y:S03]  /*0ee0*/  LDL R26, [R1+0x1c] ;  /* 0x00001c00011a7983 */ /* 0x000f660000100800 */
[----:B------:R-:W-:-:S13]  /*0ef0*/  ISETP.GT.U32.AND P5, PT, R23, R22, PT ;  /* 0x000000161700720c */ /* 0x000fda0003fa4070 */
[-C--:B------:R-:W-:Y:S02]  /*0f00*/  @!P5 IADD3 R22, R22, -R23.reuse, RZ ;  /* 0x800000171616d210 */ /* 0x080fe40007ffe0ff */
[----:B------:R-:W-:Y:S02]  /*0f10*/  @!P5 IADD3 R21, R21, 0x1, RZ ;  /* 0x000000011515d810 */ /* 0x000fe40007ffe0ff */
[----:B------:R-:W-:Y:S02]  /*0f20*/  ISETP.GE.U32.AND P5, PT, R22, R23, PT ;  /* 0x000000171600720c */ /* 0x000fe40003fa6070 */
[----:B------:R-:W-:-:S04]  /*0f30*/  SHF.L.U32 R22, R107, 0x1, RZ ;  /* 0x000000016b167819 */ /* 0x000fc800000006ff */
[----:B------:R-:W-:-:S07]  /*0f40*/  LOP3.LUT R65, R22, 0x7e, RZ, 0xc0, !PT ;  /* 0x0000007e16417812 */ /* 0x000fce00078ec0ff */
[----:B------:R-:W-:Y:S02]  /*0f50*/  @P5 IADD3 R21, R21, 0x1, RZ ;  /* 0x0000000115155810 */ /* 0x000fe40007ffe0ff */
[----:B------:R-:W-:Y:S02]  /*0f60*/  ISETP.GE.AND P5, PT, R20, RZ, PT ;  /* 0x000000ff1400720c */ /* 0x000fe40003fa6270 */
[----:B------:R-:W-:Y:S02]  /*0f70*/  MOV R61, R21 ;  /* 0x00000015003d7202 */ /* 0x000fe40000000f00 */
[----:B------:R-:W2:Y:S09]  /*0f80*/  @P4 LDC.64 R20, c[0x0][0x270] ;  /* 0x00009c00ff144b82 */ /* 0x000eb20000000a00 */
[----:B------:R-:W-:-:S02]  /*0f90*/  @!P5 IADD3 R61, -R61, RZ, RZ ;  /* 0x000000ff3d3dd210 */ /* 0x000fc40007ffe1ff */
[----:B------:R-:W-:-:S13]  /*0fa0*/  ISETP.NE.AND P5, PT, R29, RZ, PT ;  /* 0x000000ff1d00720c */ /* 0x000fda0003fa5270 */
[----:B------:R-:W-:-:S04]  /*0fb0*/  @!P5 LOP3.LUT R61, RZ, R29, RZ, 0x33, !PT ;  /* 0x0000001dff3dd212 */ /* 0x000fc800078e33ff */
[----:B------:R-:W-:Y:S02]  /*0fc0*/  IADD3 R23, -R61, RZ, RZ ;  /* 0x000000ff3d177210 */ /* 0x000fe40007ffe1ff */
[----:B------:R-:W-:-:S03]  /*0fd0*/  SHF.R.S32.HI R22, RZ, 0x1f, R61 ;  /* 0x0000001fff167819 */ /* 0x000fc6000001143d */
[----:B------:R-:W-:Y:S02]  /*0fe0*/  IMAD R64, R29, R23, R18 ;  /* 0x000000171d407224 */ /* 0x000fe400078e0212 */
[----:B------:R-:W5:Y:S01]  /*0ff0*/  LDL R29, [R1+0x20] ;  /* 0x00002000011d7983 */ /* 0x000f620000100800 */
[----:B------:R-:W-:Y:S02]  /*1000*/  IMAD R22, R22, UR4, RZ ;  /* 0x0000000416167c24 */ /* 0x000fe4000f8e02ff */
[----:B------:R-:W-:Y:S02]  /*1010*/  LEA R64, R64, R65, 0x7 ;  /* 0x0000004140407211 */ /* 0x000fe400078e38ff */
[----:B------:R-:W-:Y:S02]  /*1020*/  IMAD R63, R61, UR5, R22 ;  /* 0x000000053d3f7c24 */ /* 0x000fe4000f8e0216 */
[----:B------:R-:W-:-:S03]  /*1030*/  SHF.R.S32.HI R65, RZ, 0x1f, R64 ;  /* 0x0000001fff417819 */ /* 0x000fc60000011440 */
[----:B------:R-:W-:Y:S01]  /*1040*/  IMAD.WIDE.U32 R60, R61, UR4, R64 ;  /* 0x000000043d3c7c25 */ /* 0x000fe2000f8e0040 */
[----:B------:R-:W-:Y:S01]  /*1050*/  SHF.R.S32.HI R69, RZ, 0x1f, R15 ;  /* 0x0000001fff457819 */ /* 0x000fe2000001140f */
[----:B------:R-:W-:-:S03]  /*1060*/  ULDC.64 UR4, c[0x0][0x278] ;  /* 0x00009e0000047ab9 */ /* 0x000fc60000000a00 */
[----:B------:R-:W-:Y:S02]  /*1070*/  IADD3 R63, R61, R63, RZ ;  /* 0x0000003f3d3f7210 */ /* 0x000fe40007ffe0ff */
[----:B------:R-:W-:Y:S01]  /*1080*/  @P4 MOV R62, R60 ;  /* 0x0000003c003e4202 */ /* 0x000fe20000000f00 */
[----:B--2---:R-:W-:-:S04]  /*1090*/  @P4 IMAD R22, R31, R20, RZ ;  /* 0x000000141f164224 */ /* 0x004fc800078e02ff */
[C---:B------:R-:W-:Y:S02]  /*10a0*/  @P4 IMAD R23, R59.reuse, R21, R22 ;  /* 0x000000153b174224 */ /* 0x040fe400078e0216 */
[----:B------:R-:W-:Y:S02]  /*10b0*/  @P4 IMAD.WIDE.U32 R20, R59, R20, R62 ;  /* 0x000000143b144225 */ /* 0x000fe400078e003e */
[----:B------:R-:W1:Y:S03]  /*10c0*/  @P0 LDC.64 R58, c[0x0][0x220] ;  /* 0x00008800ff3a0b82 */ /* 0x000e660000000a00 */
        /* <DEDUP_REMOVED lines=10> */
[C---:B------:R-:W-:Y:S01]  /*1170*/  @P6 LEA R90, P5, R20.reuse, R90, 0x1 ;  /* 0x0000005a145a6211 */ /* 0x040fe200078a08ff */
[----:B------:R-:W2:Y:S03]  /*1180*/  LDL R27, [R1+0x14] ;  /* 0x00001400011b7983 */ /* 0x000ea60000100800 */
[----:B------:R-:W-:Y:S02]  /*1190*/  @P6 LEA.HI.X R91, R20, R91, R21, 0x1, P5 ;  /* 0x0000005b145b6211 */ /* 0x000fe400028f0c15 */
[----:B------:R-:W4:Y:S01]  /*11a0*/  @P3 LDC.64 R20, c[0x0][0x270] ;  /* 0x00009c00ff143b82 */ /* 0x000f220000000a00 */
[----:B------:R-:W-:Y:S02]  /*11b0*/  @P3 MOV R23, R63 ;  /* 0x0000003f00173202 */ /* 0x000fe40000000f00 */
[----:B------:R-:W-:-:S13]  /*11c0*/  LOP3.LUT P4, RZ, R19, 0x100, RZ, 0xc0, !PT ;  /* 0x0000010013ff7812 */ /* 0x000fda000788c0ff */
[----:B------:R-:W0:Y:S01]  /*11d0*/  @P4 LDC.64 R86, c[0x0][0x220] ;  /* 0x00008800ff564b82 */ /* 0x000e220000000a00 */
[----:B----4-:R-:W-:Y:S02]  /*11e0*/  @P3 IMAD R22, R28, R20, RZ ;  /* 0x000000141c163224 */ /* 0x010fe400078e02ff */
[----:B------:R-:W3:Y:S02]  /*11f0*/  LDL R28, [R1+0x18] ;  /* 0x00001800011c7983 */ /* 0x000ee40000100800 */
[----:B------:R-:W-:Y:S01]  /*1200*/  @P3 IMAD R21, R119, R21, R22 ;  /* 0x0000001577153224 */ /* 0x000fe200078e0216 */
[----:B------:R-:W-:-:S05]  /*1210*/  @P3 MOV R22, R60 ;  /* 0x0000003c00163202 */ /* 0x000fca0000000f00 */
[----:B------:R-:W-:-:S05]  /*1220*/  @P3 IMAD.WIDE.U32 R22, R119, R20, R22 ;  /* 0x0000001477163225 */ /* 0x000fca00078e0016 */
[----:B------:R-:W-:Y:S02]  /*1230*/  @P3 IADD3 R20, R23, R21, RZ ;  /* 0x0000001517143210 */ /* 0x000fe40007ffe0ff */
[----:B------:R-:W-:-:S04]  /*1240*/  @P3 LEA R88, P5, R22, R88, 0x1 ;  /* 0x0000005816583211 */ /* 0x000fc800078a08ff */
[----:B------:R-:W-:Y:S02]  /*1250*/  @P3 LEA.HI.X R89, R22, R89, R20, 0x1, P5 ;  /* 0x0000005916593211 */ /* 0x000fe400028f0c14 */
[----:B------:R-:W5:Y:S01]  /*1260*/  @P4 LDC.64 R20, c[0x0][0x270] ;  /* 0x00009c00ff144b82 */ /* 0x000f620000000a00 */
[----:B------:R-:W-:Y:S02]  /*1270*/  @P4 MOV R23, R63 ;  /* 0x0000003f00174202 */ /* 0x000fe40000000f00 */
[----:B------:R-:W-:-:S13]  /*1280*/  LOP3.LUT P6, RZ, R19, 0x80, RZ, 0xc0, !PT ;  /* 0x0000008013ff7812 */ /* 0x000fda00078cc0ff */
[----:B------:R-:W4:Y:S01]  /*1290*/  @P6 LDC.64 R84, c[0x0][0x220] ;  /* 0x00008800ff546b82 */ /* 0x000f220000000a00 */
        /* <DEDUP_REMOVED lines=8> */
[----:B------:R-:W0:Y:S02]  /*1320*/  @P6 LDC.64 R20, c[0x0][0x270] ;  /* 0x00009c00ff146b82 */ /* 0x000e240000000a00 */
[----:B0-----:R-:W-:Y:S02]  /*1330*/  @P6 IMAD R22, R26, R20, RZ ;  /* 0x000000141a166224 */ /* 0x001fe400078e02ff */
[----:B------:R-:W5:Y:S01]  /*1340*/  LDL R26, [R1+0x10] ;  /* 0x00001000011a7983 */ /* 0x000f620000100800 */
[----:B------:R-:W-:Y:S01]  /*1350*/  @P6 MOV R23, R63 ;  /* 0x0000003f00176202 */ /* 0x000fe20000000f00 */
[----:B------:R-:W-:Y:S01]  /*1360*/  @P6 IMAD R21, R117, R21, R22 ;  /* 0x0000001575156224 */ /* 0x000fe200078e0216 */
[----:B------:R-:W-:Y:S02]  /*1370*/  @P6 MOV R22, R60 ;  /* 0x0000003c00166202 */ /* 0x000fe40000000f00 */
[----:B------:R-:W-:-:S03]  /*1380*/  LOP3.LUT P3, RZ, R19, 0x40, RZ, 0xc0, !PT ;  /* 0x0000004013ff7812 */ /* 0x000fc6000786c0ff */
[----:B------:R-:W-:-:S05]  /*1390*/  @P6 IMAD.WIDE.U32 R22, R117, R20, R22 ;  /* 0x0000001475166225 */ /* 0x000fca00078e0016 */
[----:B------:R-:W-:Y:S02]  /*13a0*/  @P6 IADD3 R20, R23, R21, RZ ;  /* 0x0000001517146210 */ /* 0x000fe40007ffe0ff */
[----:B----4-:R-:W-:-:S03]  /*13b0*/  @P6 LEA R84, P5, R22, R84, 0x1 ;  /* 0x0000005416546211 */ /* 0x010fc600078a08ff */
[----:B------:R-:W0:Y:S01]  /*13c0*/  @P3 LDC.64 R82, c[0x0][0x220] ;  /* 0x00008800ff523b82 */ /* 0x000e220000000a00 */
[----:B------:R-:W-:-:S07]  /*13d0*/  @P6 LEA.HI.X R85, R22, R85, R20, 0x1, P5 ;  /* 0x0000005516556211 */ /* 0x000fce00028f0c14 */
[----:B------:R-:W3:Y:S01]  /*13e0*/  @P3 LDC.64 R20, c[0x0][0x270] ;  /* 0x00009c00ff143b82 */ /* 0x000ee20000000a00 */
[----:B------:R-:W-:Y:S02]  /*13f0*/  @P3 MOV R23, R63 ;  /* 0x0000003f00173202 */ /* 0x000fe40000000f00 */
[----:B------:R-:W-:-:S13]  /*1400*/  LOP3.LUT P4, RZ, R19, 0x20, RZ, 0xc0, !PT ;  /* 0x0000002013ff7812 */ /* 0x000fda000788c0ff */
[----:B------:R-:W4:Y:S01]  /*1410*/  @P4 LDC.64 R80, c[0x0][0x220] ;  /* 0x00008800ff504b82 */ /* 0x000f220000000a00 */
[----:B------:R-:W-:-:S13]  /*1420*/  LOP3.LUT P6, RZ, R19, 0x10, RZ, 0xc0, !PT ;  /* 0x0000001013ff7812 */ /* 0x000fda00078cc0ff */
[----:B------:R-:W1:Y:S01]  /*1430*/  @P6 LDC.64 R78, c[0x0][0x220] ;  /* 0x00008800ff4e6b82 */ /* 0x000e620000000a00 */
[----:B---3--:R-:W-:Y:S02]  /*1440*/  @P3 IMAD R22, R28, R20, RZ ;  /* 0x000000141c163224 */ /* 0x008fe400078e02ff */
[----:B------:R-:W3:Y:S02]  /*1450*/  LDL R28, [R1+0x8] ;  /* 0x00000800011c7983 */ /* 0x000ee40000100800 */
[----:B------:R-:W-:Y:S01]  /*1460*/  @P3 IMAD R21, R116, R21, R22 ;  /* 0x0000001574153224 */ /* 0x000fe200078e0216 */
[----:B------:R-:W-:-:S05]  /*1470*/  @P3 MOV R22, R60 ;  /* 0x0000003c00163202 */ /* 0x000fca0000000f00 */
[----:B------:R-:W-:-:S05]  /*1480*/  @P3 IMAD.WIDE.U32 R22, R116, R20, R22 ;  /* 0x0000001474163225 */ /* 0x000fca00078e0016 */
[----:B------:R-:W-:Y:S02]  /*1490*/  @P3 IADD3 R20, R23, R21, RZ ;  /* 0x0000001517143210 */ /* 0x000fe40007ffe0ff */
[----:B0-----:R-:W-:-:S04]  /*14a0*/  @P3 LEA R82, P5, R22, R82, 0x1 ;  /* 0x0000005216523211 */ /* 0x001fc800078a08ff */
[----:B------:R-:W-:Y:S02]  /*14b0*/  @P3 LEA.HI.X R83, R22, R83, R20, 0x1, P5 ;  /* 0x0000005316533211 */ /* 0x000fe400028f0c14 */
[----:B------:R-:W2:Y:S01]  /*14c0*/  @P4 LDC.64 R20, c[0x0][0x270] ;  /* 0x00009c00ff144b82 */ /* 0x000ea20000000a00 */
[----:B------:R-:W-:Y:S01]  /*14d0*/  @P4 MOV R23, R63 ;  /* 0x0000003f00174202 */ /* 0x000fe20000000f00 */
[----:B--2---:R-:W-:Y:S02]  /*14e0*/  @P4 IMAD R22, R27, R20, RZ ;  /* 0x000000141b164224 */ /* 0x004fe400078e02ff */
[----:B------:R-:W2:Y:S02]  /*14f0*/  LDL R27, [R1+0x4] ;  /* 0x00000400011b7983 */ /* 0x000ea40000100800 */
[----:B------:R-:W-:Y:S01]  /*1500*/  @P4 IMAD R21, R115, R21, R22 ;  /* 0x0000001573154224 */ /* 0x000fe200078e0216 */
[----:B------:R-:W-:-:S05]  /*1510*/  @P4 MOV R22, R60 ;  /* 0x0000003c00164202 */ /* 0x000fca0000000f00 */
[----:B------:R-:W-:-:S05]  /*1520*/  @P4 IMAD.WIDE.U32 R22, R115, R20, R22 ;  /* 0x0000001473164225 */ /* 0x000fca00078e0016 */
[----:B------:R-:W-:Y:S02]  /*1530*/  @P4 IADD3 R20, R23, R21, RZ ;  /* 0x0000001517144210 */ /* 0x000fe40007ffe0ff */
[----:B----4-:R-:W-:-:S04]  /*1540*/  @P4 LEA R80, P5, R22, R80, 0x1 ;  /* 0x0000005016504211 */ /* 0x010fc800078a08ff */
[----:B------:R-:W-:Y:S02]  /*1550*/  @P4 LEA.HI.X R81, R22, R81, R20, 0x1, P5 ;  /* 0x0000005116514211 */ /* 0x000fe400028f0c14 */
[----:B------:R-:W5:Y:S02]  /*1560*/  @P6 LDC.64 R20, c[0x0][0x270] ;  /* 0x00009c00ff146b82 */ /* 0x000f640000000a00 */
[----:B-----5:R-:W-:Y:S02]  /*1570*/  @P6 IMAD R22, R26, R20, RZ ;  /* 0x000000141a166224 */ /* 0x020fe400078e02ff */
[----:B------:R-:W4:Y:S01]  /*1580*/  LDL R26, [R1] ;  /* 0x00000000011a7983 */ /* 0x000f220000100800 */
        /* <DEDUP_REMOVED lines=9> */
[----:B------:R-:W1:Y:S01]  /*1620*/  @P3 LDC.64 R20, c[0x0][0x270] ;  /* 0x00009c00ff143b82 */ /* 0x000e620000000a00 */
[----:B------:R-:W-:Y:S02]  /*1630*/  @P3 MOV R23, R63 ;  /* 0x0000003f00173202 */ /* 0x000fe40000000f00 */
[----:B------:R-:W-:-:S13]  /*1640*/  LOP3.LUT P4, RZ, R19, 0x4, RZ, 0xc0, !PT ;  /* 0x0000000413ff7812 */ /* 0x000fda000788c0ff */
[----:B------:R-:W5:Y:S01]  /*1650*/  @P4 LDC.64 R72, c[0x0][0x220] ;  /* 0x00008800ff484b82 */ /* 0x000f620000000a00 */
[----:B-1----:R-:W-:-:S04]  /*1660*/  @P3 IMAD R22, R29, R20, RZ ;  /* 0x000000141d163224 */ /* 0x002fc800078e02ff */
        /* <DEDUP_REMOVED lines=10> */
[----:B---3--:R-:W-:-:S04]  /*1710*/  @P4 IMAD R22, R28, R20, RZ ;  /* 0x000000141c164224 */ /* 0x008fc800078e02ff */
[----:B------:R-:W-:Y:S01]  /*1720*/  @P4 IMAD R21, R101, R21, R22 ;  /* 0x0000001565154224 */ /* 0x000fe200078e0216 */
[----:B------:R-:W-:-:S05]  /*1730*/  @P4 MOV R22, R60 ;  /* 0x0000003c00164202 */ /* 0x000fca0000000f00 */
[----:B------:R-:W-:-:S05]  /*1740*/  @P4 IMAD.WIDE.U32 R22, R101, R20, R22 ;  /* 0x0000001465164225 */ /* 0x000fca00078e0016 */
[----:B------:R-:W-:Y:S02]  /*1750*/  @P4 IADD3 R20, R23, R21, RZ ;  /* 0x0000001517144210 */ /* 0x000fe40007ffe0ff */
[----:B-----5:R-:W-:-:S04]  /*1760*/  @P4 LEA R72, P5, R22, R72, 0x1 ;  /* 0x0000004816484211 */ /* 0x020fc800078a08ff */
        /* <DEDUP_REMOVED lines=10> */
[----:B------:R-:W4:Y:S01]  /*1810*/  @P0 LDC.64 R20, c[0x0][0x270] ;  /* 0x00009c00ff140b82 */ /* 0x000f220000000a00 */
[----:B------:R-:W-:Y:S01]  /*1820*/  @P0 MOV R23, R63 ;  /* 0x0000003f00170202 */ /* 0x000fe20000000f00 */
[----:B----4-:R-:W-:-:S04]  /*1830*/  @P0 IMAD R22, R26, R20, RZ ;  /* 0x000000141a160224 */ /* 0x010fc800078e02ff */
        /* <DEDUP_REMOVED lines=28> */
[----:B------:R-:W-:Y:S02]  /*1a00*/  ISETP.NE.AND P4, PT, R24, RZ, PT ;  /* 0x000000ff1800720c */ /* 0x000fe40003f85270 */
[----:B------:R-:W-:Y:S01]  /*1a10*/  LOP3.LUT P6, RZ, R19, 0x800000, RZ, 0xc0, !PT ;  /* 0x0080000013ff7812 */ /* 0x000fe200078cc0ff */
[----:B0-----:R-:W-:-:S10]  /*1a20*/  @P3 IMAD R22, R123, R20, RZ ;  /* 0x000000147b163224 */ /* 0x001fd400078e02ff */
[----:B------:R-:W0:Y:S01]  /*1a30*/  @P4 LDC.64 R50, c[0x0][0x220] ;  /* 0x00008800ff324b82 */ /* 0x000e220000000a00 */
[----:B------:R-:W-:Y:S01]  /*1a40*/  @P3 IMAD R21, R94, R21, R22 ;  /* 0x000000155e153224 */ /* 0x000fe200078e0216 */
[----:B------:R-:W-:Y:S02]  /*1a50*/  @P3 MOV R22, R60 ;  /* 0x0000003c00163202 */ /* 0x000fe40000000f00 */
[----:B------:R-:W-:-:S04]  /*1a60*/  LOP3.LUT R19, R19, 0xf7ffffff, RZ, 0xc0, !PT ;  /* 0xf7ffffff13137812 */ /* 0x000fc800078ec0ff */
[----:B------:R-:W2:Y:S01]  /*1a70*/  @P6 LDC.64 R46, c[0x0][0x220] ;  /* 0x00008800ff2e6b82 */ /* 0x000ea20000000a00 */
[----:B------:R-:W-:-:S05]  /*1a80*/  @P3 IMAD.WIDE.U32 R22, R94, R20, R22 ;  /* 0x000000145e163225 */ /* 0x000fca00078e0016 */
[----:B------:R-:W-:Y:S02]  /*1a90*/  @P3 IADD3 R20, R23, R21, RZ ;  /* 0x0000001517143210 */ /* 0x000fe40007ffe0ff */
[----:B-1----:R-:W-:-:S04]  /*1aa0*/  @P3 LEA R52, P5, R22, R52, 0x1 ;  /* 0x0000003416343211 */ /* 0x002fc800078a08ff */
[----:B------:R-:W-:Y:S02]  /*1ab0*/  @P3 LEA.HI.X R53, R22, R53, R20, 0x1, P5 ;  /* 0x0000003516353211 */ /* 0x000fe400028f0c14 */
[----:B------:R-:W1:Y:S01]  /*1ac0*/  @P4 LDC.64 R20, c[0x0][0x270] ;  /* 0x00009c00ff144b82 */ /* 0x000e620000000a00 */
[----:B------:R-:W-:Y:S02]  /*1ad0*/  @P0 LOP3.LUT R19, R19, 0x8000000, RZ, 0xfc, !PT ;  /* 0x0800000013130812 */ /* 0x000fe400078efcff */
[----:B------:R-:W-:Y:S02]  /*1ae0*/  @P4 MOV R23, R63 ;  /* 0x0000003f00174202 */ /* 0x000fe40000000f00 */
[----:B------:R-:W-:Y:S01]  /*1af0*/  LOP3.LUT P0, RZ, R19, 0x2000000, RZ, 0xc0, !PT ;  /* 0x0200000013ff7812 */ /* 0x000fe2000780c0ff */
[----:B-1----:R-:W-:-:S12]  /*1b00*/  @P4 IMAD R22, R122, R20, RZ ;  /* 0x000000147a164224 */ /* 0x002fd800078e02ff */
[----:B------:R-:W1:Y:S01]  /*1b10*/  @P0 LDC.64 R48, c[0x0][0x220] ;  /* 0x00008800ff300b82 */ /* 0x000e620000000a00 */
        /* <DEDUP_REMOVED lines=8> */
[----:B------:R-:W-:-:S04]  /*1ba0*/  LOP3.LUT R19, R19, 0xefffffff, RZ, 0xc0, !PT ;  /* 0xefffffff13137812 */ /* 0x000fc800078ec0ff */
[----:B------:R-:W-:-:S04]  /*1bb0*/  @P1 LOP3.LUT R19, R19, 0x10000000, RZ, 0xfc, !PT ;  /* 0x1000000013131812 */ /* 0x000fc800078efcff */
[----:B------:R-:W-:Y:S01]  /*1bc0*/  LOP3.LUT P1, RZ, R19, 0x1000000, RZ, 0xc0, !PT ;  /* 0x0100000013ff7812 */ /* 0x000fe2000782c0ff */
[----:B0-----:R-:W-:Y:S01]  /*1bd0*/  @P0 IMAD R22, R23, R20, RZ ;  /* 0x0000001417160224 */ /* 0x001fe200078e02ff */
[----:B------:R-:W-:-:S11]  /*1be0*/  @P0 MOV R23, R63 ;  /* 0x0000003f00170202 */ /* 0x000fd60000000f00 */
[----:B------:R-:W0:Y:S01]  /*1bf0*/  @P1 LDC.64 R44, c[0x0][0x220] ;  /* 0x00008800ff2c1b82 */ /* 0x000e220000000a00 */
[----:B------:R-:W-:Y:S01]  /*1c00*/  @P0 IMAD R21, R2, R21, R22 ;  /* 0x0000001502150224 */ /* 0x000fe200078e0216 */
[----:B------:R-:W-:-:S05]  /*1c10*/  @P0 MOV R22, R60 ;  /* 0x0000003c00160202 */ /* 0x000fca0000000f00 */
[----:B------:R-:W-:-:S05]  /*1c20*/  @P0 IMAD.WIDE.U32 R22, R2, R20, R22 ;  /* 0x0000001402160225 */ /* 0x000fca00078e0016 */
[----:B------:R-:W-:Y:S02]  /*1c30*/  @P0 IADD3 R20, R23, R21, RZ ;  /* 0x0000001517140210 */ /* 0x000fe40007ffe0ff */
[----:B-1----:R-:W-:-:S04]  /*1c40*/  @P0 LEA R48, P5, R22, R48, 0x1 ;  /* 0x0000003016300211 */ /* 0x002fc800078a08ff */
[----:B------:R-:W-:Y:S02]  /*1c50*/  @P0 LEA.HI.X R49, R22, R49, R20, 0x1, P5 ;  /* 0x0000003116310211 */ /* 0x000fe400028f0c14 */
[----:B------:R-:W1:Y:S01]  /*1c60*/  @P1 LDC.64 R20, c[0x0][0x270] ;  /* 0x00009c00ff141b82 */ /* 0x000e620000000a00 */
[----:B------:R-:W-:-:S05]  /*1c70*/  SHF.R.S32.HI R23, RZ, 0x1f, R3 ;  /* 0x0000001fff177819 */ /* 0x000fca0000011403 */
        /* <DEDUP_REMOVED lines=28> */
[----:B------:R-:W-:-:S13]  /*1e40*/  LOP3.LUT P2, RZ, R19, 0x200000, RZ, 0xc0, !PT ;  /* 0x0020000013ff7812 */ /* 0x000fda000784c0ff */
[----:B------:R-:W2:Y:S01]  /*1e50*/  @P2 LDC.64 R40, c[0x0][0x220] ;  /* 0x00008800ff282b82 */ /* 0x000ea20000000a00 */
        /* <DEDUP_REMOVED lines=18> */
[----:B--2---:R-:W-:-:S04]  /*1f80*/  @P2 LEA R40, P5, R22, R40, 0x1 ;  /* 0x0000002816282211 */ /* 0x004fc800078a08ff */
[----:B------:R-:W-:Y:S02]  /*1f90*/  @P2 LEA.HI.X R41, R22, R41, R20, 0x1, P5 ;  /* 0x0000002916292211 */ /* 0x000fe400028f0c14 */
[----:B------:R-:W0:Y:S01]  /*1fa0*/  @P3 LDC.64 R20, c[0x0][0x270] ;  /* 0x00009c00ff143b82 */ /* 0x000e220000000a00 */
[----:B------:R-:W-:Y:S02]  /*1fb0*/  SHF.R.S32.HI R23, RZ, 0x1f, R7 ;  /* 0x0000001fff177819 */ /* 0x000fe40000011407 */
[----:B------:R-:W-:-:S13]  /*1fc0*/  LOP3.LUT P1, RZ, R19, 0x80000, RZ, 0xc0, !PT ;  /* 0x0008000013ff7812 */ /* 0x000fda000782c0ff */
[----:B------:R-:W2:Y:S01]  /*1fd0*/  @P1 LDC.64 R34, c[0x0][0x220] ;  /* 0x00008800ff221b82 */ /* 0x000ea20000000a00 */
[----:B0-----:R-:W-:Y:S01]  /*1fe0*/  @P3 IMAD R22, R23, R20, RZ ;  /* 0x0000001417163224 */ /* 0x001fe200078e02ff */
[----:B------:R-:W-:-:S03]  /*1ff0*/  @P3 MOV R23, R63 ;  /* 0x0000003f00173202 */ /* 0x000fc60000000f00 */
[----:B------:R-:W-:Y:S01]  /*2000*/  @P3 IMAD R21, R7, R21, R22 ;  /* 0x0000001507153224 */ /* 0x000fe200078e0216 */
[----:B------:R-:W-:-:S05]  /*2010*/  @P3 MOV R22, R60 ;  /* 0x0000003c00163202 */ /* 0x000fca0000000f00 */
[----:B------:R-:W-:-:S05]  /*2020*/  @P3 IMAD.WIDE.U32 R22, R7, R20, R22 ;  /* 0x0000001407163225 */ /* 0x000fca00078e0016 */
[----:B------:R-:W-:Y:S02]  /*2030*/  @P3 IADD3 R20, R23, R21, RZ ;  /* 0x0000001517143210 */ /* 0x000fe40007ffe0ff */
[----:B-1----:R-:W-:-:S04]  /*2040*/  @P3 LEA R38, P5, R22, R38, 0x1 ;  /* 0x0000002616263211 */ /* 0x002fc800078a08ff */
        /* <DEDUP_REMOVED lines=75> */
[----:B------:R-:W-:-:S03]  /*2500*/  LOP3.LUT P1, RZ, R19, 0x1000, RZ, 0xc0, !PT ;  /* 0x0000100013ff7812 */ /* 0x000fc6000782c0ff */
        /* <DEDUP_REMOVED lines=9> */
[----:B------:R-:W-:-:S07]  /*25a0*/  LOP3.LUT P0, RZ, R19, 0x800, RZ, 0xc0, !PT ;  /* 0x0000080013ff7812 */ /* 0x000fce000780c0ff */
[----:B------:R-:W1:Y:S08]  /*25b0*/  @P1 LDC.64 R22, c[0x0][0x220] ;  /* 0x00008800ff161b82 */ /* 0x000e700000000a00 */
        /* <DEDUP_REMOVED lines=10> */
[----:B------:R-:W-:-:S05]  /*2660*/  SHF.R.S32.HI R69, RZ, 0x1f, R16 ;  /* 0x0000001fff457819 */ /* 0x000fca0000011410 */
[----:B--2---:R-:W-:Y:S01]  /*2670*/  @P0 IMAD R68, R69, R70, RZ ;  /* 0x0000004645440224 */ /* 0x004fe200078e02ff */
[----:B------:R-:W-:-:S03]  /*2680*/  @P0 MOV R69, R63 ;  /* 0x0000003f00450202 */ /* 0x000fc60000000f00 */
[----:B------:R-:W-:Y:S01]  /*2690*/  @P0 IMAD R71, R16, R71, R68 ;  /* 0x0000004710470224 */ /* 0x000fe200078e0244 */
[----:B------:R-:W-:-:S05]  /*26a0*/  @P0 MOV R68, R60 ;  /* 0x0000003c00440202 */ /* 0x000fca0000000f00 */
[----:B------:R-:W-:-:S05]  /*26b0*/  @P0 IMAD.WIDE.U32 R68, R16, R70, R68 ;  /* 0x0000004610440225 */ /* 0x000fca00078e0044 */
[----:B------:R-:W-:Y:S02]  /*26c0*/  @P0 IADD3 R71, R69, R71, RZ ;  /* 0x0000004745470210 */ /* 0x000fe40007ffe0ff */
[----:B0-----:R-:W-:-:S04]  /*26d0*/  @P0 LEA R20, P5, R68, R20, 0x1 ;  /* 0x0000001444140211 */ /* 0x001fc800078a08ff */
[----:B------:R-:W-:Y:S02]  /*26e0*/  @P0 LEA.HI.X R21, R68, R21, R71, 0x1, P5 ;  /* 0x0000001544150211 */ /* 0x000fe400028f0c47 */
[----:B------:R-:W0:Y:S01]  /*26f0*/  LDC R68, c[0x0][0x294] ;  /* 0x0000a500ff447b82 */ /* 0x000e220000000800 */
[----:B------:R-:W-:-:S05]  /*2700*/  SHF.R.U32.HI R69, RZ, 0x6, R107 ;  /* 0x00000006ff457819 */ /* 0x000fca000001166b */
[----:B0-----:R-:W-:-:S05]  /*2710*/  IMAD R69, R68, UR8, R69 ;  /* 0x0000000844457c24 */ /* 0x001fca000f8e0245 */
[----:B------:R-:W-:-:S04]  /*2720*/  IADD3 R68, R69, 0xf8, RZ ;  /* 0x000000f845447810 */ /* 0x000fc80007ffe0ff */
[----:B------:R-:W-:Y:S02]  /*2730*/  SHF.R.S32.HI R104, RZ, 0x1f, R68 ;  /* 0x0000001fff687819 */ /* 0x000fe40000011444 */
[----:B------:R-:W-:-:S04]  /*2740*/  ISETP.GE.U32.AND P5, PT, R68, UR4, PT ;  /* 0x0000000444007c0c */ /* 0x000fc8000bfa6070 */
[----:B------:R-:W-:-:S04]  /*2750*/  ISETP.GE.AND.EX P5, PT, R104, UR5, PT, P5 ;  /* 0x0000000568007c0c */ /* 0x000fc8000bfa6350 */
[----:B------:R-:W-:Y:S02]  /*2760*/  ISETP.LT.U32.AND P5, PT, R107, 0x200, !P5 ;  /* 0x000002006b00780c */ /* 0x000fe40006fa1070 */
[----:B------:R-:W-:-:S11]  /*2770*/  LOP3.LUT P4, RZ, R19, 0x80, RZ, 0xc0, !PT ;  /* 0x0000008013ff7812 */ /* 0x000fd6000788c0ff */
[----:B------:R-:W0:Y:S01]  /*2780*/  @P5 LDC.64 R70, c[0x0][0x270] ;  /* 0x00009c00ff465b82 */ /* 0x000e220000000a00 */
[----:B------:R-:W-:-:S04]  /*2790*/  LOP3.LUT R77, R77, 0xfffffffe, RZ, 0xc0, !PT ;  /* 0xfffffffe4d4d7812 */ /* 0x000fc800078ec0ff */
[----:B------:R-:W-:Y:S02]  /*27a0*/  @P4 LOP3.LUT R77, R77, 0x1, RZ, 0xfc, !PT ;  /* 0x000000014d4d4812 */ /* 0x000fe400078efcff */
[----:B------:R-:W-:Y:S02]  /*27b0*/  LOP3.LUT P4, RZ, R19, 0x100, RZ, 0xc0, !PT ;  /* 0x0000010013ff7812 */ /* 0x000fe4000788c0ff */
[----:B------:R-:W-:Y:S02]  /*27c0*/  @P5 MOV R92, R60 ;  /* 0x0000003c005c5202 */ /* 0x000fe40000000f00 */
[----:B------:R-:W-:Y:S02]  /*27d0*/  @P5 MOV R93, R63 ;  /* 0x0000003f005d5202 */ /* 0x000fe40000000f00 */
[----:B------:R-:W-:Y:S01]  /*27e0*/  LOP3.LUT R77, R77, 0xfffffffd, RZ, 0xc0, !PT ;  /* 0xfffffffd4d4d7812 */ /* 0x000fe200078ec0ff */
[-C--:B0-----:R-:W-:Y:S02]  /*27f0*/  @P5 IMAD R104, R104, R70.reuse, RZ ;  /* 0x0000004668685224 */ /* 0x081fe400078e02ff */
[----:B------:R-:W-:-:S04]  /*2800*/  @P5 IMAD.WIDE.U32 R92, R68, R70, R92 ;  /* 0x00000046445c5225 */ /* 0x000fc800078e005c */
[----:B------:R-:W-:Y:S01]  /*2810*/  @P4 LOP3.LUT R77, R77, 0x2, RZ, 0xfc, !PT ;  /* 0x000000024d4d4812 */ /* 0x000fe200078efcff */
[----:B------:R-:W-:Y:S01]  /*2820*/  @P5 IMAD R68, R68, R71, R104 ;  /* 0x0000004744445224 */ /* 0x000fe200078e0268 */
[----:B------:R-:W-:Y:S01]  /*2830*/  LOP3.LUT P4, RZ, R19, 0x200, RZ, 0xc0, !PT ;  /* 0x0000020013ff7812 */ /* 0x000fe2000788c0ff */
[----:B------:R-:W0:Y:S01]  /*2840*/  @P5 LDC.64 R70, c[0x0][0x220] ;  /* 0x00008800ff465b82 */ /* 0x000e220000000a00 */
[----:B------:R-:W-:-:S11]  /*2850*/  LOP3.LUT R77, R77, 0xfffffffb, RZ, 0xc0, !PT ;  /* 0xfffffffb4d4d7812 */ /* 0x000fd600078ec0ff */
[----:B------:R-:W-:Y:S02]  /*2860*/  @P4 LOP3.LUT R77, R77, 0x4, RZ, 0xfc, !PT ;  /* 0x000000044d4d4812 */ /* 0x000fe400078efcff */
[----:B------:R-:W-:Y:S02]  /*2870*/  LOP3.LUT P4, RZ, R19, 0x400, RZ, 0xc0, !PT ;  /* 0x0000040013ff7812 */ /* 0x000fe4000788c0ff */
[----:B------:R-:W-:Y:S02]  /*2880*/  LOP3.LUT R77, R77, 0xfffffff7, RZ, 0xc0, !PT ;  /* 0xfffffff74d4d7812 */ /* 0x000fe400078ec0ff */
[----:B------:R-:W-:Y:S02]  /*2890*/  @P5 IADD3 R68, R93, R68, RZ ;  /* 0x000000445d445210 */ /* 0x000fe40007ffe0ff */
[----:B0-----:R-:W-:-:S07]  /*28a0*/  @P5 LEA R70, P6, R92, R70, 0x1 ;  /* 0x000000465c465211 */ /* 0x001fce00078c08ff */
[----:B------:R-:W-:Y:S02]  /*28b0*/  @P4 LOP3.LUT R77, R77, 0x8, RZ, 0xfc, !PT ;  /* 0x000000084d4d4812 */ /* 0x000fe400078efcff */
[----:B------:R-:W-:Y:S02]  /*28c0*/  @P5 LEA.HI.X R71, R92, R71, R68, 0x1, P6 ;  /* 0x000000475c475211 */ /* 0x000fe400030f0c44 */
[----:B------:R-:W-:Y:S02]  /*28d0*/  CS2R R92, SRZ ;  /* 0x00000000005c7805 */ /* 0x000fe4000001ff00 */
[----:B------:R-:W-:-:S04]  /*28e0*/  LOP3.LUT P4, RZ, R19, 0x4000000, RZ, 0xc0, !PT ;  /* 0x0400000013ff7812 */ /* 0x000fc8000788c0ff */
[----:B------:R0:W2:Y:S02]  /*28f0*/  @P5 LDG.E R93, desc[UR6][R70.64] ;  /* 0x00000006465d5981 */ /* 0x0000a4000c1e1900 */
[----:B0-----:R-:W-:-:S07]  /*2900*/  CS2R R70, SRZ ;  /* 0x0000000000467805 */ /* 0x001fce000001ff00 */
[----:B------:R-:W3:Y:S01]  /*2910*/  @P4 LDG.E R71, desc[UR6][R98.64] ;  /* 0x0000000662474981 */ /* 0x000ee2000c1e1900 */
[----:B------:R-:W-:-:S13]  /*2920*/  LOP3.LUT P4, RZ, R77, 0x8, RZ, 0xc0, !PT ;  /* 0x000000084dff7812 */ /* 0x000fda000788c0ff */
[----:B------:R0:W4:Y:S01]  /*2930*/  @P4 LDG.E R92, desc[UR6][R90.64] ;  /* 0x000000065a5c4981 */ /* 0x000122000c1e1900 */
[----:B------:R-:W-:Y:S02]  /*2940*/  LOP3.LUT P4, RZ, R77, 0x4, RZ, 0xc0, !PT ;  /* 0x000000044dff7812 */ /* 0x000fe4000788c0ff */
[----:B0-----:R-:W-:-:S11]  /*2950*/  CS2R R90, SRZ ;  /* 0x00000000005a7805 */ /* 0x001fd6000001ff00 */
[----:B------:R0:W5:Y:S01]  /*2960*/  @P4 LDG.E R91, desc[UR6][R88.64] ;  /* 0x00000006585b4981 */ /* 0x000162000c1e1900 */
[----:B------:R-:W-:Y:S02]  /*2970*/  LOP3.LUT P4, RZ, R77, 0x2, RZ, 0xc0, !PT ;  /* 0x000000024dff7812 */ /* 0x000fe4000788c0ff */
[C---:B------:R-:W-:Y:S02]  /*2980*/  LOP3.LUT P2, RZ, R19.reuse, 0x20, RZ, 0xc0, !PT ;  /* 0x0000002013ff7812 */ /* 0x040fe4000784c0ff */
[----:B------:R-:W-:-:S09]  /*2990*/  LOP3.LUT P5, RZ, R19, 0x4, RZ, 0xc0, !PT ;  /* 0x0000000413ff7812 */ /* 0x000fd200078ac0ff */
[----:B------:R1:W2:Y:S01]  /*29a0*/  @P4 LDG.E R90, desc[UR6][R86.64] ;  /* 0x00000006565a4981 */ /* 0x0002a2000c1e1900 */
[----:B------:R-:W-:Y:S02]  /*29b0*/  LOP3.LUT P4, RZ, R77, 0x1, RZ, 0xc0, !PT ;  /* 0x000000014dff7812 */ /* 0x000fe4000788c0ff */
[----:B0-----:R-:W-:Y:S02]  /*29c0*/  CS2R R88, SRZ ;  /* 0x0000000000587805 */ /* 0x001fe4000001ff00 */
[----:B------:R-:W-:Y:S02]  /*29d0*/  LOP3.LUT P0, RZ, R19, 0x8, RZ, 0xc0, !PT ;  /* 0x0000000813ff7812 */ /* 0x000fe4000780c0ff */
[----:B-1----:R-:W-:-:S07]  /*29e0*/  CS2R R86, SRZ ;  /* 0x0000000000567805 */ /* 0x002fce000001ff00 */
[----:B------:R0:W2:Y:S04]  /*29f0*/  @P4 LDG.E R89, desc[UR6][R84.64] ;  /* 0x0000000654594981 */ /* 0x0000a8000c1e1900 */
[----:B------:R1:W2:Y:S01]  /*2a00*/  @P2 LDG.E R87, desc[UR6][R80.64] ;  /* 0x0000000650572981 */ /* 0x0002a2000c1e1900 */
[----:B0-----:R-:W-:Y:S02]  /*2a10*/  MOV R85, RZ ;  /* 0x000000ff00557202 */ /* 0x001fe40000000f00 */
[----:B-1----:R-:W-:-:S04]  /*2a20*/  MOV R80, RZ ;  /* 0x000000ff00507202 */ /* 0x002fc80000000f00 */
[----:B------:R0:W2:Y:S04]  /*2a30*/  @P0 LDG.E R85, desc[UR6][R74.64] ;  /* 0x000000064a550981 */ /* 0x0000a8000c1e1900 */
[----:B------:R1:W2:Y:S01]  /*2a40*/  @P5 LDG.E R80, desc[UR6][R72.64] ;  /* 0x0000000648505981 */ /* 0x0002a2000c1e1900 */
[C---:B------:R-:W-:Y:S02]  /*2a50*/  LOP3.LUT P5, RZ, R19.reuse, 0x1000, RZ, 0xc0, !PT ;  /* 0x0000100013ff7812 */ /* 0x040fe400078ac0ff */
[C---:B------:R-:W-:Y:S02]  /*2a60*/  LOP3.LUT P1, RZ, R19.reuse, 0x10, RZ, 0xc0, !PT ;  /* 0x0000001013ff7812 */ /* 0x040fe4000782c0ff */
[----:B0-----:R-:W-:Y:S02]  /*2a70*/  P2R R74, PR, RZ, 0x20 ;  /* 0x00000020ff4a7803 */ /* 0x001fe40000000000 */
[----:B------:R-:W-:-:S04]  /*2a80*/  LOP3.LUT P5, RZ, R19, 0x2000, RZ, 0xc0, !PT ;  /* 0x0000200013ff7812 */ /* 0x000fc800078ac0ff */
[----:B-1----:R-:W-:Y:S02]  /*2a90*/  P2R R72, PR, RZ, 0x20 ;  /* 0x00000020ff487803 */ /* 0x002fe40000000000 */
[C---:B------:R-:W-:Y:S02]  /*2aa0*/  LOP3.LUT P5, RZ, R19.reuse, 0x4000, RZ, 0xc0, !PT ;  /* 0x0000400013ff7812 */ /* 0x040fe400078ac0ff */
[C---:B------:R-:W-:Y:S01]  /*2ab0*/  LOP3.LUT P3, RZ, R19.reuse, 0x40, RZ, 0xc0, !PT ;  /* 0x0000004013ff7812 */ /* 0x040fe2000786c0ff */
[----:B------:R0:W2:Y:S01]  /*2ac0*/  @P1 LDG.E R86, desc[UR6][R78.64] ;  /* 0x000000064e561981 */ /* 0x0000a2000c1e1900 */
[----:B------:R-:W-:Y:S02]  /*2ad0*/  P2R R77, PR, RZ, 0x20 ;  /* 0x00000020ff4d7803 */ /* 0x000fe40000000000 */
[----:B------:R-:W-:-:S04]  /*2ae0*/  LOP3.LUT P5, RZ, R19, 0x8000, RZ, 0xc0, !PT ;  /* 0x0000800013ff7812 */ /* 0x000fc800078ac0ff */
[----:B0-----:R-:W-:Y:S02]  /*2af0*/  P2R R79, PR, RZ, 0x20 ;  /* 0x00000020ff4f7803 */ /* 0x001fe40000000000 */
[----:B------:R-:W-:-:S03]  /*2b00*/  LOP3.LUT P5, RZ, R19, 0x10000, RZ, 0xc0, !PT ;  /* 0x0001000013ff7812 */ /* 0x000fc600078ac0ff */
[----:B------:R0:W2:Y:S01]  /*2b10*/  @P3 LDG.E R88, desc[UR6][R82.64] ;  /* 0x0000000652583981 */ /* 0x0000a2000c1e1900 */
[----:B------:R-:W-:Y:S02]  /*2b20*/  P2R R81, PR, RZ, 0x20 ;  /* 0x00000020ff517803 */ /* 0x000fe40000000000 */
[----:B------:R-:W-:-:S04]  /*2b30*/  LOP3.LUT P5, RZ, R19, 0x20000, RZ, 0xc0, !PT ;  /* 0x0002000013ff7812 */ /* 0x000fc800078ac0ff */
[----:B0-----:R-:W-:Y:S02]  /*2b40*/  P2R R83, PR, RZ, 0x20 ;  /* 0x00000020ff537803 */ /* 0x001fe40000000000 */
[----:B------:R-:W-:-:S04]  /*2b50*/  LOP3.LUT P5, RZ, R19, 0x40000, RZ, 0xc0, !PT ;  /* 0x0004000013ff7812 */ /* 0x000fc800078ac0ff */
[----:B------:R-:W-:Y:S02]  /*2b60*/  P2R R82, PR, RZ, 0x20 ;  /* 0x00000020ff527803 */ /* 0x000fe40000000000 */
        /* <DEDUP_REMOVED lines=8> */
[C---:B------:R-:W-:Y:S02]  /*2bf0*/  LOP3.LUT P5, RZ, R19.reuse, 0x800000, RZ, 0xc0, !PT ;  /* 0x0080000013ff7812 */ /* 0x040fe400078ac0ff */
[C---:B------:R-:W-:Y:S02]  /*2c00*/  LOP3.LUT P6, RZ, R19.reuse, 0x2, RZ, 0xc0, !PT ;  /* 0x0000000213ff7812 */ /* 0x040fe400078cc0ff */
[----:B------:R-:W-:Y:S02]  /*2c10*/  P2R R105, PR, RZ, 0x20 ;  /* 0x00000020ff697803 */ /* 0x000fe40000000000 */
[----:B------:R-:W-:Y:S02]  /*2c20*/  LOP3.LUT P5, RZ, R19, 0x1000000, RZ, 0xc0, !PT ;  /* 0x0100000013ff7812 */ /* 0x000fe400078ac0ff */
[----:B------:R-:W-:-:S02]  /*2c30*/  MOV R78, RZ ;  /* 0x000000ff004e7202 */ /* 0x000fc40000000f00 */
[----:B------:R-:W-:Y:S02]  /*2c40*/  P2R R106, PR, RZ, 0x20 ;  /* 0x00000020ff6a7803 */ /* 0x000fe40000000000 */
[C---:B------:R-:W-:Y:S02]  /*2c50*/  LOP3.LUT P5, RZ, R19.reuse, 0x2000000, RZ, 0xc0, !PT ;  /* 0x0200000013ff7812 */ /* 0x040fe400078ac0ff */
[----:B------:R-:W-:Y:S01]  /*2c60*/  LOP3.LUT P2, RZ, R19, 0x20000000, RZ, 0xc0, !PT ;  /* 0x2000000013ff7812 */ /* 0x000fe2000784c0ff */
[----:B------:R0:W2:Y:S02]  /*2c70*/  @P6 LDG.E R78, desc[UR6][R66.64] ;  /* 0x00000006424e6981 */ /* 0x0000a4000c1e1900 */
[----:B0-----:R-:W-:-:S10]  /*2c80*/  CS2R R66, SRZ ;  /* 0x0000000000427805 */ /* 0x001fd4000001ff00 */
[----:B------:R0:W2:Y:S04]  /*2c90*/  @P2 LDG.E R70, desc[UR6][R56.64] ;  /* 0x0000000638462981 */ /* 0x0000a8000c1e1900 */
[----:B------:R-:W2:Y:S01]  /*2ca0*/  @P5 LDG.E R66, desc[UR6][R48.64] ;  /* 0x0000000630425981 */ /* 0x000ea2000c1e1900 */
[----:B------:R-:W-:Y:S02]  /*2cb0*/  ISETP.NE.AND P5, PT, R106, RZ, PT ;  /* 0x000000ff6a00720c */ /* 0x000fe40003fa5270 */
[----:B0-----:R-:W-:-:S11]  /*2cc0*/  CS2R R56, SRZ ;  /* 0x0000000000387805 */ /* 0x001fd6000001ff00 */
[----:B------:R-:W2:Y:S01]  /*2cd0*/  @P5 LDG.E R57, desc[UR6][R44.64] ;  /* 0x000000062c395981 */ /* 0x000ea2000c1e1900 */
[----:B------:R-:W-:Y:S02]  /*2ce0*/  ISETP.NE.AND P5, PT, R105, RZ, PT ;  /* 0x000000ff6900720c */ /* 0x000fe40003fa5270 */
[----:B------:R-:W-:Y:S02]  /*2cf0*/  LOP3.LUT P1, RZ, R19, 0x10000000, RZ, 0xc0, !PT ;  /* 0x1000000013ff7812 */ /* 0x000fe4000782c0ff */
[----:B------:R-:W-:-:S09]  /*2d00*/  MOV R73, RZ ;  /* 0x000000ff00497202 */ /* 0x000fd20000000f00 */
[----:B------:R-:W2:Y:S01]  /*2d10*/  @P5 LDG.E R56, desc[UR6][R46.64] ;  /* 0x000000062e385981 */ /* 0x000ea2000c1e1900 */
[----:B------:R-:W-:-:S03]  /*2d20*/  ISETP.NE.AND P5, PT, R104, RZ, PT ;  /* 0x000000ff6800720c */ /* 0x000fc60003fa5270 */
[----:B------:R0:W2:Y:S02]  /*2d30*/  @P1 LDG.E R73, desc[UR6][R54.64] ;  /* 0x0000000636491981 */ /* 0x0000a4000c1e1900 */
[----:B0-----:R-:W-:-:S08]  /*2d40*/  CS2R R54, SRZ ;  /* 0x0000000000367805 */ /* 0x001fd0000001ff00 */
[----:B------:R-:W2:Y:S01]  /*2d50*/  @P5 LDG.E R55, desc[UR6][R42.64] ;  /* 0x000000062a375981 */ /* 0x000ea2000c1e1900 */
[----:B------:R-:W-:Y:S02]  /*2d60*/  ISETP.NE.AND P5, PT, R99, RZ, PT ;  /* 0x000000ff6300720c */ /* 0x000fe40003fa5270 */
[C---:B------:R-:W-:Y:S02]  /*2d70*/  LOP3.LUT P3, RZ, R19.reuse, 0x40000000, RZ, 0xc0, !PT ;  /* 0x4000000013ff7812 */ /* 0x040fe4000786c0ff */
[----:B------:R-:W-:Y:S02]  /*2d80*/  MOV R68, RZ ;  /* 0x000000ff00447202 */ /* 0x000fe40000000f00 */
[----:B------:R-:W-:-:S07]  /*2d90*/  LOP3.LUT P0, RZ, R19, 0x8000000, RZ, 0xc0, !PT ;  /* 0x0800000013ff7812 */ /* 0x000fce000780c0ff */
[----:B------:R-:W2:Y:S01]  /*2da0*/  @P5 LDG.E R54, desc[UR6][R40.64] ;  /* 0x0000000628365981 */ /* 0x000ea2000c1e1900 */
[----:B------:R-:W-:-:S03]  /*2db0*/  ISETP.NE.AND P5, PT, R98, RZ, PT ;  /* 0x000000ff6200720c */ /* 0x000fc60003fa5270 */
[----:B------:R0:W2:Y:S01]  /*2dc0*/  @P3 LDG.E R68, desc[UR6][R52.64] ;  /* 0x0000000634443981 */ /* 0x0000a2000c1e1900 */
[----:B------:R-:W-:-:S06]  /*2dd0*/  MOV R75, RZ ;  /* 0x000000ff004b7202 */ /* 0x000fcc0000000f00 */
[----:B------:R-:W2:Y:S01]  /*2de0*/  @P0 LDG.E R75, desc[UR6][R58.64] ;  /* 0x000000063a4b0981 */ /* 0x000ea2000c1e1900 */
[----:B0-----:R-:W-:-:S06]  /*2df0*/  CS2R R52, SRZ ;  /* 0x0000000000347805 */ /* 0x001fcc000001ff00 */
[----:B------:R-:W2:Y:S01]  /*2e00*/  @P5 LDG.E R53, desc[UR6][R38.64] ;  /* 0x0000000626355981 */ /* 0x000ea2000c1e1900 */
[----:B------:R-:W-:Y:S02]  /*2e10*/  ISETP.NE.AND P5, PT, R84, RZ, PT ;  /* 0x000000ff5400720c */ /* 0x000fe40003fa5270 */
[----:B------:R-:W-:-:S11]  /*2e20*/  LOP3.LUT P4, RZ, R19, 0x80000000, RZ, 0xc0, !PT ;  /* 0x8000000013ff7812 */ /* 0x000fd6000788c0ff */
[----:B------:R-:W2:Y:S01]  /*2e30*/  @P5 LDG.E R52, desc[UR6][R34.64] ;  /* 0x0000000622345981 */ /* 0x000ea2000c1e1900 */
[----:B------:R-:W-:-:S03]  /*2e40*/  ISETP.NE.AND P5, PT, R82, RZ, PT ;  /* 0x000000ff5200720c */ /* 0x000fc60003fa5270 */
[----:B------:R0:W2:Y:S02]  /*2e50*/  @P4 LDG.E R67, desc[UR6][R50.64] ;  /* 0x0000000632434981 */ /* 0x0000a4000c1e1900 */
[----:B0-----:R-:W-:-:S08]  /*2e60*/  CS2R R50, SRZ ;  /* 0x0000000000327805 */ /* 0x001fd0000001ff00 */
[----:B------:R-:W2:Y:S01]  /*2e70*/  @P5 LDG.E R51, desc[UR6][R36.64] ;  /* 0x0000000624335981 */ /* 0x000ea2000c1e1900 */
[----:B------:R-:W-:Y:S02]  /*2e80*/  ISETP.NE.AND P5, PT, R83, RZ, PT ;  /* 0x000000ff5300720c */ /* 0x000fe40003fa5270 */
[----:B------:R-:W-:-:S11]  /*2e90*/  CS2R R48, SRZ ;  /* 0x0000000000307805 */ /* 0x000fd6000001ff00 */
[----:B------:R-:W2:Y:S01]  /*2ea0*/  @P5 LDG.E R50, desc[UR6][R32.64] ;  /* 0x0000000620325981 */ /* 0x000ea2000c1e1900 */
[----:B------:R-:W-:-:S13]  /*2eb0*/  ISETP.NE.AND P5, PT, R81, RZ, PT ;  /* 0x000000ff5100720c */ /* 0x000fda0003fa5270 */
[----:B------:R3:W2:Y:S01]  /*2ec0*/  @P5 LDG.E R49, desc[UR6][R30.64] ;  /* 0x000000061e315981 */ /* 0x0006a2000c1e1900 */
[----:B------:R-:W-:Y:S02]  /*2ed0*/  ISETP.NE.AND P5, PT, R79, RZ, PT ;  /* 0x000000ff4f00720c */ /* 0x000fe40003fa5270 */
[----:B------:R-:W-:-:S11]  /*2ee0*/  CS2R R42, SRZ ;  /* 0x00000000002a7805 */ /* 0x000fd6000001ff00 */
[----:B------:R0:W2:Y:S01]  /*2ef0*/  @P5 LDG.E R48, desc[UR6][R28.64] ;  /* 0x000000061c305981 */ /* 0x0000a2000c1e1900 */
[----:B------:R-:W-:-:S13]  /*2f00*/  ISETP.NE.AND P5, PT, R77, RZ, PT ;  /* 0x000000ff4d00720c */ /* 0x000fda0003fa5270 */
[----:B------:R-:W2:Y:S01]  /*2f10*/  @P5 LDG.E R43, desc[UR6][R24.64] ;  /* 0x00000006182b5981 */ /* 0x000ea2000c1e1900 */
[----:B------:R-:W-:Y:S02]  /*2f20*/  ISETP.NE.AND P5, PT, R72, RZ, PT ;  /* 0x000000ff4800720c */ /* 0x000fe40003fa5270 */
[----:B------:R-:W-:Y:S02]  /*2f30*/  CS2R R40, SRZ ;  /* 0x0000000000287805 */ /* 0x000fe4000001ff00 */
[----:B------:R-:W-:-:S09]  /*2f40*/  LOP3.LUT P6, RZ, R19, 0x800, RZ, 0xc0, !PT ;  /* 0x0000080013ff7812 */ /* 0x000fd200078cc0ff */
[----:B------:R-:W2:Y:S01]  /*2f50*/  @P5 LDG.E R42, desc[UR6][R26.64] ;  /* 0x000000061a2a5981 */ /* 0x000ea2000c1e1900 */
[----:B------:R-:W-:-:S03]  /*2f60*/  ISETP.NE.AND P5, PT, R74, RZ, PT ;  /* 0x000000ff4a00720c */ /* 0x000fc60003fa5270 */
[----:B------:R5:W2:Y:S10]  /*2f70*/  @P6 LDG.E R40, desc[UR6][R20.64] ;  /* 0x0000000614286981 */ /* 0x000ab4000c1e1900 */
[----:B------:R1:W2:Y:S01]  /*2f80*/  @P5 LDG.E R41, desc[UR6][R22.64] ;  /* 0x0000000616295981 */ /* 0x0002a2000c1e1900 */
[----:B---3--:R-:W-:-:S02]  /*2f90*/  HADD2.F32 R31, -RZ, R71.H1_H1 ;  /* 0x30000047ff1f7230 */ /* 0x008fc40000004100 */
[----:B------:R-:W-:Y:S02]  /*2fa0*/  HADD2.F32 R30, -RZ, R71.H0_H0 ;  /* 0x20000047ff1e7230 */ /* 0x000fe40000004100 */
[--C-:B----4-:R-:W-:Y:S02]  /*2fb0*/  HADD2.F32 R33, -RZ, R92.reuse.H1_H1 ;  /* 0x3000005cff217230 */ /* 0x110fe40000004100 */
[----:B0-----:R-:W-:Y:S01]  /*2fc0*/  FMUL.FTZ R29, R31, R31 ;  /* 0x0000001f1f1d7220 */ /* 0x001fe20000410000 */
[----:B------:R-:W-:Y:S02]  /*2fd0*/  HADD2.F32 R28, -RZ, R92.H0_H0 ;  /* 0x2000005cff1c7230 */ /* 0x000fe40000004100 */
[C---:B------:R-:W-:Y:S01]  /*2fe0*/  FADD.FTZ R31, R30.reuse, R31 ;  /* 0x0000001f1e1f7221 */ /* 0x040fe20000010000 */
[--C-:B-----5:R-:W-:Y:S02]  /*2ff0*/  HADD2.F32 R21, -RZ, R91.reuse.H1_H1 ;  /* 0x3000005bff157230 */ /* 0x120fe40000004100 */
[----:B------:R-:W-:Y:S01]  /*3000*/  FMUL.FTZ R25, R33, R33 ;  /* 0x0000002121197220 */ /* 0x000fe20000410000 */
[----:B------:R-:W-:Y:S01]  /*3010*/  FFMA.FTZ R29, R30, R30, R29 ;  /* 0x0000001e1e1d7223 */ /* 0x000fe2000001001d */
[----:B------:R-:W-:-:S02]  /*3020*/  HADD2.F32 R20, -RZ, R91.H0_H0 ;  /* 0x2000005bff147230 */ /* 0x000fc40000004100 */
[C---:B-1----:R-:W-:Y:S01]  /*3030*/  FADD.FTZ R22, R28.reuse, R33 ;  /* 0x000000211c167221 */ /* 0x042fe20000010000 */
[----:B------:R-:W-:Y:S01]  /*3040*/  FADD.FTZ R31, RZ, R31 ;  /* 0x0000001fff1f7221 */ /* 0x000fe20000010000 */
[----:B------:R-:W-:Y:S01]  /*3050*/  FFMA.FTZ R28, R28, R28, R25 ;  /* 0x0000001c1c1c7223 */ /* 0x000fe20000010019 */
[----:B------:R-:W-:Y:S01]  /*3060*/  FADD.FTZ R29, RZ, R29 ;  /* 0x0000001dff1d7221 */ /* 0x000fe20000010000 */
[--C-:B--2---:R-:W-:Y:S02]  /*3070*/  HADD2.F32 R25, -RZ, R90.reuse.H1_H1 ;  /* 0x3000005aff197230 */ /* 0x104fe40000004100 */
[----:B------:R-:W-:Y:S01]  /*3080*/  FMUL.FTZ R23, R21, R21 ;  /* 0x0000001515177220 */ /* 0x000fe20000410000 */
[----:B------:R-:W-:Y:S02]  /*3090*/  HADD2.F32 R24, -RZ, R90.H0_H0 ;  /* 0x2000005aff187230 */ /* 0x000fe40000004100 */
[----:B------:R-:W-:Y:S01]  /*30a0*/  FADD.FTZ R22, R31, R22 ;  /* 0x000000161f167221 */ /* 0x000fe20000010000 */
[C---:B------:R-:W-:Y:S01]  /*30b0*/  FADD.FTZ R21, R20.reuse, R21 ;  /* 0x0000001514157221 */ /* 0x040fe20000010000 */
[----:B------:R-:W-:Y:S01]  /*30c0*/  FADD.FTZ R28, R29, R28 ;  /* 0x0000001c1d1c7221 */ /* 0x000fe20000010000 */
[----:B------:R-:W-:Y:S01]  /*30d0*/  FFMA.FTZ R23, R20, R20, R23 ;  /* 0x0000001414177223 */ /* 0x000fe20000010017 */
[----:B------:R-:W-:-:S02]  /*30e0*/  HADD2.F32 R29, -RZ, R89.H1_H1 ;  /* 0x30000059ff1d7230 */ /* 0x000fc40000004100 */
[----:B------:R-:W-:Y:S01]  /*30f0*/  FADD.FTZ R21, R22, R21 ;  /* 0x0000001516157221 */ /* 0x000fe20000010000 */
[----:B------:R-:W-:Y:S01]  /*3100*/  FADD.FTZ R20, R24, R25 ;  /* 0x0000001918147221 */ /* 0x000fe20000010000 */
[----:B------:R-:W-:Y:S01]  /*3110*/  FMUL.FTZ R27, R25, R25 ;  /* 0x00000019191b7220 */ /* 0x000fe20000410000 */
[----:B------:R-:W-:Y:S02]  /*3120*/  HADD2.F32 R22, -RZ, R89.H0_H0 ;  /* 0x20000059ff167230 */ /* 0x000fe40000004100 */
[----:B------:R-:W-:Y:S01]  /*3130*/  FADD.FTZ R23, R28, R23 ;  /* 0x000000171c177221 */ /* 0x000fe20000010000 */
[----:B------:R-:W-:Y:S01]  /*3140*/  FADD.FTZ R20, R21, R20 ;  /* 0x0000001415147221 */ /* 0x000fe20000010000 */
[----:B------:R-:W-:Y:S01]  /*3150*/  FFMA.FTZ R24, R24, R24, R27 ;  /* 0x0000001818187223 */ /* 0x000fe2000001001b */
[----:B------:R-:W-:Y:S01]  /*3160*/  FMUL.FTZ R21, R29, R29 ;  /* 0x0000001d1d157220 */ /* 0x000fe20000410000 */
[C---:B------:R-:W-:Y:S02]  /*3170*/  FADD.FTZ R29, R22.reuse, R29 ;  /* 0x0000001d161d7221 */ /* 0x040fe40000010000 */
[----:B------:R-:W-:Y:S01]  /*3180*/  FADD.FTZ R23, R23, R24 ;  /* 0x0000001817177221 */ /* 0x000fe20000010000 */
[----:B------:R-:W-:Y:S01]  /*3190*/  FFMA.FTZ R22, R22, R22, R21 ;  /* 0x0000001616167223 */ /* 0x000fe20000010015 */
[----:B------:R-:W-:-:S02]  /*31a0*/  HADD2.F32 R24, -RZ, R88.H1_H1 ;  /* 0x30000058ff187230 */ /* 0x000fc40000004100 */
[----:B------:R-:W-:Y:S02]  /*31b0*/  HADD2.F32 R21, -RZ, R88.H0_H0 ;  /* 0x20000058ff157230 */ /* 0x000fe40000004100 */
[----:B------:R-:W-:Y:S01]  /*31c0*/  FADD.FTZ R22, R23, R22 ;  /* 0x0000001617167221 */ /* 0x000fe20000010000 */
[----:B------:R-:W-:Y:S01]  /*31d0*/  FADD.FTZ R20, R20, R29 ;  /* 0x0000001d14147221 */ /* 0x000fe20000010000 */
[----:B------:R-:W-:Y:S01]  /*31e0*/  FMUL.FTZ R26, R24, R24 ;  /* 0x00000018181a7220 */ /* 0x000fe20000410000 */
[--C-:B------:R-:W-:Y:S02]  /*31f0*/  HADD2.F32 R25, -RZ, R87.reuse.H1_H1 ;  /* 0x30000057ff197230 */ /* 0x100fe40000004100 */
[C---:B------:R-:W-:Y:S01]  /*3200*/  FADD.FTZ R23, R21.reuse, R24 ;  /* 0x0000001815177221 */ /* 0x040fe20000010000 */
[----:B------:R-:W-:Y:S02]  /*3210*/  HADD2.F32 R24, -RZ, R87.H0_H0 ;  /* 0x20000057ff187230 */ /* 0x000fe40000004100 */
[----:B------:R-:W-:Y:S01]  /*3220*/  FFMA.FTZ R21, R21, R21, R26 ;  /* 0x0000001515157223 */ /* 0x000fe2000001001a */
[----:B------:R-:W-:Y:S01]  /*3230*/  FADD.FTZ R20, R20, R23 ;  /* 0x0000001714147221 */ /* 0x000fe20000010000 */
[----:B------:R-:W-:Y:S01]  /*3240*/  FMUL.FTZ R23, R25, R25 ;  /* 0x0000001919177220 */ /* 0x000fe20000410000 */
[----:B------:R-:W-:Y:S01]  /*3250*/  FADD.FTZ R25, R24, R25 ;  /* 0x0000001918197221 */ /* 0x000fe20000010000 */
[----:B------:R-:W-:-:S02]  /*3260*/  HADD2.F32 R27, -RZ, R86.H1_H1 ;  /* 0x30000056ff1b7230 */ /* 0x000fc40000004100 */
[----:B------:R-:W-:Y:S01]  /*3270*/  FADD.FTZ R21, R22, R21 ;  /* 0x0000001516157221 */ /* 0x000fe20000010000 */
[----:B------:R-:W-:Y:S02]  /*3280*/  HADD2.F32 R22, -RZ, R86.H0_H0 ;  /* 0x20000056ff167230 */ /* 0x000fe40000004100 */
[----:B------:R-:W-:Y:S01]  /*3290*/  FFMA.FTZ R24, R24, R24, R23 ;  /* 0x0000001818187223 */ /* 0x000fe20000010017 */
[----:B------:R-:W-:Y:S01]  /*32a0*/  FADD.FTZ R20, R20, R25 ;  /* 0x0000001914147221 */ /* 0x000fe20000010000 */
[--C-:B------:R-:W-:Y:S02]  /*32b0*/  HADD2.F32 R25, -RZ, R85.reuse.H1_H1 ;  /* 0x30000055ff197230 */ /* 0x100fe40000004100 */
[----:B------:R-:W-:Y:S01]  /*32c0*/  FMUL.FTZ R23, R27, R27 ;  /* 0x0000001b1b177220 */ /* 0x000fe20000410000 */
[----:B------:R-:W-:Y:S01]  /*32d0*/  FADD.FTZ R21, R21, R24 ;  /* 0x0000001815157221 */ /* 0x000fe20000010000 */
[----:B------:R-:W-:Y:S01]  /*32e0*/  FADD.FTZ R27, R22, R27 ;  /* 0x0000001b161b7221 */ /* 0x000fe20000010000 */
[----:B------:R-:W-:-:S02]  /*32f0*/  HADD2.F32 R24, -RZ, R85.H0_H0 ;  /* 0x20000055ff187230 */ /* 0x000fc40000004100 */
[----:B------:R-:W-:Y:S01]  /*3300*/  FFMA.FTZ R22, R22, R22, R23 ;  /* 0x0000001616167223 */ /* 0x000fe20000010017 */
[----:B------:R-:W-:Y:S01]  /*3310*/  FMUL.FTZ R23, R25, R25 ;  /* 0x0000001919177220 */ /* 0x000fe20000410000 */
[----:B------:R-:W-:Y:S01]  /*3320*/  FADD.FTZ R20, R20, R27 ;  /* 0x0000001b14147221 */ /* 0x000fe20000010000 */
[--C-:B------:R-:W-:Y:S02]  /*3330*/  HADD2.F32 R27, -RZ, R80.reuse.H1_H1 ;  /* 0x30000050ff1b7230 */ /* 0x100fe40000004100 */
[C---:B------:R-:W-:Y:S01]  /*3340*/  FADD.FTZ R25, R24.reuse, R25 ;  /* 0x0000001918197221 */ /* 0x040fe20000010000 */
[----:B------:R-:W-:Y:S01]  /*3350*/  FADD.FTZ R21, R21, R22 ;  /* 0x0000001615157221 */ /* 0x000fe20000010000 */
[----:B------:R-:W-:Y:S01]  /*3360*/  FFMA.FTZ R24, R24, R24, R23 ;  /* 0x0000001818187223 */ /* 0x000fe20000010017 */
[----:B------:R-:W-:Y:S02]  /*3370*/  HADD2.F32 R22, -RZ, R80.H0_H0 ;  /* 0x20000050ff167230 */ /* 0x000fe40000004100 */
[----:B------:R-:W-:Y:S01]  /*3380*/  FMUL.FTZ R23, R27, R27 ;  /* 0x0000001b1b177220 */ /* 0x000fe20000410000 */
[----:B------:R-:W-:-:S02]  /*3390*/  FADD.FTZ R21, R21, R24 ;  /* 0x0000001815157221 */ /* 0x000fc40000010000 */
[C---:B------:R-:W-:Y:S01]  /*33a0*/  FADD.FTZ R27, R22.reuse, R27 ;  /* 0x0000001b161b7221 */ /* 0x040fe20000010000 */
[----:B------:R-:W-:Y:S01]  /*33b0*/  FFMA.FTZ R22, R22, R22, R23 ;  /* 0x0000001616167223 */ /* 0x000fe20000010017 */
[----:B------:R-:W-:Y:S01]  /*33c0*/  FADD.FTZ R20, R20, R25 ;  /* 0x0000001914147221 */ /* 0x000fe20000010000 */
[--C-:B------:R-:W-:Y:S02]  /*33d0*/  HADD2.F32 R24, -RZ, R78.reuse.H1_H1 ;  /* 0x3000004eff187230 */ /* 0x100fe40000004100 */
[----:B------:R-:W-:-:S03]  /*33e0*/  HADD2.F32 R23, -RZ, R78.H0_H0 ;  /* 0x2000004eff177230 */ /* 0x000fc60000004100 */
[----:B------:R-:W-:Y:S01]  /*33f0*/  FMUL.FTZ R26, R24, R24 ;  /* 0x00000018181a7220 */ /* 0x000fe20000410000 */
[----:B------:R-:W-:Y:S01]  /*3400*/  FADD.FTZ R20, R20, R27 ;  /* 0x0000001b14147221 */ /* 0x000fe20000010000 */
[----:B------:R-:W-:Y:S01]  /*3410*/  FADD.FTZ R25, R23, R24 ;  /* 0x0000001817197221 */ /* 0x000fe20000010000 */
[----:B------:R-:W-:Y:S01]  /*3420*/  FADD.FTZ R21, R21, R22 ;  /* 0x0000001615157221 */ /* 0x000fe20000010000 */
[----:B------:R-:W-:Y:S02]  /*3430*/  FFMA.FTZ R26, R23, R23, R26 ;  /* 0x00000017171a7223 */ /* 0x000fe4000001001a */
[----:B------:R-:W-:Y:S02]  /*3440*/  FADD.FTZ R20, R20, R25 ;  /* 0x0000001914147221 */ /* 0x000fe40000010000 */
[----:B------:R-:W-:Y:S01]  /*3450*/  FADD.FTZ R21, R21, R26 ;  /* 0x0000001a15157221 */ /* 0x000fe20000010000 */
[--C-:B------:R-:W-:Y:S02]  /*3460*/  HADD2.F32 R27, -RZ, R73.reuse.H1_H1 ;  /* 0x30000049ff1b7230 */ /* 0x100fe40000004100 */
[----:B------:R-:W-:-:S02]  /*3470*/  HADD2.F32 R24, -RZ, R73.H0_H0 ;  /* 0x20000049ff187230 */ /* 0x000fc40000004100 */
[--C-:B------:R-:W-:Y:S02]  /*3480*/  HADD2.F32 R23, -RZ, R75.reuse.H1_H1 ;  /* 0x3000004bff177230 */ /* 0x100fe40000004100 */
[----:B------:R-:W-:-:S03]  /*3490*/  HADD2.F32 R22, -RZ, R75.H0_H0 ;  /* 0x2000004bff167230 */ /* 0x000fc60000004100 */
[----:B------:R-:W-:Y:S02]  /*34a0*/  FMUL.FTZ R25, R23, R23 ;  /* 0x0000001717197220 */ /* 0x000fe40000410000 */
[C---:B------:R-:W-:Y:S02]  /*34b0*/  FADD.FTZ R23, R22.reuse, R23 ;  /* 0x0000001716177221 */ /* 0x040fe40000010000 */
[----:B------:R-:W-:Y:S01]  /*34c0*/  FFMA.FTZ R22, R22, R22, R25 ;  /* 0x0000001616167223 */ /* 0x000fe20000010019 */
[--C-:B------:R-:W-:Y:S02]  /*34d0*/  HADD2.F32 R25, -RZ, R70.reuse.H1_H1 ;  /* 0x30000046ff197230 */ /* 0x100fe40000004100 */
[----:B------:R-:W-:Y:S01]  /*34e0*/  FADD.FTZ R20, R20, R23 ;  /* 0x0000001714147221 */ /* 0x000fe20000010000 */
[----:B------:R-:W-:Y:S01]  /*34f0*/  FMUL.FTZ R23, R27, R27 ;  /* 0x0000001b1b177220 */ /* 0x000fe20000410000 */
[----:B------:R-:W-:Y:S01]  /*3500*/  FADD.FTZ R21, R21, R22 ;  /* 0x0000001615157221 */ /* 0x000fe20000010000 */
[----:B------:R-:W-:Y:S01]  /*3510*/  FADD.FTZ R27, R24, R27 ;  /* 0x0000001b181b7221 */ /* 0x000fe20000010000 */
[----:B------:R-:W-:-:S02]  /*3520*/  HADD2.F32 R22, -RZ, R70.H0_H0 ;  /* 0x20000046ff167230 */ /* 0x000fc40000004100 */
[----:B------:R-:W-:Y:S01]  /*3530*/  FFMA.FTZ R24, R24, R24, R23 ;  /* 0x0000001818187223 */ /* 0x000fe20000010017 */
[----:B------:R-:W-:Y:S01]  /*3540*/  FMUL.FTZ R23, R25, R25 ;  /* 0x0000001919177220 */ /* 0x000fe20000410000 */
[--C-:B------:R-:W-:Y:S02]  /*3550*/  HADD2.F32 R26, -RZ, R68.reuse.H1_H1 ;  /* 0x30000044ff1a7230 */ /* 0x100fe40000004100 */
[C---:B------:R-:W-:Y:S01]  /*3560*/  FADD.FTZ R25, R22.reuse, R25 ;  /* 0x0000001916197221 */ /* 0x040fe20000010000 */
[----:B------:R-:W-:Y:S01]  /*3570*/  FADD.FTZ R21, R21, R24 ;  /* 0x0000001815157221 */ /* 0x000fe20000010000 */
[----:B------:R-:W-:Y:S01]  /*3580*/  FFMA.FTZ R22, R22, R22, R23 ;  /* 0x0000001616167223 */ /* 0x000fe20000010017 */
[----:B------:R-:W-:Y:S01]  /*3590*/  FADD.FTZ R20, R20, R27 ;  /* 0x0000001b14147221 */ /* 0x000fe20000010000 */
[----:B------:R-:W-:Y:S02]  /*35a0*/  HADD2.F32 R23, -RZ, R68.H0_H0 ;  /* 0x20000044ff177230 */ /* 0x000fe40000004100 */
[----:B------:R-:W-:Y:S01]  /*35b0*/  FMUL.FTZ R24, R26, R26 ;  /* 0x0000001a1a187220 */ /* 0x000fe20000410000 */
[----:B------:R-:W-:-:S02]  /*35c0*/  HADD2.F32 R27, -RZ, R67.H1_H1 ;  /* 0x30000043ff1b7230 */ /* 0x000fc40000004100 */
[----:B------:R-:W-:Y:S01]  /*35d0*/  FADD.FTZ R21, R21, R22 ;  /* 0x0000001615157221 */ /* 0x000fe20000010000 */
[----:B------:R-:W-:Y:S01]  /*35e0*/  FADD.FTZ R20, R20, R25 ;  /* 0x0000001914147221 */ /* 0x000fe20000010000 */
[----:B------:R-:W-:Y:S02]  /*35f0*/  HADD2.F32 R22, -RZ, R67.H0_H0 ;  /* 0x20000043ff167230 */ /* 0x000fe40000004100 */
[C---:B------:R-:W-:Y:S01]  /*3600*/  FADD.FTZ R25, R23.reuse, R26 ;  /* 0x0000001a17197221 */ /* 0x040fe20000010000 */
[----:B------:R-:W-:Y:S01]  /*3610*/  FFMA.FTZ R24, R23, R23, R24 ;  /* 0x0000001717187223 */ /* 0x000fe20000010018 */
[----:B------:R-:W-:Y:S01]  /*3620*/  FMUL.FTZ R23, R27, R27 ;  /* 0x0000001b1b177220 */ /* 0x000fe20000410000 */
[C---:B------:R-:W-:Y:S02]  /*3630*/  FADD.FTZ R27, R22.reuse, R27 ;  /* 0x0000001b161b7221 */ /* 0x040fe40000010000 */
[----:B------:R-:W-:Y:S01]  /*3640*/  FADD.FTZ R21, R21, R24 ;  /* 0x0000001815157221 */ /* 0x000fe20000010000 */
[----:B------:R-:W-:Y:S01]  /*3650*/  FFMA.FTZ R22, R22, R22, R23 ;  /* 0x0000001616167223 */ /* 0x000fe20000010017 */
[----:B------:R-:W-:-:S02]  /*3660*/  HADD2.F32 R24, -RZ, R66.H1_H1 ;  /* 0x30000042ff187230 */ /* 0x000fc40000004100 */
[----:B------:R-:W-:Y:S01]  /*3670*/  FADD.FTZ R20, R20, R25 ;  /* 0x0000001914147221 */ /* 0x000fe20000010000 */
[----:B------:R-:W-:Y:S02]  /*3680*/  HADD2.F32 R23, -RZ, R66.H0_H0 ;  /* 0x20000042ff177230 */ /* 0x000fe40000004100 */
[----:B------:R-:W-:Y:S01]  /*3690*/  FADD.FTZ R21, R21, R22 ;  /* 0x0000001615157221 */ /* 0x000fe20000010000 */
[----:B------:R-:W-:Y:S01]  /*36a0*/  FADD.FTZ R20, R20, R27 ;  /* 0x0000001b14147221 */ /* 0x000fe20000010000 */
[----:B------:R-:W-:Y:S01]  /*36b0*/  FMUL.FTZ R22, R24, R24 ;  /* 0x0000001818167220 */ /* 0x000fe20000410000 */
[C---:B------:R-:W-:Y:S01]  /*36c0*/  FADD.FTZ R25, R23.reuse, R24 ;  /* 0x0000001817197221 */ /* 0x040fe20000010000 */
[--C-:B------:R-:W-:Y:S02]  /*36d0*/  HADD2.F32 R27, -RZ, R57.reuse.H1_H1 ;  /* 0x30000039ff1b7230 */ /* 0x100fe40000004100 */
[----:B------:R-:W-:Y:S02]  /*36e0*/  HADD2.F32 R24, -RZ, R57.H0_H0 ;  /* 0x20000039ff187230 */ /* 0x000fe40000004100 */
[----:B------:R-:W-:Y:S01]  /*36f0*/  FFMA.FTZ R22, R23, R23, R22 ;  /* 0x0000001717167223 */ /* 0x000fe20000010016 */
[----:B------:R-:W-:Y:S01]  /*3700*/  FADD.FTZ R20, R20, R25 ;  /* 0x0000001914147221 */ /* 0x000fe20000010000 */
[----:B------:R-:W-:-:S02]  /*3710*/  HADD2.F32 R25, -RZ, R56.H1_H1 ;  /* 0x30000038ff197230 */ /* 0x000fc40000004100 */
[----:B------:R-:W-:Y:S01]  /*3720*/  FMUL.FTZ R23, R27, R27 ;  /* 0x0000001b1b177220 */ /* 0x000fe20000410000 */
[----:B------:R-:W-:Y:S01]  /*3730*/  FADD.FTZ R21, R21, R22 ;  /* 0x0000001615157221 */ /* 0x000fe20000010000 */
[C---:B------:R-:W-:Y:S01]  /*3740*/  FADD.FTZ R27, R24.reuse, R27 ;  /* 0x0000001b181b7221 */ /* 0x040fe20000010000 */
[----:B------:R-:W-:Y:S02]  /*3750*/  HADD2.F32 R22, -RZ, R56.H0_H0 ;  /* 0x20000038ff167230 */ /* 0x000fe40000004100 */
[----:B------:R-:W-:Y:S01]  /*3760*/  FFMA.FTZ R24, R24, R24, R23 ;  /* 0x0000001818187223 */ /* 0x000fe20000010017 */
[----:B------:R-:W-:Y:S01]  /*3770*/  FMUL.FTZ R23, R25, R25 ;  /* 0x0000001919177220 */ /* 0x000fe20000410000 */
[--C-:B------:R-:W-:Y:S02]  /*3780*/  HADD2.F32 R26, -RZ, R55.reuse.H1_H1 ;  /* 0x30000037ff1a7230 */ /* 0x100fe40000004100 */
[C---:B------:R-:W-:Y:S01]  /*3790*/  FADD.FTZ R25, R22.reuse, R25 ;  /* 0x0000001916197221 */ /* 0x040fe20000010000 */
[----:B------:R-:W-:Y:S01]  /*37a0*/  FADD.FTZ R21, R21, R24 ;  /* 0x0000001815157221 */ /* 0x000fe20000010000 */
[----:B------:R-:W-:Y:S01]  /*37b0*/  FFMA.FTZ R22, R22, R22, R23 ;  /* 0x0000001616167223 */ /* 0x000fe20000010017 */
[----:B------:R-:W-:Y:S01]  /*37c0*/  FADD.FTZ R20, R20, R27 ;  /* 0x0000001b14147221 */ /* 0x000fe20000010000 */
[----:B------:R-:W-:-:S02]  /*37d0*/  HADD2.F32 R23, -RZ, R55.H0_H0 ;  /* 0x20000037ff177230 */ /* 0x000fc40000004100 */
[----:B------:R-:W-:Y:S01]  /*37e0*/  FMUL.FTZ R24, R26, R26 ;  /* 0x0000001a1a187220 */ /* 0x000fe20000410000 */
[--C-:B------:R-:W-:Y:S02]  /*37f0*/  HADD2.F32 R27, -RZ, R54.reuse.H1_H1 ;  /* 0x30000036ff1b7230 */ /* 0x100fe40000004100 */
[----:B------:R-:W-:Y:S01]  /*3800*/  FADD.FTZ R21, R21, R22 ;  /* 0x0000001615157221 */ /* 0x000fe20000010000 */
[----:B------:R-:W-:Y:S01]  /*3810*/  FADD.FTZ R20, R20, R25 ;  /* 0x0000001914147221 */ /* 0x000fe20000010000 */
[----:B------:R-:W-:Y:S02]  /*3820*/  HADD2.F32 R22, -RZ, R54.H0_H0 ;  /* 0x20000036ff167230 */ /* 0x000fe40000004100 */
[C---:B------:R-:W-:Y:S01]  /*3830*/  FADD.FTZ R25, R23.reuse, R26 ;  /* 0x0000001a17197221 */ /* 0x040fe20000010000 */
[----:B------:R-:W-:Y:S01]  /*3840*/  FFMA.FTZ R24, R23, R23, R24 ;  /* 0x0000001717187223 */ /* 0x000fe20000010018 */
[----:B------:R-:W-:Y:S01]  /*3850*/  FMUL.FTZ R23, R27, R27 ;  /* 0x0000001b1b177220 */ /* 0x000fe20000410000 */
[----:B------:R-:W-:-:S02]  /*3860*/  FADD.FTZ R27, R22, R27 ;  /* 0x0000001b161b7221 */ /* 0x000fc40000010000 */
[----:B------:R-:W-:Y:S01]  /*3870*/  FADD.FTZ R21, R21, R24 ;  /* 0x0000001815157221 */ /* 0x000fe20000010000 */
[----:B------:R-:W-:Y:S01]  /*3880*/  FFMA.FTZ R22, R22, R22, R23 ;  /* 0x0000001616167223 */ /* 0x000fe20000010017 */
[--C-:B------:R-:W-:Y:S02]  /*3890*/  HADD2.F32 R24, -RZ, R53.reuse.H1_H1 ;  /* 0x30000035ff187230 */ /* 0x100fe40000004100 */
[----:B------:R-:W-:Y:S01]  /*38a0*/  FADD.FTZ R20, R20, R25 ;  /* 0x0000001914147221 */ /* 0x000fe20000010000 */
[----:B------:R-:W-:Y:S02]  /*38b0*/  HADD2.F32 R23, -RZ, R53.H0_H0 ;  /* 0x20000035ff177230 */ /* 0x000fe40000004100 */
[----:B------:R-:W-:Y:S01]  /*38c0*/  FADD.FTZ R21, R21, R22 ;  /* 0x0000001615157221 */ /* 0x000fe20000010000 */
[----:B------:R-:W-:Y:S01]  /*38d0*/  FADD.FTZ R20, R20, R27 ;  /* 0x0000001b14147221 */ /* 0x000fe20000010000 */
[----:B------:R-:W-:Y:S01]  /*38e0*/  FMUL.FTZ R22, R24, R24 ;  /* 0x0000001818167220 */ /* 0x000fe20000410000 */
[----:B------:R-:W-:Y:S01]  /*38f0*/  FADD.FTZ R25, R23, R24 ;  /* 0x0000001817197221 */ /* 0x000fe20000010000 */
[----:B------:R-:W-:-:S02]  /*3900*/  HADD2.F32 R27, -RZ, R52.H1_H1 ;  /* 0x30000034ff1b7230 */ /* 0x000fc40000004100 */
[----:B------:R-:W-:Y:S02]  /*3910*/  HADD2.F32 R24, -RZ, R52.H0_H0 ;  /* 0x20000034ff187230 */ /* 0x000fe40000004100 */
[----:B------:R-:W-:Y:S01]  /*3920*/  FFMA.FTZ R22, R23, R23, R22 ;  /* 0x0000001717167223 */ /* 0x000fe20000010016 */
[----:B------:R-:W-:Y:S01]  /*3930*/  FADD.FTZ R20, R20, R25 ;  /* 0x0000001914147221 */ /* 0x000fe20000010000 */
[--C-:B------:R-:W-:Y:S02]  /*3940*/  HADD2.F32 R25, -RZ, R51.reuse.H1_H1 ;  /* 0x30000033ff197230 */ /* 0x100fe40000004100 */
[----:B------:R-:W-:Y:S01]  /*3950*/  FMUL.FTZ R23, R27, R27 ;  /* 0x0000001b1b177220 */ /* 0x000fe20000410000 */
[----:B------:R-:W-:Y:S01]  /*3960*/  FADD.FTZ R21, R21, R22 ;  /* 0x0000001615157221 */ /* 0x000fe20000010000 */
[C---:B------:R-:W-:Y:S01]  /*3970*/  FADD.FTZ R27, R24.reuse, R27 ;  /* 0x0000001b181b7221 */ /* 0x040fe20000010000 */
[----:B------:R-:W-:Y:S02]  /*3980*/  HADD2.F32 R22, -RZ, R51.H0_H0 ;  /* 0x20000033ff167230 */ /* 0x000fe40000004100 */
[----:B------:R-:W-:Y:S01]  /*3990*/  FFMA.FTZ R24, R24, R24, R23 ;  /* 0x0000001818187223 */ /* 0x000fe20000010017 */
[----:B------:R-:W-:Y:S01]  /*39a0*/  FMUL.FTZ R23, R25, R25 ;  /* 0x0000001919177220 */ /* 0x000fe20000410000 */
[----:B------:R-:W-:-:S02]  /*39b0*/  HADD2.F32 R26, -RZ, R50.H1_H1 ;  /* 0x30000032ff1a7230 */ /* 0x000fc40000004100 */
[C---:B------:R-:W-:Y:S01]  /*39c0*/  FADD.FTZ R25, R22.reuse, R25 ;  /* 0x0000001916197221 */ /* 0x040fe20000010000 */
[----:B------:R-:W-:Y:S01]  /*39d0*/  FADD.FTZ R21, R21, R24 ;  /* 0x0000001815157221 */ /* 0x000fe20000010000 */
[----:B------:R-:W-:Y:S01]  /*39e0*/  FFMA.FTZ R22, R22, R22, R23 ;  /* 0x0000001616167223 */ /* 0x000fe20000010017 */
[----:B------:R-:W-:Y:S01]  /*39f0*/  FADD.FTZ R20, R20, R27 ;  /* 0x0000001b14147221 */ /* 0x000fe20000010000 */
[----:B------:R-:W-:Y:S02]  /*3a00*/  HADD2.F32 R23, -RZ, R50.H0_H0 ;  /* 0x20000032ff177230 */ /* 0x000fe40000004100 */
[----:B------:R-:W-:Y:S01]  /*3a10*/  FMUL.FTZ R24, R26, R26 ;  /* 0x0000001a1a187220 */ /* 0x000fe20000410000 */
[--C-:B------:R-:W-:Y:S02]  /*3a20*/  HADD2.F32 R27, -RZ, R49.reuse.H1_H1 ;  /* 0x30000031ff1b7230 */ /* 0x100fe40000004100 */
[----:B------:R-:W-:Y:S01]  /*3a30*/  FADD.FTZ R21, R21, R22 ;  /* 0x0000001615157221 */ /* 0x000fe20000010000 */
[----:B------:R-:W-:Y:S01]  /*3a40*/  FADD.FTZ R20, R20, R25 ;  /* 0x0000001914147221 */ /* 0x000fe20000010000 */
[----:B------:R-:W-:-:S02]  /*3a50*/  HADD2.F32 R22, -RZ, R49.H0_H0 ;  /* 0x20000031ff167230 */ /* 0x000fc40000004100 */
[C---:B------:R-:W-:Y:S01]  /*3a60*/  FADD.FTZ R25, R23.reuse, R26 ;  /* 0x0000001a17197221 */ /* 0x040fe20000010000 */
[----:B------:R-:W-:Y:S01]  /*3a70*/  FFMA.FTZ R24, R23, R23, R24 ;  /* 0x0000001717187223 */ /* 0x000fe20000010018 */
[----:B------:R-:W-:Y:S01]  /*3a80*/  FMUL.FTZ R23, R27, R27 ;  /* 0x0000001b1b177220 */ /* 0x000fe20000410000 */
[C---:B------:R-:W-:Y:S02]  /*3a90*/  FADD.FTZ R27, R22.reuse, R27 ;  /* 0x0000001b161b7221 */ /* 0x040fe40000010000 */
[----:B------:R-:W-:Y:S01]  /*3aa0*/  FADD.FTZ R21, R21, R24 ;  /* 0x0000001815157221 */ /* 0x000fe20000010000 */
[----:B------:R-:W-:Y:S01]  /*3ab0*/  FFMA.FTZ R22, R22, R22, R23 ;  /* 0x0000001616167223 */ /* 0x000fe20000010017 */
[--C-:B------:R-:W-:Y:S02]  /*3ac0*/  HADD2.F32 R24, -RZ, R48.reuse.H1_H1 ;  /* 0x30000030ff187230 */ /* 0x100fe40000004100 */
[----:B------:R-:W-:Y:S01]  /*3ad0*/  FADD.FTZ R20, R20, R25 ;  /* 0x0000001914147221 */ /* 0x000fe20000010000 */
[----:B------:R-:W-:-:S02]  /*3ae0*/  HADD2.F32 R23, -RZ, R48.H0_H0 ;  /* 0x20000030ff177230 */ /* 0x000fc40000004100 */
        /* <DEDUP_REMOVED lines=17> */
[----:B------:R-:W-:Y:S01]  /*3c00*/  FFMA.FTZ R22, R22, R22, R23 ;  /* 0x0000001616167223 */ /* 0x000fe20000010017 */
[----:B------:R-:W-:Y:S01]  /*3c10*/  FADD.FTZ R21, R21, R24 ;  /* 0x0000001815157221 */ /* 0x000fe20000010000 */
[----:B------:R-:W-:-:S02]  /*3c20*/  HADD2.F32 R23, -RZ, R41.H0_H0 ;  /* 0x20000029ff177230 */ /* 0x000fc40000004100 */
[----:B------:R-:W-:Y:S01]  /*3c30*/  FMUL.FTZ R24, R26, R26 ;  /* 0x0000001a1a187220 */ /* 0x000fe20000410000 */
[----:B------:R-:W-:Y:S01]  /*3c40*/  FADD.FTZ R20, R20, R27 ;  /* 0x0000001b14147221 */ /* 0x000fe20000010000 */
[--C-:B------:R-:W-:Y:S02]  /*3c50*/  HADD2.F32 R27, -RZ, R40.reuse.H1_H1 ;  /* 0x30000028ff1b7230 */ /* 0x100fe40000004100 */
[----:B------:R-:W-:Y:S01]  /*3c60*/  FADD.FTZ R21, R21, R22 ;  /* 0x0000001615157221 */ /* 0x000fe20000010000 */
[C---:B------:R-:W-:Y:S01]  /*3c70*/  FFMA.FTZ R24, R23.reuse, R23, R24 ;  /* 0x0000001717187223 */ /* 0x040fe20000010018 */
[----:B------:R-:W-:Y:S01]  /*3c80*/  FADD.FTZ R20, R20, R25 ;  /* 0x0000001914147221 */ /* 0x000fe20000010000 */
[----:B------:R-:W-:Y:S02]  /*3c90*/  HADD2.F32 R22, -RZ, R40.H0_H0 ;  /* 0x20000028ff167230 */ /* 0x000fe40000004100 */
[----:B------:R-:W-:Y:S01]  /*3ca0*/  FADD.FTZ R25, R23, R26 ;  /* 0x0000001a17197221 */ /* 0x000fe20000010000 */
[----:B------:R-:W0:Y:S01]  /*3cb0*/  S2R R28, SR_LANEID ;  /* 0x00000000001c7919 */ /* 0x000e220000000000 */
[----:B------:R-:W-:Y:S01]  /*3cc0*/  FMUL.FTZ R23, R27, R27 ;  /* 0x0000001b1b177220 */ /* 0x000fe20000410000 */
[----:B------:R-:W-:Y:S01]  /*3cd0*/  FADD.FTZ R21, R21, R24 ;  /* 0x0000001815157221 */ /* 0x000fe20000010000 */
[----:B------:R-:W-:-:S02]  /*3ce0*/  HADD2.F32 R24, -RZ, R93.H1_H1 ;  /* 0x3000005dff187230 */ /* 0x000fc40000004100 */
[C---:B------:R-:W-:Y:S01]  /*3cf0*/  FADD.FTZ R27, R22.reuse, R27 ;  /* 0x0000001b161b7221 */ /* 0x040fe20000010000 */
[----:B------:R-:W-:Y:S01]  /*3d00*/  FFMA.FTZ R22, R22, R22, R23 ;  /* 0x0000001616167223 */ /* 0x000fe20000010017 */
[----:B------:R-:W-:Y:S02]  /*3d10*/  HADD2.F32 R23, -RZ, R93.H0_H0 ;  /* 0x2000005dff177230 */ /* 0x000fe40000004100 */
[----:B------:R-:W-:Y:S01]  /*3d20*/  FADD.FTZ R20, R20, R25 ;  /* 0x0000001914147221 */ /* 0x000fe20000010000 */
[----:B------:R-:W-:Y:S01]  /*3d30*/  FMUL.FTZ R26, R24, R24 ;  /* 0x00000018181a7220 */ /* 0x000fe20000410000 */
[----:B------:R-:W-:Y:S02]  /*3d40*/  FADD.FTZ R21, R21, R22 ;  /* 0x0000001615157221 */ /* 0x000fe40000010000 */
[----:B------:R-:W-:Y:S01]  /*3d50*/  FADD.FTZ R20, R20, R27 ;  /* 0x0000001b14147221 */ /* 0x000fe20000010000 */
[C---:B------:R-:W-:Y:S01]  /*3d60*/  FADD.FTZ R25, R23.reuse, R24 ;  /* 0x0000001817197221 */ /* 0x040fe20000010000 */
[----:B------:R-:W-:-:S03]  /*3d70*/  FFMA.FTZ R26, R23, R23, R26 ;  /* 0x00000017171a7223 */ /* 0x000fc6000001001a */
[----:B------:R-:W-:Y:S01]  /*3d80*/  FADD.FTZ R24, R20, R25 ;  /* 0x0000001914187221 */ /* 0x000fe20000010000 */
[----:B------:R-:W-:-:S05]  /*3d90*/  FADD.FTZ R25, R21, R26 ;  /* 0x0000001a15197221 */ /* 0x000fca0000010000 */
        /* <DEDUP_REMOVED lines=24> */
[----:B------:R-:W3:Y:S01]  /*3f20*/  LDC R58, c[0x0][0xc] ;  /* 0x00000300ff3a7b82 */ /* 0x000ee20000000800 */
[----:B------:R-:W-:Y:S01]  /*3f30*/  UMOV UR4, 0x400 ;  /* 0x0000040000047882 */ /* 0x000fe20000000000 */
[----:B------:R-:W-:Y:S01]  /*3f40*/  ISETP.NE.AND P6, PT, R107, RZ, PT ;  /* 0x000000ff6b00720c */ /* 0x000fe20003fc5270 */
[----:B--2---:R-:W-:-:S09]  /*3f50*/  ULEA UR4, UR5, UR4, 0x18 ;  /* 0x0000000405047291 */ /* 0x004fd2000f8ec03f */
[----:B0-----:R-:W-:Y:S01]  /*3f60*/  @!P5 FADD.FTZ R25, R25, R20 ;  /* 0x000000141919d221 */ /* 0x001fe20000010000 */
[----:B------:R-:W-:Y:S01]  /*3f70*/  SHF.R.S32.HI R20, RZ, 0x1f, R107 ;  /* 0x0000001fff147819 */ /* 0x000fe2000001146b */
[----:B-1----:R-:W-:-:S03]  /*3f80*/  @!P5 FADD.FTZ R24, R24, R21 ;  /* 0x000000151818d221 */ /* 0x002fc60000010000 */
[----:B------:R-:W-:Y:S02]  /*3f90*/  LEA.HI R20, R20, R107, RZ, 0x5 ;  /* 0x0000006b14147211 */ /* 0x000fe400078f28ff */
[----:B------:R-:W-:Y:S02]  /*3fa0*/  ISETP.NE.AND P5, PT, R28, RZ, PT ;  /* 0x000000ff1c00720c */ /* 0x000fe40003fa5270 */
[----:B------:R-:W-:-:S04]  /*3fb0*/  SHF.R.S32.HI R20, RZ, 0x5, R20 ;  /* 0x00000005ff147819 */ /* 0x000fc80000011414 */
[----:B------:R-:W-:Y:S01]  /*3fc0*/  LEA R20, R20, UR4, 0x3 ;  /* 0x0000000414147c11 */ /* 0x000fe2000f8e18ff */
[----:B------:R-:W-:Y:S06]  /*3fd0*/  BSSY B0, `(.L_x_4377) ;  /* 0x000002d000007945 */ /* 0x000fec0003800000 */
        /* <DEDUP_REMOVED lines=8> */
[----:B0-----:R-:W0:Y:S04]  /*4060*/  LDS.128 R20, [UR4+0x30] ;  /* 0x00003004ff147984 */ /* 0x001e280008000c00 */
[----:B------:R-:W4:Y:S04]  /*4070*/  LDS.128 R36, [UR4+0x40] ;  /* 0x00004004ff247984 */ /* 0x000f280008000c00 */
[----:B------:R-:W5:Y:S04]  /*4080*/  LDS.128 R32, [UR4+0x50] ;  /* 0x00005004ff207984 */ /* 0x000f680008000c00 */
[----:B------:R-:W3:Y:S01]  /*4090*/  LDS.128 R28, [UR4+0x60] ;  /* 0x00006004ff1c7984 */ /* 0x000ee20008000c00 */
[----:B-1----:R-:W-:Y:S01]  /*40a0*/  FADD.FTZ R59, R24, R26 ;  /* 0x0000001a183b7221 */ /* 0x002fe20000010000 */
[----:B------:R-:W-:-:S02]  /*40b0*/  FADD.FTZ R72, R25, R27 ;  /* 0x0000001b19487221 */ /* 0x000fc40000010000 */
[----:B------:R-:W1:Y:S01]  /*40c0*/  LDS.128 R24, [UR4+0x70] ;  /* 0x00007004ff187984 */ /* 0x000e620008000c00 */
[----:B--2---:R-:W-:Y:S01]  /*40d0*/  FADD.FTZ R59, R59, R44 ;  /* 0x0000002c3b3b7221 */ /* 0x004fe20000010000 */
        /* <DEDUP_REMOVED lines=16> */
[----:B---3--:R-:W-:Y:S01]  /*41e0*/  FADD.FTZ R59, R59, R28 ;  /* 0x0000001c3b3b7221 */ /* 0x008fe20000010000 */
        /* <DEDUP_REMOVED lines=11> */
.L_x_4378:
[----:B------:R-:W-:Y:S05]  /*42a0*/  BSYNC B0 ;  /* 0x0000000000007941 */ /* 0x000fea0003800000 */
.L_x_4377:
[----:B---3--:R-:W-:-:S13]  /*42b0*/  ISETP.GE.U32.AND P5, PT, R58, 0x2, PT ;  /* 0x000000023a00780c */ /* 0x008fda0003fa6070 */
        /* <DEDUP_REMOVED lines=12> */
[----:B------:R-:W-:Y:S02]  /*4380*/  LOP3.LUT P5, RZ, R76, 0x2, RZ, 0xc0, !PT ;  /* 0x000000024cff7812 */ /* 0x000fe400078ac0ff */
[----:B------:R-:W-:Y:S02]  /*4390*/  MOV R29, 0xffffffff ;  /* 0xffffffff001d7802 */ /* 0x000fe40000000f00 */
[----:B------:R-:W-:Y:S02]  /*43a0*/  SEL R31, R58, RZ, !P5 ;  /* 0x000000ff3a1f7207 */ /* 0x000fe40006800000 */
[----:B------:R-:W-:Y:S02]  /*43b0*/  SEL R29, R29, 0x1, P5 ;  /* 0x000000011d1d7807 */ /* 0x000fe40002800000 */
[----:B------:R-:W-:Y:S02]  /*43c0*/  ISETP.NE.AND P5, PT, R31, -0x1, PT ;  /* 0xffffffff1f00780c */ /* 0x000fe40003fa5270 */
[----:B0-----:R-:W-:-:S05]  /*43d0*/  MOV R0, UR4 ;  /* 0x0000000400007c02 */ /* 0x001fca0008000f00 */
        /* <DEDUP_REMOVED lines=8> */
.L_x_4381:
[----:B0-----:R-:W2:Y:S04]  /*4460*/  LDG.E.STRONG.GPU R26, desc[UR6][R20.64] ;  /* 0x00000006141a7981 */ /* 0x001ea8000c1ef900 */
[----:B--2---:R-:W-:Y:S01]  /*4470*/  CCTL.IVALL ;  /* 0x00000000ff00798f */ /* 0x004fe20002000000 */
[----:B------:R-:W-:Y:S05]  /*4480*/  YIELD ;  /* 0x0000000000007946 */ /* 0x000fea0003800000 */
[----:B------:R-:W-:-:S13]  /*4490*/  ISETP.NE.AND P5, PT, R26, R31, PT ;  /* 0x0000001f1a00720c */ /* 0x000fda0003fa5270 */
[----:B------:R-:W-:Y:S05]  /*44a0*/  @P5 BRA `(.L_x_4381) ;  /* 0xfffffffc00ec5947 */ /* 0x000fea000383ffff */
.L_x_4380:
        /* <DEDUP_REMOVED lines=23> */
.L_x_4385:
        /* <DEDUP_REMOVED lines=115> */
.L_x_4384:
        /* <DEDUP_REMOVED lines=63> */
.L_x_4386:
[----:B------:R-:W-:-:S04]  /*5140*/  LOP3.LUT P5, RZ, R19, 0x1, RZ, 0xc0, !PT ;  /* 0x0000000113ff7812 */ /* 0x000fc800078ac0ff */
[----:B------:R-:W-:-:S13]  /*5150*/  ISETP.NE.OR P5, PT, R21, RZ, P5 ;  /* 0x000000ff1500720c */ /* 0x000fda0002fa5670 */
[----:B------:R-:W-:Y:S05]  /*5160*/  @!P5 BRA `(.L_x_4382) ;  /* 0x00000000007cd947 */ /* 0x000fea0003800000 */
.L_x_4383:
        /* <DEDUP_REMOVED lines=31> */
.L_x_4382:
        /* <DEDUP_REMOVED lines=10> */
.L_x_4388:
[----:B------:R-:W-:Y:S05]  /*5400*/  BSYNC B0 ;  /* 0x0000000000007941 */ /* 0x000fea0003800000 */
.L_x_4387:
        /* <DEDUP_REMOVED lines=17> */
.L_x_4379:
[----:B0-----:R-:W0:Y:S01]  /*5520*/  S2R R21, SR_TID.X ;  /* 0x0000000000157919 */ /* 0x001e220000002100 */
[----:B------:R-:W-:Y:S01]  /*5530*/  ULDC.64 UR4, c[0x0][0x218] ;  /* 0x0000860000047ab9 */ /* 0x000fe20000000a00 */
[----:B------:R-:W-:Y:S01]  /*5540*/  P2R R20, PR, RZ, 0x1 ;  /* 0x00000001ff147803 */ /* 0x000fe20000000000 */
[----:B------:R-:W-:Y:S01]  /*5550*/  ULDC.64 UR10, c[0x0][0x230] ;  /* 0x00008c00000a7ab9 */ /* 0x000fe20000000a00 */
[----:B------:R-:W-:Y:S01]  /*5560*/  ISETP.EQ.U32.AND P5, PT, RZ, UR4, PT ;  /* 0x00000004ff007c0c */ /* 0x000fe2000bfa2070 */
[----:B------:R-:W-:Y:S01]  /*5570*/  HFMA2.MMA R45, -RZ, RZ, 1.875, 0 ;  /* 0x3f800000ff2d7435 */ /* 0x000fe200000001ff */
[C---:B------:R-:W-:Y:S02]  /*5580*/  SHF.L.U32 R58, R64.reuse, 0x2, RZ ;  /* 0x00000002403a7819 */ /* 0x040fe400000006ff */
[----:B------:R-:W-:Y:S02]  /*5590*/  SHF.L.U64.HI R22, R64, 0x2, R65 ;  /* 0x0000000240167819 */ /* 0x000fe40000010241 */
[----:B0-----:R-:W-:-:S04]  /*55a0*/  LOP3.LUT P0, RZ, R21, UR8, RZ, 0xfc, !PT ;  /* 0x0000000815ff7c12 */ /* 0x001fc8000f80fcff */
[----:B------:R-:W-:Y:S01]  /*55b0*/  ISETP.EQ.OR.EX P5, PT, RZ, UR5, P0, P5 ;  /* 0x00000005ff007c0c */ /* 0x000fe200087a2750 */
[----:B------:R-:W-:Y:S02]  /*55c0*/  ULDC.64 UR4, c[0x0][0x228] ;  /* 0x00008a0000047ab9 */ /* 0x000fe40000000a00 */
[----:B------:R-:W-:Y:S01]  /*55d0*/  IADD3 R64, P0, R58, UR4, RZ ;  /* 0x000000043a407c10 */ /* 0x000fe2000ff1e0ff */
[----:B------:R-:W-:-:S03]  /*55e0*/  UMOV UR4, 0x400 ;  /* 0x0000040000047882 */ /* 0x000fc60000000000 */
[----:B------:R-:W-:Y:S01]  /*55f0*/  IADD3.X R65, R22, UR5, RZ, P0, !PT ;  /* 0x0000000516417c10 */ /* 0x000fe200087fe4ff */
[----:B------:R-:W0:Y:S01]  /*5600*/  S2UR UR5, SR_CgaCtaId ;  /* 0x00000000000579c3 */ /* 0x000e220000008800 */
[----:B------:R-:W-:-:S07]  /*5610*/  ISETP.NE.AND P0, PT, R20, RZ, PT ;  /* 0x000000ff1400720c */ /* 0x000fce0003f05270 */
[----:B------:R-:W1:Y:S01]  /*5620*/  @!P5 LDC.64 R20, c[0x0][0x218] ;  /* 0x00008600ff14db82 */ /* 0x000e620000000a00 */
[----:B0-----:R-:W-:-:S03]  /*5630*/  ULEA UR4, UR5, UR4, 0x18 ;  /* 0x0000000405047291 */ /* 0x001fc6000f8ec03f */
[----:B------:R-:W-:Y:S01]  /*5640*/  ULDC UR5, c[0x0][0x2a4] ;  /* 0x0000a90000057ab9 */ /* 0x000fe20000000800 */
[----:B-1----:R-:W-:-:S05]  /*5650*/  @!P5 IMAD.WIDE R20, R18, 0x8, R20 ;  /* 0x000000081214d825 */ /* 0x002fca00078e0214 */
[----:B------:R0:W-:Y:S02]  /*5660*/  @!P6 STS.64 [UR4+0x98], R24 ;  /* 0x00009818ff00e988 */ /* 0x0001e40008000a04 */
[----:B0-----:R-:W-:Y:S01]  /*5670*/  @!P5 FMUL.FTZ R25, R25, UR5 ;  /* 0x000000051919dc20 */ /* 0x001fe20008410000 */
[----:B------:R-:W-:-:S05]  /*5680*/  @!P5 FMUL.FTZ R24, R24, UR5 ;  /* 0x000000051818dc20 */ /* 0x000fca0008410000 */
[----:B------:R-:W-:Y:S01]  /*5690*/  @!P5 STG.E.64 desc[UR6][R20.64], R24 ;  /* 0x000000181400d986 */ /* 0x000fe2000c101b06 */
[----:B------:R-:W-:Y:S01]  /*56a0*/  BAR.SYNC.DEFER_BLOCKING 0x0 ;  /* 0x0000000000007b1d */ /* 0x000fe20000010000 */
[----:B------:R-:W-:-:S04]  /*56b0*/  IADD3 R58, P5, R58, UR10, RZ ;  /* 0x0000000a3a3a7c10 */ /* 0x000fc8000ffbe0ff */
[----:B------:R-:W-:Y:S01]  /*56c0*/  IADD3.X R59, R22, UR11, RZ, P5, !PT ;  /* 0x0000000b163b7c10 */ /* 0x000fe2000affe4ff */
[----:B------:R-:W2:Y:S05]  /*56d0*/  LDG.E.64 R64, desc[UR6][R64.64] ;  /* 0x0000000640407981 */ /* 0x000eaa000c1e1b00 */
[----:B------:R-:W2:Y:S04]  /*56e0*/  LDG.E.64 R58, desc[UR6][R58.64] ;  /* 0x000000063a3a7981 */ /* 0x000ea8000c1e1b00 */
[----:B------:R-:W0:Y:S02]  /*56f0*/  LDS.64 R20, [UR4+0x98] ;  /* 0x00009804ff147984 */ /* 0x000e240008000a00 */
[----:B0-----:R-:W-:-:S04]  /*5700*/  FMUL.FTZ R44, R20, UR5 ;  /* 0x00000005142c7c20 */ /* 0x001fc80008410000 */
[----:B------:R-:W-:-:S04]  /*5710*/  FMUL.FTZ R22, R44, R44 ;  /* 0x0000002c2c167220 */ /* 0x000fc80000410000 */
[----:B------:R-:W-:-:S05]  /*5720*/  FFMA.FTZ R22, R21, UR5, -R22 ;  /* 0x0000000515167c23 */ /* 0x000fca0008010816 */
[----:B------:R-:W-:-:S13]  /*5730*/  FSETP.GTU.FTZ.AND P5, PT, R22, RZ, PT ;  /* 0x000000ff1600720b */ /* 0x000fda0003fbc000 */
[----:B------:R-:W0:Y:S01]  /*5740*/  @P5 LDC R23, c[0x0][0x238] ;  /* 0x00008e00ff175b82 */ /* 0x000e220000000800 */
[----:B------:R-:W-:Y:S01]  /*5750*/  ISETP.NE.AND P6, PT, RZ, UR9, PT ;  /* 0x00000009ff007c0c */ /* 0x000fe2000bfc5270 */
[--C-:B------:R-:W-:Y:S02]  /*5760*/  HADD2.F32 R21, -RZ, R71.reuse.H0_H0 ;  /* 0x20000047ff157230 */ /* 0x100fe40000004100 */
[----:B------:R-:W-:-:S03]  /*5770*/  HADD2.F32 R71, -RZ, R71.H1_H1 ;  /* 0x30000047ff477230 */ /* 0x000fc60000004100 */
[----:B------:R-:W-:Y:S01]  /*5780*/  FADD.FTZ R20, R21, -R44 ;  /* 0x8000002c15147221 */ /* 0x000fe20000010000 */
[----:B0-----:R-:W-:-:S04]  /*5790*/  @P5 FADD.FTZ R22, R22, R23 ;  /* 0x0000001716165221 */ /* 0x001fc80000010000 */
[----:B------:R-:W0:Y:S01]  /*57a0*/  @P5 MUFU.RSQ R45, R22 ;  /* 0x00000016002d5308 */ /* 0x000e220000001400 */
[----:B------:R-:W-:Y:S01]  /*57b0*/  FADD.FTZ R24, R71, -R44 ;  /* 0x8000002c47187221 */ /* 0x000fe20000010000 */
[----:B------:R-:W-:Y:S02]  /*57c0*/  HADD2.F32 R39, -RZ, R92.H0_H0 ;  /* 0x2000005cff277230 */ /* 0x000fe40000004100 */
[----:B------:R-:W-:Y:S02]  /*57d0*/  HADD2.F32 R25, -RZ, R91.H0_H0 ;  /* 0x2000005bff197230 */ /* 0x000fe40000004100 */
[-C--:B0-----:R-:W-:Y:S01]  /*57e0*/  FMUL.FTZ R21, R20, R45.reuse ;  /* 0x0000002d14157220 */ /* 0x081fe20000410000 */
[----:B------:R-:W-:-:S03]  /*57f0*/  FMUL.FTZ R24, R24, R45 ;  /* 0x0000002d18187220 */ /* 0x000fc60000410000 */
        /* <DEDUP_REMOVED lines=13> */
.L_x_4389:
[----:B------:R-:W-:Y:S01]  /*58d0*/  LOP3.LUT P5, RZ, R19, 0x4000000, RZ, 0xc0, !PT ;  /* 0x0400000013ff7812 */ /* 0x000fe200078ac0ff */
[----:B------:R-:W-:-:S12]  /*58e0*/  BSSY B0, `(.L_x_4390) ;  /* 0x000000f000007945 */ /* 0x000fd80003800000 */
[----:B------:R-:W-:Y:S05]  /*58f0*/  @!P5 BRA `(.L_x_4391) ;  /* 0x000000000034d947 */ /* 0x000fea0003800000 */
[----:B------:R-:W2:Y:S01]  /*5900*/  LDL R20, [R1+0x2c] ;  /* 0x00002c0001147983 */ /* 0x000ea20000100800 */
[----:B------:R-:W-:Y:S01]  /*5910*/  ULDC.64 UR4, c[0x0][0x270] ;  /* 0x00009c0000047ab9 */ /* 0x000fe20000000a00 */
[----:B------:R-:W-:Y:S02]  /*5920*/  MOV R21, R63 ;  /* 0x0000003f00157202 */ /* 0x000fe40000000f00 */
[----:B------:R-:W-:Y:S01]  /*5930*/  F2FP.F16.F32.PACK_AB R27, R27, R26 ;  /* 0x0000001a1b1b723e */ /* 0x000fe200000000ff */
[----:B--2---:R-:W-:Y:S01]  /*5940*/  IMAD R22, R20, UR4, RZ ;  /* 0x0000000414167c24 */ /* 0x004fe2000f8e02ff */
        /* <DEDUP_REMOVED lines=8> */
.L_x_4391:
[----:B------:R-:W-:Y:S05]  /*59d0*/  BSYNC B0 ;  /* 0x0000000000007941 */ /* 0x000fea0003800000 */
.L_x_4390:
[----:B------:R-:W-:Y:S02]  /*59e0*/  HADD2.F32 R31, -RZ, R52.H0_H0 ;  /* 0x20000034ff1f7230 */ /* 0x000fe40000004100 */
[--C-:B------:R-:W-:Y:S01]  /*59f0*/  FADD.FTZ R72, R25, -R44.reuse ;  /* 0x8000002c19487221 */ /* 0x100fe20000010000 */
[----:B------:R-:W-:Y:S02]  /*5a00*/  HADD2.F32 R47, -RZ, R56.H0_H0 ;  /* 0x20000038ff2f7230 */ /* 0x000fe40000004100 */
[--C-:B------:R-:W-:Y:S01]  /*5a10*/  FADD.FTZ R98, R39, -R44.reuse ;  /* 0x8000002c27627221 */ /* 0x100fe20000010000 */
[----:B------:R-:W-:Y:S02]  /*5a20*/  HADD2.F32 R71, -RZ, R90.H0_H0 ;  /* 0x2000005aff477230 */ /* 0x000fe40000004100 */
[--C-:B------:R-:W-:Y:S01]  /*5a30*/  FADD.FTZ R106, R31, -R44.reuse ;  /* 0x8000002c1f6a7221 */ /* 0x100fe20000010000 */
[----:B------:R-:W-:Y:S02]  /*5a40*/  HADD2.F32 R113, -RZ, R80.H0_H0 ;  /* 0x20000050ff717230 */ /* 0x000fe40000004100 */
[----:B------:R-:W-:Y:S01]  /*5a50*/  FADD.FTZ R114, R47, -R44 ;  /* 0x8000002c2f727221 */ /* 0x000fe20000010000 */
[----:B------:R-:W-:-:S02]  /*5a60*/  HADD2.F32 R91, -RZ, R91.H1_H1 ;  /* 0x3000005bff5b7230 */ /* 0x000fc40000004100 */
[--C-:B------:R-:W-:Y:S01]  /*5a70*/  FADD.FTZ R84, R71, -R44.reuse ;  /* 0x8000002c47547221 */ /* 0x100fe20000010000 */
[----:B------:R-:W-:Y:S02]  /*5a80*/  HADD2.F32 R31, -RZ, R48.H0_H0 ;  /* 0x20000030ff1f7230 */ /* 0x000fe40000004100 */
[--C-:B------:R-:W-:Y:S01]  /*5a90*/  FADD.FTZ R74, R113, -R44.reuse ;  /* 0x8000002c714a7221 */ /* 0x100fe20000010000 */
[----:B------:R-:W-:Y:S02]  /*5aa0*/  HADD2.F32 R90, -RZ, R90.H1_H1 ;  /* 0x3000005aff5a7230 */ /* 0x000fe40000004100 */
[--C-:B------:R-:W-:Y:S01]  /*5ab0*/  FADD.FTZ R91, R91, -R44.reuse ;  /* 0x8000002c5b5b7221 */ /* 0x100fe20000010000 */
[----:B------:R-:W-:Y:S02]  /*5ac0*/  HADD2.F32 R80, -RZ, R80.H1_H1 ;  /* 0x30000050ff507230 */ /* 0x000fe40000004100 */
[----:B------:R-:W-:Y:S01]  /*5ad0*/  FADD.FTZ R36, R31, -R44 ;  /* 0x8000002c1f247221 */ /* 0x000fe20000010000 */
[----:B------:R-:W-:-:S02]  /*5ae0*/  HADD2.F32 R33, -RZ, R53.H0_H0 ;  /* 0x20000035ff217230 */ /* 0x000fc40000004100 */
[--C-:B------:R-:W-:Y:S01]  /*5af0*/  FADD.FTZ R90, R90, -R44.reuse ;  /* 0x8000002c5a5a7221 */ /* 0x100fe20000010000 */
[----:B------:R-:W-:Y:S02]  /*5b00*/  HADD2.F32 R77, -RZ, R88.H0_H0 ;  /* 0x20000058ff4d7230 */ /* 0x000fe40000004100 */
[--C-:B------:R-:W-:Y:S01]  /*5b10*/  FADD.FTZ R80, R80, -R44.reuse ;  /* 0x8000002c50507221 */ /* 0x100fe20000010000 */
[----:B------:R-:W-:Y:S02]  /*5b20*/  HADD2.F32 R69, -RZ, R75.H0_H0 ;  /* 0x2000004bff457230 */ /* 0x000fe40000004100 */
[----:B------:R-:W-:Y:S01]  /*5b30*/  FADD.FTZ R108, R33, -R44 ;  /* 0x8000002c216c7221 */ /* 0x000fe20000010000 */
[----:B------:R-:W-:Y:S02]  /*5b40*/  HADD2.F32 R29, -RZ, R51.H0_H0 ;  /* 0x20000033ff1d7230 */ /* 0x000fe40000004100 */
[----:B------:R-:W-:Y:S01]  /*5b50*/  FMUL.FTZ R113, R114, R45 ;  /* 0x0000002d72717220 */ /* 0x000fe20000410000 */
[----:B0-----:R-:W-:-:S02]  /*5b60*/  HADD2.F32 R27, -RZ, R50.H0_H0 ;  /* 0x20000032ff1b7230 */ /* 0x001fc40000004100 */
[----:B------:R-:W-:Y:S01]  /*5b70*/  FMUL.FTZ R114, R91, R45 ;  /* 0x0000002d5b727220 */ /* 0x000fe20000410000 */
[----:B------:R-:W-:Y:S02]  /*5b80*/  HADD2.F32 R88, -RZ, R88.H1_H1 ;  /* 0x30000058ff587230 */ /* 0x000fe40000004100 */
[--C-:B------:R-:W-:Y:S01]  /*5b90*/  FADD.FTZ R104, R29, -R44.reuse ;  /* 0x8000002c1d687221 */ /* 0x100fe20000010000 */
[----:B------:R-:W-:Y:S02]  /*5ba0*/  HADD2.F32 R75, -RZ, R75.H1_H1 ;  /* 0x3000004bff4b7230 */ /* 0x000fe40000004100 */
[--C-:B------:R-:W-:Y:S01]  /*5bb0*/  FADD.FTZ R46, R27, -R44.reuse ;  /* 0x8000002c1b2e7221 */ /* 0x100fe20000010000 */
[----:B------:R-:W-:Y:S02]  /*5bc0*/  HADD2.F32 R107, -RZ, R68.H0_H0 ;  /* 0x20000044ff6b7230 */ /* 0x000fe40000004100 */
[----:B------:R-:W-:Y:S01]  /*5bd0*/  FADD.FTZ R88, R88, -R44 ;  /* 0x8000002c58587221 */ /* 0x000fe20000010000 */
[----:B------:R-:W-:-:S02]  /*5be0*/  HADD2.F32 R31, -RZ, R41.H0_H0 ;  /* 0x20000029ff1f7230 */ /* 0x000fc40000004100 */
[--C-:B------:R-:W-:Y:S01]  /*5bf0*/  FADD.FTZ R75, R75, -R44.reuse ;  /* 0x8000002c4b4b7221 */ /* 0x100fe20000010000 */
[----:B------:R-:W-:Y:S02]  /*5c00*/  HADD2.F32 R33, -RZ, R43.H0_H0 ;  /* 0x2000002bff217230 */ /* 0x000fe40000004100 */
[-C--:B------:R-:W-:Y:S01]  /*5c10*/  FMUL.FTZ R90, R90, R45.reuse ;  /* 0x0000002d5a5a7220 */ /* 0x080fe20000410000 */
[----:B------:R-:W-:Y:S02]  /*5c20*/  HADD2.F32 R29, -RZ, R49.H0_H0 ;  /* 0x20000031ff1d7230 */ /* 0x000fe40000004100 */
[-C--:B------:R-:W-:Y:S01]  /*5c30*/  FMUL.FTZ R91, R80, R45.reuse ;  /* 0x0000002d505b7220 */ /* 0x080fe20000410000 */
[--C-:B------:R-:W-:Y:S01]  /*5c40*/  FADD.FTZ R22, R107, -R44.reuse ;  /* 0x8000002c6b167221 */ /* 0x100fe20000010000 */
[--C-:B------:R-:W-:Y:S01]  /*5c50*/  FADD.FTZ R30, R31, -R44.reuse ;  /* 0x8000002c1f1e7221 */ /* 0x100fe20000010000 */
[-C--:B------:R-:W-:Y:S01]  /*5c60*/  FMUL.FTZ R31, R104, R45.reuse ;  /* 0x0000002d681f7220 */ /* 0x080fe20000410000 */
[-C--:B------:R-:W-:Y:S01]  /*5c70*/  FMUL.FTZ R107, R46, R45.reuse ;  /* 0x0000002d2e6b7220 */ /* 0x080fe20000410000 */
[----:B------:R-:W-:Y:S01]  /*5c80*/  FADD.FTZ R34, R33, -R44 ;  /* 0x8000002c21227221 */ /* 0x000fe20000010000 */
[-C--:B------:R-:W-:Y:S01]  /*5c90*/  FMUL.FTZ R46, R88, R45.reuse ;  /* 0x0000002d582e7220 */ /* 0x080fe20000410000 */
[----:B------:R-:W-:Y:S01]  /*5ca0*/  FMUL.FTZ R104, R75, R45 ;  /* 0x0000002d4b687220 */ /* 0x000fe20000410000 */
[----:B------:R-:W-:-:S02]  /*5cb0*/  HADD2.F32 R20, -RZ, R78.H0_H0 ;  /* 0x2000004eff147230 */ /* 0x000fc40000004100 */
[--C-:B------:R-:W-:Y:S01]  /*5cc0*/  FADD.FTZ R38, R29, -R44.reuse ;  /* 0x8000002c1d267221 */ /* 0x100fe20000010000 */
[----:B------:R-:W-:Y:S02]  /*5cd0*/  HADD2.F32 R33, -RZ, R40.H0_H0 ;  /* 0x20000028ff217230 */ /* 0x000fe40000004100 */
[C-C-:B------:R-:W-:Y:S01]  /*5ce0*/  FFMA.FTZ R88, R65.reuse, R90, R59.reuse ;  /* 0x0000005a41587223 */ /* 0x140fe2000001003b */
[----:B------:R-:W-:Y:S01]  /*5cf0*/  FFMA.FTZ R75, R65, R91, R59 ;  /* 0x0000005b414b7223 */ /* 0x000fe2000001003b */
[----:B------:R-:W-:Y:S01]  /*5d00*/  HADD2.F32 R83, -RZ, R89.H0_H0 ;  /* 0x20000059ff537230 */ /* 0x000fe20000004100 */
[----:B------:R-:W0:Y:S01]  /*5d10*/  S2R R91, SR_TID.X ;  /* 0x00000000005b7919 */ /* 0x000e220000002100 */
[----:B------:R-:W-:Y:S01]  /*5d20*/  HADD2.F32 R81, -RZ, R87.H0_H0 ;  /* 0x20000057ff517230 */ /* 0x000fe20000004100 */
[----:B------:R-:W1:Y:S01]  /*5d30*/  LDC R90, c[0x0][0x294] ;  /* 0x0000a500ff5a7b82 */ /* 0x000e620000000800 */
[----:B------:R-:W-:Y:S02]  /*5d40*/  HADD2.F32 R79, -RZ, R86.H0_H0 ;  /* 0x20000056ff4f7230 */ /* 0x000fe40000004100 */
[----:B------:R-:W-:Y:S01]  /*5d50*/  FADD.FTZ R82, R77, -R44 ;  /* 0x8000002c4d527221 */ /* 0x000fe20000010000 */
[----:B------:R-:W-:-:S02]  /*5d60*/  HADD2.F32 R111, -RZ, R85.H0_H0 ;  /* 0x20000055ff6f7230 */ /* 0x000fc40000004100 */
[--C-:B------:R-:W-:Y:S01]  /*5d70*/  FADD.FTZ R71, R20, -R44.reuse ;  /* 0x8000002c14477221 */ /* 0x100fe20000010000 */
[----:B------:R-:W-:Y:S02]  /*5d80*/  HADD2.F32 R109, -RZ, R73.H0_H0 ;  /* 0x20000049ff6d7230 */ /* 0x000fe40000004100 */
[--C-:B------:R-:W-:Y:S01]  /*5d90*/  FADD.FTZ R28, R33, -R44.reuse ;  /* 0x8000002c211c7221 */ /* 0x100fe20000010000 */
[----:B------:R-:W-:Y:S02]  /*5da0*/  HADD2.F32 R21, -RZ, R70.H0_H0 ;  /* 0x20000046ff157230 */ /* 0x000fe40000004100 */
[--C-:B------:R-:W-:Y:S01]  /*5db0*/  FADD.FTZ R83, R83, -R44.reuse ;  /* 0x8000002c53537221 */ /* 0x100fe20000010000 */
        /* <DEDUP_REMOVED lines=14> */
[----:B------:R-:W-:Y:S02]  /*5ea0*/  HADD2.F32 R87, -RZ, R87.H1_H1 ;  /* 0x30000057ff577230 */ /* 0x000fe40000004100 */
[--C-:B------:R-:W-:Y:S01]  /*5eb0*/  FADD.FTZ R24, R105, -R44.reuse ;  /* 0x8000002c69187221 */ /* 0x100fe20000010000 */
[--C-:B------:R-:W-:Y:S01]  /*5ec0*/  FADD.FTZ R25, R99, -R44.reuse ;  /* 0x8000002c63197221 */ /* 0x100fe20000010000 */
[--C-:B------:R-:W-:Y:S01]  /*5ed0*/  FADD.FTZ R112, R37, -R44.reuse ;  /* 0x8000002c25707221 */ /* 0x100fe20000010000 */
[--C-:B------:R-:W-:Y:S01]  /*5ee0*/  FADD.FTZ R110, R35, -R44.reuse ;  /* 0x8000002c236e7221 */ /* 0x100fe20000010000 */
[--C-:B------:R-:W-:Y:S01]  /*5ef0*/  FADD.FTZ R32, R29, -R44.reuse ;  /* 0x8000002c1d207221 */ /* 0x100fe20000010000 */
[----:B------:R-:W-:Y:S01]  /*5f00*/  FADD.FTZ R26, R27, -R44 ;  /* 0x8000002c1b1a7221 */ /* 0x000fe20000010000 */
[----:B------:R-:W-:-:S02]  /*5f10*/  HADD2.F32 R89, -RZ, R89.H1_H1 ;  /* 0x30000059ff597230 */ /* 0x000fc40000004100 */
[-C--:B------:R-:W-:Y:S01]  /*5f20*/  FMUL.FTZ R47, R28, R45.reuse ;  /* 0x0000002d1c2f7220 */ /* 0x080fe20000410000 */
[----:B------:R-:W-:Y:S02]  /*5f30*/  HADD2.F32 R86, -RZ, R86.H1_H1 ;  /* 0x30000056ff567230 */ /* 0x000fe40000004100 */
[-C--:B------:R-:W-:Y:S01]  /*5f40*/  FMUL.FTZ R98, R98, R45.reuse ;  /* 0x0000002d62627220 */ /* 0x080fe20000410000 */
[----:B------:R-:W-:Y:S02]  /*5f50*/  HADD2.F32 R68, -RZ, R68.H1_H1 ;  /* 0x30000044ff447230 */ /* 0x000fe40000004100 */
[-C--:B------:R-:W-:Y:S01]  /*5f60*/  FMUL.FTZ R72, R72, R45.reuse ;  /* 0x0000002d48487220 */ /* 0x080fe20000410000 */
[----:B------:R-:W-:Y:S02]  /*5f70*/  HADD2.F32 R57, -RZ, R57.H1_H1 ;  /* 0x30000039ff397230 */ /* 0x000fe40000004100 */
[----:B------:R-:W-:Y:S01]  /*5f80*/  FMUL.FTZ R84, R84, R45 ;  /* 0x0000002d54547220 */ /* 0x000fe20000410000 */
        /* <DEDUP_REMOVED lines=42> */
[-C--:B------:R-:W-:Y:S01]  /*6230*/  FMUL.FTZ R99, R32, R45.reuse ;  /* 0x0000002d20637220 */ /* 0x080fe20000410000 */
[-C--:B------:R-:W-:Y:S01]  /*6240*/  FMUL.FTZ R37, R30, R45.reuse ;  /* 0x0000002d1e257220 */ /* 0x080fe20000410000 */
[----:B------:R-:W-:Y:S01]  /*6250*/  FMUL.FTZ R39, R26, R45 ;  /* 0x0000002d1a277220 */ /* 0x000fe20000410000 */
        /* <DEDUP_REMOVED lines=25> */
[----:B------:R-:W-:Y:S01]  /*63f0*/  FFMA.FTZ R38, R64, R47, R58 ;  /* 0x0000002f40267223 */ /* 0x000fe2000001003a */
[----:B------:R-:W-:Y:S01]  /*6400*/  FADD.FTZ R92, R92, -R44 ;  /* 0x8000002c5c5c7221 */ /* 0x000fe20000010000 */
        /* <DEDUP_REMOVED lines=96> */
.L_x_4392:
        /* <DEDUP_REMOVED lines=16> */
.L_x_4394:
[----:B------:R-:W-:Y:S05]  /*6b10*/  BSYNC B0 ;  /* 0x0000000000007941 */ /* 0x000fea0003800000 */
.L_x_4393:
[----:B0-----:R-:W-:-:S05]  /*6b20*/  SHF.R.U32.HI R59, RZ, 0x6, R91 ;  /* 0x00000006ff3b7819 */ /* 0x001fca000001165b */
[----:B------:R-:W-:Y:S01]  /*6b30*/  IMAD R59, R90, UR8, R59 ;  /* 0x000000085a3b7c24 */ /* 0x000fe2000f8e023b */
        /* <DEDUP_REMOVED lines=11> */
.L_x_4395:
        /* <DEDUP_REMOVED lines=16> */
.L_x_4397:
[----:B------:R-:W-:Y:S05]  /*6cf0*/  BSYNC B0 ;  /* 0x0000000000007941 */ /* 0x000fea0003800000 */
.L_x_4396:
[----:B------:R-:W-:Y:S01]  /*6d00*/  IADD3 R72, R59, 0xf8, RZ ;  /* 0x000000f83b487810 */ /* 0x000fe20007ffe0ff */
        /* <DEDUP_REMOVED lines=11> */
.L_x_4398:
[----:B------:R-:W-:Y:S01]  /*6dc0*/  LOP3.LUT P5, RZ, R19, 0x100, RZ, 0xc0, !PT ;  /* 0x0000010013ff7812 */ /* 0x000fe200078ac0ff */
[----:B------:R-:W-:-:S12]  /*6dd0*/  BSSY B0, `(.L_x_4399) ;  /* 0x000000f000007945 */ /* 0x000fd80003800000 */
[----:B------:R-:W-:Y:S05]  /*6de0*/  @!P5 BRA `(.L_x_4400) ;  /* 0x000000000034d947 */ /* 0x000fea0003800000 */
[----:B------:R-:W0:Y:S01]  /*6df0*/  LDL R64, [R1+0x20] ;  /* 0x0000200001407983 */ /* 0x000e220000100800 */
        /* <DEDUP_REMOVED lines=9> */
[----:B------:R-:W-:Y:S02]  /*6e90*/  F2FP.F16.F32.PACK_AB R65, R88, R84 ;  /* 0x000000545841723e */ /* 0x000fe400000000ff */
[----:B------:R-:W-:-:S05]  /*6ea0*/  LEA.HI.X R67, R64, UR5, R67, 0x1, P5 ;  /* 0x0000000540437c11 */ /* 0x000fca000a8f0c43 */
[----:B------:R1:W-:Y:S04]  /*6eb0*/  STG.E desc[UR6][R66.64], R65 ;  /* 0x0000004142007986 */ /* 0x0003e8000c101906 */
.L_x_4400:
[----:B------:R-:W-:Y:S05]  /*6ec0*/  BSYNC B0 ;  /* 0x0000000000007941 */ /* 0x000fea0003800000 */
.L_x_4399:
        /* <DEDUP_REMOVED lines=11> */
.L_x_4401:
[----:B------:R-:W-:Y:S01]  /*6f80*/  LOP3.LUT P5, RZ, R19, 0x80, RZ, 0xc0, !PT ;  /* 0x0000008013ff7812 */ /* 0x000fe200078ac0ff */
[----:B------:R-:W-:-:S12]  /*6f90*/  BSSY B0, `(.L_x_4402) ;  /* 0x000000f000007945 */ /* 0x000fd80003800000 */
[----:B------:R-:W-:Y:S05]  /*6fa0*/  @!P5 BRA `(.L_x_4403) ;  /* 0x000000000034d947 */ /* 0x000fea0003800000 */
[----:B------:R-:W0:Y:S01]  /*6fb0*/  LDL R64, [R1+0x1c] ;  /* 0x00001c0001407983 */ /* 0x000e220000100800 */
[----:B------:R-:W-:Y:S01]  /*6fc0*/  ULDC.64 UR4, c[0x0][0x270] ;  /* 0x00009c0000047ab9 */ /* 0x000fe20000000a00 */
[----:B-1----:R-:W-:Y:S02]  /*6fd0*/  MOV R65, R63 ;  /* 0x0000003f00417202 */ /* 0x002fe40000000f00 */
[----:B------:R-:W-:Y:S01]  /*6fe0*/  F2FP.F16.F32.PACK_AB R83, R87, R83 ;  /* 0x000000535753723e */ /* 0x000fe200000000ff */
        /* <DEDUP_REMOVED lines=9> */
.L_x_4403:
[----:B------:R-:W-:Y:S05]  /*7080*/  BSYNC B0 ;  /* 0x0000000000007941 */ /* 0x000fea0003800000 */
.L_x_4402:
        /* <DEDUP_REMOVED lines=11> */
.L_x_4404:
[----:B------:R-:W-:Y:S01]  /*7140*/  LOP3.LUT P5, RZ, R19, 0x40, RZ, 0xc0, !PT ;  /* 0x0000004013ff7812 */ /* 0x000fe200078ac0ff */
[----:B------:R-:W-:-:S12]  /*7150*/  BSSY B0, `(.L_x_4405) ;  /* 0x000000f000007945 */ /* 0x000fd80003800000 */
[----:B------:R-:W-:Y:S05]  /*7160*/  @!P5 BRA `(.L_x_4406) ;  /* 0x000000000034d947 */ /* 0x000fea0003800000 */
[----:B------:R-:W0:Y:S01]  /*7170*/  LDL R64, [R1+0x18] ;  /* 0x0000180001407983 */ /* 0x000e220000100800 */
[----:B------:R-:W-:Y:S01]  /*7180*/  ULDC.64 UR4, c[0x0][0x270] ;  /* 0x00009c0000047ab9 */ /* 0x000fe20000000a00 */
[----:B-1----:R-:W-:Y:S01]  /*7190*/  MOV R65, R63 ;  /* 0x0000003f00417202 */ /* 0x002fe20000000f00 */
[----:B0-2---:R-:W-:Y:S01]  /*71a0*/  IMAD R67, R64, UR4, RZ ;  /* 0x0000000440437c24 */ /* 0x005fe2000f8e02ff */
        /* <DEDUP_REMOVED lines=9> */
.L_x_4406:
[----:B------:R-:W-:Y:S05]  /*7240*/  BSYNC B0 ;  /* 0x0000000000007941 */ /* 0x000fea0003800000 */
.L_x_4405:
[----:B------:R-:W-:Y:S05]  /*7250*/  @!P6 BRA `(.L_x_4407) ;  /* 0x000000000028e947 */ /* 0x000fea0003800000 */
[----:B0123--:R-:W-:Y:S01]  /*7260*/  FMUL.FTZ R67, R85, -1.4426950216293334961 ;  /* 0xbfb8aa3b55437820 */ /* 0x00ffe20000410000 */
        /* <DEDUP_REMOVED lines=9> */
.L_x_4407:
[----:B------:R-:W-:Y:S01]  /*7300*/  LOP3.LUT P5, RZ, R19, 0x20, RZ, 0xc0, !PT ;  /* 0x0000002013ff7812 */ /* 0x000fe200078ac0ff */
[----:B------:R-:W-:-:S12]  /*7310*/  BSSY B0, `(.L_x_4408) ;  /* 0x000000f000007945 */ /* 0x000fd80003800000 */
[----:B------:R-:W-:Y:S05]  /*7320*/  @!P5 BRA `(.L_x_4409) ;  /* 0x000000000034d947 */ /* 0x000fea0003800000 */
[----:B------:R-:W0:Y:S01]  /*7330*/  LDL R64, [R1+0x14] ;  /* 0x0000140001407983 */ /* 0x000e220000100800 */
[----:B------:R-:W-:Y:S01]  /*7340*/  ULDC.64 UR4, c[0x0][0x270] ;  /* 0x00009c0000047ab9 */ /* 0x000fe20000000a00 */
[----:B-1-3--:R-:W-:Y:S02]  /*7350*/  MOV R65, R63 ;  /* 0x0000003f00417202 */ /* 0x00afe40000000f00 */
[----:B------:R-:W-:Y:S01]  /*7360*/  F2FP.F16.F32.PACK_AB R81, R85, R81 ;  /* 0x000000515551723e */ /* 0x000fe200000000ff */
[----:B0-2---:R-:W-:Y:S01]  /*7370*/  IMAD R66, R64, UR4, RZ ;  /* 0x0000000440427c24 */ /* 0x005fe2000f8e02ff */
        /* <DEDUP_REMOVED lines=8> */
.L_x_4409:
[----:B------:R-:W-:Y:S05]  /*7400*/  BSYNC B0 ;  /* 0x0000000000007941 */ /* 0x000fea0003800000 */
.L_x_4408:
        /* <DEDUP_REMOVED lines=11> */
.L_x_4410:
[----:B------:R-:W-:Y:S01]  /*74c0*/  LOP3.LUT P5, RZ, R19, 0x10, RZ, 0xc0, !PT ;  /* 0x0000001013ff7812 */ /* 0x000fe200078ac0ff */
[----:B------:R-:W-:-:S12]  /*74d0*/  BSSY B0, `(.L_x_4411) ;  /* 0x000000f000007945 */ /* 0x000fd80003800000 */
[----:B------:R-:W-:Y:S05]  /*74e0*/  @!P5 BRA `(.L_x_4412) ;  /* 0x000000000034d947 */ /* 0x000fea0003800000 */
[----:B------:R-:W0:Y:S01]  /*74f0*/  LDL R64, [R1+0x10] ;  /* 0x0000100001407983 */ /* 0x000e220000100800 */
[----:B------:R-:W-:Y:S01]  /*7500*/  ULDC.64 UR4, c[0x0][0x270] ;  /* 0x00009c0000047ab9 */ /* 0x000fe20000000a00 */
[----:B-1-3--:R-:W-:Y:S02]  /*7510*/  MOV R65, R63 ;  /* 0x0000003f00417202 */ /* 0x00afe40000000f00 */
[----:B------:R-:W-:Y:S01]  /*7520*/  F2FP.F16.F32.PACK_AB R79, R80, R79 ;  /* 0x0000004f504f723e */ /* 0x000fe200000000ff */
[----:B0-2-4-:R-:W-:Y:S01]  /*7530*/  IMAD R66, R64, UR4, RZ ;  /* 0x0000000440427c24 */ /* 0x015fe2000f8e02ff */
        /* <DEDUP_REMOVED lines=8> */
.L_x_4412:
[----:B------:R-:W-:Y:S05]  /*75c0*/  BSYNC B0 ;  /* 0x0000000000007941 */ /* 0x000fea0003800000 */
.L_x_4411:
        /* <DEDUP_REMOVED lines=11> */
.L_x_4413:
        /* <DEDUP_REMOVED lines=16> */
.L_x_4415:
[----:B------:R-:W-:Y:S05]  /*7780*/  BSYNC B0 ;  /* 0x0000000000007941 */ /* 0x000fea0003800000 */
.L_x_4414:
        /* <DEDUP_REMOVED lines=11> */
.L_x_4416:
        /* <DEDUP_REMOVED lines=16> */
.L_x_4418:
[----:B------:R-:W-:Y:S05]  /*7940*/  BSYNC B0 ;  /* 0x0000000000007941 */ /* 0x000fea0003800000 */
.L_x_4417:
        /* <DEDUP_REMOVED lines=11> */
.L_x_4419:
        /* <DEDUP_REMOVED lines=16> */
.L_x_4421:
[----:B------:R-:W-:Y:S05]  /*7b00*/  BSYNC B0 ;  /* 0x0000000000007941 */ /* 0x000fea0003800000 */
.L_x_4420:
        /* <DEDUP_REMOVED lines=11> */
.L_x_4422:
[----:B------:R-:W-:Y:S04]  /*7bc0*/  BSSY B0, `(.L_x_4423) ;  /* 0x000000f000007945 */ /* 0x000fe80003800000 */
[----:B------:R-:W-:Y:S05]  /*7bd0*/  @!P0 BRA `(.L_x_4424) ;  /* 0x0000000000348947 */ /* 0x000fea0003800000 */
[----:B------:R-:W0:Y:S01]  /*7be0*/  LDL R64, [R1] ;  /* 0x0000000001407983 */ /* 0x000e220000100800 */
        /* <DEDUP_REMOVED lines=12> */
.L_x_4424:
[----:B------:R-:W-:Y:S05]  /*7cb0*/  BSYNC B0 ;  /* 0x0000000000007941 */ /* 0x000fea0003800000 */
.L_x_4423:
        /* <DEDUP_REMOVED lines=11> */
.L_x_4425:
[----:B------:R-:W-:Y:S04]  /*7d70*/  BSSY B0, `(.L_x_4426) ;  /* 0x000000e000007945 */ /* 0x000fe80003800000 */
[----:B------:R-:W-:Y:S05]  /*7d80*/  @!P1 BRA `(.L_x_4427) ;  /* 0x0000000000309947 */ /* 0x000fea0003800000 */
[----:B------:R-:W-:Y:S01]  /*7d90*/  ULDC.64 UR4, c[0x0][0x270] ;  /* 0x00009c0000047ab9 */ /* 0x000fe20000000a00 */
[----:B------:R-:W-:Y:S01]  /*7da0*/  MOV R64, R60 ;  /* 0x0000003c00407202 */ /* 0x000fe20000000f00 */
[----:B01234-:R-:W-:Y:S01]  /*7db0*/  IMAD R67, R125, UR4, RZ ;  /* 0x000000047d437c24 */ /* 0x01ffe2000f8e02ff */
        /* <DEDUP_REMOVED lines=9> */
.L_x_4427:
[----:B------:R-:W-:Y:S05]  /*7e50*/  BSYNC B0 ;  /* 0x0000000000007941 */ /* 0x000fea0003800000 */
.L_x_4426:
[----:B------:R-:W-:Y:S05]  /*7e60*/  @!P6 BRA `(.L_x_4428) ;  /* 0x000000000028e947 */ /* 0x000fea0003800000 */
[----:B------:R-:W-:Y:S01]  /*7e70*/  FMUL.FTZ R20, R21, -1.4426950216293334961 ;  /* 0xbfb8aa3b15147820 */ /* 0x000fe20000410000 */
[----:B------:R-:W-:-:S05]  /*7e80*/  FMUL.FTZ R64, R41, -1.4426950216293334961 ;  /* 0xbfb8aa3b29407820 */ /* 0x000fca0000410000 */
[----:B------:R-:W5:Y:S08]  /*7e90*/  MUFU.EX2 R20, R20 ;  /* 0x0000001400147308 */ /* 0x000f700000000800 */
[----:B------:R-:W0:Y:S01]  /*7ea0*/  MUFU.EX2 R64, R64 ;  /* 0x0000004000407308 */ /* 0x000e220000000800 */
[----:B-----5:R-:W-:-:S07]  /*7eb0*/  FADD.FTZ R40, R20, 1 ;  /* 0x3f80000014287421 */ /* 0x020fce0000010000 */
[----:B------:R-:W5:Y:S01]  /*7ec0*/  MUFU.RCP R40, R40 ;  /* 0x0000002800287308 */ /* 0x000f620000001000 */
[----:B01-3--:R-:W-:-:S07]  /*7ed0*/  FADD.FTZ R65, R64, 1 ;  /* 0x3f80000040417421 */ /* 0x00bfce0000010000 */
[----:B--2-4-:R-:W0:Y:S01]  /*7ee0*/  MUFU.RCP R66, R65 ;  /* 0x0000004100427308 */ /* 0x014e220000001000 */
[----:B-----5:R-:W-:Y:S01]  /*7ef0*/  FMUL.FTZ R21, R21, R40 ;  /* 0x0000002815157220 */ /* 0x020fe20000410000 */
[----:B0-----:R-:W-:-:S07]  /*7f00*/  FMUL.FTZ R41, R41, R66 ;  /* 0x0000004229297220 */ /* 0x001fce0000410000 */
.L_x_4428:
[----:B------:R-:W-:Y:S04]  /*7f10*/  BSSY B0, `(.L_x_4429) ;  /* 0x000000e000007945 */ /* 0x000fe80003800000 */
[----:B------:R-:W-:Y:S05]  /*7f20*/  @!P2 BRA `(.L_x_4430) ;  /* 0x000000000030a947 */ /* 0x000fea0003800000 */
[----:B------:R-:W-:Y:S01]  /*7f30*/  ULDC.64 UR4, c[0x0][0x270] ;  /* 0x00009c0000047ab9 */ /* 0x000fe20000000a00 */
[----:B------:R-:W-:Y:S01]  /*7f40*/  MOV R64, R60 ;  /* 0x0000003c00407202 */ /* 0x000fe20000000f00 */
[----:B------:R-:W-:Y:S01]  /*7f50*/  IMAD R20, R124, UR4, RZ ;  /* 0x000000047c147c24 */ /* 0x000fe2000f8e02ff */
[----:B01-3--:R-:W-:Y:S02]  /*7f60*/  MOV R65, R63 ;  /* 0x0000003f00417202 */ /* 0x00bfe40000000f00 */
[----:B------:R-:W-:Y:S01]  /*7f70*/  F2FP.F16.F32.PACK_AB R21, R41, R21 ;  /* 0x000000152915723e */ /* 0x000fe200000000ff */
[C---:B--2-4-:R-:W-:Y:S02]  /*7f80*/  IMAD R67, R95.reuse, UR5, R20 ;  /* 0x000000055f437c24 */ /* 0x054fe4000f8e0214 */
[----:B------:R-:W-:Y:S01]  /*7f90*/  IMAD.WIDE.U32 R64, R95, UR4, R64 ;  /* 0x000000045f407c25 */ /* 0x000fe2000f8e0040 */
[----:B------:R-:W-:-:S04]  /*7fa0*/  ULDC.64 UR4, c[0x0][0x210] ;  /* 0x0000840000047ab9 */ /* 0x000fc80000000a00 */
[----:B------:R-:W-:Y:S02]  /*7fb0*/  IADD3 R67, R65, R67, RZ ;  /* 0x0000004341437210 */ /* 0x000fe40007ffe0ff */
[----:B------:R-:W-:-:S04]  /*7fc0*/  LEA R66, P5, R64, UR4, 0x1 ;  /* 0x0000000440427c11 */ /* 0x000fc8000f8a08ff */
[----:B------:R-:W-:-:S05]  /*7fd0*/  LEA.HI.X R67, R64, UR5, R67, 0x1, P5 ;  /* 0x0000000540437c11 */ /* 0x000fca000a8f0c43 */
[----:B------:R0:W-:Y:S04]  /*7fe0*/  STG.E desc[UR6][R66.64], R21 ;  /* 0x0000001542007986 */ /* 0x0001e8000c101906 */
.L_x_4430:
[----:B------:R-:W-:Y:S05]  /*7ff0*/  BSYNC B0 ;  /* 0x0000000000007941 */ /* 0x000fea0003800000 */
.L_x_4429:
        /* <DEDUP_REMOVED lines=11> */
.L_x_4431:
[----:B------:R-:W-:Y:S04]  /*80b0*/  BSSY B0, `(.L_x_4432) ;  /* 0x000000e000007945 */ /* 0x000fe80003800000 */
[----:B------:R-:W-:Y:S05]  /*80c0*/  @!P3 BRA `(.L_x_4433) ;  /* 0x000000000030b947 */ /* 0x000fea0003800000 */
[----:B------:R-:W-:Y:S01]  /*80d0*/  ULDC.64 UR4, c[0x0][0x270] ;  /* 0x00009c0000047ab9 */ /* 0x000fe20000000a00 */
[----:B------:R-:W-:Y:S01]  /*80e0*/  MOV R20, R60 ;  /* 0x0000003c00147202 */ /* 0x000fe20000000f00 */
[----:B------:R-:W-:Y:S01]  /*80f0*/  IMAD R41, R123, UR4, RZ ;  /* 0x000000047b297c24 */ /* 0x000fe2000f8e02ff */
[----:B0-----:R-:W-:-:S03]  /*8100*/  MOV R21, R63 ;  /* 0x0000003f00157202 */ /* 0x001fc60000000f00 */
        /* <DEDUP_REMOVED lines=8> */
.L_x_4433:
[----:B------:R-:W-:Y:S05]  /*8190*/  BSYNC B0 ;  /* 0x0000000000007941 */ /* 0x000fea0003800000 */
.L_x_4432:
        /* <DEDUP_REMOVED lines=11> */
.L_x_4434:
[----:B------:R-:W-:Y:S04]  /*8250*/  BSSY B0, `(.L_x_4435) ;  /* 0x000000e000007945 */ /* 0x000fe80003800000 */
[----:B------:R-:W-:Y:S05]  /*8260*/  @!P4 BRA `(.L_x_4436) ;  /* 0x000000000030c947 */ /* 0x000fea0003800000 */
[----:B------:R-:W-:Y:S01]  /*8270*/  ULDC.64 UR4, c[0x0][0x270] ;  /* 0x00009c0000047ab9 */ /* 0x000fe20000000a00 */
[----:B------:R-:W-:Y:S01]  /*8280*/  MOV R20, R60 ;  /* 0x0000003c00147202 */ /* 0x000fe20000000f00 */
[----:B------:R-:W-:Y:S01]  /*8290*/  IMAD R22, R122, UR4, RZ ;  /* 0x000000047a167c24 */ /* 0x000fe2000f8e02ff */
[----:B0-----:R-:W-:Y:S02]  /*82a0*/  MOV R21, R63 ;  /* 0x0000003f00157202 */ /* 0x001fe40000000f00 */
        /* <DEDUP_REMOVED lines=8> */
.L_x_4436:
[----:B------:R-:W-:Y:S05]  /*8330*/  BSYNC B0 ;  /* 0x0000000000007941 */ /* 0x000fea0003800000 */
.L_x_4435:
        /* <DEDUP_REMOVED lines=11> */
.L_x_4437:
        /* <DEDUP_REMOVED lines=13> */
[----:B------:R-:W-:Y:S02]  /*84c0*/  F2FP.F16.F32.PACK_AB R21, R44, R24 ;  /* 0x000000182c15723e */ /* 0x000fe400000000ff */
[----:B------:R-:W-:-:S05]  /*84d0*/  LEA.HI.X R23, R20, UR5, R23, 0x1, P5 ;  /* 0x0000000514177c11 */ /* 0x000fca000a8f0c17 */
[----:B------:R0:W-:Y:S02]  /*84e0*/  STG.E desc[UR6][R22.64], R21 ;  /* 0x0000001516007986 */ /* 0x0001e4000c101906 */
.L_x_4439:
[----:B------:R-:W-:Y:S05]  /*84f0*/  BSYNC B0 ;  /* 0x0000000000007941 */ /* 0x000fea0003800000 */
.L_x_4438:
        /* <DEDUP_REMOVED lines=11> */
.L_x_4440:
        /* <DEDUP_REMOVED lines=16> */
.L_x_4442:
[----:B------:R-:W-:Y:S05]  /*86b0*/  BSYNC B0 ;  /* 0x0000000000007941 */ /* 0x000fea0003800000 */
.L_x_4441:
        /* <DEDUP_REMOVED lines=11> */
.L_x_4443:
        /* <DEDUP_REMOVED lines=16> */
.L_x_4445:
[----:B------:R-:W-:Y:S05]  /*8870*/  BSYNC B0 ;  /* 0x0000000000007941 */ /* 0x000fea0003800000 */
.L_x_4444:
        /* <DEDUP_REMOVED lines=11> */
.L_x_4446:
        /* <DEDUP_REMOVED lines=16> */
.L_x_4448:
[----:B------:R-:W-:Y:S05]  /*8a30*/  BSYNC B0 ;  /* 0x0000000000007941 */ /* 0x000fea0003800000 */
.L_x_4447:
        /* <DEDUP_REMOVED lines=11> */
.L_x_4449:
        /* <DEDUP_REMOVED lines=16> */
.L_x_4451:
[----:B------:R-:W-:Y:S05]  /*8bf0*/  BSYNC B0 ;  /* 0x0000000000007941 */ /* 0x000fea0003800000 */
.L_x_4450:
        /* <DEDUP_REMOVED lines=11> */
.L_x_4452:
        /* <DEDUP_REMOVED lines=16> */
.L_x_4454:
[----:B------:R-:W-:Y:S05]  /*8db0*/  BSYNC B0 ;  /* 0x0000000000007941 */ /* 0x000fea0003800000 */
.L_x_4453:
        /* <DEDUP_REMOVED lines=11> */
.L_x_4455:
        /* <DEDUP_REMOVED lines=16> */
.L_x_4457:
[----:B------:R-:W-:Y:S05]  /*8f70*/  BSYNC B0 ;  /* 0x0000000000007941 */ /* 0x000fea0003800000 */
.L_x_4456:
        /* <DEDUP_REMOVED lines=11> */
.L_x_4458:
        /* <DEDUP_REMOVED lines=16> */
.L_x_4460:
[----:B------:R-:W-:Y:S05]  /*9130*/  BSYNC B0 ;  /* 0x0000000000007941 */ /* 0x000fea0003800000 */
.L_x_4459:
        /* <DEDUP_REMOVED lines=11> */
.L_x_4461:
        /* <DEDUP_REMOVED lines=16> */
.L_x_4463:
[----:B------:R-:W-:Y:S05]  /*92f0*/  BSYNC B0 ;  /* 0x0000000000007941 */ /* 0x000fea0003800000 */
.L_x_4462:
        /* <DEDUP_REMOVED lines=11> */
.L_x_4464:
        /* <DEDUP_REMOVED lines=16> */
.L_x_4466:
[----:B------:R-:W-:Y:S05]  /*94b0*/  BSYNC B0 ;  /* 0x0000000000007941 */ /* 0x000fea0003800000 */
.L_x_4465:
        /* <DEDUP_REMOVED lines=11> */
.L_x_4467:
        /* <DEDUP_REMOVED lines=16> */
.L_x_4469:
[----:B------:R-:W-:Y:S05]  /*9670*/  BSYNC B0 ;  /* 0x0000000000007941 */ /* 0x000fea0003800000 */
.L_x_4468:
        /* <DEDUP_REMOVED lines=11> */
.L_x_4470:
        /* <DEDUP_REMOVED lines=16> */
.L_x_4472:
[----:B------:R-:W-:Y:S05]  /*9830*/  BSYNC B0 ;  /* 0x0000000000007941 */ /* 0x000fea0003800000 */
.L_x_4471:
        /* <DEDUP_REMOVED lines=11> */
.L_x_4473:
        /* <DEDUP_REMOVED lines=16> */
.L_x_4475:
[----:B------:R-:W-:Y:S05]  /*99f0*/  BSYNC B0 ;  /* 0x0000000000007941 */ /* 0x000fea0003800000 */
.L_x_4474:
        /* <DEDUP_REMOVED lines=11> */
.L_x_4476:
        /* <DEDUP_REMOVED lines=16> */
.L_x_4478:
[----:B------:R-:W-:Y:S05]  /*9bb0*/  BSYNC B0 ;  /* 0x0000000000007941 */ /* 0x000fea0003800000 */
.L_x_4477:
        /* <DEDUP_REMOVED lines=11> */
.L_x_4479:
        /* <DEDUP_REMOVED lines=16> */
.L_x_4481:
[----:B------:R-:W-:Y:S05]  /*9d70*/  BSYNC B0 ;  /* 0x0000000000007941 */ /* 0x000fea0003800000 */
.L_x_4480:
        /* <DEDUP_REMOVED lines=11> */
.L_x_4482:
        /* <DEDUP_REMOVED lines=18> */
.L_x_4484:
[----:B------:R-:W-:Y:S05]  /*9f50*/  BSYNC B0 ;  /* 0x0000000000007941 */ /* 0x000fea0003800000 */
.L_x_4483:
        /* <DEDUP_REMOVED lines=8> */
.L_x_4486:
        /* <DEDUP_REMOVED lines=10> */
.L_x_5710:


//--------------------- .text._Z35group_norm_nhwc_fwd_one_pass_kernelI11Fp16IOFp32WLi512ELi128ELi512EEv26Group_norm_nhwc_fwd_params --------------------------
	.section	.text._Z35group_norm_nhwc_fwd_one_pass_kernelI11Fp16IOFp32WLi512ELi128ELi512EEv26Group_norm_nhwc_fwd_params,"ax",@progbits
	.align	128
        .global         _Z35group_norm_nhwc_fwd_one_pass_kernelI11Fp16IOFp32WLi512ELi128ELi512EEv26Group_norm_nhwc_fwd_params
        .type           _Z35group_norm_nhwc_fwd_one_pass_kernelI11Fp16IOFp32WLi512ELi128ELi512EEv26Group_norm_nhwc_fwd_params,@function
        .size           _Z35group_norm_nhwc_fwd_one_pass_kernelI11Fp16IOFp32WLi512ELi128ELi512EEv26Group_norm_nhwc_fwd_params,(.L_x_5711 - _Z35group_norm_nhwc_fwd_one_pass_kernelI11Fp16IOFp32WLi512ELi128ELi512EEv26Group_norm_nhwc_fwd_params)
        .other          _Z35group_norm_nhwc_fwd_one_pass_kernelI11Fp16IOFp32WLi512ELi128ELi512EEv26Group_norm_nhwc_fwd_params,@"STO_CUDA_ENTRY STV_DEFAULT"
_Z35group_norm_nhwc_fwd_one_pass_kernelI11Fp16IOFp32WLi512ELi128ELi512EEv26Group_norm_nhwc_fwd_params:
.text._Z35group_norm_nhwc_fwd_one_pass_kernelI11Fp16IOFp32WLi512ELi128ELi512EEv26Group_norm_nhwc_fwd_params:
        /* <DEDUP_REMOVED lines=18> */
.L_x_4503:
        /* <DEDUP_REMOVED lines=10> */
[----:B0--3--:R-:W-:Y:S01]  /*01c0*/  VIADD R17, R3, 0x20 ;  /* 0x0000002003117836 */ /* 0x009fe20000000000 */
[----:B------:R-:W-:-:S02]  /*01d0*/  R2UR UR15, R5 ;  /* 0x00000000050f72ca */ /* 0x000fc400000e0000 */
[----:B------:R-:W-:Y:S02]  /*01e0*/  ISETP.GE.U32.AND P1, PT, R3, UR16, PT ;  /* 0x0000001003007c0c */ /* 0x000fe4000bf26070 */
[----:B------:R-:W-:Y:S02]  /*01f0*/  SHF.R.S32.HI R19, RZ, 0x1f, R13 ;  /* 0x0000001fff137819 */ /* 0x000fe4000001140d */
[----:B------:R-:W-:Y:S02]  /*0200*/  LOP3.LUT R2, R2, 0xfdffffff, RZ, 0xc0, !PT ;  /* 0xfdffffff02027812 */ /* 0x000fe400078ec0ff */
[----:B------:R-:W-:Y:S02]  /*0210*/  ISETP.GE.U32.AND P2, PT, R15, UR16, PT ;  /* 0x000000100f007c0c */ /* 0x000fe4000bf46070 */
[----:B------:R-:W-:Y:S02]  /*0220*/  SHF.R.S32.HI R21, RZ, 0x1f, R15 ;  /* 0x0000001fff157819 */ /* 0x000fe4000001140f */
[----:B------:R-:W-:Y:S01]  /*0230*/  SHF.R.S32.HI R25, RZ, 0x1f, R17 ;  /* 0x0000001fff197819 */ /* 0x000fe20000011411 */
[----:B------:R-:W0:Y:S01]  /*0240*/  I2F.RP R5, UR15 ;  /* 0x0000000f00057d06 */ /* 0x000e220008209400 */
[----:B------:R-:W-:-:S07]  /*0250*/  LOP3.LUT R0, R0, 0xfdffffff, RZ, 0xc0, !PT ;  /* 0xfdffffff00007812 */ /* 0x000fce00078ec0ff */
        /* <DEDUP_REMOVED lines=12> */
[----:B------:R-:W-:Y:S02]  /*0320*/  LOP3.LUT R5, R5, 0x7e, RZ, 0xc0, !PT ;  /* 0x0000007e05057812 */ /* 0x000fe400078ec0ff */
[----:B------:R-:W-:Y:S01]  /*0330*/  ISETP.GE.OR.EX P6, PT, R19, UR17, P0, P1 ;  /* 0x0000001113007c0c */ /* 0x000fe200087c6710 */
[----:B------:R-:W-:Y:S01]  /*0340*/  UIMAD.WIDE.U32 UR6, UR7, UR10, URZ ;  /* 0x0000000a070672a5 */ /* 0x000fe2000f8e003f */
[----:B------:R-:W-:-:S02]  /*0350*/  ISETP.GE.OR.EX P3, PT, R21, UR17, P0, P2 ;  /* 0x0000001115007c0c */ /* 0x000fc40008766720 */
[----:B------:R-:W-:Y:S01]  /*0360*/  ISETP.GE.U32.AND P2, PT, R17, UR16, PT ;  /* 0x0000001011007c0c */ /* 0x000fe2000bf46070 */
[----:B------:R-:W-:Y:S02]  /*0370*/  UIADD3 UR6, -UR7, URZ, URZ ;  /* 0x0000003f07067290 */ /* 0x000fe4000fffe13f */
[----:B------:R-:W-:Y:S01]  /*0380*/  @P4 LOP3.LUT R2, R2, 0x2000000, RZ, 0xfc, !PT ;  /* 0x0200000002024812 */ /* 0x000fe200078efcff */
[----:B------:R-:W0:Y:S01]  /*0390*/  @!P4 LDC.64 R26, c[0x0][0x270] ;  /* 0x00009c00ff1acb82 */ /* 0x000e220000000a00 */
[----:B------:R-:W-:Y:S02]  /*03a0*/  UIMAD UR6, UR15, UR6, UR10 ;  /* 0x000000060f0672a4 */ /* 0x000fe4000f8e020a */
[----:B------:R-:W-:Y:S02]  /*03b0*/  LOP3.LUT R2, R2, 0xfeffffff, RZ, 0xc0, !PT ;  /* 0xfeffffff02027812 */ /* 0x000fe400078ec0ff */
[----:B------:R-:W-:Y:S02]  /*03c0*/  UISETP.GT.U32.AND UP0, UPT, UR15, UR6, UPT ;  /* 0x000000060f00728c */ /* 0x000fe4000bf04070 */
[----:B------:R-:W-:Y:S01]  /*03d0*/  @P6 LOP3.LUT R2, R2, 0x1000000, RZ, 0xfc, !PT ;  /* 0x0100000002026812 */ /* 0x000fe200078efcff */
[----:B------:R-:W1:Y:S01]  /*03e0*/  @!P4 LDC.64 R116, c[0x0][0x220] ;  /* 0x00008800ff74cb82 */ /* 0x000e620000000a00 */
[----:B------:R-:W-:-:S02]  /*03f0*/  ISETP.GE.OR.EX P4, PT, R25, UR17, P0, P2 ;  /* 0x0000001119007c0c */ /* 0x000fc40008786720 */
[----:B------:R-:W-:-:S04]  /*0400*/  LOP3.LUT R2, R2, 0xff7fffff, RZ, 0xc0, !PT ;  /* 0xff7fffff02027812 */ /* 0x000fc800078ec0ff */
[----:B------:R-:W-:Y:S01]  /*0410*/  @P3 LOP3.LUT R2, R2, 0x800000, RZ, 0xfc, !PT ;  /* 0x0080000002023812 */ /* 0x000fe200078efcff */
[----:B------:R-:W-:Y:S01]  /*0420*/  @!UP0 UIADD3 UR6, UR6, -UR15, URZ ;  /* 0x8000000f06068290 */ /* 0x000fe2000fffe03f */
[----:B------:R-:W2:Y:S01]  /*0430*/  @!P6 LDC.64 R28, c[0x0][0x270] ;  /* 0x00009c00ff1ceb82 */ /* 0x000ea20000000a00 */
[----:B------:R-:W-:Y:S01]  /*0440*/  @!UP0 UIADD3 UR7, UR7, 0x1, URZ ;  /* 0x0000000107078890 */ /* 0x000fe2000fffe03f */
[----:B------:R-:W-:Y:S01]  /*0450*/  LOP3.LUT R2, R2, 0xffbfffff, RZ, 0xc0, !PT ;  /* 0xffbfffff02027812 */ /* 0x000fe200078ec0ff */
[----:B------:R-:W-:Y:S02]  /*0460*/  UISETP.GE.U32.AND UP1, UPT, UR6, UR15, UPT ;  /* 0x0000000f0600728c */ /* 0x000fe4000bf26070 */
[----:B------:R-:W-:-:S03]  /*0470*/  ULOP3.LUT UR6, UR8, UR11, URZ, 0x3c, !UPT ;  /* 0x0000000b08067292 */ /* 0x000fc6000f8e3c3f */
[----:B------:R-:W3:Y:S01]  /*0480*/  @!P3 LDC.64 R30, c[0x0][0x270] ;  /* 0x00009c00ff1ebb82 */ /* 0x000ee20000000a00 */
[----:B------:R-:W-:-:S05]  /*0490*/  UISETP.GE.AND UP0, UPT, UR6, URZ, UPT ;  /* 0x0000003f0600728c */ /* 0x000fca000bf06270 */
[----:B------:R-:W-:Y:S02]  /*04a0*/  @UP1 UIADD3 UR7, UR7, 0x1, URZ ;  /* 0x0000000107071890 */ /* 0x000fe4000fffe03f */
[----:B------:R-:W-:Y:S01]  /*04b0*/  UISETP.NE.AND UP1, UPT, UR11, URZ, UPT ;  /* 0x0000003f0b00728c */ /* 0x000fe2000bf25270 */
[----:B------:R-:W4:Y:S04]  /*04c0*/  @!P6 LDC.64 R120, c[0x0][0x220] ;  /* 0x00008800ff78eb82 */ /* 0x000f280000000a00 */
[----:B------:R-:W-:Y:S02]  /*04d0*/  UMOV UR9, UR7 ;  /* 0x0000000700097c82 */ /* 0x000fe40008000000 */
[----:B------:R-:W-:Y:S01]  /*04e0*/  @!UP0 UIADD3 UR9, -UR9, URZ, URZ ;  /* 0x0000003f09098290 */ /* 0x000fe2000fffe13f */
[----:B--2---:R-:W-:Y:S01]  /*04f0*/  @!P6 IMAD R12, R19, R28, RZ ;  /* 0x0000001c130ce224 */ /* 0x004fe200078e02ff */
[----:B------:R-:W2:Y:S02]  /*0500*/  @!P3 LDC.64 R64, c[0x0][0x220] ;  /* 0x00008800ff40bb82 */ /* 0x000ea40000000a00 */
[----:B------:R-:W-:Y:S01]  /*0510*/  @!UP1 ULOP3.LUT UR9, URZ, UR11, URZ, 0x33, !UPT ;  /* 0x0000000b3f099292 */ /* 0x000fe2000f8e333f */
[----:B------:R-:W-:-:S03]  /*0520*/  @!P6 IMAD R19, R13, R29, R12 ;  /* 0x0000001d0d13e224 */ /* 0x000fc600078e020c */
[----:B------:R-:W-:Y:S01]  /*0530*/  UIADD3 UR6, -UR9, URZ, URZ ;  /* 0x0000003f09067290 */ /* 0x000fe2000fffe13f */
[----:B---3--:R-:W-:Y:S01]  /*0540*/  @!P3 IMAD R12, R21, R30, RZ ;  /* 0x0000001e150cb224 */ /* 0x008fe200078e02ff */
[----:B------:R-:W3:Y:S02]  /*0550*/  @!P4 LDC.64 R34, c[0x0][0x270] ;  /* 0x00009c00ff22cb82 */ /* 0x000ee40000000a00 */
[----:B------:R-:W-:Y:S01]  /*0560*/  UIMAD UR6, UR11, UR6, UR8 ;  /* 0x000000060b0672a4 */ /* 0x000fe2000f8e0208 */
[----:B------:R-:W-:Y:S02]  /*0570*/  @!P3 IMAD R21, R15, R31, R12 ;  /* 0x0000001f0f15b224 */ /* 0x000fe400078e020c */
[----:B------:R-:W-:Y:S02]  /*0580*/  ULDC.64 UR10, c[0x0][0x280] ;  /* 0x0000a000000a7ab9 */ /* 0x000fe40000000a00 */
[----:B------:R-:W-:Y:S01]  /*0590*/  IMAD.U32 R11, RZ, RZ, UR10 ;  /* 0x0000000aff0b7e24 */ /* 0x000fe2000f8e00ff */
[----:B------:R-:W5:Y:S01]  /*05a0*/  @!P4 LDC.64 R106, c[0x0][0x220] ;  /* 0x00008800ff6acb82 */ /* 0x000f620000000a00 */
[----:B------:R-:W-:Y:S01]  /*05b0*/  IMAD.U32 R6, RZ, RZ, UR6 ;  /* 0x00000006ff067e24 */ /* 0x000fe2000f8e00ff */
[----:B------:R-:W-:-:S03]  /*05c0*/  USHF.R.S32.HI UR6, URZ, 0x1f, UR9 ;  /* 0x0000001f3f067899 */ /* 0x000fc60008011409 */
[----:B------:R-:W-:Y:S01]  /*05d0*/  IMAD R6, R6, 0x80, R5 ;  /* 0x0000008006067824 */ /* 0x000fe200078e0205 */
[----:B------:R-:W-:Y:S01]  /*05e0*/  IADD3 R5, R3, 0x18, RZ ;  /* 0x0000001803057810 */ /* 0x000fe20007ffe0ff */
[----:B------:R-:W-:-:S03]  /*05f0*/  UIMAD UR6, UR6, UR10, URZ ;  /* 0x0000000a060672a4 */ /* 0x000fc6000f8e023f */
[----:B------:R-:W-:Y:S01]  /*0600*/  ISETP.GE.U32.AND P1, PT, R5, UR16, PT ;  /* 0x0000001005007c0c */ /* 0x000fe2000bf26070 */
[----:B------:R-:W-:Y:S01]  /*0610*/  UIMAD UR6, UR9, UR11, UR6 ;  /* 0x0000000b090672a4 */ /* 0x000fe2000f8e0206 */
[----:B------:R-:W-:Y:S02]  /*0620*/  SHF.R.S32.HI R23, RZ, 0x1f, R5 ;  /* 0x0000001fff177819 */ /* 0x000fe40000011405 */
[--C-:B------:R-:W-:Y:S02]  /*0630*/  SHF.R.S32.HI R7, RZ, 0x1f, R6.reuse ;  /* 0x0000001fff077819 */ /* 0x100fe40000011406 */
[----:B------:R-:W-:Y:S01]  /*0640*/  ISETP.GE.OR.EX P5, PT, R23, UR17, P0, P1 ;  /* 0x0000001117007c0c */ /* 0x000fe200087a6710 */
[----:B------:R-:W-:-:S04]  /*0650*/  IMAD.WIDE.U32 R6, R11, UR9, R6 ;  /* 0x000000090b067c25 */ /* 0x000fc8000f8e0006 */
[----:B------:R-:W-:-:S08]  /*0660*/  @!P3 IMAD.MOV.U32 R12, RZ, RZ, R6 ;  /* 0x000000ffff0cb224 */ /* 0x000fd000078e0006 */
[----:B------:R-:W-:Y:S01]  /*0670*/  @P5 LOP3.LUT R2, R2, 0x400000, RZ, 0xfc, !PT ;  /* 0x0040000002025812 */ /* 0x000fe200078efcff */
[----:B------:R-:W1:Y:S03]  /*0680*/  @!P5 LDC.64 R32, c[0x0][0x270] ;  /* 0x00009c00ff20db82 */ /* 0x000e660000000a00 */
[C---:B------:R-:W-:Y:S02]  /*0690*/  LOP3.LUT P2, RZ, R2.reuse, 0x2000000, RZ, 0xc0, !PT ;  /* 0x0200000002ff7812 */ /* 0x040fe4000784c0ff */
[----:B------:R-:W-:-:S04]  /*06a0*/  LOP3.LUT R2, R2, 0xffdfffff, RZ, 0xc0, !PT ;  /* 0xffdfffff02027812 */ /* 0x000fc800078ec0ff */
[----:B------:R-:W-:-:S04]  /*06b0*/  @P4 LOP3.LUT R2, R2, 0x200000, RZ, 0xfc, !PT ;  /* 0x0020000002024812 */ /* 0x000fc800078efcff */
[----:B------:R-:W-:-:S03]  /*06c0*/  LOP3.LUT R2, R2, 0xffefffff, RZ, 0xc0, !PT ;  /* 0xffefffff02027812 */ /* 0x000fc600078ec0ff */
[----:B0-----:R-:W-:Y:S01]  /*06d0*/  @!P2 IMAD R8, R9, R26, RZ ;  /* 0x0000001a0908a224 */ /* 0x001fe200078e02ff */
[----:B------:R-:W-:Y:S01]  /*06e0*/  IADD3 R9, R7, UR6, RZ ;  /* 0x0000000607097c10 */ /* 0x000fe2000fffe0ff */
[----:B------:R-:W-:Y:S01]  /*06f0*/  ULDC.64 UR6, c[0x0][0x278] ;  /* 0x00009e0000067ab9 */ /* 0x000fe20000000a00 */
[----:B------:R-:W-:Y:S01]  /*0700*/  @P2 LOP3.LUT R0, R0, 0x2000000, RZ, 0xfc, !PT ;  /* 0x0200000000002812 */ /* 0x000fe200078efcff */
[----:B------:R-:W-:Y:S02]  /*0710*/  @!P2 IMAD R27, R3, R27, R8 ;  /* 0x0000001b031ba224 */ /* 0x000fe400078e0208 */
[----:B------:R-:W-:Y:S02]  /*0720*/  @!P2 IMAD.MOV.U32 R8, RZ, RZ, R6 ;  /* 0x000000ffff08a224 */ /* 0x000fe400078e0006 */
[----:B-1----:R-:W-:Y:S02]  /*0730*/  @!P5 IMAD R14, R23, R32, RZ ;  /* 0x00000020170ed224 */ /* 0x002fe400078e02ff */
[----:B------:R-:W-:-:S04]  /*0740*/  @!P2 IMAD.WIDE.U32 R10, R3, R26, R8 ;  /* 0x0000001a030aa225 */ /* 0x000fc800078e0008 */
[----:B------:R-:W-:Y:S01]  /*0750*/  @!P2 IMAD.IADD R11, R11, 0x1, R27 ;  /* 0x000000010b0ba824 */ /* 0x000fe200078e021b */
[C---:B------:R-:W-:Y:S01]  /*0760*/  @!P2 LEA R116, P1, R10.reuse, R116, 0x1 ;  /* 0x000000740a74a211 */ /* 0x040fe200078208ff */
[----:B------:R-:W0:Y:S03]  /*0770*/  @!P5 LDC.64 R26, c[0x0][0x220] ;  /* 0x00008800ff1adb82 */ /* 0x000e260000000a00 */
[----:B------:R-:W-:Y:S01]  /*0780*/  @!P2 LEA.HI.X R117, R10, R117, R11, 0x1, P1 ;  /* 0x000000750a75a211 */ /* 0x000fe200008f0c0b */
[----:B------:R-:W-:Y:S01]  /*0790*/  @!P6 IMAD.MOV.U32 R11, RZ, RZ, R9 ;  /* 0x000000ffff0be224 */ /* 0x000fe200078e0009 */
[----:B------:R-:W-:-:S05]  /*07a0*/  @!P6 MOV R10, R6 ;  /* 0x00000006000ae202 */ /* 0x000fca0000000f00 */
[----:B------:R-:W-:Y:S01]  /*07b0*/  @!P6 IMAD.WIDE.U32 R10, R13, R28, R10 ;  /* 0x0000001c0d0ae225 */ /* 0x000fe200078e000a */
[----:B------:R-:W-:-:S03]  /*07c0*/  @!P3 MOV R13, R9 ;  /* 0x00000009000db202 */ /* 0x000fc60000000f00 */
[----:B------:R-:W-:Y:S01]  /*07d0*/  @!P6 IMAD.IADD R11, R11, 0x1, R19 ;  /* 0x000000010b0be824 */ /* 0x000fe200078e0213 */
[----:B----4-:R-:W-:Y:S01]  /*07e0*/  @!P6 LEA R120, P1, R10, R120, 0x1 ;  /* 0x000000780a78e211 */ /* 0x010fe200078208ff */
[----:B------:R-:W-:-:S03]  /*07f0*/  @!P3 IMAD.WIDE.U32 R12, R15, R30, R12 ;  /* 0x0000001e0f0cb225 */ /* 0x000fc600078e000c */
[----:B------:R-:W-:Y:S01]  /*0800*/  @!P6 LEA.HI.X R121, R10, R121, R11, 0x1, P1 ;  /* 0x000000790a79e211 */ /* 0x000fe200008f0c0b */
[----:B------:R-:W-:Y:S01]  /*0810*/  @!P3 IMAD.IADD R13, R13, 0x1, R21 ;  /* 0x000000010d0db824 */ /* 0x000fe200078e0215 */
[----:B------:R-:W-:Y:S01]  /*0820*/  @!P5 MOV R10, R6 ;  /* 0x00000006000ad202 */ /* 0x000fe20000000f00 */
[----:B------:R-:W-:Y:S01]  /*0830*/  @!P5 IMAD.MOV.U32 R11, RZ, RZ, R9 ;  /* 0x000000ffff0bd224 */ /* 0x000fe200078e0009 */
[C---:B--2---:R-:W-:Y:S01]  /*0840*/  @!P3 LEA R64, P1, R12.reuse, R64, 0x1 ;  /* 0x000000400c40b211 */ /* 0x044fe200078208ff */
[C---:B------:R-:W-:Y:S02]  /*0850*/  @!P5 IMAD R15, R5.reuse, R33, R14 ;  /* 0x00000021050fd224 */ /* 0x040fe400078e020e */
[----:B------:R-:W-:Y:S01]  /*0860*/  @!P5 IMAD.WIDE.U32 R10, R5, R32, R10 ;  /* 0x00000020050ad225 */ /* 0x000fe200078e000a */
[----:B------:R-:W-:Y:S02]  /*0870*/  @!P3 LEA.HI.X R65, R12, R65, R13, 0x1, P1 ;  /* 0x000000410c41b211 */ /* 0x000fe400008f0c0d */
[----:B------:R-:W-:Y:S01]  /*0880*/  @!P4 MOV R13, R9 ;  /* 0x00000009000dc202 */ /* 0x000fe20000000f00 */
[----:B---3--:R-:W-:Y:S01]  /*0890*/  @!P4 IMAD R14, R25, R34, RZ ;  /* 0x00000022190ec224 */ /* 0x008fe200078e02ff */
[----:B0-----:R-:W-:Y:S01]  /*08a0*/  @!P5 LEA R24, P1, R10, R26, 0x1 ;  /* 0x0000001a0a18d211 */ /* 0x001fe200078208ff */
[----:B------:R-:W-:-:S02]  /*08b0*/  @!P4 IMAD.MOV.U32 R12, RZ, RZ, R6 ;  /* 0x000000ffff0cc224 */ /* 0x000fc400078e0006 */
[----:B------:R-:W-:Y:S02]  /*08c0*/  @!P5 IMAD.IADD R5, R11, 0x1, R15 ;  /* 0x000000010b05d824 */ /* 0x000fe400078e020f */
[C---:B------:R-:W-:Y:S02]  /*08d0*/  @!P4 IMAD R19, R17.reuse, R35, R14 ;  /* 0x000000231113c224 */ /* 0x040fe400078e020e */
[----:B------:R-:W-:Y:S01]  /*08e0*/  @!P4 IMAD.WIDE.U32 R12, R17, R34, R12 ;  /* 0x00000022110cc225 */ /* 0x000fe200078e000c */
[----:B------:R-:W-:Y:S02]  /*08f0*/  @!P5 LEA.HI.X R25, R10, R27, R5, 0x1, P1 ;  /* 0x0000001b0a19d211 */ /* 0x000fe400008f0c05 */
[----:B------:R-:W-:Y:S01]  /*0900*/  IADD3 R5, R3, 0x28, RZ ;  /* 0x0000002803057810 */ /* 0x000fe20007ffe0ff */
[----:B------:R-:W-:Y:S01]  /*0910*/  @!P4 IMAD.IADD R10, R13, 0x1, R19 ;  /* 0x000000010d0ac824 */ /* 0x000fe200078e0213 */
[----:B-----5:R-:W-:Y:S02]  /*0920*/  @!P4 LEA R106, P1, R12, R106, 0x1 ;  /* 0x0000006a0c6ac211 */ /* 0x020fe400078208ff */
[----:B------:R-:W-:-:S02]  /*0930*/  SHF.R.S32.HI R11, RZ, 0x1f, R5 ;  /* 0x0000001fff0b7819 */ /* 0x000fc40000011405 */
[----:B------:R-:W-:Y:S02]  /*0940*/  @!P4 LEA.HI.X R107, R12, R107, R10, 0x1, P1 ;  /* 0x0000006b0c6bc211 */ /* 0x000fe400008f0c0a */
        /* <DEDUP_REMOVED lines=133> */
[----:B------:R-:W-:-:S07]  /*11a0*/  @P2 LOP3.LUT R2, R2, 0x1000, RZ, 0xfc, !PT ;  /* 0x0000100002022812 */ /* 0x000fce00078efcff */
        /* <DEDUP_REMOVED lines=9> */
[----:B------:R-:W-:Y:S02]  /*1240*/  IADD3 R5, R3, 0x70, RZ ;  /* 0x0000007003057810 */ /* 0x000fe40007ffe0ff */
[----:B------:R-:W-:Y:S01]  /*1250*/  LOP3.LUT R2, R2, 0xfffff7ff, RZ, 0xc0, !PT ;  /* 0xfffff7ff02027812 */ /* 0x000fe200078ec0ff */
[----:B------:R0:W-:Y:S01]  /*1260*/  STL.64 [R1+0x128], R124 ;  /* 0x0001287c01007387 */ /* 0x0001e20000100a00 */
[----:B------:R-:W-:Y:S02]  /*1270*/  SHF.R.S32.HI R11, RZ, 0x1f, R5 ;  /* 0x0000001fff0b7819 */ /* 0x000fe40000011405 */
[----:B------:R-:W-:-:S04]  /*1280*/  ISETP.GE.U32.AND P1, PT, R5, UR16, PT ;  /* 0x0000001005007c0c */ /* 0x000fc8000bf26070 */
[----:B------:R-:W-:Y:S02]  /*1290*/  ISETP.GE.OR.EX P2, PT, R11, UR17, P0, P1 ;  /* 0x000000110b007c0c */ /* 0x000fe40008746710 */
[----:B------:R-:W-:Y:S02]  /*12a0*/  LOP3.LUT R4, R4, 0x7fffffff, RZ, 0xc0, !PT ;  /* 0x7fffffff04047812 */ /* 0x000fe400078ec0ff */
[----:B------:R-:W-:Y:S01]  /*12b0*/  IADD3 R118, R3, 0x1c0, RZ ;  /* 0x000001c003767810 */ /* 0x000fe20007ffe0ff */
[----:B0-----:R-:W2:Y:S08]  /*12c0*/  LDL.LU.64 R124, [R1+0x110] ;  /* 0x00011000017c7983 */ /* 0x001eb00000300a00 */
[----:B------:R-:W0:Y:S08]  /*12d0*/  @!P2 LDC.64 R12, c[0x0][0x270] ;  /* 0x00009c00ff0cab82 */ /* 0x000e300000000a00 */
[----:B------:R-:W1:Y:S01]  /*12e0*/  @!P2 LDC.64 R82, c[0x0][0x220] ;  /* 0x00008800ff52ab82 */ /* 0x000e620000000a00 */
[----:B0-----:R-:W-:-:S02]  /*12f0*/  @!P2 IMAD R10, R11, R12, RZ ;  /* 0x0000000c0b0aa224 */ /* 0x001fc400078e02ff */
[----:B------:R-:W-:Y:S02]  /*1300*/  @!P2 IMAD.MOV.U32 R11, RZ, RZ, R9 ;  /* 0x000000ffff0ba224 */ /* 0x000fe400078e0009 */
[----:B------:R-:W-:Y:S02]  /*1310*/  @!P2 IMAD R13, R5, R13, R10 ;  /* 0x0000000d050da224 */ /* 0x000fe400078e020a */
[----:B------:R-:W-:-:S04]  /*1320*/  @!P2 IMAD.MOV.U32 R10, RZ, RZ, R6 ;  /* 0x000000ffff0aa224 */ /* 0x000fc800078e0006 */
[----:B------:R-:W-:-:S05]  /*1330*/  @!P2 IMAD.WIDE.U32 R10, R5, R12, R10 ;  /* 0x0000000c050aa225 */ /* 0x000fca00078e000a */
[----:B------:R-:W-:Y:S02]  /*1340*/  @!P2 IADD3 R5, R11, R13, RZ ;  /* 0x0000000d0b05a210 */ /* 0x000fe40007ffe0ff */
[----:B-1----:R-:W-:-:S04]  /*1350*/  @!P2 LEA R82, P1, R10, R82, 0x1 ;  /* 0x000000520a52a211 */ /* 0x002fc800078208ff */
[----:B------:R-:W-:Y:S01]  /*1360*/  @!P2 LEA.HI.X R83, R10, R83, R5, 0x1, P1 ;  /* 0x000000530a53a211 */ /* 0x000fe200008f0c05 */
[----:B------:R-:W-:Y:S01]  /*1370*/  VIADD R5, R3, 0x78 ;  /* 0x0000007803057836 */ /* 0x000fe20000000000 */
[----:B------:R-:W-:-:S04]  /*1380*/  @P2 LOP3.LUT R2, R2, 0x800, RZ, 0xfc, !PT ;  /* 0x0000080002022812 */ /* 0x000fc800078efcff */
[----:B------:R-:W-:Y:S02]  /*1390*/  SHF.R.S32.HI R11, RZ, 0x1f, R5 ;  /* 0x0000001fff0b7819 */ /* 0x000fe40000011405 */
[----:B------:R-:W-:-:S04]  /*13a0*/  ISETP.GE.U32.AND P1, PT, R5, UR16, PT ;  /* 0x0000001005007c0c */ /* 0x000fc8000bf26070 */
[----:B------:R-:W-:-:S13]  /*13b0*/  ISETP.GE.OR.EX P2, PT, R11, UR17, P0, P1 ;  /* 0x000000110b007c0c */ /* 0x000fda0008746710 */
[----:B------:R-:W0:Y:S08]  /*13c0*/  @!P2 LDC.64 R12, c[0x0][0x270] ;  /* 0x00009c00ff0cab82 */ /* 0x000e300000000a00 */
        /* <DEDUP_REMOVED lines=10> */
[----:B------:R-:W-:-:S04]  /*1470*/  LOP3.LUT R2, R2, 0xfffffbff, RZ, 0xc0, !PT ;  /* 0xfffffbff02027812 */ /* 0x000fc800078ec0ff */
[----:B------:R-:W-:Y:S02]  /*1480*/  SHF.R.S32.HI R11, RZ, 0x1f, R5 ;  /* 0x0000001fff0b7819 */ /* 0x000fe40000011405 */
[----:B------:R-:W-:Y:S02]  /*1490*/  ISETP.GE.U32.AND P1, PT, R5, UR16, PT ;  /* 0x0000001005007c0c */ /* 0x000fe4000bf26070 */
[----:B------:R-:W-:Y:S02]  /*14a0*/  @P2 LOP3.LUT R2, R2, 0x400, RZ, 0xfc, !PT ;  /* 0x0000040002022812 */ /* 0x000fe400078efcff */
[----:B------:R-:W-:-:S13]  /*14b0*/  ISETP.GE.OR.EX P2, PT, R11, UR17, P0, P1 ;  /* 0x000000110b007c0c */ /* 0x000fda0008746710 */
[----:B------:R-:W0:Y:S08]  /*14c0*/  @!P2 LDC.64 R12, c[0x0][0x270] ;  /* 0x00009c00ff0cab82 */ /* 0x000e300000000a00 */
[----:B------:R-:W1:Y:S01]  /*14d0*/  @!P2 LDC.64 R58, c[0x0][0x220] ;  /* 0x00008800ff3aab82 */ /* 0x000e620000000a00 */
[----:B0-----:R-:W-:Y:S02]  /*14e0*/  @!P2 IMAD R10, R11, R12, RZ ;  /* 0x0000000c0b0aa224 */ /* 0x001fe400078e02ff */
[----:B------:R-:W-:-:S02]  /*14f0*/  @!P2 IMAD.MOV.U32 R11, RZ, RZ, R9 ;  /* 0x000000ffff0ba224 */ /* 0x000fc400078e0009 */
[----:B------:R-:W-:Y:S01]  /*1500*/  @!P2 IMAD R13, R5, R13, R10 ;  /* 0x0000000d050da224 */ /* 0x000fe200078e020a */
[----:B------:R-:W-:-:S05]  /*1510*/  @!P2 MOV R10, R6 ;  /* 0x00000006000aa202 */ /* 0x000fca0000000f00 */
[----:B------:R-:W-:-:S04]  /*1520*/  @!P2 IMAD.WIDE.U32 R10, R5, R12, R10 ;  /* 0x0000000c050aa225 */ /* 0x000fc800078e000a */
[----:B------:R-:W-:Y:S01]  /*1530*/  @!P2 IMAD.IADD R5, R11, 0x1, R13 ;  /* 0x000000010b05a824 */ /* 0x000fe200078e020d */
[----:B-1----:R-:W-:-:S04]  /*1540*/  @!P2 LEA R58, P1, R10, R58, 0x1 ;  /* 0x0000003a0a3aa211 */ /* 0x002fc800078208ff */
[----:B------:R-:W-:Y:S02]  /*1550*/  @!P2 LEA.HI.X R59, R10, R59, R5, 0x1, P1 ;  /* 0x0000003b0a3ba211 */ /* 0x000fe400008f0c05 */
[----:B------:R-:W-:Y:S02]  /*1560*/  IADD3 R5, R3, 0x88, RZ ;  /* 0x0000008803057810 */ /* 0x000fe40007ffe0ff */
[----:B------:R-:W-:Y:S02]  /*1570*/  LOP3.LUT R2, R2, 0xfffffdff, RZ, 0xc0, !PT ;  /* 0xfffffdff02027812 */ /* 0x000fe400078ec0ff */
[----:B------:R-:W-:Y:S02]  /*1580*/  SHF.R.S32.HI R11, RZ, 0x1f, R5 ;  /* 0x0000001fff0b7819 */ /* 0x000fe40000011405 */
[----:B------:R-:W-:Y:S02]  /*1590*/  ISETP.GE.U32.AND P1, PT, R5, UR16, PT ;  /* 0x0000001005007c0c */ /* 0x000fe4000bf26070 */
[----:B------:R-:W-:-:S02]  /*15a0*/  @P2 LOP3.LUT R2, R2, 0x200, RZ, 0xfc, !PT ;  /* 0x0000020002022812 */ /* 0x000fc400078efcff */
[----:B------:R-:W-:-:S13]  /*15b0*/  ISETP.GE.OR.EX P2, PT, R11, UR17, P0, P1 ;  /* 0x000000110b007c0c */ /* 0x000fda0008746710 */
[----:B------:R-:W0:Y:S08]  /*15c0*/  @!P2 LDC.64 R12, c[0x0][0x270] ;  /* 0x00009c00ff0cab82 */ /* 0x000e300000000a00 */
[----:B------:R-:W1:Y:S01]  /*15d0*/  @!P2 LDC.64 R78, c[0x0][0x220] ;  /* 0x00008800ff4eab82 */ /* 0x000e620000000a00 */
[----:B0-----:R-:W-:Y:S02]  /*15e0*/  @!P2 IMAD R10, R11, R12, RZ ;  /* 0x0000000c0b0aa224 */ /* 0x001fe400078e02ff */
[----:B------:R-:W-:-:S02]  /*15f0*/  @!P2 IMAD.MOV.U32 R11, RZ, RZ, R9 ;  /* 0x000000ffff0ba224 */ /* 0x000fc400078e0009 */
[----:B------:R-:W-:Y:S02]  /*1600*/  @!P2 IMAD R13, R5, R13, R10 ;  /* 0x0000000d050da224 */ /* 0x000fe400078e020a */
[----:B------:R-:W-:-:S04]  /*1610*/  @!P2 IMAD.MOV.U32 R10, RZ, RZ, R6 ;  /* 0x000000ffff0aa224 */ /* 0x000fc800078e0006 */
[----:B------:R-:W-:-:S05]  /*1620*/  @!P2 IMAD.WIDE.U32 R10, R5, R12, R10 ;  /* 0x0000000c050aa225 */ /* 0x000fca00078e000a */
[----:B------:R-:W-:Y:S02]  /*1630*/  @!P2 IADD3 R5, R11, R13, RZ ;  /* 0x0000000d0b05a210 */ /* 0x000fe40007ffe0ff */
        /* <DEDUP_REMOVED lines=10> */
[----:B------:R-:W-:Y:S02]  /*16e0*/  VIADD R122, R3, 0x1c8 ;  /* 0x000001c8037a7836 */ /* 0x000fe40000000000 */
[----:B------:R-:W-:Y:S01]  /*16f0*/  IMAD.MOV.U32 R123, RZ, RZ, RZ ;  /* 0x000000ffff7b7224 */ /* 0x000fe200078e00ff */
[----:B--2---:R2:W-:Y:S01]  /*1700*/  STL.64 [R1+0x130], R124 ;  /* 0x0001307c01007387 */ /* 0x0045e20000100a00 */
[----:B0-----:R-:W-:Y:S01]  /*1710*/  @!P2 IMAD R10, R11, R12, RZ ;  /* 0x0000000c0b0aa224 */ /* 0x001fe200078e02ff */
[----:B------:R-:W-:-:S03]  /*1720*/  @!P2 MOV R11, R9 ;  /* 0x00000009000ba202 */ /* 0x000fc60000000f00 */
[C---:B------:R-:W-:Y:S01]  /*1730*/  @!P2 IMAD R13, R5.reuse, R13, R10 ;  /* 0x0000000d050da224 */ /* 0x040fe200078e020a */
[----:B------:R-:W-:Y:S01]  /*1740*/  LOP3.LUT R2, R2, 0xffffff7f, RZ, 0xc0, !PT ;  /* 0xffffff7f02027812 */ /* 0x000fe200078ec0ff */
[----:B------:R-:W-:Y:S01]  /*1750*/  @!P2 IMAD.MOV.U32 R10, RZ, RZ, R6 ;  /* 0x000000ffff0aa224 */ /* 0x000fe200078e0006 */
[----:B--2---:R-:W2:Y:S02]  /*1760*/  LDL.LU.64 R124, [R1+0x118] ;  /* 0x00011800017c7983 */ /* 0x004ea40000300a00 */
[----:B------:R-:W-:Y:S01]  /*1770*/  @P2 LOP3.LUT R2, R2, 0x80, RZ, 0xfc, !PT ;  /* 0x0000008002022812 */ /* 0x000fe200078efcff */
[----:B------:R-:W-:Y:S01]  /*1780*/  @!P2 IMAD.WIDE.U32 R10, R5, R12, R10 ;  /* 0x0000000c050aa225 */ /* 0x000fe200078e000a */
[----:B------:R0:W-:Y:S02]  /*1790*/  STL [R1+0x120], R79 ;  /* 0x0001204f01007387 */ /* 0x0001e40000100800 */
[----:B------:R-:W-:Y:S01]  /*17a0*/  LOP3.LUT R2, R2, 0xffffffbf, RZ, 0xc0, !PT ;  /* 0xffffffbf02027812 */ /* 0x000fe200078ec0ff */
[----:B------:R-:W-:Y:S01]  /*17b0*/  @!P2 IMAD.IADD R5, R11, 0x1, R13 ;  /* 0x000000010b05a824 */ /* 0x000fe200078e020d */
[----:B-1----:R-:W-:-:S04]  /*17c0*/  @!P2 LEA R22, P1, R10, R22, 0x1 ;  /* 0x000000160a16a211 */ /* 0x002fc800078208ff */
        /* <DEDUP_REMOVED lines=8> */
[----:B------:R-:W3:Y:S01]  /*1850*/  @!P2 LDC.64 R114, c[0x0][0x220] ;  /* 0x00008800ff72ab82 */ /* 0x000ee20000000a00 */
[----:B-1----:R-:W-:Y:S02]  /*1860*/  @!P2 IMAD R10, R11, R12, RZ ;  /* 0x0000000c0b0aa224 */ /* 0x002fe400078e02ff */
[----:B------:R-:W-:Y:S02]  /*1870*/  @!P2 IMAD.MOV.U32 R11, RZ, RZ, R9 ;  /* 0x000000ffff0ba224 */ /* 0x000fe400078e0009 */
[----:B------:R-:W-:Y:S01]  /*1880*/  @!P2 IMAD R13, R5, R13, R10 ;  /* 0x0000000d050da224 */ /* 0x000fe200078e020a */
[----:B------:R-:W-:-:S05]  /*1890*/  @!P2 MOV R10, R6 ;  /* 0x00000006000aa202 */ /* 0x000fca0000000f00 */
[----:B------:R-:W-:-:S04]  /*18a0*/  @!P2 IMAD.WIDE.U32 R10, R5, R12, R10 ;  /* 0x0000000c050aa225 */ /* 0x000fc800078e000a */
[----:B------:R-:W-:Y:S01]  /*18b0*/  @!P2 IMAD.IADD R5, R11, 0x1, R13 ;  /* 0x000000010b05a824 */ /* 0x000fe200078e020d */
[----:B---3--:R-:W-:-:S04]  /*18c0*/  @!P2 LEA R114, P1, R10, R114, 0x1 ;  /* 0x000000720a72a211 */ /* 0x008fc800078208ff */
        /* <DEDUP_REMOVED lines=11> */
[----:B------:R-:W-:Y:S02]  /*1980*/  @!P2 IMAD R13, R5, R13, R10 ;  /* 0x0000000d050da224 */ /* 0x000fe400078e020a */
[----:B------:R-:W-:-:S04]  /*1990*/  @!P2 IMAD.MOV.U32 R10, RZ, RZ, R6 ;  /* 0x000000ffff0aa224 */ /* 0x000fc800078e0006 */
[----:B------:R-:W-:-:S05]  /*19a0*/  @!P2 IMAD.WIDE.U32 R10, R5, R12, R10 ;  /* 0x0000000c050aa225 */ /* 0x000fca00078e000a */
[----:B------:R-:W-:Y:S02]  /*19b0*/  @!P2 IADD3 R5, R11, R13, RZ ;  /* 0x0000000d0b05a210 */ /* 0x000fe40007ffe0ff */
[----:B---3--:R-:W-:-:S04]  /*19c0*/  @!P2 LEA R48, P1, R10, R48, 0x1 ;  /* 0x000000300a30a211 */ /* 0x008fc800078208ff */
        /* <DEDUP_REMOVED lines=9> */
[----:B-1----:R-:W-:Y:S01]  /*1a60*/  @!P2 IMAD R10, R11, R12, RZ ;  /* 0x0000000c0b0aa224 */ /* 0x002fe200078e02ff */
[----:B------:R-:W-:-:S03]  /*1a70*/  @!P2 MOV R11, R9 ;  /* 0x00000009000ba202 */ /* 0x000fc60000000f00 */
[----:B------:R-:W-:Y:S02]  /*1a80*/  @!P2 IMAD R13, R5, R13, R10 ;  /* 0x0000000d050da224 */ /* 0x000fe400078e020a */
[----:B------:R-:W-:-:S04]  /*1a90*/  @!P2 IMAD.MOV.U32 R10, RZ, RZ, R6 ;  /* 0x000000ffff0aa224 */ /* 0x000fc800078e0006 */
[----:B------:R-:W-:-:S04]  /*1aa0*/  @!P2 IMAD.WIDE.U32 R10, R5, R12, R10 ;  /* 0x0000000c050aa225 */ /* 0x000fc800078e000a */
[----:B------:R-:W-:Y:S01]  /*1ab0*/  @!P2 IMAD.IADD R5, R11, 0x1, R13 ;  /* 0x000000010b05a824 */ /* 0x000fe200078e020d */
        /* <DEDUP_REMOVED lines=55> */
[----:B------:R-:W-:-:S07]  /*1e30*/  @P2 LOP3.LUT R2, R2, 0x1, RZ, 0xfc, !PT ;  /* 0x0000000102022812 */ /* 0x000fce00078efcff */
        /* <DEDUP_REMOVED lines=334> */
[----:B------:R-:W-:Y:S01]  /*3320*/  @!P2 MOV R12, R6 ;  /* 0x00000006000ca202 */ /* 0x000fe20000000f00 */
[----:B------:R-:W-:Y:S01]  /*3330*/  @!P2 IMAD.MOV.U32 R13, RZ, RZ, R9 ;  /* 0x000000ffff0da224 */ /* 0x000fe200078e0009 */
[----:B------:R-:W-:-:S04]  /*3340*/  @P2 LOP3.LUT R4, R4, 0x800, RZ, 0xfc, !PT ;  /* 0x0000080004042812 */ /* 0x000fc800078efcff */
[----:B------:R-:W-:Y:S01]  /*3350*/  LOP3.LUT R4, R4, 0xfffffbff, RZ, 0xc0, !PT ;  /* 0xfffffbff04047812 */ /* 0x000fe200078ec0ff */
[----:B------:R-:W3:Y:S01]  /*3360*/  @!P2 LDC.64 R20, c[0x0][0x220] ;  /* 0x00008800ff14ab82 */ /* 0x000ee20000000a00 */
[-C--:B-1----:R-:W-:Y:S02]  /*3370*/  @!P2 IMAD R10, R11, R16.reuse, RZ ;  /* 0x000000100b0aa224 */ /* 0x082fe400078e02ff */
[----:B------:R-:W-:-:S04]  /*3380*/  @!P2 IMAD.WIDE.U32 R12, R5, R16, R12 ;  /* 0x00000010050ca225 */ /* 0x000fc800078e000c */
[----:B------:R-:W-:Y:S01]  /*3390*/  @!P2 IMAD R11, R5, R17, R10 ;  /* 0x00000011050ba224 */ /* 0x000fe200078e020a */
[----:B---3--:R-:W-:-:S03]  /*33a0*/  @!P2 LEA R10, P1, R12, R20, 0x1 ;  /* 0x000000140c0aa211 */ /* 0x008fc600078208ff */
[----:B------:R-:W-:-:S05]  /*33b0*/  @!P2 IMAD.IADD R5, R13, 0x1, R11 ;  /* 0x000000010d05a824 */ /* 0x000fca00078e020b */
        /* <DEDUP_REMOVED lines=141> */
[----:B------:R-:W-:Y:S01]  /*3c90*/  @!P2 IMAD.WIDE.U32 R32, R5, R30, R32 ;  /* 0x0000001e0520a225 */ /* 0x000fe200078e0020 */
[----:B------:R-:W-:-:S03]  /*3ca0*/  SHF.R.S32.HI R5, RZ, 0x1f, R118 ;  /* 0x0000001fff057819 */ /* 0x000fc60000011476 */
[----:B------:R-:W-:Y:S01]  /*3cb0*/  @!P2 IMAD.IADD R31, R33, 0x1, R31 ;  /* 0x00000001211fa824 */ /* 0x000fe200078e021f */
[----:B---3--:R-:W-:-:S04]  /*3cc0*/  @!P2 LEA R34, P1, R32, R34, 0x1 ;  /* 0x000000222022a211 */ /* 0x008fc800078208ff */
[----:B------:R-:W-:Y:S02]  /*3cd0*/  @!P2 LEA.HI.X R35, R32, R35, R31, 0x1, P1 ;  /* 0x000000232023a211 */ /* 0x000fe400008f0c1f */
[----:B------:R-:W-:-:S04]  /*3ce0*/  ISETP.GE.U32.AND P1, PT, R118, UR6, PT ;  /* 0x0000000676007c0c */ /* 0x000fc8000bf26070 */
[----:B------:R-:W-:-:S13]  /*3cf0*/  ISETP.GE.OR.EX P2, PT, R5, UR7, P0, P1 ;  /* 0x0000000705007c0c */ /* 0x000fda0008746710 */
[----:B------:R-:W1:Y:S01]  /*3d00*/  @!P2 LDC.64 R30, c[0x0][0x270] ;  /* 0x00009c00ff1eab82 */ /* 0x000e620000000a00 */
[----:B------:R-:W-:Y:S01]  /*3d10*/  @!P2 IMAD.MOV.U32 R32, RZ, RZ, R6 ;  /* 0x000000ffff20a224 */ /* 0x000fe200078e0006 */
[----:B------:R-:W-:Y:S01]  /*3d20*/  @P2 LOP3.LUT R4, R4, 0x2, RZ, 0xfc, !PT ;  /* 0x0000000204042812 */ /* 0x000fe200078efcff */
[----:B------:R-:W-:-:S03]  /*3d30*/  @!P2 IMAD.MOV.U32 R33, RZ, RZ, R9 ;  /* 0x000000ffff21a224 */ /* 0x000fc600078e0009 */
[----:B------:R-:W-:Y:S01]  /*3d40*/  LOP3.LUT R4, R4, 0xfffffffe, RZ, 0xc0, !PT ;  /* 0xfffffffe04047812 */ /* 0x000fe200078ec0ff */
[----:B-1----:R-:W-:-:S04]  /*3d50*/  @!P2 IMAD R5, R5, R30, RZ ;  /* 0x0000001e0505a224 */ /* 0x002fc800078e02ff */
[C---:B------:R-:W-:Y:S02]  /*3d60*/  @!P2 IMAD R5, R118.reuse, R31, R5 ;  /* 0x0000001f7605a224 */ /* 0x040fe400078e0205 */
[----:B------:R-:W-:Y:S02]  /*3d70*/  @!P2 IMAD.WIDE.U32 R30, R118, R30, R32 ;  /* 0x0000001e761ea225 */ /* 0x000fe400078e0020 */
[----:B------:R-:W1:Y:S03]  /*3d80*/  @!P2 LDC.64 R32, c[0x0][0x220] ;  /* 0x00008800ff20ab82 */ /* 0x000e660000000a00 */
[----:B------:R-:W-:Y:S02]  /*3d90*/  @!P2 IADD3 R5, R31, R5, RZ ;  /* 0x000000051f05a210 */ /* 0x000fe40007ffe0ff */
[----:B-1----:R-:W-:-:S04]  /*3da0*/  @!P2 LEA R32, P1, R30, R32, 0x1 ;  /* 0x000000201e20a211 */ /* 0x002fc800078208ff */
[----:B------:R-:W-:Y:S02]  /*3db0*/  @!P2 LEA.HI.X R33, R30, R33, R5, 0x1, P1 ;  /* 0x000000211e21a211 */ /* 0x000fe400008f0c05 */
[----:B------:R-:W-:Y:S02]  /*3dc0*/  SHF.R.S32.HI R5, RZ, 0x1f, R122 ;  /* 0x0000001fff057819 */ /* 0x000fe4000001147a */
[----:B------:R-:W-:-:S04]  /*3dd0*/  ISETP.GE.U32.AND P1, PT, R122, UR6, PT ;  /* 0x000000067a007c0c */ /* 0x000fc8000bf26070 */
[----:B------:R-:W-:-:S13]  /*3de0*/  ISETP.GE.OR.EX P2, PT, R5, UR7, P0, P1 ;  /* 0x0000000705007c0c */ /* 0x000fda0008746710 */
[----:B------:R-:W1:Y:S01]  /*3df0*/  @!P2 LDC.64 R30, c[0x0][0x270] ;  /* 0x00009c00ff1eab82 */ /* 0x000e620000000a00 */
[----:B------:R-:W-:Y:S01]  /*3e00*/  @!P2 MOV R119, R9 ;  /* 0x000000090077a202 */ /* 0x000fe20000000f00 */
[----:B------:R-:W-:Y:S01]  /*3e10*/  @!P2 IMAD.MOV.U32 R118, RZ, RZ, R6 ;  /* 0x000000ffff76a224 */ /* 0x000fe200078e0006 */
[----:B------:R-:W-:Y:S01]  /*3e20*/  @P2 LOP3.LUT R4, R4, 0x1, RZ, 0xfc, !PT ;  /* 0x0000000104042812 */ /* 0x000fe200078efcff */
[-C--:B-1----:R-:W-:Y:S02]  /*3e30*/  @!P2 IMAD R5, R5, R30.reuse, RZ ;  /* 0x0000001e0505a224 */ /* 0x082fe400078e02ff */
[----:B------:R-:W-:-:S04]  /*3e40*/  @!P2 IMAD.WIDE.U32 R118, R122, R30, R118 ;  /* 0x0000001e7a76a225 */ /* 0x000fc800078e0076 */
[----:B------:R-:W-:Y:S02]  /*3e50*/  @!P2 IMAD R5, R122, R31, R5 ;  /* 0x0000001f7a05a224 */ /* 0x000fe400078e0205 */
[----:B------:R-:W1:Y:S02]  /*3e60*/  @!P2 LDC.64 R30, c[0x0][0x220] ;  /* 0x00008800ff1eab82 */ /* 0x000e640000000a00 */
[----:B------:R-:W-:Y:S01]  /*3e70*/  @!P2 IMAD.IADD R5, R119, 0x1, R5 ;  /* 0x000000017705a824 */ /* 0x000fe200078e0205 */
[----:B------:R-:W-:Y:S02]  /*3e80*/  IADD3 R122, R3, 0x1d0, RZ ;  /* 0x000001d0037a7810 */ /* 0x000fe40007ffe0ff */
[----:B-1----:R-:W-:-:S04]  /*3e90*/  @!P2 LEA R30, P1, R118, R30, 0x1 ;  /* 0x0000001e761ea211 */ /* 0x002fc800078208ff */
[----:B------:R-:W-:Y:S02]  /*3ea0*/  @!P2 LEA.HI.X R31, R118, R31, R5, 0x1, P1 ;  /* 0x0000001f761fa211 */ /* 0x000fe400008f0c05 */
[----:B------:R-:W-:Y:S02]  /*3eb0*/  SHF.R.S32.HI R5, RZ, 0x1f, R122 ;  /* 0x0000001fff057819 */ /* 0x000fe4000001147a */
[----:B------:R-:W-:Y:S02]  /*3ec0*/  ISETP.GE.U32.AND P1, PT, R122, UR6, PT ;  /* 0x000000067a007c0c */ /* 0x000fe4000bf26070 */
[----:B------:R-:W-:Y:S02]  /*3ed0*/  LOP3.LUT P2, RZ, R0, 0x2000000, RZ, 0xc0, !PT ;  /* 0x0200000000ff7812 */ /* 0x000fe4000784c0ff */
[----:B------:R-:W-:-:S11]  /*3ee0*/  ISETP.GE.OR.EX P1, PT, R5, UR7, P0, P1 ;  /* 0x0000000705007c0c */ /* 0x000fd60008726710 */
[----:B------:R1:W3:Y:S01]  /*3ef0*/  @!P2 LDG.E R123, desc[UR12][R116.64] ;  /* 0x0000000c747ba981 */ /* 0x0002e2000c1e1900 */
[----:B------:R-:W-:Y:S01]  /*3f00*/  LOP3.LUT R0, R0, 0xfeffffff, RZ, 0xc0, !PT ;  /* 0xfeffffff00007812 */ /* 0x000fe200078ec0ff */
[----:B------:R-:W4:Y:S01]  /*3f10*/  @!P1 LDC.64 R118, c[0x0][0x270] ;  /* 0x00009c00ff769b82 */ /* 0x000f220000000a00 */
[----:B-1----:R-:W-:Y:S02]  /*3f20*/  @!P1 IMAD.MOV.U32 R116, RZ, RZ, R6 ;  /* 0x000000ffff749224 */ /* 0x002fe400078e0006 */
[----:B------:R-:W-:Y:S02]  /*3f30*/  @!P1 IMAD.MOV.U32 R117, RZ, RZ, R9 ;  /* 0x000000ffff759224 */ /* 0x000fe400078e0009 */
[-C--:B----4-:R-:W-:Y:S02]  /*3f40*/  @!P1 IMAD R5, R5, R118.reuse, RZ ;  /* 0x0000007605059224 */ /* 0x090fe400078e02ff */
[----:B------:R-:W-:-:S04]  /*3f50*/  @!P1 IMAD.WIDE.U32 R116, R122, R118, R116 ;  /* 0x000000767a749225 */ /* 0x000fc800078e0074 */
[----:B------:R-:W-:Y:S02]  /*3f60*/  @!P1 IMAD R5, R122, R119, R5 ;  /* 0x000000777a059224 */ /* 0x000fe400078e0205 */
[----:B------:R-:W1:Y:S01]  /*3f70*/  @!P1 LDC.64 R118, c[0x0][0x220] ;  /* 0x00008800ff769b82 */ /* 0x000e620000000a00 */
[----:B------:R-:W-:Y:S02]  /*3f80*/  IMAD.MOV.U32 R122, RZ, RZ, RZ ;  /* 0x000000ffff7a7224 */ /* 0x000fe400078e00ff */
[----:B------:R-:W-:Y:S02]  /*3f90*/  @!P1 IADD3 R5, R117, R5, RZ ;  /* 0x0000000575059210 */ /* 0x000fe40007ffe0ff */
[----:B-1----:R-:W-:-:S04]  /*3fa0*/  @!P1 LEA R118, P2, R116, R118, 0x1 ;  /* 0x0000007674769211 */ /* 0x002fc800078408ff */
[----:B------:R-:W-:Y:S02]  /*3fb0*/  @!P1 LEA.HI.X R119, R116, R119, R5, 0x1, P2 ;  /* 0x0000007774779211 */ /* 0x000fe400010f0c05 */
[C---:B------:R-:W-:Y:S02]  /*3fc0*/  LOP3.LUT P2, RZ, R2.reuse, 0x1000000, RZ, 0xc0, !PT ;  /* 0x0100000002ff7812 */ /* 0x040fe4000784c0ff */
[----:B------:R-:W-:-:S04]  /*3fd0*/  LOP3.LUT R2, R2, 0x7fffffff, RZ, 0xc0, !PT ;  /* 0x7fffffff02027812 */ /* 0x000fc800078ec0ff */
[----:B------:R-:W-:-:S04]  /*3fe0*/  @P1 LOP3.LUT R2, R2, 0x80000000, RZ, 0xfc, !PT ;  /* 0x8000000002021812 */ /* 0x000fc800078efcff */
[----:B------:R-:W-:-:S03]  /*3ff0*/  LOP3.LUT P1, RZ, R2, 0x1000, RZ, 0xc0, !PT ;  /* 0x0000100002ff7812 */ /* 0x000fc6000782c0ff */
[----:B------:R1:W4:Y:S02]  /*4000*/  @!P2 LDG.E R122, desc[UR12][R120.64] ;  /* 0x0000000c787aa981 */ /* 0x000324000c1e1900 */
[----:B-1----:R-:W-:-:S08]  /*4010*/  IADD3 R120, R3, 0x1d8, RZ ;  /* 0x000001d803787810 */ /* 0x002fd00007ffe0ff */
[----:B------:R-:W-:Y:S02]  /*4020*/  @P1 LOP3.LUT R0, R0, 0x1000000, RZ, 0xfc, !PT ;  /* 0x0100000000001812 */ /* 0x000fe400078efcff */
[----:B------:R-:W-:Y:S02]  /*4030*/  SHF.R.S32.HI R5, RZ, 0x1f, R120 ;  /* 0x0000001fff057819 */ /* 0x000fe40000011478 */
[----:B------:R-:W-:-:S04]  /*4040*/  ISETP.GE.U32.AND P2, PT, R120, UR6, PT ;  /* 0x0000000678007c0c */ /* 0x000fc8000bf46070 */
[----:B------:R-:W-:Y:S01]  /*4050*/  ISETP.GE.OR.EX P2, PT, R5, UR7, P0, P2 ;  /* 0x0000000705007c0c */ /* 0x000fe20008746720 */
[----:B------:R-:W-:-:S06]  /*4060*/  IMAD.MOV.U32 R121, RZ, RZ, RZ ;  /* 0x000000ffff797224 */ /* 0x000fcc00078e00ff */
[----:B------:R1:W5:Y:S06]  /*4070*/  @!P3 LDG.E R121, desc[UR12][R64.64] ;  /* 0x0000000c4079b981 */ /* 0x00036c000c1e1900 */
[----:B-1----:R-:W1:Y:S01]  /*4080*/  @!P2 LDC.64 R64, c[0x0][0x270] ;  /* 0x00009c00ff40ab82 */ /* 0x002e620000000a00 */
[----:B------:R-:W-:Y:S02]  /*4090*/  @!P2 IMAD.MOV.U32 R116, RZ, RZ, R6 ;  /* 0x000000ffff74a224 */ /* 0x000fe400078e0006 */
[----:B------:R-:W-:Y:S02]  /*40a0*/  @!P2 IMAD.MOV.U32 R117, RZ, RZ, R9 ;  /* 0x000000ffff75a224 */ /* 0x000fe400078e0009 */
[----:B-1----:R-:W-:-:S02]  /*40b0*/  @!P2 IMAD R5, R5, R64, RZ ;  /* 0x000000400505a224 */ /* 0x002fc400078e02ff */
[----:B------:R-:W-:-:S04]  /*40c0*/  @!P2 IMAD.WIDE.U32 R116, R120, R64, R116 ;  /* 0x000000407874a225 */ /* 0x000fc800078e0074 */
[----:B------:R-:W-:Y:S02]  /*40d0*/  @!P2 IMAD R5, R120, R65, R5 ;  /* 0x000000417805a224 */ /* 0x000fe400078e0205 */
[----:B------:R-:W1:Y:S03]  /*40e0*/  @!P2 LDC.64 R64, c[0x0][0x220] ;  /* 0x00008800ff40ab82 */ /* 0x000e660000000a00 */
[----:B------:R-:W-:Y:S01]  /*40f0*/  @!P2 IADD3 R5, R117, R5, RZ ;  /* 0x000000057505a210 */ /* 0x000fe20007ffe0ff */
[----:B------:R-:W-:Y:S01]  /*4100*/  VIADD R120, R3, 0x1e0 ;  /* 0x000001e003787836 */ /* 0x000fe20000000000 */
[----:B-1----:R-:W-:-:S04]  /*4110*/  @!P2 LEA R64, P3, R116, R64, 0x1 ;  /* 0x000000407440a211 */ /* 0x002fc800078608ff */
[----:B------:R-:W-:Y:S02]  /*4120*/  @!P2 LEA.HI.X R65, R116, R65, R5, 0x1, P3 ;  /* 0x000000417441a211 */ /* 0x000fe400018f0c05 */
[----:B------:R-:W-:Y:S02]  /*4130*/  LOP3.LUT P3, RZ, R2, 0x400000, RZ, 0xc0, !PT ;  /* 0x0040000002ff7812 */ /* 0x000fe4000786c0ff */
[----:B------:R-:W-:Y:S02]  /*4140*/  CS2R R116, SRZ ;  /* 0x0000000000747805 */ /* 0x000fe4000001ff00 */
[----:B------:R-:W-:-:S04]  /*4150*/  SHF.R.S32.HI R5, RZ, 0x1f, R120 ;  /* 0x0000001fff057819 */ /* 0x000fc80000011478 */
[----:B------:R1:W5:Y:S05]  /*4160*/  @!P4 LDG.E R116, desc[UR12][R106.64] ;  /* 0x0000000c6a74c981 */ /* 0x00036a000c1e1900 */
[----:B------:R0:W5:Y:S01]  /*4170*/  @!P3 LDG.E R117, desc[UR12][R24.64] ;  /* 0x0000000c1875b981 */ /* 0x000162000c1e1900 */
[----:B------:R-:W-:-:S04]  /*4180*/  ISETP.GE.U32.AND P3, PT, R120, UR6, PT ;  /* 0x0000000678007c0c */ /* 0x000fc8000bf66070 */
[----:B------:R-:W-:-:S13]  /*4190*/  ISETP.GE.OR.EX P3, PT, R5, UR7, P0, P3 ;  /* 0x0000000705007c0c */ /* 0x000fda0008766730 */
[----:B-1----:R-:W1:Y:S01]  /*41a0*/  @!P3 LDC.64 R106, c[0x0][0x270] ;  /* 0x00009c00ff6abb82 */ /* 0x002e620000000a00 */
[----:B0-----:R-:W-:Y:S01]  /*41b0*/  @!P3 MOV R25, R9 ;  /* 0x000000090019b202 */ /* 0x001fe20000000f00 */
[----:B------:R-:W-:Y:S02]  /*41c0*/  @!P3 IMAD.MOV.U32 R24, RZ, RZ, R6 ;  /* 0x000000ffff18b224 */ /* 0x000fe400078e0006 */
[-C--:B-1----:R-:W-:Y:S02]  /*41d0*/  @!P3 IMAD R5, R5, R106.reuse, RZ ;  /* 0x0000006a0505b224 */ /* 0x082fe400078e02ff */
[----:B------:R-:W-:-:S04]  /*41e0*/  @!P3 IMAD.WIDE.U32 R24, R120, R106, R24 ;  /* 0x0000006a7818b225 */ /* 0x000fc800078e0018 */
[----:B------:R-:W-:Y:S02]  /*41f0*/  @!P3 IMAD R5, R120, R107, R5 ;  /* 0x0000006b7805b224 */ /* 0x000fe400078e0205 */
[----:B------:R-:W0:Y:S01]  /*4200*/  @!P3 LDC.64 R106, c[0x0][0x220] ;  /* 0x00008800ff6abb82 */ /* 0x000e220000000a00 */
[----:B------:R-:W-:Y:S02]  /*4210*/  VIADD R120, R3, 0x1e8 ;  /* 0x000001e803787836 */ /* 0x000fe40000000000 */
[----:B------:R-:W-:-:S03]  /*4220*/  @!P3 IMAD.IADD R5, R25, 0x1, R5 ;  /* 0x000000011905b824 */ /* 0x000fc600078e0205 */
[----:B------:R-:W-:Y:S02]  /*4230*/  SHF.R.S32.HI R25, RZ, 0x1f, R120 ;  /* 0x0000001fff197819 */ /* 0x000fe40000011478 */
[----:B------:R-:W-:Y:S02]  /*4240*/  LOP3.LUT P1, RZ, R2, 0x100000, RZ, 0xc0, !PT ;  /* 0x0010000002ff7812 */ /* 0x000fe4000782c0ff */
[----:B0-----:R-:W-:-:S04]  /*4250*/  @!P3 LEA R106, P4, R24, R106, 0x1 ;  /* 0x0000006a186ab211 */ /* 0x001fc800078808ff */
[----:B------:R-:W-:Y:S02]  /*4260*/  @!P3 LEA.HI.X R107, R24, R107, R5, 0x1, P4 ;  /* 0x0000006b186bb211 */ /* 0x000fe400020f0c05 */
[----:B------:R-:W-:-:S04]  /*4270*/  ISETP.GE.U32.AND P4, PT, R120, UR6, PT ;  /* 0x0000000678007c0c */ /* 0x000fc8000bf86070 */
[----:B------:R-:W-:Y:S01]  /*4280*/  ISETP.GE.OR.EX P4, PT, R25, UR7, P0, P4 ;  /* 0x0000000719007c0c */ /* 0x000fe20008786740 */
[----:B------:R-:W-:-:S06]  /*4290*/  IMAD.MOV.U32 R5, RZ, RZ, RZ ;  /* 0x000000ffff057224 */ /* 0x000fcc00078e00ff */
[----:B------:R0:W5:Y:S06]  /*42a0*/  @!P1 LDG.E R5, desc[UR12][R28.64] ;  /* 0x0000000c1c059981 */ /* 0x00016c000c1e1900 */
[----:B0-----:R-:W0:Y:S01]  /*42b0*/  @!P4 LDC.64 R28, c[0x0][0x270] ;  /* 0x00009c00ff1ccb82 */ /* 0x001e220000000a00 */
[----:B------:R-:W-:-:S10]  /*42c0*/  HFMA2.MMA R24, -RZ, RZ, 0, 0 ;  /* 0x00000000ff187435 */ /* 0x000fd400000001ff */
[----:B------:R1:W5:Y:S02]  /*42d0*/  @!P5 LDG.E R24, desc[UR12][R110.64] ;  /* 0x0000000c6e18d981 */ /* 0x000364000c1e1900 */
[----:B-1----:R-:W-:Y:S01]  /*42e0*/  @!P4 MOV R111, R9 ;  /* 0x00000009006fc202 */ /* 0x002fe20000000f00 */
[----:B------:R-:W-:Y:S02]  /*42f0*/  @!P4 IMAD.MOV.U32 R110, RZ, RZ, R6 ;  /* 0x000000ffff6ec224 */ /* 0x000fe400078e0006 */
[-C--:B0-----:R-:W-:Y:S02]  /*4300*/  @!P4 IMAD R25, R25, R28.reuse, RZ ;  /* 0x0000001c1919c224 */ /* 0x081fe400078e02ff */
[----:B------:R-:W-:-:S04]  /*4310*/  @!P4 IMAD.WIDE.U32 R110, R120, R28, R110 ;  /* 0x0000001c786ec225 */ /* 0x000fc800078e006e */
[----:B------:R-:W-:Y:S02]  /*4320*/  @!P4 IMAD R25, R120, R29, R25 ;  /* 0x0000001d7819c224 */ /* 0x000fe400078e0219 */
[----:B------:R-:W0:Y:S01]  /*4330*/  @!P4 LDC.64 R28, c[0x0][0x220] ;  /* 0x00008800ff1ccb82 */ /* 0x000e220000000a00 */
[----:B------:R-:W-:-:S04]  /*4340*/  LOP3.LUT R2, R2, 0xdfffffff, RZ, 0xc0, !PT ;  /* 0xdfffffff02027812 */ /* 0x000fc800078ec0ff */
[----:B------:R-:W-:Y:S01]  /*4350*/  @P2 LOP3.LUT R2, R2, 0x20000000, RZ, 0xfc, !PT ;  /* 0x2000000002022812 */ /* 0x000fe200078efcff */
[----:B------:R-:W-:-:S03]  /*4360*/  @!P4 IMAD.IADD R25, R111, 0x1, R25 ;  /* 0x000000016f19c824 */ /* 0x000fc600078e0219 */
[C---:B------:R-:W-:Y:S02]  /*4370*/  LOP3.LUT P2, RZ, R2.reuse, 0x200, RZ, 0xc0, !PT ;  /* 0x0000020002ff7812 */ /* 0x040fe4000784c0ff */
[----:B------:R-:W-:-:S04]  /*4380*/  LOP3.LUT R2, R2, 0xf7ffffff, RZ, 0xc0, !PT ;  /* 0xf7ffffff02027812 */ /* 0x000fc800078ec0ff */
[----:B------:R-:W-:Y:S02]  /*4390*/  @P3 LOP3.LUT R2, R2, 0x8000000, RZ, 0xfc, !PT ;  /* 0x0800000002023812 */ /* 0x000fe400078efcff */
[----:B0-----:R-:W-:-:S04]  /*43a0*/  @!P4 LEA R28, P5, R110, R28, 0x1 ;  /* 0x0000001c6e1cc211 */ /* 0x001fc800078a08ff */
[----:B------:R-:W-:Y:S02]  /*43b0*/  @!P4 LEA.HI.X R29, R110, R29, R25, 0x1, P5 ;  /* 0x0000001d6e1dc211 */ /* 0x000fe400028f0c19 */
[----:B------:R-:W-:Y:S01]  /*43c0*/  LOP3.LUT P5, RZ, R2, 0x40000, RZ, 0xc0, !PT ;  /* 0x0004000002ff7812 */ /* 0x000fe200078ac0ff */
[----:B------:R-:W-:Y:S02]  /*43d0*/  IMAD.MOV.U32 R25, RZ, RZ, RZ ;  /* 0x000000ffff197224 */ /* 0x000fe400078e00ff */
[----:B------:R-:W-:-:S05]  /*43e0*/  VIADD R120, R3, 0x1f0 ;  /* 0x000001f003787836 */ /* 0x000fca0000000000 */
[----:B------:R-:W-:-:S05]  /*43f0*/  SHF.R.S32.HI R111, RZ, 0x1f, R120 ;  /* 0x0000001fff6f7819 */ /* 0x000fca0000011478 */
[----:B------:R0:W5:Y:S01]  /*4400*/  @!P5 LDG.E R25, desc[UR12][R94.64] ;  /* 0x0000000c5e19d981 */ /* 0x000162000c1e1900 */
[----:B------:R-:W-:-:S04]  /*4410*/  ISETP.GE.U32.AND P5, PT, R120, UR6, PT ;  /* 0x0000000678007c0c */ /* 0x000fc8000bfa6070 */
[----:B------:R-:W-:Y:S01]  /*4420*/  ISETP.GE.OR.EX P5, PT, R111, UR7, P0, P5 ;  /* 0x000000076f007c0c */ /* 0x000fe200087a6750 */
[----:B------:R-:W-:-:S10]  /*4430*/  HFMA2.MMA R110, -RZ, RZ, 0, 0 ;  /* 0x00000000ff6e7435 */ /* 0x000fd400000001ff */
[----:B------:R1:W5:Y:S02]  /*4440*/  @!P6 LDG.E R110, desc[UR12][R52.64] ;  /* 0x0000000c346ee981 */ /* 0x000364000c1e1900 */
[----:B0-----:R-:W0:Y:S01]  /*4450*/  @!P5 LDC.64 R94, c[0x0][0x270] ;  /* 0x00009c00ff5edb82 */ /* 0x001e220000000a00 */
[----:B-1----:R-:W-:Y:S01]  /*4460*/  @!P5 MOV R53, R9 ;  /* 0x000000090035d202 */ /* 0x002fe20000000f00 */
[----:B------:R-:W-:Y:S02]  /*4470*/  @!P5 IMAD.MOV.U32 R52, RZ, RZ, R6 ;  /* 0x000000ffff34d224 */ /* 0x000fe400078e0006 */
[-C--:B0-----:R-:W-:Y:S02]  /*4480*/  @!P5 IMAD R111, R111, R94.reuse, RZ ;  /* 0x0000005e6f6fd224 */ /* 0x081fe400078e02ff */
[----:B------:R-:W-:-:S04]  /*4490*/  @!P5 IMAD.WIDE.U32 R52, R120, R94, R52 ;  /* 0x0000005e7834d225 */ /* 0x000fc800078e0034 */
[----:B------:R-:W-:Y:S02]  /*44a0*/  @!P5 IMAD R111, R120, R95, R111 ;  /* 0x0000005f786fd224 */ /* 0x000fe400078e026f */
[----:B------:R-:W0:Y:S01]  /*44b0*/  @!P5 LDC.64 R94, c[0x0][0x220] ;  /* 0x00008800ff5edb82 */ /* 0x000e220000000a00 */
[----:B------:R-:W-:Y:S01]  /*44c0*/  LOP3.LUT P1, RZ, R2, 0x8000, RZ, 0xc0, !PT ;  /* 0x0000800002ff7812 */ /* 0x000fe2000782c0ff */
[----:B------:R-:W-:Y:S01]  /*44d0*/  HFMA2.MMA R120, -RZ, RZ, 0, 0 ;  /* 0x00000000ff787435 */ /* 0x000fe200000001ff */
[----:B------:R-:W-:-:S11]  /*44e0*/  @!P5 IMAD.IADD R111, R53, 0x1, R111 ;  /* 0x00000001356fd824 */ /* 0x000fd600078e026f */
[----:B------:R1:W5:Y:S01]  /*44f0*/  @!P1 LDG.E R120, desc[UR12][R86.64] ;  /* 0x0000000c56789981 */ /* 0x000362000c1e1900 */
[----:B0-----:R-:W-:Y:S01]  /*4500*/  @!P5 LEA R94, P6, R52, R94, 0x1 ;  /* 0x0000005e345ed211 */ /* 0x001fe200078c08ff */
[----:B-1----:R-:W-:-:S03]  /*4510*/  VIADD R87, R3, 0x1f8 ;  /* 0x000001f803577836 */ /* 0x002fc60000000000 */
[----:B------:R-:W-:Y:S02]  /*4520*/  @!P5 LEA.HI.X R95, R52, R95, R111, 0x1, P6 ;  /* 0x0000005f345fd211 */ /* 0x000fe400030f0c6f */
[----:B------:R-:W-:Y:S02]  /*4530*/  SHF.R.S32.HI R86, RZ, 0x1f, R87 ;  /* 0x0000001fff567819 */ /* 0x000fe40000011457 */
[----:B------:R-:W-:-:S04]  /*4540*/  ISETP.GE.U32.AND P6, PT, R87, UR6, PT ;  /* 0x0000000657007c0c */ /* 0x000fc8000bfc6070 */
[----:B------:R-:W-:Y:S02]  /*4550*/  ISETP.GE.OR.EX P6, PT, R86, UR7, P0, P6 ;  /* 0x0000000756007c0c */ /* 0x000fe400087c6760 */
[----:B------:R-:W-:-:S11]  /*4560*/  LOP3.LUT P3, RZ, R2, 0x10000, RZ, 0xc0, !PT ;  /* 0x0001000002ff7812 */ /* 0x000fd6000786c0ff */
[----:B------:R-:W0:Y:S01]  /*4570*/  @!P6 LDC.64 R52, c[0x0][0x270] ;  /* 0x00009c00ff34eb82 */ /* 0x000e220000000a00 */
[----:B------:R-:W-:-:S06]  /*4580*/  IMAD.MOV.U32 R111, RZ, RZ, RZ ;  /* 0x000000ffff6f7224 */ /* 0x000fcc00078e00ff */
        /* <DEDUP_REMOVED lines=8> */
[----:B------:R-:W-:-:S04]  /*4610*/  @P4 LOP3.LUT R2, R2, 0x10000000, RZ, 0xfc, !PT ;  /* 0x1000000002024812 */ /* 0x000fc800078efcff */
[----:B------:R-:W-:Y:S02]  /*4620*/  LOP3.LUT R2, R2, 0xbfffffff, RZ, 0xc0, !PT ;  /* 0xbfffffff02027812 */ /* 0x000fe400078ec0ff */
[----:B------:R-:W-:Y:S02]  /*4630*/  LOP3.LUT R0, R0, 0xfffffffe, RZ, 0xc0, !PT ;  /* 0xfffffffe00007812 */ /* 0x000fe400078ec0ff */
[----:B------:R-:W-:Y:S02]  /*4640*/  @P5 LOP3.LUT R2, R2, 0x40000000, RZ, 0xfc, !PT ;  /* 0x4000000002025812 */ /* 0x000fe400078efcff */
[----:B------:R-:W-:Y:S01]  /*4650*/  @P0 LOP3.LUT R0, R0, 0x1, RZ, 0xfc, !PT ;  /* 0x0000000100000812 */ /* 0x000fe200078efcff */
[----:B------:R-:W-:Y:S01]  /*4660*/  @!P6 IMAD.IADD R86, R27, 0x1, R86 ;  /* 0x000000011b56e824 */ /* 0x000fe200078e0256 */
[----:B------:R-:W-:Y:S02]  /*4670*/  LOP3.LUT P0, RZ, R2, 0x4000, RZ, 0xc0, !PT ;  /* 0x0000400002ff7812 */ /* 0x000fe4000780c0ff */
[----:B0-----:R-:W-:-:S04]  /*4680*/  @!P6 LEA R52, P1, R26, R52, 0x1 ;  /* 0x000000341a34e211 */ /* 0x001fc800078208ff */
[----:B------:R-:W-:Y:S02]  /*4690*/  @!P6 LEA.HI.X R53, R26, R53, R86, 0x1, P1 ;  /* 0x000000351a35e211 */ /* 0x000fe400008f0c56 */
[----:B------:R-:W-:-:S06]  /*46a0*/  CS2R R26, SRZ ;  /* 0x00000000001a7805 */ /* 0x000fcc000001ff00 */
[----:B--2---:R-:W2:Y:S04]  /*46b0*/  @!P0 LDG.E R26, desc[UR12][R124.64] ;  /* 0x0000000c7c1a8981 */ /* 0x004ea8000c1e1900 */
[----:B------:R-:W3:Y:S01]  /*46c0*/  LDL.LU.64 R124, [R1+0x130] ;  /* 0x00013000017c7983 */ /* 0x000ee20000300a00 */
[C---:B------:R-:W-:Y:S02]  /*46d0*/  LOP3.LUT P1, RZ, R0.reuse, 0x1000000, RZ, 0xc0, !PT ;  /* 0x0100000000ff7812 */ /* 0x040fe4000782c0ff */
[----:B------:R-:W-:-:S04]  /*46e0*/  LOP3.LUT R0, R0, 0xfffffffd, RZ, 0xc0, !PT ;  /* 0xfffffffd00007812 */ /* 0x000fc800078ec0ff */
[----:B------:R-:W-:Y:S02]  /*46f0*/  @P6 LOP3.LUT R0, R0, 0x2, RZ, 0xfc, !PT ;  /* 0x0000000200006812 */ /* 0x000fe400078efcff */
[----:B------:R-:W-:Y:S01]  /*4700*/  LOP3.LUT P6, RZ, R2, 0x2000, RZ, 0xc0, !PT ;  /* 0x0000200002ff7812 */ /* 0x000fe200078cc0ff */
[----:B------:R-:W-:-:S12]  /*4710*/  IMAD.MOV.U32 R86, RZ, RZ, RZ ;  /* 0x000000ffff567224 */ /* 0x000fd800078e00ff */
[----:B---3--:R-:W3:Y:S04]  /*4720*/  @!P6 LDG.E R86, desc[UR12][R124.64] ;  /* 0x0000000c7c56e981 */ /* 0x008ee8000c1e1900 */
[----:B------:R-:W4:Y:S01]  /*4730*/  LDL.LU.64 R124, [R1+0x128] ;  /* 0x00012800017c7983 */ /* 0x000f220000300a00 */
[----:B------:R-:W-:Y:S02]  /*4740*/  LOP3.LUT R0, R0, 0xfff7ffff, RZ, 0xc0, !PT ;  /* 0xfff7ffff00007812 */ /* 0x000fe400078ec0ff */
[----:B------:R-:W-:Y:S02]  /*4750*/  LOP3.LUT P5, RZ, R2, 0x800, RZ, 0xc0, !PT ;  /* 0x0000080002ff7812 */ /* 0x000fe400078ac0ff */
[----:B------:R-:W-:Y:S02]  /*4760*/  @P0 LOP3.LUT R0, R0, 0x80000, RZ, 0xfc, !PT ;  /* 0x0008000000000812 */ /* 0x000fe400078efcff */
[----:B------:R-:W-:-:S02]  /*4770*/  LOP3.LUT P3, RZ, R2, 0x2000000, RZ, 0xc0, !PT ;  /* 0x0200000002ff7812 */ /* 0x000fc4000786c0ff */
[----:B------:R-:W-:-:S04]  /*4780*/  LOP3.LUT R0, R0, 0xfffeffff, RZ, 0xc0, !PT ;  /* 0xfffeffff00007812 */ /* 0x000fc800078ec0ff */
[----:B------:R-:W-:Y:S02]  /*4790*/  @P1 LOP3.LUT R0, R0, 0x10000, RZ, 0xfc, !PT ;  /* 0x0001000000001812 */ /* 0x000fe400078efcff */
[----:B------:R-:W-:-:S05]  /*47a0*/  PRMT R79, RZ, 0x7610, R79 ;  /* 0x00007610ff4f7816 */ /* 0x000fca000000004f */
[----:B------:R-:W-:Y:S02]  /*47b0*/  @!P3 PRMT R79, R123, 0x7610, R79 ;  /* 0x000076107b4fb816 */ /* 0x000fe4000000004f */
[C---:B------:R-:W-:Y:S01]  /*47c0*/  LOP3.LUT P0, RZ, R2.reuse, 0x200000, RZ, 0xc0, !PT ;  /* 0x0020000002ff7812 */ /* 0x040fe2000780c0ff */
[----:B----4-:R0:W4:Y:S01]  /*47d0*/  @!P1 LDG.E R27, desc[UR12][R124.64] ;  /* 0x0000000c7c1b9981 */ /* 0x010122000c1e1900 */
[----:B------:R-:W-:Y:S01]  /*47e0*/  LOP3.LUT P1, RZ, R2, 0x400, RZ, 0xc0, !PT ;  /* 0x0000040002ff7812 */ /* 0x000fe2000782c0ff */
[----:B0-----:R-:W-:-:S10]  /*47f0*/  HFMA2.MMA R124, -RZ, RZ, 0, 0 ;  /* 0x00000000ff7c7435 */ /* 0x001fd400000001ff */
[----:B------:R0:W4:Y:S02]  /*4800*/  @!P5 LDG.E R124, desc[UR12][R82.64] ;  /* 0x0000000c527cd981 */ /* 0x000124000c1e1900 */
[----:B0-----:R-:W-:-:S06]  /*4810*/  IMAD.MOV.U32 R82, RZ, RZ, RZ ;  /* 0x000000ffff527224 */ /* 0x001fcc00078e00ff */
[----:B------:R0:W4:Y:S02]  /*4820*/  @!P1 LDG.E R82, desc[UR12][R76.64] ;  /* 0x0000000c4c529981 */ /* 0x000124000c1e1900 */
[----:B0-----:R-:W-:Y:S02]  /*4830*/  PRMT R77, R79, 0x7610, R77 ;  /* 0x000076104f4d7816 */ /* 0x001fe4000000004d */
[----:B------:R-:W2:Y:S01]  /*4840*/  LDL.LU R79, [R1+0x120] ;  /* 0x00012000014f7983 */ /* 0x000ea20000300800 */
[----:B------:R-:W-:-:S04]  /*4850*/  LOP3.LUT R0, R0, 0xffbfffff, RZ, 0xc0, !PT ;  /* 0xffbfffff00007812 */ /* 0x000fc800078ec0ff */
[----:B------:R-:W-:Y:S02]  /*4860*/  @P0 LOP3.LUT R0, R0, 0x400000, RZ, 0xfc, !PT ;  /* 0x0040000000000812 */ /* 0x000fe400078efcff */
[----:B------:R-:W-:Y:S02]  /*4870*/  LOP3.LUT P0, RZ, R2, 0x80, RZ, 0xc0, !PT ;  /* 0x0000008002ff7812 */ /* 0x000fe4000780c0ff */
[----:B------:R-:W-:Y:S01]  /*4880*/  LOP3.LUT R0, R0, 0xff7fffff, RZ, 0xc0, !PT ;  /* 0xff7fffff00007812 */ /* 0x000fe200078ec0ff */
[----:B------:R-:W-:-:S06]  /*4890*/  IMAD.MOV.U32 R76, RZ, RZ, RZ ;  /* 0x000000ffff4c7224 */ /* 0x000fcc00078e00ff */
[----:B------:R0:W4:Y:S04]  /*48a0*/  @!P2 LDG.E R76, desc[UR12][R58.64] ;  /* 0x0000000c3a4ca981 */ /* 0x000128000c1e1900 */
[----:B------:R-:W-:Y:S02]  /*48b0*/  @P0 LOP3.LUT R0, R0, 0x800000, RZ, 0xfc, !PT ;  /* 0x0080000000000812 */ /* 0x000fe400078efcff */
[----:B------:R-:W-:Y:S02]  /*48c0*/  LOP3.LUT P0, RZ, R2, 0x100, RZ, 0xc0, !PT ;  /* 0x0000010002ff7812 */ /* 0x000fe4000780c0ff */
[----:B------:R-:W-:-:S04]  /*48d0*/  LOP3.LUT R0, R0, 0xfffdffff, RZ, 0xc0, !PT ;  /* 0xfffdffff00007812 */ /* 0x000fc800078ec0ff */
[----:B------:R-:W-:Y:S02]  /*48e0*/  @P5 LOP3.LUT R0, R0, 0x20000, RZ, 0xfc, !PT ;  /* 0x0002000000005812 */ /* 0x000fe400078efcff */
[----:B0-----:R-:W-:Y:S02]  /*48f0*/  PRMT R58, R77, 0x7610, R58 ;  /* 0x000076104d3a7816 */ /* 0x001fe4000000003a */
[----:B------:R-:W-:Y:S02]  /*4900*/  LOP3.LUT R0, R0, 0xfffbffff, RZ, 0xc0, !PT ;  /* 0xfffbffff00007812 */ /* 0x000fe400078ec0ff */
[----:B------:R-:W-:Y:S02]  /*4910*/  MOV R77, RZ ;  /* 0x000000ff004d7202 */ /* 0x000fe40000000f00 */
[----:B------:R-:W-:Y:S02]  /*4920*/  @P2 LOP3.LUT R0, R0, 0x40000, RZ, 0xfc, !PT ;  /* 0x0004000000002812 */ /* 0x000fe400078efcff */
[----:B------:R-:W-:-:S02]  /*4930*/  LOP3.LUT P4, RZ, R2, 0x1000000, RZ, 0xc0, !PT ;  /* 0x0100000002ff7812 */ /* 0x000fc4000788c0ff */
[C---:B------:R-:W-:Y:S02]  /*4940*/  LOP3.LUT P2, RZ, R2.reuse, 0x40, RZ, 0xc0, !PT ;  /* 0x0000004002ff7812 */ /* 0x040fe4000784c0ff */
[C---:B------:R-:W-:Y:S02]  /*4950*/  LOP3.LUT P6, RZ, R2.reuse, 0x800000, RZ, 0xc0, !PT ;  /* 0x0080000002ff7812 */ /* 0x040fe400078cc0ff */
[----:B------:R-:W-:Y:S02]  /*4960*/  LOP3.LUT P1, RZ, R2, 0x10, RZ, 0xc0, !PT ;  /* 0x0000001002ff7812 */ /* 0x000fe4000782c0ff */
[----:B------:R-:W-:-:S05]  /*4970*/  PRMT R125, RZ, 0x7610, R125 ;  /* 0x00007610ff7d7816 */ /* 0x000fca000000007d */
[----:B------:R-:W-:Y:S02]  /*4980*/  @!P4 SHF.R.U32.HI R125, RZ, 0x10, R122 ;  /* 0x00000010ff7dc819 */ /* 0x000fe4000001167a */
[----:B------:R-:W-:Y:S02]  /*4990*/  PRMT R87, RZ, 0x7610, R87 ;  /* 0x00007610ff577816 */ /* 0x000fe40000000057 */
[----:B------:R-:W-:Y:S02]  /*49a0*/  PRMT R125, R125, 0x5410, RZ ;  /* 0x000054107d7d7816 */ /* 0x000fe400000000ff */
[----:B------:R-:W-:Y:S02]  /*49b0*/  @!P3 SHF.R.U32.HI R87, RZ, 0x10, R123 ;  /* 0x00000010ff57b819 */ /* 0x000fe4000001167b */
[----:B------:R-:W-:Y:S02]  /*49c0*/  PRMT R83, RZ, 0x7610, R83 ;  /* 0x00007610ff537816 */ /* 0x000fe40000000053 */
[----:B-----5:R-:W-:-:S02]  /*49d0*/  @!P6 SHF.R.U32.HI R83, RZ, 0x10, R121 ;  /* 0x00000010ff53e819 */ /* 0x020fc40000011679 */
[----:B------:R-:W-:Y:S02]  /*49e0*/  @!P6 PRMT R125, R125, 0x5410, R121 ;  /* 0x000054107d7de816 */ /* 0x000fe40000000079 */
[----:B------:R-:W-:Y:S02]  /*49f0*/  LOP3.LUT P6, RZ, R2, 0x8, RZ, 0xc0, !PT ;  /* 0x0000000802ff7812 */ /* 0x000fe400078cc0ff */
[----:B------:R-:W-:-:S04]  /*4a00*/  PRMT R87, R87, 0x5410, RZ ;  /* 0x0000541057577816 */ /* 0x000fc800000000ff */
[----:B------:R-:W-:Y:S02]  /*4a10*/  @!P4 PRMT R87, R87, 0x5410, R122 ;  /* 0x000054105757c816 */ /* 0x000fe4000000007a */
[C---:B------:R-:W-:Y:S02]  /*4a20*/  LOP3.LUT P4, RZ, R2.reuse, 0x20, RZ, 0xc0, !PT ;  /* 0x0000002002ff7812 */ /* 0x040fe4000788c0ff */
[C---:B------:R-:W-:Y:S02]  /*4a30*/  LOP3.LUT P3, RZ, R2.reuse, 0x400000, RZ, 0xc0, !PT ;  /* 0x0040000002ff7812 */ /* 0x040fe4000786c0ff */
[----:B------:R-:W-:Y:S02]  /*4a40*/  LOP3.LUT P5, RZ, R2, 0x100000, RZ, 0xc0, !PT ;  /* 0x0010000002ff7812 */ /* 0x000fe400078ac0ff */
[----:B------:R-:W-:Y:S02]  /*4a50*/  PRMT R83, R83, 0x5410, RZ ;  /* 0x0000541053537816 */ /* 0x000fe400000000ff */
[----:B------:R-:W-:-:S07]  /*4a60*/  PRMT R59, RZ, 0x7610, R59 ;  /* 0x00007610ff3b7816 */ /* 0x000fce000000003b */
[--C-:B------:R-:W-:Y:S02]  /*4a70*/  @!P3 SHF.R.U32.HI R59, RZ, 0x10, R117.reuse ;  /* 0x00000010ff3bb819 */ /* 0x100fe40000011675 */
[----:B------:R-:W-:Y:S02]  /*4a80*/  @!P3 PRMT R83, R83, 0x5410, R117 ;  /* 0x000054105353b816 */ /* 0x000fe40000000075 */
[----:B------:R-:W-:Y:S02]  /*4a90*/  LOP3.LUT P3, RZ, R2, 0x2, RZ, 0xc0, !PT ;  /* 0x0000000202ff7812 */ /* 0x000fe4000786c0ff */
[----:B------:R-:W-:Y:S01]  /*4aa0*/  PRMT R59, R59, 0x5410, RZ ;  /* 0x000054103b3b7816 */ /* 0x000fe200000000ff */
[----:B--2---:R0:W2:Y:S01]  /*4ab0*/  @!P0 LDG.E R77, desc[UR12][R78.64] ;  /* 0x0000000c4e4d8981 */ /* 0x0040a2000c1e1900 */
[----:B------:R-:W-:Y:S02]  /*4ac0*/  LOP3.LUT P0, RZ, R0, 0x800000, RZ, 0xc0, !PT ;  /* 0x0080000000ff7812 */ /* 0x000fe4000780c0ff */
[----:B0-----:R-:W-:Y:S01]  /*4ad0*/  PRMT R78, R58, 0x7610, R78 ;  /* 0x000076103a4e7816 */ /* 0x001fe2000000004e */
[----:B------:R-:W-:-:S10]  /*4ae0*/  IMAD.MOV.U32 R58, RZ, RZ, RZ ;  /* 0x000000ffff3a7224 */ /* 0x000fd400078e00ff */
[----:B------:R0:W5:Y:S02]  /*4af0*/  @!P0 LDG.E R58, desc[UR12][R22.64] ;  /* 0x0000000c163a8981 */ /* 0x000164000c1e1900 */
[----:B0-----:R-:W-:-:S06]  /*4b00*/  CS2R R22, SRZ ;  /* 0x0000000000167805 */ /* 0x001fcc000001ff00 */
[----:B------:R0:W5:Y:S04]  /*4b10*/  @!P2 LDG.E R22, desc[UR12][R114.64] ;  /* 0x0000000c7216a981 */ /* 0x000168000c1e1900 */
[----:B------:R1:W5:Y:S01]  /*4b20*/  @!P1 LDG.E R23, desc[UR12][R112.64] ;  /* 0x0000000c70179981 */ /* 0x000362000c1e1900 */
[----:B0-----:R-:W-:-:S04]  /*4b30*/  PRMT R114, R78, 0x7610, R114 ;  /* 0x000076104e727816 */ /* 0x001fc80000000072 */
[----:B-1----:R-:W-:Y:S01]  /*4b40*/  PRMT R112, R114, 0x7610, R112 ;  /* 0x0000761072707816 */ /* 0x002fe20000000070 */
[----:B------:R-:W-:Y:S01]  /*4b50*/  HFMA2.MMA R114, -RZ, RZ, 0, 0 ;  /* 0x00000000ff727435 */ /* 0x000fe200000001ff */
[C---:B------:R-:W-:Y:S02]  /*4b60*/  LOP3.LUT P0, RZ, R0.reuse, 0x400000, RZ, 0xc0, !PT ;  /* 0x0040000000ff7812 */ /* 0x040fe4000780c0ff */
[----:B------:R-:W-:Y:S01]  /*4b70*/  LOP3.LUT R0, R0, 0xffffdfff, RZ, 0xc0, !PT ;  /* 0xffffdfff00007812 */ /* 0x000fe200078ec0ff */
[----:B------:R-:W-:-:S06]  /*4b80*/  IMAD.MOV.U32 R78, RZ, RZ, RZ ;  /* 0x000000ffff4e7224 */ /* 0x000fcc00078e00ff */
[----:B------:R-:W5:Y:S01]  /*4b90*/  @!P6 LDG.E R114, desc[UR12][R100.64] ;  /* 0x0000000c6472e981 */ /* 0x000f62000c1e1900 */
[----:B------:R-:W-:Y:S02]  /*4ba0*/  LOP3.LUT P6, RZ, R2, 0x8000, RZ, 0xc0, !PT ;  /* 0x0000800002ff7812 */ /* 0x000fe400078cc0ff */
[----:B------:R-:W-:Y:S01]  /*4bb0*/  @P4 LOP3.LUT R0, R0, 0x2000, RZ, 0xfc, !PT ;  /* 0x0000200000004812 */ /* 0x000fe200078efcff */
[----:B------:R0:W5:Y:S01]  /*4bc0*/  @!P4 LDG.E R78, desc[UR12][R48.64] ;  /* 0x0000000c304ec981 */ /* 0x000162000c1e1900 */
[----:B------:R-:W-:Y:S02]  /*4bd0*/  LOP3.LUT P2, RZ, R2, 0x4, RZ, 0xc0, !PT ;  /* 0x0000000402ff7812 */ /* 0x000fe4000784c0ff */
[----:B------:R-:W-:Y:S02]  /*4be0*/  LOP3.LUT R0, R0, 0xffefffff, RZ, 0xc0, !PT ;  /* 0xffefffff00007812 */ /* 0x000fe400078ec0ff */
[----:B------:R-:W-:Y:S02]  /*4bf0*/  PRMT R79, RZ, 0x7610, R79 ;  /* 0x00007610ff4f7816 */ /* 0x000fe4000000004f */
[----:B------:R-:W-:-:S03]  /*4c00*/  @!P0 SHF.R.U32.HI R79, RZ, 0x10, R116 ;  /* 0x00000010ff4f8819 */ /* 0x000fc60000011674 */
[----:B------:R-:W-:Y:S01]  /*4c10*/  @P6 LOP3.LUT R0, R0, 0x100000, RZ, 0xfc, !PT ;  /* 0x0010000000006812 */ /* 0x000fe200078efcff */
[----:B0-----:R-:W-:Y:S01]  /*4c20*/  IMAD.MOV.U32 R48, RZ, RZ, RZ ;  /* 0x000000ffff307224 */ /* 0x001fe200078e00ff */
[----:B------:R-:W-:Y:S02]  /*4c30*/  LOP3.LUT P6, RZ, R4, 0x80000000, RZ, 0xc0, !PT ;  /* 0x8000000004ff7812 */ /* 0x000fe400078cc0ff */
[----:B------:R-:W-:Y:S02]  /*4c40*/  PRMT R79, R79, 0x5410, RZ ;  /* 0x000054104f4f7816 */ /* 0x000fe400000000ff */
[----:B------:R-:W-:Y:S01]  /*4c50*/  PRMT R115, RZ, 0x7610, R115 ;  /* 0x00007610ff737816 */ /* 0x000fe20000000073 */
[----:B------:R0:W5:Y:S01]  /*4c60*/  @!P2 LDG.E R48, desc[UR12][R102.64] ;  /* 0x0000000c6630a981 */ /* 0x000162000c1e1900 */
[--C-:B------:R-:W-:Y:S02]  /*4c70*/  @!P5 SHF.R.U32.HI R115, RZ, 0x10, R5.reuse ;  /* 0x00000010ff73d819 */ /* 0x100fe40000011605 */
[----:B------:R-:W-:-:S02]  /*4c80*/  @!P5 PRMT R79, R79, 0x5410, R5 ;  /* 0x000054104f4fd816 */ /* 0x000fc40000000005 */
[----:B------:R-:W-:Y:S02]  /*4c90*/  LOP3.LUT P5, RZ, R2, 0x20000, RZ, 0xc0, !PT ;  /* 0x0002000002ff7812 */ /* 0x000fe400078ac0ff */
[----:B------:R-:W-:Y:S02]  /*4ca0*/  LOP3.LUT R0, R0, 0xffdfffff, RZ, 0xc0, !PT ;  /* 0xffdfffff00007812 */ /* 0x000fe400078ec0ff */
[----:B0-----:R-:W-:Y:S01]  /*4cb0*/  PRMT R102, R112, 0x7610, R102 ;  /* 0x0000761070667816 */ /* 0x001fe20000000066 */
[----:B------:R-:W-:Y:S01]  /*4cc0*/  IMAD.MOV.U32 R112, RZ, RZ, RZ ;  /* 0x000000ffff707224 */ /* 0x000fe200078e00ff */
[----:B------:R-:W-:Y:S02]  /*4cd0*/  LOP3.LUT P1, RZ, R2, 0x1, RZ, 0xc0, !PT ;  /* 0x0000000102ff7812 */ /* 0x000fe4000782c0ff */
[----:B------:R-:W-:Y:S02]  /*4ce0*/  @P6 LOP3.LUT R0, R0, 0x200000, RZ, 0xfc, !PT ;  /* 0x0020000000006812 */ /* 0x000fe400078efcff */
[----:B------:R-:W-:Y:S01]  /*4cf0*/  LOP3.LUT P6, RZ, R2, 0x10000, RZ, 0xc0, !PT ;  /* 0x0001000002ff7812 */ /* 0x000fe200078cc0ff */
[----:B------:R0:W5:Y:S01]  /*4d00*/  @!P3 LDG.E R112, desc[UR12][R96.64] ;  /* 0x0000000c6070b981 */ /* 0x000162000c1e1900 */
[----:B------:R-:W-:-:S02]  /*4d10*/  MOV R100, RZ ;  /* 0x000000ff00647202 */ /* 0x000fc40000000f00 */
[----:B------:R-:W-:Y:S02]  /*4d20*/  PRMT R113, RZ, 0x7610, R113 ;  /* 0x00007610ff717816 */ /* 0x000fe40000000071 */
[----:B------:R-:W-:Y:S02]  /*4d30*/  @!P5 SHF.R.U32.HI R113, RZ, 0x10, R110 ;  /* 0x00000010ff71d819 */ /* 0x000fe4000001166e */
[----:B------:R-:W-:Y:S01]  /*4d40*/  LOP3.LUT R0, R0, 0xffffbfff, RZ, 0xc0, !PT ;  /* 0xffffbfff00007812 */ /* 0x000fe200078ec0ff */
[----:B------:R-:W5:Y:S01]  /*4d50*/  @!P1 LDG.E R100, desc[UR12][R98.64] ;  /* 0x0000000c62649981 */ /* 0x000f62000c1e1900 */
[----:B------:R-:W-:Y:S02]  /*4d60*/  PRMT R113, R113, 0x5410, RZ ;  /* 0x0000541071717816 */ /* 0x000fe400000000ff */
[----:B------:R-:W-:Y:S02]  /*4d70*/  @P3 LOP3.LUT R0, R0, 0x4000, RZ, 0xfc, !PT ;  /* 0x0000400000003812 */ /* 0x000fe400078efcff */
[----:B------:R-:W-:-:S02]  /*4d80*/  PRMT R103, RZ, 0x7610, R103 ;  /* 0x00007610ff677816 */ /* 0x000fc40000000067 */
[--C-:B------:R-:W-:Y:S02]  /*4d90*/  @!P6 SHF.R.U32.HI R103, RZ, 0x10, R111.reuse ;  /* 0x00000010ff67e819 */ /* 0x100fe4000001166f */
[----:B------:R-:W-:Y:S02]  /*4da0*/  @!P6 PRMT R113, R113, 0x5410, R111 ;  /* 0x000054107171e816 */ /* 0x000fe4000000006f */
[----:B------:R-:W-:Y:S01]  /*4db0*/  LOP3.LUT P6, RZ, R0, 0x200000, RZ, 0xc0, !PT ;  /* 0x0020000000ff7812 */ /* 0x000fe200078cc0ff */
[----:B0-----:R-:W-:Y:S01]  /*4dc0*/  IMAD.MOV.U32 R96, RZ, RZ, RZ ;  /* 0x000000ffff607224 */ /* 0x001fe200078e00ff */
[----:B------:R-:W-:-:S11]  /*4dd0*/  LOP3.LUT P3, RZ, R4, 0x40000000, RZ, 0xc0, !PT ;  /* 0x4000000004ff7812 */ /* 0x000fd6000786c0ff */
[----:B------:R0:W5:Y:S02]  /*4de0*/  @!P6 LDG.E R96, desc[UR12][R92.64] ;  /* 0x0000000c5c60e981 */ /* 0x000164000c1e1900 */
[----:B0-----:R-:W-:Y:S01]  /*4df0*/  PRMT R92, R102, 0x7610, R92 ;  /* 0x00007610665c7816 */ /* 0x001fe2000000005c */
[----:B------:R-:W-:-:S06]  /*4e00*/  IMAD.MOV.U32 R102, RZ, RZ, RZ ;  /* 0x000000ffff667224 */ /* 0x000fcc00078e00ff */
[----:B------:R-:W5:Y:S01]  /*4e10*/  @!P3 LDG.E R102, desc[UR12][R90.64] ;  /* 0x0000000c5a66b981 */ /* 0x000f62000c1e1900 */
[C---:B------:R-:W-:Y:S02]  /*4e20*/  LOP3.LUT P4, RZ, R2.reuse, 0x80000, RZ, 0xc0, !PT ;  /* 0x0008000002ff7812 */ /* 0x040fe4000788c0ff */
[----:B------:R-:W-:Y:S02]  /*4e30*/  @!P0 PRMT R59, R59, 0x5410, R116 ;  /* 0x000054103b3b8816 */ /* 0x000fe40000000074 */
[----:B------:R-:W-:Y:S02]  /*4e40*/  LOP3.LUT P0, RZ, R2, 0x40000, RZ, 0xc0, !PT ;  /* 0x0004000002ff7812 */ /* 0x000fe4000780c0ff */
[----:B------:R-:W-:-:S07]  /*4e50*/  PRMT R49, RZ, 0x7610, R49 ;  /* 0x00007610ff317816 */ /* 0x000fce0000000031 */
[----:B------:R-:W-:-:S04]  /*4e60*/  @!P4 SHF.R.U32.HI R49, RZ, 0x10, R24 ;  /* 0x00000010ff31c819 */ /* 0x000fc80000011618 */
[----:B------:R-:W-:Y:S02]  /*4e70*/  PRMT R49, R49, 0x5410, RZ ;  /* 0x0000541031317816 */ /* 0x000fe400000000ff */
[----:B------:R-:W-:Y:S02]  /*4e80*/  PRMT R101, RZ, 0x7610, R101 ;  /* 0x00007610ff657816 */ /* 0x000fe40000000065 */
[--C-:B------:R-:W-:Y:S02]  /*4e90*/  @!P0 SHF.R.U32.HI R101, RZ, 0x10, R25.reuse ;  /* 0x00000010ff658819 */ /* 0x100fe40000011619 */
[----:B------:R-:W-:Y:S02]  /*4ea0*/  @!P0 PRMT R49, R49, 0x5410, R25 ;  /* 0x0000541031318816 */ /* 0x000fe40000000019 */
[----:B------:R-:W-:Y:S01]  /*4eb0*/  LOP3.LUT P0, RZ, R4, 0x20000000, RZ, 0xc0, !PT ;  /* 0x2000000004ff7812 */ /* 0x000fe2000780c0ff */
[----:B------:R-:W-:Y:S01]  /*4ec0*/  HFMA2.MMA R98, -RZ, RZ, 0, 0 ;  /* 0x00000000ff627435 */ /* 0x000fe200000001ff */
[----:B------:R-:W-:-:S04]  /*4ed0*/  PRMT R115, R115, 0x5410, RZ ;  /* 0x0000541073737816 */ /* 0x000fc800000000ff */
[----:B------:R-:W-:Y:S02]  /*4ee0*/  @!P4 PRMT R115, R115, 0x5410, R24 ;  /* 0x000054107373c816 */ /* 0x000fe40000000018 */
[C---:B------:R-:W-:Y:S02]  /*4ef0*/  LOP3.LUT P4, RZ, R4.reuse, 0x8000000, RZ, 0xc0, !PT ;  /* 0x0800000004ff7812 */ /* 0x040fe4000788c0ff */
[----:B------:R-:W-:-:S03]  /*4f00*/  LOP3.LUT P1, RZ, R4, 0x4000000, RZ, 0xc0, !PT ;  /* 0x0400000004ff7812 */ /* 0x000fc6000782c0ff */
[----:B------:R0:W5:Y:S01]  /*4f10*/  @!P0 LDG.E R98, desc[UR12][R80.64] ;  /* 0x0000000c50628981 */ /* 0x000162000c1e1900 */
[----:B------:R-:W-:Y:S02]  /*4f20*/  PRMT R101, R101, 0x5410, RZ ;  /* 0x0000541065657816 */ /* 0x000fe400000000ff */
[----:B0-----:R-:W-:Y:S01]  /*4f30*/  PRMT R80, R92, 0x7610, R80 ;  /* 0x000076105c507816 */ /* 0x001fe20000000050 */
[----:B------:R-:W-:Y:S01]  /*4f40*/  IMAD.MOV.U32 R92, RZ, RZ, RZ ;  /* 0x000000ffff5c7224 */ /* 0x000fe200078e00ff */
[----:B------:R-:W-:Y:S02]  /*4f50*/  @!P5 PRMT R101, R101, 0x5410, R110 ;  /* 0x000054106565d816 */ /* 0x000fe4000000006e */
[----:B------:R-:W-:-:S03]  /*4f60*/  LOP3.LUT P5, RZ, R2, 0x2000, RZ, 0xc0, !PT ;  /* 0x0000200002ff7812 */ /* 0x000fc600078ac0ff */
[----:B------:R0:W5:Y:S01]  /*4f70*/  @!P4 LDG.E R92, desc[UR12][R74.64] ;  /* 0x0000000c4a5cc981 */ /* 0x000162000c1e1900 */
[----:B------:R-:W-:Y:S02]  /*4f80*/  LOP3.LUT P0, RZ, R0, 0x80000, RZ, 0xc0, !PT ;  /* 0x0008000000ff7812 */ /* 0x000fe4000780c0ff */
[----:B0-----:R-:W-:Y:S02]  /*4f90*/  PRMT R74, R80, 0x7610, R74 ;  /* 0x00007610504a7816 */ /* 0x001fe4000000004a */
[----:B------:R-:W-:-:S06]  /*4fa0*/  MOV R80, RZ ;  /* 0x000000ff00507202 */ /* 0x000fcc0000000f00 */
[----:B------:R-:W5:Y:S01]  /*4fb0*/  @!P1 LDG.E R80, desc[UR12][R70.64] ;  /* 0x0000000c46509981 */ /* 0x000f62000c1e1900 */
[----:B------:R-:W-:Y:S02]  /*4fc0*/  LOP3.LUT P1, RZ, R0, 0x10000, RZ, 0xc0, !PT ;  /* 0x0001000000ff7812 */ /* 0x000fe4000782c0ff */
[----:B------:R-:W-:Y:S02]  /*4fd0*/  PRMT R91, RZ, 0x7610, R91 ;  /* 0x00007610ff5b7816 */ /* 0x000fe4000000005b */
[----:B---3--:R-:W-:Y:S02]  /*4fe0*/  @!P5 SHF.R.U32.HI R91, RZ, 0x10, R86 ;  /* 0x00000010ff5bd819 */ /* 0x008fe40000011656 */
[----:B------:R-:W-:Y:S02]  /*4ff0*/  LOP3.LUT P2, RZ, R4, 0x10000000, RZ, 0xc0, !PT ;  /* 0x1000000004ff7812 */ /* 0x000fe4000784c0ff */
[----:B------:R-:W-:Y:S02]  /*5000*/  PRMT R91, R91, 0x5410, RZ ;  /* 0x000054105b5b7816 */ /* 0x000fe400000000ff */
[----:B------:R-:W-:-:S02]  /*5010*/  PRMT R99, RZ, 0x7610, R99 ;  /* 0x00007610ff637816 */ /* 0x000fc40000000063 */
[----:B------:R-:W-:Y:S02]  /*5020*/  PRMT R81, RZ, 0x7610, R81 ;  /* 0x00007610ff517816 */ /* 0x000fe40000000051 */
[----:B------:R-:W-:Y:S02]  /*5030*/  @!P0 SHF.R.U32.HI R99, RZ, 0x10, R26 ;  /* 0x00000010ff638819 */ /* 0x000fe4000001161a */
[--C-:B----4-:R-:W-:Y:S02]  /*5040*/  @!P1 SHF.R.U32.HI R81, RZ, 0x10, R27.reuse ;  /* 0x00000010ff519819 */ /* 0x110fe4000001161b */
[----:B------:R-:W-:Y:S01]  /*5050*/  @!P1 PRMT R91, R91, 0x5410, R27 ;  /* 0x000054105b5b9816 */ /* 0x000fe2000000001b */
[----:B------:R-:W-:Y:S01]  /*5060*/  IMAD.MOV.U32 R90, RZ, RZ, RZ ;  /* 0x000000ffff5a7224 */ /* 0x000fe200078e00ff */
[----:B------:R-:W-:Y:S02]  /*5070*/  LOP3.LUT P1, RZ, R4, 0x80000, RZ, 0xc0, !PT ;  /* 0x0008000004ff7812 */ /* 0x000fe4000782c0ff */
[----:B------:R-:W-:-:S02]  /*5080*/  PRMT R99, R99, 0x5410, RZ ;  /* 0x0000541063637816 */ /* 0x000fc400000000ff */
[C---:B------:R-:W-:Y:S01]  /*5090*/  LOP3.LUT P6, RZ, R0.reuse, 0x100000, RZ, 0xc0, !PT ;  /* 0x0010000000ff7812 */ /* 0x040fe200078cc0ff */
[----:B------:R0:W3:Y:S01]  /*50a0*/  @!P2 LDG.E R90, desc[UR12][R72.64] ;  /* 0x0000000c485aa981 */ /* 0x0000e2000c1e1900 */
[----:B------:R-:W-:Y:S02]  /*50b0*/  @!P5 PRMT R99, R99, 0x5410, R86 ;  /* 0x000054106363d816 */ /* 0x000fe40000000056 */
[C---:B------:R-:W-:Y:S02]  /*50c0*/  LOP3.LUT P2, RZ, R0.reuse, 0x40000, RZ, 0xc0, !PT ;  /* 0x0004000000ff7812 */ /* 0x040fe4000784c0ff */
[C---:B------:R-:W-:Y:S02]  /*50d0*/  LOP3.LUT P5, RZ, R0.reuse, 0x20000, RZ, 0xc0, !PT ;  /* 0x0002000000ff7812 */ /* 0x040fe400078ac0ff */
[----:B------:R-:W-:-:S04]  /*50e0*/  LOP3.LUT R0, R0, 0xffff7fff, RZ, 0xc0, !PT ;  /* 0xffff7fff00007812 */ /* 0x000fc800078ec0ff */
[----:B------:R-:W-:Y:S02]  /*50f0*/  @P1 LOP3.LUT R0, R0, 0x8000, RZ, 0xfc, !PT ;  /* 0x0000800000001812 */ /* 0x000fe400078efcff */
[----:B------:R-:W-:Y:S02]  /*5100*/  LOP3.LUT P1, RZ, R4, 0x2000000, RZ, 0xc0, !PT ;  /* 0x0200000004ff7812 */ /* 0x000fe4000782c0ff */
[----:B------:R-:W-:Y:S01]  /*5110*/  PRMT R103, R103, 0x5410, RZ ;  /* 0x0000541067677816 */ /* 0x000fe200000000ff */
[----:B0-----:R-:W-:Y:S01]  /*5120*/  IMAD.MOV.U32 R72, RZ, RZ, RZ ;  /* 0x000000ffff487224 */ /* 0x001fe200078e00ff */
[----:B------:R-:W-:Y:S02]  /*5130*/  PRMT R97, RZ, 0x7610, R97 ;  /* 0x00007610ff617816 */ /* 0x000fe40000000061 */
[--C-:B------:R-:W-:Y:S02]  /*5140*/  @!P6 SHF.R.U32.HI R97, RZ, 0x10, R120.reuse ;  /* 0x00000010ff61e819 */ /* 0x100fe40000011678 */
[----:B------:R-:W-:-:S02]  /*5150*/  @!P6 PRMT R103, R103, 0x5410, R120 ;  /* 0x000054106767e816 */ /* 0x000fc40000000078 */
[C---:B------:R-:W-:Y:S02]  /*5160*/  LOP3.LUT P3, RZ, R4.reuse, 0x1000000, RZ, 0xc0, !PT ;  /* 0x0100000004ff7812 */ /* 0x040fe4000786c0ff */
[C---:B------:R-:W-:Y:S01]  /*5170*/  LOP3.LUT P6, RZ, R4.reuse, 0x800000, RZ, 0xc0, !PT ;  /* 0x0080000004ff7812 */ /* 0x040fe200078cc0ff */
[----:B------:R0:W4:Y:S01]  /*5180*/  @!P1 LDG.E R72, desc[UR12][R68.64] ;  /* 0x0000000c44489981 */ /* 0x000122000c1e1900 */
[----:B------:R-:W-:Y:S01]  /*5190*/  PRMT R97, R97, 0x5410, RZ ;  /* 0x0000541061617816 */ /* 0x000fe200000000ff */
[----:B------:R-:W-:Y:S01]  /*51a0*/  HFMA2.MMA R70, -RZ, RZ, 0, 0 ;  /* 0x00000000ff467435 */ /* 0x000fe200000001ff */
[C---:B------:R-:W-:Y:S02]  /*51b0*/  LOP3.LUT P4, RZ, R4.reuse, 0x400000, RZ, 0xc0, !PT ;  /* 0x0040000004ff7812 */ /* 0x040fe4000788c0ff */
[----:B------:R-:W-:Y:S02]  /*51c0*/  @!P0 PRMT R97, R97, 0x5410, R26 ;  /* 0x0000541061618816 */ /* 0x000fe4000000001a */
[----:B------:R-:W-:-:S02]  /*51d0*/  LOP3.LUT P0, RZ, R4, 0x200000, RZ, 0xc0, !PT ;  /* 0x0020000004ff7812 */ /* 0x000fc4000780c0ff */
[----:B0-----:R-:W-:Y:S01]  /*51e0*/  PRMT R68, R74, 0x7610, R68 ;  /* 0x000076104a447816 */ /* 0x001fe20000000044 */
[----:B------:R-:W-:Y:S01]  /*51f0*/  IMAD.MOV.U32 R74, RZ, RZ, RZ ;  /* 0x000000ffff4a7224 */ /* 0x000fe200078e00ff */
[----:B------:R-:W-:Y:S01]  /*5200*/  LOP3.LUT R0, R0, 0xfffff7ff, RZ, 0xc0, !PT ;  /* 0xfffff7ff00007812 */ /* 0x000fe200078ec0ff */
[----:B------:R-:W4:Y:S01]  /*5210*/  @!P6 LDG.E R70, desc[UR12][R54.64] ;  /* 0x0000000c3646e981 */ /* 0x000f22000c1e1900 */
[----:B------:R-:W-:Y:S02]  /*5220*/  LOP3.LUT P1, RZ, R4, 0x100000, RZ, 0xc0, !PT ;  /* 0x0010000004ff7812 */ /* 0x000fe4000782c0ff */
[----:B------:R-:W-:Y:S01]  /*5230*/  @P6 LOP3.LUT R0, R0, 0x800, RZ, 0xfc, !PT ;  /* 0x0000080000006812 */ /* 0x000fe200078efcff */
[----:B------:R0:W4:Y:S01]  /*5240*/  @!P3 LDG.E R74, desc[UR12][R60.64] ;  /* 0x0000000c3c4ab981 */ /* 0x000122000c1e1900 */
[----:B------:R-:W-:Y:S02]  /*5250*/  LOP3.LUT P3, RZ, R2, 0x100, RZ, 0xc0, !PT ;  /* 0x0000010002ff7812 */ /* 0x000fe4000786c0ff */
[----:B------:R-:W-:Y:S01]  /*5260*/  LOP3.LUT R0, R0, 0xfffffdff, RZ, 0xc0, !PT ;  /* 0xfffffdff00007812 */ /* 0x000fe200078ec0ff */
[----:B0-----:R-:W-:Y:S01]  /*5270*/  IMAD.MOV.U32 R60, RZ, RZ, RZ ;  /* 0x000000ffff3c7224 */ /* 0x001fe200078e00ff */
[----:B------:R-:W-:-:S02]  /*5280*/  MOV R54, RZ ;  /* 0x000000ff00367202 */ /* 0x000fc40000000f00 */
[----:B------:R-:W-:-:S03]  /*5290*/  @P0 LOP3.LUT R0, R0, 0x200, RZ, 0xfc, !PT ;  /* 0x0000020000000812 */ /* 0x000fc600078efcff */
[----:B------:R0:W4:Y:S01]  /*52a0*/  @!P4 LDG.E R60, desc[UR12][R56.64] ;  /* 0x0000000c383cc981 */ /* 0x000122000c1e1900 */
[----:B------:R-:W-:Y:S02]  /*52b0*/  PRMT R61, RZ, 0x7610, R61 ;  /* 0x00007610ff3d7816 */ /* 0x000fe4000000003d */
[----:B------:R-:W-:Y:S01]  /*52c0*/  @!P2 SHF.R.U32.HI R61, RZ, 0x10, R76 ;  /* 0x00000010ff3da819 */ /* 0x000fe2000001164c */
[----:B------:R-:W4:Y:S01]  /*52d0*/  @!P1 LDG.E R54, desc[UR12][R18.64] ;  /* 0x0000000c12369981 */ /* 0x000f22000c1e1900 */
[----:B------:R-:W-:Y:S02]  /*52e0*/  LOP3.LUT P1, RZ, R0, 0x8000, RZ, 0xc0, !PT ;  /* 0x0000800000ff7812 */ /* 0x000fe4000782c0ff */
[----:B0-----:R-:W-:Y:S01]  /*52f0*/  PRMT R56, R68, 0x7610, R56 ;  /* 0x0000761044387816 */ /* 0x001fe20000000038 */
[----:B------:R-:W-:Y:S01]  /*5300*/  IMAD.MOV.U32 R68, RZ, RZ, RZ ;  /* 0x000000ffff447224 */ /* 0x000fe200078e00ff */
[----:B------:R-:W-:Y:S02]  /*5310*/  PRMT R81, R81, 0x5410, RZ ;  /* 0x0000541051517816 */ /* 0x000fe400000000ff */
[----:B------:R-:W-:-:S03]  /*5320*/  PRMT R61, R61, 0x5410, RZ ;  /* 0x000054103d3d7816 */ /* 0x000fc600000000ff */
[----:B------:R0:W4:Y:S01]  /*5330*/  @!P0 LDG.E R68, desc[UR12][R50.64] ;  /* 0x0000000c32448981 */ /* 0x000122000c1e1900 */
[----:B------:R-:W-:Y:S02]  /*5340*/  LOP3.LUT P0, RZ, R2, 0x80, RZ, 0xc0, !PT ;  /* 0x0000008002ff7812 */ /* 0x000fe4000780c0ff */
[----:B------:R-:W-:Y:S02]  /*5350*/  PRMT R73, RZ, 0x7610, R73 ;  /* 0x00007610ff497816 */ /* 0x000fe40000000049 */
[----:B------:R-:W-:Y:S02]  /*5360*/  PRMT R69, RZ, 0x7610, R69 ;  /* 0x00007610ff457816 */ /* 0x000fe40000000045 */
[--C-:B------:R-:W-:Y:S02]  /*5370*/  @!P5 SHF.R.U32.HI R73, RZ, 0x10, R124.reuse ;  /* 0x00000010ff49d819 */ /* 0x100fe4000001167c */
[----:B------:R-:W-:Y:S02]  /*5380*/  @!P5 PRMT R81, R81, 0x5410, R124 ;  /* 0x000054105151d816 */ /* 0x000fe4000000007c */
[----:B--2---:R-:W-:-:S02]  /*5390*/  @!P3 SHF.R.U32.HI R69, RZ, 0x10, R77 ;  /* 0x00000010ff45b819 */ /* 0x004fc4000001164d */
[----:B------:R-:W-:Y:S02]  /*53a0*/  @!P3 PRMT R61, R61, 0x5410, R77 ;  /* 0x000054103d3db816 */ /* 0x000fe4000000004d */
[----:B------:R-:W-:Y:S02]  /*53b0*/  LOP3.LUT P5, RZ, R4, 0x20000, RZ, 0xc0, !PT ;  /* 0x0002000004ff7812 */ /* 0x000fe400078ac0ff */
[C---:B------:R-:W-:Y:S02]  /*53c0*/  LOP3.LUT P3, RZ, R0.reuse, 0x4000, RZ, 0xc0, !PT ;  /* 0x0000400000ff7812 */ /* 0x040fe4000786c0ff */
[----:B------:R-:W-:Y:S02]  /*53d0*/  LOP3.LUT R0, R0, 0xffffff7f, RZ, 0xc0, !PT ;  /* 0xffffff7f00007812 */ /* 0x000fe400078ec0ff */
[----:B------:R-:W-:Y:S02]  /*53e0*/  LOP3.LUT P4, RZ, R2, 0x40, RZ, 0xc0, !PT ;  /* 0x0000004002ff7812 */ /* 0x000fe4000788c0ff */
[----:B------:R-:W-:Y:S01]  /*53f0*/  @P1 LOP3.LUT R0, R0, 0x80, RZ, 0xfc, !PT ;  /* 0x0000008000001812 */ /* 0x000fe200078efcff */
[----:B0-----:R-:W-:Y:S01]  /*5400*/  IMAD.MOV.U32 R50, RZ, RZ, RZ ;  /* 0x000000ffff327224 */ /* 0x001fe200078e00ff */
[----:B------:R-:W-:-:S02]  /*5410*/  PRMT R75, RZ, 0x7610, R75 ;  /* 0x00007610ff4b7816 */ /* 0x000fc4000000004b */
[----:B-----5:R-:W-:Y:S02]  /*5420*/  @!P0 SHF.R.U32.HI R75, RZ, 0x10, R58 ;  /* 0x00000010ff4b8819 */ /* 0x020fe4000001163a */
[----:B------:R-:W-:Y:S01]  /*5430*/  LOP3.LUT R0, R0, 0xffffffbf, RZ, 0xc0, !PT ;  /* 0xffffffbf00007812 */ /* 0x000fe200078ec0ff */
[----:B------:R0:W2:Y:S01]  /*5440*/  @!P1 LDG.E R50, desc[UR12][R104.64] ;  /* 0x0000000c68329981 */ /* 0x0000a2000c1e1900 */
[----:B------:R-:W-:Y:S02]  /*5450*/  PRMT R75, R75, 0x5410, RZ ;  /* 0x000054104b4b7816 */ /* 0x000fe400000000ff */
[----:B------:R-:W-:Y:S02]  /*5460*/  @P5 LOP3.LUT R0, R0, 0x40, RZ, 0xfc, !PT ;  /* 0x0000004000005812 */ /* 0x000fe400078efcff */
[----:B------:R-:W-:Y:S02]  /*5470*/  LOP3.LUT P1, RZ, R4, 0x40000, RZ, 0xc0, !PT ;  /* 0x0004000004ff7812 */ /* 0x000fe4000782c0ff */
[----:B------:R-:W-:-:S02]  /*5480*/  PRMT R93, RZ, 0x7610, R93 ;  /* 0x00007610ff5d7816 */ /* 0x000fc4000000005d */
[--C-:B------:R-:W-:Y:S02]  /*5490*/  @!P4 SHF.R.U32.HI R93, RZ, 0x10, R22.reuse ;  /* 0x00000010ff5dc819 */ /* 0x100fe40000011616 */
[----:B------:R-:W-:Y:S02]  /*54a0*/  @!P4 PRMT R75, R75, 0x5410, R22 ;  /* 0x000054104b4bc816 */ /* 0x000fe40000000016 */
[----:B------:R-:W-:Y:S02]  /*54b0*/  LOP3.LUT P4, RZ, R0, 0x2000, RZ, 0xc0, !PT ;  /* 0x0000200000ff7812 */ /* 0x000fe4000788c0ff */
[----:B------:R-:W-:Y:S02]  /*54c0*/  LOP3.LUT P6, RZ, R2, 0x400, RZ, 0xc0, !PT ;  /* 0x0000040002ff7812 */ /* 0x000fe400078cc0ff */
[----:B------:R-:W-:Y:S01]  /*54d0*/  PRMT R18, R56, 0x7610, R18 ;  /* 0x0000761038127816 */ /* 0x000fe20000000012 */
[----:B------:R-:W-:Y:S01]  /*54e0*/  IMAD.MOV.U32 R56, RZ, RZ, RZ ;  /* 0x000000ffff387224 */ /* 0x000fe200078e00ff */
[----:B------:R-:W-:-:S02]  /*54f0*/  PRMT R93, R93, 0x5410, RZ ;  /* 0x000054105d5d7816 */ /* 0x000fc400000000ff */
[----:B0-----:R-:W-:-:S03]  /*5500*/  PRMT R105, RZ, 0x7610, R105 ;  /* 0x00007610ff697816 */ /* 0x001fc60000000069 */
[----:B------:R0:W5:Y:S02]  /*5510*/  @!P1 LDG.E R56, desc[UR12][R108.64] ;  /* 0x0000000c6c389981 */ /* 0x000164000c1e1900 */
[--C-:B------:R-:W-:Y:S02]  /*5520*/  @!P4 SHF.R.U32.HI R105, RZ, 0x10, R78.reuse ;  /* 0x00000010ff69c819 */ /* 0x100fe4000001164e */
[----:B------:R-:W-:Y:S02]  /*5530*/  @!P4 PRMT R93, R93, 0x5410, R78 ;  /* 0x000054105d5dc816 */ /* 0x000fe4000000004e */
[----:B------:R-:W-:Y:S02]  /*5540*/  LOP3.LUT P4, RZ, R4, 0x2000, RZ, 0xc0, !PT ;  /* 0x0000200004ff7812 */ /* 0x000fe4000788c0ff */
[----:B0-----:R-:W-:Y:S01]  /*5550*/  PRMT R109, R18, 0x7610, R109 ;  /* 0x00007610126d7816 */ /* 0x001fe2000000006d */
[----:B------:R-:W-:Y:S01]  /*5560*/  HFMA2.MMA R18, -RZ, RZ, 0, 0 ;  /* 0x00000000ff127435 */ /* 0x000fe200000001ff */
[----:B------:R-:W-:-:S02]  /*5570*/  PRMT R71, RZ, 0x7610, R71 ;  /* 0x00007610ff477816 */ /* 0x000fc40000000047 */
[----:B------:R-:W-:Y:S02]  /*5580*/  PRMT R73, R73, 0x5410, RZ ;  /* 0x0000541049497816 */ /* 0x000fe400000000ff */
[--C-:B------:R-:W-:Y:S02]  /*5590*/  @!P6 SHF.R.U32.HI R71, RZ, 0x10, R82.reuse ;  /* 0x00000010ff47e819 */ /* 0x100fe40000011652 */
[----:B------:R-:W-:Y:S02]  /*55a0*/  @!P6 PRMT R73, R73, 0x5410, R82 ;  /* 0x000054104949e816 */ /* 0x000fe40000000052 */
[----:B------:R-:W-:Y:S01]  /*55b0*/  PRMT R71, R71, 0x5410, RZ ;  /* 0x0000541047477816 */ /* 0x000fe200000000ff */
[----:B------:R0:W5:Y:S01]  /*55c0*/  @!P5 LDG.E R18, desc[UR12][R84.64] ;  /* 0x0000000c5412d981 */ /* 0x000162000c1e1900 */
[----:B------:R-:W-:Y:S02]  /*55d0*/  LOP3.LUT P6, RZ, R4, 0x10000, RZ, 0xc0, !PT ;  /* 0x0001000004ff7812 */ /* 0x000fe400078cc0ff */
[----:B------:R-:W-:-:S02]  /*55e0*/  PRMT R69, R69, 0x5410, RZ ;  /* 0x0000541045457816 */ /* 0x000fc400000000ff */
[----:B------:R-:W-:Y:S02]  /*55f0*/  LOP3.LUT R0, R0, 0xffffefff, RZ, 0xc0, !PT ;  /* 0xffffefff00007812 */ /* 0x000fe400078ec0ff */
[----:B------:R-:W-:Y:S02]  /*5600*/  @!P2 PRMT R71, R71, 0x5410, R76 ;  /* 0x000054104747a816 */ /* 0x000fe4000000004c */
[----:B------:R-:W-:Y:S02]  /*5610*/  LOP3.LUT P5, RZ, R2, 0x10, RZ, 0xc0, !PT ;  /* 0x0000001002ff7812 */ /* 0x000fe400078ac0ff */
[----:B------:R-:W-:Y:S02]  /*5620*/  LOP3.LUT P2, RZ, R4, 0x8000, RZ, 0xc0, !PT ;  /* 0x0000800004ff7812 */ /* 0x000fe4000784c0ff */
[----:B------:R-:W-:Y:S01]  /*5630*/  @!P0 PRMT R69, R69, 0x5410, R58 ;  /* 0x0000541045458816 */ /* 0x000fe2000000003a */
[----:B------:R-:W-:Y:S01]  /*5640*/  IMAD.MOV.U32 R104, RZ, RZ, RZ ;  /* 0x000000ffff687224 */ /* 0x000fe200078e00ff */
[----:B------:R-:W-:-:S02]  /*5650*/  LOP3.LUT P0, RZ, R2, 0x8, RZ, 0xc0, !PT ;  /* 0x0000000802ff7812 */ /* 0x000fc4000780c0ff */
[----:B------:R-:W-:Y:S02]  /*5660*/  @P4 LOP3.LUT R0, R0, 0x1000, RZ, 0xfc, !PT ;  /* 0x0000100000004812 */ /* 0x000fe400078efcff */
[----:B------:R-:W-:Y:S01]  /*5670*/  LOP3.LUT P4, RZ, R2, 0x1, RZ, 0xc0, !PT ;  /* 0x0000000102ff7812 */ /* 0x000fe2000788c0ff */
[----:B0-----:R-:W-:Y:S01]  /*5680*/  IMAD.MOV.U32 R84, RZ, RZ, RZ ;  /* 0x000000ffff547224 */ /* 0x001fe200078e00ff */
[----:B------:R-:W-:Y:S01]  /*5690*/  PRMT R57, RZ, 0x7610, R57 ;  /* 0x00007610ff397816 */ /* 0x000fe20000000039 */
[----:B------:R-:W5:Y:S01]  /*56a0*/  @!P6 LDG.E R104, desc[UR12][R88.64] ;  /* 0x0000000c5868e981 */ /* 0x000f62000c1e1900 */
[----:B------:R-:W-:Y:S02]  /*56b0*/  @!P3 SHF.R.U32.HI R57, RZ, 0x10, R112 ;  /* 0x00000010ff39b819 */ /* 0x000fe40000011670 */
[----:B------:R-:W-:Y:S01]  /*56c0*/  LOP3.LUT R0, R0, 0xfffffeff, RZ, 0xc0, !PT ;  /* 0xfffffeff00007812 */ /* 0x000fe200078ec0ff */
[----:B------:R0:W5:Y:S01]  /*56d0*/  @!P2 LDG.E R84, desc[UR12][R62.64] ;  /* 0x0000000c3e54a981 */ /* 0x000162000c1e1900 */
[----:B------:R-:W-:-:S02]  /*56e0*/  LOP3.LUT P1, RZ, R2, 0x4, RZ, 0xc0, !PT ;  /* 0x0000000402ff7812 */ /* 0x000fc4000782c0ff */
[----:B------:R-:W-:Y:S02]  /*56f0*/  LOP3.LUT P6, RZ, R4, 0x4000, RZ, 0xc0, !PT ;  /* 0x0000400004ff7812 */ /* 0x000fe400078cc0ff */
[----:B------:R-:W-:Y:S02]  /*5700*/  PRMT R19, RZ, 0x7610, R19 ;  /* 0x00007610ff137816 */ /* 0x000fe40000000013 */
[----:B------:R-:W-:Y:S02]  /*5710*/  @!P5 SHF.R.U32.HI R19, RZ, 0x10, R23 ;  /* 0x00000010ff13d819 */ /* 0x000fe40000011617 */
[----:B------:R-:W-:Y:S02]  /*5720*/  PRMT R57, R57, 0x5410, RZ ;  /* 0x0000541039397816 */ /* 0x000fe400000000ff */
[----:B------:R-:W-:Y:S02]  /*5730*/  @P2 LOP3.LUT R0, R0, 0x100, RZ, 0xfc, !PT ;  /* 0x0000010000002812 */ /* 0x000fe400078efcff */
[----:B------:R-:W-:-:S02]  /*5740*/  PRMT R51, RZ, 0x7610, R51 ;  /* 0x00007610ff337816 */ /* 0x000fc40000000033 */
[----:B------:R-:W-:Y:S02]  /*5750*/  @!P0 SHF.R.U32.HI R51, RZ, 0x10, R114 ;  /* 0x00000010ff338819 */ /* 0x000fe40000011672 */
[----:B0-----:R-:W-:Y:S02]  /*5760*/  PRMT R63, RZ, 0x7610, R63 ;  /* 0x00007610ff3f7816 */ /* 0x001fe4000000003f */
[----:B------:R-:W-:Y:S02]  /*5770*/  PRMT R19, R19, 0x5410, RZ ;  /* 0x0000541013137816 */ /* 0x000fe400000000ff */
[--C-:B------:R-:W-:Y:S02]  /*5780*/  @!P4 SHF.R.U32.HI R63, RZ, 0x10, R100.reuse ;  /* 0x00000010ff3fc819 */ /* 0x100fe40000011664 */
[----:B------:R-:W-:Y:S02]  /*5790*/  @!P4 PRMT R57, R57, 0x5410, R100 ;  /* 0x000054103939c816 */ /* 0x000fe40000000064 */
[----:B------:R-:W-:-:S02]  /*57a0*/  MOV R62, RZ ;  /* 0x000000ff003e7202 */ /* 0x000fc40000000f00 */
[----:B------:R-:W-:Y:S02]  /*57b0*/  LOP3.LUT P4, RZ, R0, 0x1000, RZ, 0xc0, !PT ;  /* 0x0000100000ff7812 */ /* 0x000fe4000788c0ff */
[----:B------:R-:W-:Y:S02]  /*57c0*/  PRMT R51, R51, 0x5410, RZ ;  /* 0x0000541033337816 */ /* 0x000fe400000000ff */
[----:B------:R-:W-:Y:S01]  /*57d0*/  @!P0 PRMT R19, R19, 0x5410, R114 ;  /* 0x0000541013138816 */ /* 0x000fe20000000072 */
[----:B------:R0:W5:Y:S01]  /*57e0*/  @!P6 LDG.E R62, desc[UR12][R66.64] ;  /* 0x0000000c423ee981 */ /* 0x000162000c1e1900 */
[----:B------:R-:W-:Y:S02]  /*57f0*/  LOP3.LUT P0, RZ, R4, 0x80000000, RZ, 0xc0, !PT ;  /* 0x8000000004ff7812 */ /* 0x000fe4000780c0ff */
[----:B------:R-:W-:Y:S02]  /*5800*/  PRMT R55, RZ, 0x7610, R55 ;  /* 0x00007610ff377816 */ /* 0x000fe40000000037 */
[----:B------:R-:W-:-:S02]  /*5810*/  @!P1 SHF.R.U32.HI R55, RZ, 0x10, R48 ;  /* 0x00000010ff379819 */ /* 0x000fc40000011630 */
[----:B------:R-:W-:Y:S02]  /*5820*/  @!P1 PRMT R51, R51, 0x5410, R48 ;  /* 0x0000541033339816 */ /* 0x000fe40000000030 */
[C---:B------:R-:W-:Y:S01]  /*5830*/  LOP3.LUT P1, RZ, R4.reuse, 0x1000, RZ, 0xc0, !PT ;  /* 0x0000100004ff7812 */ /* 0x040fe2000782c0ff */
[----:B0-----:R-:W-:Y:S01]  /*5840*/  IMAD.MOV.U32 R66, RZ, RZ, RZ ;  /* 0x000000ffff427224 */ /* 0x001fe200078e00ff */
[----:B------:R-:W-:Y:S02]  /*5850*/  LOP3.LUT P2, RZ, R4, 0x40000000, RZ, 0xc0, !PT ;  /* 0x4000000004ff7812 */ /* 0x000fe4000784c0ff */
[----:B------:R-:W-:-:S03]  /*5860*/  PRMT R55, R55, 0x5410, RZ ;  /* 0x0000541037377816 */ /* 0x000fc600000000ff */
[----:B------:R0:W5:Y:S01]  /*5870*/  @!P4 LDG.E R66, desc[UR12][R46.64] ;  /* 0x0000000c2e42c981 */ /* 0x000162000c1e1900 */
[----:B------:R-:W-:Y:S02]  /*5880*/  PRMT R67, RZ, 0x7610, R67 ;  /* 0x00007610ff437816 */ /* 0x000fe40000000043 */
[----:B------:R-:W-:Y:S02]  /*5890*/  @!P3 PRMT R55, R55, 0x5410, R112 ;  /* 0x000054103737b816 */ /* 0x000fe40000000070 */
[----:B------:R-:W-:Y:S01]  /*58a0*/  @!P0 SHF.R.U32.HI R67, RZ, 0x10, R96 ;  /* 0x00000010ff438819 */ /* 0x000fe20000011660 */
[----:B0-----:R-:W-:Y:S01]  /*58b0*/  IMAD.MOV.U32 R46, RZ, RZ, RZ ;  /* 0x000000ffff2e7224 */ /* 0x001fe200078e00ff */
[----:B------:R-:W-:Y:S02]  /*58c0*/  LOP3.LUT P3, RZ, R4, 0x800, RZ, 0xc0, !PT ;  /* 0x0000080004ff7812 */ /* 0x000fe4000786c0ff */
[----:B------:R-:W-:-:S03]  /*58d0*/  PRMT R67, R67, 0x5410, RZ ;  /* 0x0000541043437816 */ /* 0x000fc600000000ff */
[----:B------:R0:W5:Y:S01]  /*58e0*/  @!P1 LDG.E R46, desc[UR12][R14.64] ;  /* 0x0000000c0e2e9981 */ /* 0x000162000c1e1900 */
[----:B------:R-:W-:Y:S02]  /*58f0*/  PRMT R85, RZ, 0x7610, R85 ;  /* 0x00007610ff557816 */ /* 0x000fe40000000055 */
[--C-:B------:R-:W-:Y:S02]  /*5900*/  @!P2 SHF.R.U32.HI R85, RZ, 0x10, R102.reuse ;  /* 0x00000010ff55a819 */ /* 0x100fe40000011666 */
[----:B------:R-:W-:Y:S01]  /*5910*/  @!P2 PRMT R67, R67, 0x5410, R102 ;  /* 0x000054104343a816 */ /* 0x000fe20000000066 */
[----:B0-----:R-:W-:Y:S01]  /*5920*/  HFMA2.MMA R14, -RZ, RZ, 0, 0 ;  /* 0x00000000ff0e7435 */ /* 0x001fe200000001ff */
[----:B------:R-:W-:-:S09]  /*5930*/  LOP3.LUT P2, RZ, R4, 0x400, RZ, 0xc0, !PT ;  /* 0x0000040004ff7812 */ /* 0x000fd2000784c0ff */
[----:B------:R0:W5:Y:S02]  /*5940*/  @!P3 LDG.E R14, desc[UR12][R10.64] ;  /* 0x0000000c0a0eb981 */ /* 0x000164000c1e1900 */
[----:B0-----:R-:W-:-:S06]  /*5950*/  IMAD.MOV.U32 R10, RZ, RZ, RZ ;  /* 0x000000ffff0a7224 */ /* 0x001fcc00078e00ff */
[----:B------:R0:W5:Y:S01]  /*5960*/  @!P2 LDG.E R10, desc[UR12][R12.64] ;  /* 0x0000000c0c0aa981 */ /* 0x000162000c1e1900 */
[----:B------:R-:W-:Y:S02]  /*5970*/  LOP3.LUT P6, RZ, R4, 0x20000000, RZ, 0xc0, !PT ;  /* 0x2000000004ff7812 */ /* 0x000fe400078cc0ff */
[----:B------:R-:W-:Y:S02]  /*5980*/  LOP3.LUT R0, R0, 0xfffffbff, RZ, 0xc0, !PT ;  /* 0xfffffbff00007812 */ /* 0x000fe400078ec0ff */
[----:B------:R-:W-:Y:S02]  /*5990*/  PRMT R105, R105, 0x5410, RZ ;  /* 0x0000541069697816 */ /* 0x000fe400000000ff */
[----:B------:R-:W-:Y:S02]  /*59a0*/  @P4 LOP3.LUT R0, R0, 0x400, RZ, 0xfc, !PT ;  /* 0x0000040000004812 */ /* 0x000fe400078efcff */
[----:B------:R-:W-:Y:S02]  /*59b0*/  @!P5 PRMT R105, R105, 0x5410, R23 ;  /* 0x000054106969d816 */ /* 0x000fe40000000017 */
[----:B------:R-:W-:-:S02]  /*59c0*/  LOP3.LUT P4, RZ, R4, 0x8000000, RZ, 0xc0, !PT ;  /* 0x0800000004ff7812 */ /* 0x000fc4000788c0ff */
[C---:B------:R-:W-:Y:S02]  /*59d0*/  LOP3.LUT P5, RZ, R4.reuse, 0x10000000, RZ, 0xc0, !PT ;  /* 0x1000000004ff7812 */ /* 0x040fe400078ac0ff */
[----:B------:R-:W-:Y:S01]  /*59e0*/  PRMT R63, R63, 0x5410, RZ ;  /* 0x000054103f3f7816 */ /* 0x000fe200000000ff */
[----:B------:R1:W-:Y:S03]  /*59f0*/  STL [R1+0x24], R5 ;  /* 0x0000240501007387 */ /* 0x0003e60000100800 */
[----:B------:R-:W-:Y:S02]  /*5a00*/  @!P0 PRMT R63, R63, 0x5410, R96 ;  /* 0x000054103f3f8816 */ /* 0x000fe40000000060 */
[----:B------:R-:W-:Y:S02]  /*5a10*/  LOP3.LUT P0, RZ, R4, 0x4000000, RZ, 0xc0, !PT ;  /* 0x0400000004ff7812 */ /* 0x000fe4000780c0ff */
[----:B-1----:R-:W-:-:S02]  /*5a20*/  PRMT R5, RZ, 0x7610, R5 ;  /* 0x00007610ff057816 */ /* 0x002fc40000000005 */
[----:B------:R-:W-:Y:S01]  /*5a30*/  @!P6 SHF.R.U32.HI R5, RZ, 0x10, R98 ;  /* 0x00000010ff05e819 */ /* 0x000fe20000011662 */
[----:B------:R1:W-:Y:S01]  /*5a40*/  STL [R1+0x28], R24 ;  /* 0x0000281801007387 */ /* 0x0003e20000100800 */
[----:B------:R-:W-:Y:S02]  /*5a50*/  PRMT R15, RZ, 0x7610, R15 ;  /* 0x00007610ff0f7816 */ /* 0x000fe4000000000f */
[----:B------:R-:W-:Y:S02]  /*5a60*/  PRMT R5, R5, 0x5410, RZ ;  /* 0x0000541005057816 */ /* 0x000fe400000000ff */
[----:B------:R-:W-:Y:S02]  /*5a70*/  @!P4 SHF.R.U32.HI R15, RZ, 0x10, R92 ;  /* 0x00000010ff0fc819 */ /* 0x000fe4000001165c */
[----:B---3--:R-:W-:Y:S02]  /*5a80*/  @!P5 PRMT R5, R5, 0x5410, R90 ;  /* 0x000054100505d816 */ /* 0x008fe4000000005a */
[----:B-1----:R-:W-:-:S02]  /*5a90*/  PRMT R24, RZ, 0x7610, R24 ;  /* 0x00007610ff187816 */ /* 0x002fc40000000018 */
[----:B------:R-:W-:Y:S02]  /*5aa0*/  @!P5 SHF.R.U32.HI R24, RZ, 0x10, R90 ;  /* 0x00000010ff18d819 */ /* 0x000fe4000001165a */
[C---:B------:R-:W-:Y:S02]  /*5ab0*/  LOP3.LUT P1, RZ, R4.reuse, 0x2000000, RZ, 0xc0, !PT ;  /* 0x0200000004ff7812 */ /* 0x040fe4000782c0ff */
[----:B------:R-:W-:Y:S01]  /*5ac0*/  LOP3.LUT P5, RZ, R4, 0x200, RZ, 0xc0, !PT ;  /* 0x0000020004ff7812 */ /* 0x000fe200078ac0ff */
[----:B------:R1:W-:Y:S01]  /*5ad0*/  STL [R1+0x2c], R25 ;  /* 0x00002c1901007387 */ /* 0x0003e20000100800 */
[----:B------:R-:W-:Y:S01]  /*5ae0*/  PRMT R15, R15, 0x5410, RZ ;  /* 0x000054100f0f7816 */ /* 0x000fe200000000ff */
[----:B0-----:R-:W-:-:S03]  /*5af0*/  IMAD.MOV.U32 R12, RZ, RZ, RZ ;  /* 0x000000ffff0c7224 */ /* 0x001fc600078e00ff */
[--C-:B------:R-:W-:Y:S02]  /*5b00*/  @!P0 PRMT R15, R15, 0x5410, R80.reuse ;  /* 0x000054100f0f8816 */ /* 0x100fe40000000050 */
[----:B-1----:R-:W-:Y:S02]  /*5b10*/  PRMT R25, RZ, 0x7610, R25 ;  /* 0x00007610ff197816 */ /* 0x002fe40000000019 */
[----:B------:R-:W-:-:S03]  /*5b20*/  @!P0 SHF.R.U32.HI R25, RZ, 0x10, R80 ;  /* 0x00000010ff198819 */ /* 0x000fc60000011650 */
[----:B------:R0:W3:Y:S01]  /*5b30*/  @!P5 LDG.E R12, desc[UR12][R20.64] ;  /* 0x0000000c140cd981 */ /* 0x0000e2000c1e1900 */
[----:B------:R-:W-:Y:S02]  /*5b40*/  LOP3.LUT P0, RZ, R4, 0x100, RZ, 0xc0, !PT ;  /* 0x0000010004ff7812 */ /* 0x000fe4000780c0ff */
[----:B------:R-:W-:Y:S02]  /*5b50*/  PRMT R85, R85, 0x5410, RZ ;  /* 0x0000541055557816 */ /* 0x000fe400000000ff */
[----:B------:R-:W-:Y:S02]  /*5b60*/  PRMT R25, R25, 0x5410, RZ ;  /* 0x0000541019197816 */ /* 0x000fe400000000ff */
[----:B------:R-:W-:Y:S02]  /*5b70*/  PRMT R11, RZ, 0x7610, R11 ;  /* 0x00007610ff0b7816 */ /* 0x000fe4000000000b */
[----:B------:R-:W-:Y:S02]  /*5b80*/  @!P6 PRMT R85, R85, 0x5410, R98 ;  /* 0x000054105555e816 */ /* 0x000fe40000000062 */
[----:B----4-:R-:W-:-:S02]  /*5b90*/  @!P1 SHF.R.U32.HI R11, RZ, 0x10, R72 ;  /* 0x00000010ff0b9819 */ /* 0x010fc40000011648 */
[----:B------:R-:W-:Y:S02]  /*5ba0*/  @!P1 PRMT R25, R25, 0x5410, R72 ;  /* 0x0000541019199816 */ /* 0x000fe40000000048 */
[C---:B------:R-:W-:Y:S02]  /*5bb0*/  LOP3.LUT P6, RZ, R4.reuse, 0x1000000, RZ, 0xc0, !PT ;  /* 0x0100000004ff7812 */ /* 0x040fe400078cc0ff */
[----:B------:R-:W-:Y:S02]  /*5bc0*/  LOP3.LUT P1, RZ, R4, 0x80, RZ, 0xc0, !PT ;  /* 0x0000008004ff7812 */ /* 0x000fe4000782c0ff */
[----:B0-----:R-:W-:Y:S02]  /*5bd0*/  MOV R20, RZ ;  /* 0x000000ff00147202 */ /* 0x001fe40000000f00 */
[----:B------:R-:W-:-:S04]  /*5be0*/  PRMT R11, R11, 0x5410, RZ ;  /* 0x000054100b0b7816 */ /* 0x000fc800000000ff */
[----:B------:R0:W4:Y:S01]  /*5bf0*/  @!P0 LDG.E R20, desc[UR12][R16.64] ;  /* 0x0000000c10148981 */ /* 0x000122000c1e1900 */
[----:B------:R-:W-:Y:S02]  /*5c00*/  PRMT R47, RZ, 0x7610, R47 ;  /* 0x00007610ff2f7816 */ /* 0x000fe4000000002f */
[--C-:B------:R-:W-:Y:S01]  /*5c10*/  @!P6 SHF.R.U32.HI R47, RZ, 0x10, R74.reuse ;  /* 0x00000010ff2fe819 */ /* 0x100fe2000001164a */
[----:B0-----:R-:W-:Y:S01]  /*5c20*/  IMAD.MOV.U32 R16, RZ, RZ, RZ ;  /* 0x000000ffff107224 */ /* 0x001fe200078e00ff */
[----:B------:R-:W-:Y:S02]  /*5c30*/  @!P6 PRMT R11, R11, 0x5410, R74 ;  /* 0x000054100b0be816 */ /* 0x000fe4000000004a */
[C---:B------:R-:W-:Y:S02]  /*5c40*/  LOP3.LUT P6, RZ, R0.reuse, 0x800, RZ, 0xc0, !PT ;  /* 0x0000080000ff7812 */ /* 0x040fe400078cc0ff */
[C---:B------:R-:W-:Y:S01]  /*5c50*/  LOP3.LUT P0, RZ, R0.reuse, 0x200, RZ, 0xc0, !PT ;  /* 0x0000020000ff7812 */ /* 0x040fe2000780c0ff */
[----:B------:R0:W4:Y:S01]  /*5c60*/  @!P1 LDG.E R16, desc[UR12][R44.64] ;  /* 0x0000000c2c109981 */ /* 0x000122000c1e1900 */
[----:B------:R-:W-:-:S02]  /*5c70*/  LOP3.LUT P1, RZ, R0, 0x80, RZ, 0xc0, !PT ;  /* 0x0000008000ff7812 */ /* 0x000fc4000782c0ff */
[----:B------:R-:W-:Y:S02]  /*5c80*/  PRMT R24, R24, 0x5410, RZ ;  /* 0x0000541018187816 */ /* 0x000fe400000000ff */
[----:B------:R-:W-:Y:S02]  /*5c90*/  LOP3.LUT P2, RZ, R4, 0x100000, RZ, 0xc0, !PT ;  /* 0x0010000004ff7812 */ /* 0x000fe4000784c0ff */
[----:B------:R-:W-:Y:S02]  /*5ca0*/  @!P4 PRMT R24, R24, 0x5410, R92 ;  /* 0x000054101818c816 */ /* 0x000fe4000000005c */
[C---:B------:R-:W-:Y:S02]  /*5cb0*/  LOP3.LUT P4, RZ, R4.reuse, 0x400000, RZ, 0xc0, !PT ;  /* 0x0040000004ff7812 */ /* 0x040fe4000788c0ff */
[----:B------:R-:W-:Y:S02]  /*5cc0*/  LOP3.LUT P5, RZ, R4, 0x40000, RZ, 0xc0, !PT ;  /* 0x0004000004ff7812 */ /* 0x000fe400078ac0ff */
[----:B------:R-:W-:-:S02]  /*5cd0*/  PRMT R47, R47, 0x5410, RZ ;  /* 0x000054102f2f7816 */ /* 0x000fc400000000ff */
[----:B------:R-:W-:Y:S02]  /*5ce0*/  PRMT R13, RZ, 0x7610, R13 ;  /* 0x00007610ff0d7816 */ /* 0x000fe4000000000d */
[----:B------:R-:W-:Y:S02]  /*5cf0*/  PRMT R21, RZ, 0x7610, R21 ;  /* 0x00007610ff157816 */ /* 0x000fe40000000015 */
[----:B------:R-:W-:Y:S02]  /*5d00*/  PRMT R17, RZ, 0x7610, R17 ;  /* 0x00007610ff117816 */ /* 0x000fe40000000011 */
[--C-:B------:R-:W-:Y:S02]  /*5d10*/  @!P6 SHF.R.U32.HI R13, RZ, 0x10, R70.reuse ;  /* 0x00000010ff0de819 */ /* 0x100fe40000011646 */
[----:B------:R-:W-:Y:S02]  /*5d20*/  @!P6 PRMT R47, R47, 0x5410, R70 ;  /* 0x000054102f2fe816 */ /* 0x000fe40000000046 */
[----:B------:R-:W-:-:S02]  /*5d30*/  @!P0 SHF.R.U32.HI R21, RZ, 0x10, R68 ;  /* 0x00000010ff158819 */ /* 0x000fc40000011644 */
[----:B------:R-:W-:Y:S02]  /*5d40*/  LOP3.LUT P6, RZ, R4, 0x40, RZ, 0xc0, !PT ;  /* 0x0000004004ff7812 */ /* 0x000fe400078cc0ff */
[----:B--2---:R-:W-:Y:S02]  /*5d50*/  @!P1 SHF.R.U32.HI R17, RZ, 0x10, R50 ;  /* 0x00000010ff119819 */ /* 0x004fe40000011632 */
[----:B------:R-:W-:Y:S02]  /*5d60*/  PRMT R13, R13, 0x5410, RZ ;  /* 0x000054100d0d7816 */ /* 0x000fe400000000ff */
[----:B------:R-:W-:Y:S02]  /*5d70*/  PRMT R21, R21, 0x5410, RZ ;  /* 0x0000541015157816 */ /* 0x000fe400000000ff */
[----:B------:R-:W-:Y:S01]  /*5d80*/  PRMT R17, R17, 0x5410, RZ ;  /* 0x0000541011117816 */ /* 0x000fe200000000ff */
[----:B------:R1:W-:Y:S01]  /*5d90*/  STL [R1+0x3c], R26 ;  /* 0x00003c1a01007387 */ /* 0x0003e20000100800 */
[----:B------:R-:W-:Y:S01]  /*5da0*/  @!P4 PRMT R13, R13, 0x5410, R60 ;  /* 0x000054100d0dc816 */ /* 0x000fe2000000003c */
[----:B0-----:R-:W-:-:S02]  /*5db0*/  IMAD.MOV.U32 R44, RZ, RZ, RZ ;  /* 0x000000ffff2c7224 */ /* 0x001fc400078e00ff */
[----:B------:R0:W-:Y:S01]  /*5dc0*/  STL [R1+0x44], R27 ;  /* 0x0000441b01007387 */ /* 0x0001e20000100800 */
[----:B------:R-:W-:-:S03]  /*5dd0*/  @!P2 PRMT R21, R21, 0x5410, R54 ;  /* 0x000054101515a816 */ /* 0x000fc60000000036 */
[----:B------:R2:W-:Y:S01]  /*5de0*/  STL [R1+0x50], R76 ;  /* 0x0000504c01007387 */ /* 0x0005e20000100800 */
[----:B-1----:R-:W-:Y:S02]  /*5df0*/  PRMT R26, RZ, 0x7610, R26 ;  /* 0x00007610ff1a7816 */ /* 0x002fe4000000001a */
[----:B------:R-:W-:Y:S01]  /*5e00*/  @!P4 SHF.R.U32.HI R26, RZ, 0x10, R60 ;  /* 0x00000010ff1ac819 */ /* 0x000fe2000001163c */
[----:B------:R1:W4:Y:S01]  /*5e10*/  @!P6 LDG.E R44, desc[UR12][R42.64] ;  /* 0x0000000c2a2ce981 */ /* 0x000322000c1e1900 */
[----:B0-----:R-:W-:Y:S02]  /*5e20*/  PRMT R27, RZ, 0x7610, R27 ;  /* 0x00007610ff1b7816 */ /* 0x001fe4000000001b */
[----:B------:R-:W-:Y:S02]  /*5e30*/  @!P2 SHF.R.U32.HI R27, RZ, 0x10, R54 ;  /* 0x00000010ff1ba819 */ /* 0x000fe40000011636 */
[----:B--2---:R-:W-:Y:S02]  /*5e40*/  PRMT R76, RZ, 0x7610, R76 ;  /* 0x00007610ff4c7816 */ /* 0x004fe4000000004c */
[----:B-----5:R-:W-:-:S02]  /*5e50*/  @!P5 SHF.R.U32.HI R76, RZ, 0x10, R56 ;  /* 0x00000010ff4cd819 */ /* 0x020fc40000011638 */
[----:B------:R-:W-:Y:S02]  /*5e60*/  @!P5 PRMT R17, R17, 0x5410, R56 ;  /* 0x000054101111d816 */ /* 0x000fe40000000038 */
[C---:B------:R-:W-:Y:S02]  /*5e70*/  LOP3.LUT P4, RZ, R0.reuse, 0x400, RZ, 0xc0, !PT ;  /* 0x0000040000ff7812 */ /* 0x040fe4000788c0ff */
[C---:B------:R-:W-:Y:S02]  /*5e80*/  LOP3.LUT P2, RZ, R0.reuse, 0x100, RZ, 0xc0, !PT ;  /* 0x0000010000ff7812 */ /* 0x040fe4000784c0ff */
[C---:B------:R-:W-:Y:S02]  /*5e90*/  LOP3.LUT P5, RZ, R0.reuse, 0x40, RZ, 0xc0, !PT ;  /* 0x0000004000ff7812 */ /* 0x040fe400078ac0ff */
[----:B------:R-:W-:-:S04]  /*5ea0*/  LOP3.LUT R0, R0, 0xfffffffb, RZ, 0xc0, !PT ;  /* 0xfffffffb00007812 */ /* 0x000fc800078ec0ff */
[----:B------:R-:W-:Y:S02]  /*5eb0*/  @P6 LOP3.LUT R0, R0, 0x4, RZ, 0xfc, !PT ;  /* 0x0000000400006812 */ /* 0x000fe400078efcff */
[----:B------:R-:W-:Y:S02]  /*5ec0*/  LOP3.LUT P6, RZ, R4, 0x10000, RZ, 0xc0, !PT ;  /* 0x0001000004ff7812 */ /* 0x000fe400078cc0ff */
[----:B------:R-:W-:Y:S01]  /*5ed0*/  PRMT R26, R26, 0x5410, RZ ;  /* 0x000054101a1a7816 */ /* 0x000fe200000000ff */
[----:B------:R0:W-:Y:S03]  /*5ee0*/  STL [R1+0x58], R58 ;  /* 0x0000583a01007387 */ /* 0x0001e60000100800 */
[----:B------:R-:W-:Y:S02]  /*5ef0*/  @!P0 PRMT R26, R26, 0x5410, R68 ;  /* 0x000054101a1a8816 */ /* 0x000fe40000000044 */
[----:B------:R-:W-:Y:S01]  /*5f00*/  LOP3.LUT P0, RZ, R4, 0x20, RZ, 0xc0, !PT ;  /* 0x0000002004ff7812 */ /* 0x000fe2000780c0ff */
[----:B------:R2:W-:Y:S01]  /*5f10*/  STL [R1+0x5c], R22 ;  /* 0x00005c1601007387 */ /* 0x0005e20000100800 */
[----:B------:R-:W-:-:S02]  /*5f20*/  PRMT R45, RZ, 0x7610, R45 ;  /* 0x00007610ff2d7816 */ /* 0x000fc4000000002d */
[----:B0-----:R-:W-:Y:S02]  /*5f30*/  PRMT R58, RZ, 0x7610, R58 ;  /* 0x00007610ff3a7816 */ /* 0x001fe4000000003a */
[----:B------:R-:W-:Y:S01]  /*5f40*/  @!P5 SHF.R.U32.HI R45, RZ, 0x10, R18 ;  /* 0x00000010ff2dd819 */ /* 0x000fe20000011612 */
[----:B--2---:R-:W-:Y:S01]  /*5f50*/  HFMA2.MMA R22, -RZ, RZ, 0, 0 ;  /* 0x00000000ff167435 */ /* 0x004fe200000001ff */
[----:B------:R-:W-:-:S04]  /*5f60*/  @!P6 SHF.R.U32.HI R58, RZ, 0x10, R104 ;  /* 0x00000010ff3ae819 */ /* 0x000fc80000011668 */
[----:B------:R-:W-:-:S05]  /*5f70*/  PRMT R58, R58, 0x5410, RZ ;  /* 0x000054103a3a7816 */ /* 0x000fca00000000ff */
[----:B------:R0:W2:Y:S01]  /*5f80*/  @!P0 LDG.E R22, desc[UR12][R40.64] ;  /* 0x0000000c28168981 */ /* 0x0000a2000c1e1900 */
[----:B------:R-:W-:Y:S02]  /*5f90*/  PRMT R45, R45, 0x5410, RZ ;  /* 0x000054102d2d7816 */ /* 0x000fe400000000ff */
[----:B------:R-:W-:Y:S02]  /*5fa0*/  LOP3.LUT R0, R0, 0xfffffff7, RZ, 0xc0, !PT ;  /* 0xfffffff700007812 */ /* 0x000fe400078ec0ff */
[----:B-1----:R-:W-:Y:S02]  /*5fb0*/  PRMT R42, RZ, 0x7610, R42 ;  /* 0x00007610ff2a7816 */ /* 0x002fe4000000002a */
[----:B------:R-:W-:Y:S02]  /*5fc0*/  PRMT R27, R27, 0x5410, RZ ;  /* 0x000054101b1b7816 */ /* 0x000fe400000000ff */
[--C-:B------:R-:W-:Y:S02]  /*5fd0*/  @!P2 SHF.R.U32.HI R42, RZ, 0x10, R84.reuse ;  /* 0x00000010ff2aa819 */ /* 0x100fe40000011654 */
[----:B------:R-:W-:-:S02]  /*5fe0*/  @!P2 PRMT R58, R58, 0x5410, R84 ;  /* 0x000054103a3aa816 */ /* 0x000fc40000000054 */
[----:B------:R-:W-:Y:S02]  /*5ff0*/  LOP3.LUT P2, RZ, R4, 0x4, RZ, 0xc0, !PT ;  /* 0x0000000404ff7812 */ /* 0x000fe4000784c0ff */
[----:B------:R-:W-:Y:S02]  /*6000*/  @!P6 PRMT R45, R45, 0x5410, R104 ;  /* 0x000054102d2de816 */ /* 0x000fe40000000068 */
[----:B------:R-:W-:Y:S02]  /*6010*/  @P0 LOP3.LUT R0, R0, 0x8, RZ, 0xfc, !PT ;  /* 0x0000000800000812 */ /* 0x000fe400078efcff */
[----:B------:R-:W-:Y:S02]  /*6020*/  @!P1 PRMT R27, R27, 0x5410, R50 ;  /* 0x000054101b1b9816 */ /* 0x000fe40000000032 */
[C---:B------:R-:W-:Y:S02]  /*6030*/  LOP3.LUT P6, RZ, R4.reuse, 0x1000, RZ, 0xc0, !PT ;  /* 0x0000100004ff7812 */ /* 0x040fe400078cc0ff */
[----:B------:R-:W-:-:S02]  /*6040*/  LOP3.LUT P0, RZ, R4, 0x4000, RZ, 0xc0, !PT ;  /* 0x0000400004ff7812 */ /* 0x000fc4000780c0ff */
[----:B------:R-:W-:Y:S02]  /*6050*/  LOP3.LUT P1, RZ, R4, 0x10, RZ, 0xc0, !PT ;  /* 0x0000001004ff7812 */ /* 0x000fe4000782c0ff */
[----:B------:R-:W-:Y:S01]  /*6060*/  LOP3.LUT R0, R0, 0xffffffdf, RZ, 0xc0, !PT ;  /* 0xffffffdf00007812 */ /* 0x000fe200078ec0ff */
[----:B0-----:R-:W-:Y:S01]  /*6070*/  IMAD.MOV.U32 R40, RZ, RZ, RZ ;  /* 0x000000ffff287224 */ /* 0x001fe200078e00ff */
[----:B------:R0:W-:Y:S02]  /*6080*/  STL [R1+0x64], R23 ;  /* 0x0000641701007387 */ /* 0x0001e40000100800 */
[----:B------:R-:W-:Y:S02]  /*6090*/  @P2 LOP3.LUT R0, R0, 0x20, RZ, 0xfc, !PT ;  /* 0x0000002000002812 */ /* 0x000fe400078efcff */
[----:B------:R-:W-:Y:S02]  /*60a0*/  LOP3.LUT P2, RZ, R4, 0x400, RZ, 0xc0, !PT ;  /* 0x0000040004ff7812 */ /* 0x000fe4000784c0ff */
[----:B------:R-:W-:-:S02]  /*60b0*/  PRMT R76, R76, 0x5410, RZ ;  /* 0x000054104c4c7816 */ /* 0x000fc400000000ff */
[----:B------:R-:W-:Y:S01]  /*60c0*/  PRMT R43, RZ, 0x7610, R43 ;  /* 0x00007610ff2b7816 */ /* 0x000fe2000000002b */
[----:B------:R1:W5:Y:S01]  /*60d0*/  @!P1 LDG.E R40, desc[UR12][R38.64] ;  /* 0x0000000c26289981 */ /* 0x000362000c1e1900 */
[----:B0-----:R-:W-:Y:S02]  /*60e0*/  PRMT R23, RZ, 0x7610, R23 ;  /* 0x00007610ff177816 */ /* 0x001fe40000000017 */
[----:B------:R-:W-:Y:S02]  /*60f0*/  PRMT R41, RZ, 0x7610, R41 ;  /* 0x00007610ff297816 */ /* 0x000fe40000000029 */
[----:B------:R-:W-:Y:S02]  /*6100*/  @!P0 SHF.R.U32.HI R43, RZ, 0x10, R62 ;  /* 0x00000010ff2b8819 */ /* 0x000fe4000001163e */
[----:B------:R-:W-:Y:S02]  /*6110*/  @!P4 SHF.R.U32.HI R23, RZ, 0x10, R66 ;  /* 0x00000010ff17c819 */ /* 0x000fe40000011642 */
[----:B-1----:R-:W-:-:S02]  /*6120*/  PRMT R39, RZ, 0x7610, R39 ;  /* 0x00007610ff277816 */ /* 0x002fc40000000027 */
[----:B------:R-:W-:Y:S02]  /*6130*/  @!P5 PRMT R76, R76, 0x5410, R18 ;  /* 0x000054104c4cd816 */ /* 0x000fe40000000012 */
[----:B------:R-:W-:Y:S02]  /*6140*/  LOP3.LUT P5, RZ, R4, 0x8, RZ, 0xc0, !PT ;  /* 0x0000000804ff7812 */ /* 0x000fe400078ac0ff */
[----:B------:R-:W-:Y:S02]  /*6150*/  PRMT R42, R42, 0x5410, RZ ;  /* 0x000054102a2a7816 */ /* 0x000fe400000000ff */
[----:B------:R-:W-:Y:S02]  /*6160*/  LOP3.LUT R0, R0, 0xffffffef, RZ, 0xc0, !PT ;  /* 0xffffffef00007812 */ /* 0x000fe400078ec0ff */
[----:B------:R-:W-:Y:S02]  /*6170*/  PRMT R43, R43, 0x5410, RZ ;  /* 0x000054102b2b7816 */ /* 0x000fe400000000ff */
[----:B------:R-:W-:-:S02]  /*6180*/  @!P6 SHF.R.U32.HI R41, RZ, 0x10, R46 ;  /* 0x00000010ff29e819 */ /* 0x000fc4000001162e */
[----:B------:R-:W-:Y:S02]  /*6190*/  PRMT R23, R23, 0x5410, RZ ;  /* 0x0000541017177816 */ /* 0x000fe400000000ff */
[----:B------:R-:W-:Y:S02]  /*61a0*/  PRMT R41, R41, 0x5410, RZ ;  /* 0x0000541029297816 */ /* 0x000fe400000000ff */
[----:B------:R-:W-:Y:S02]  /*61b0*/  @!P0 PRMT R42, R42, 0x5410, R62 ;  /* 0x000054102a2a8816 */ /* 0x000fe4000000003e */
[----:B------:R-:W-:Y:S02]  /*61c0*/  @P1 LOP3.LUT R0, R0, 0x10, RZ, 0xfc, !PT ;  /* 0x0000001000001812 */ /* 0x000fe400078efcff */
[----:B------:R-:W-:Y:S02]  /*61d0*/  @!P4 PRMT R43, R43, 0x5410, R66 ;  /* 0x000054102b2bc816 */ /* 0x000fe40000000042 */
[----:B------:R-:W-:-:S02]  /*61e0*/  @!P6 PRMT R23, R23, 0x5410, R46 ;  /* 0x000054101717e816 */ /* 0x000fc4000000002e */
[C---:B------:R-:W-:Y:S02]  /*61f0*/  LOP3.LUT P1, RZ, R4.reuse, 0x200, RZ, 0xc0, !PT ;  /* 0x0000020004ff7812 */ /* 0x040fe4000782c0ff */
[--C-:B------:R-:W-:Y:S02]  /*6200*/  @!P3 SHF.R.U32.HI R39, RZ, 0x10, R14.reuse ;  /* 0x00000010ff27b819 */ /* 0x100fe4000001160e */
[----:B------:R-:W-:Y:S02]  /*6210*/  @!P3 PRMT R41, R41, 0x5410, R14 ;  /* 0x000054102929b816 */ /* 0x000fe4000000000e */
[----:B------:R-:W-:Y:S02]  /*6220*/  PRMT R39, R39, 0x5410, RZ ;  /* 0x0000541027277816 */ /* 0x000fe400000000ff */
[C---:B------:R-:W-:Y:S02]  /*6230*/  LOP3.LUT P0, RZ, R4.reuse, 0x100, RZ, 0xc0, !PT ;  /* 0x0000010004ff7812 */ /* 0x040fe4000780c0ff */
[----:B------:R-:W-:-:S02]  /*6240*/  LOP3.LUT P4, RZ, R4, 0x2, RZ, 0xc0, !PT ;  /* 0x0000000204ff7812 */ /* 0x000fc4000788c0ff */
[C---:B------:R-:W-:Y:S02]  /*6250*/  LOP3.LUT P6, RZ, R4.reuse, 0x80, RZ, 0xc0, !PT ;  /* 0x0000008004ff7812 */ /* 0x040fe400078cc0ff */
[----:B------:R-:W-:Y:S01]  /*6260*/  LOP3.LUT P3, RZ, R4, 0x1, RZ, 0xc0, !PT ;  /* 0x0000000104ff7812 */ /* 0x000fe2000786c0ff */
[----:B------:R-:W-:Y:S01]  /*6270*/  IMAD.MOV.U32 R38, RZ, RZ, RZ ;  /* 0x000000ffff267224 */ /* 0x000fe200078e00ff */
[----:B------:R-:W-:Y:S02]  /*6280*/  PRMT R4, RZ, 0x7610, R4 ;  /* 0x00007610ff047816 */ /* 0x000fe40000000004 */
[--C-:B------:R-:W-:Y:S02]  /*6290*/  @!P2 SHF.R.U32.HI R4, RZ, 0x10, R10.reuse ;  /* 0x00000010ff04a819 */ /* 0x100fe4000001160a */
[----:B------:R-:W-:Y:S01]  /*62a0*/  @!P2 PRMT R39, R39, 0x5410, R10 ;  /* 0x000054102727a816 */ /* 0x000fe2000000000a */
[----:B------:R0:W2:Y:S01]  /*62b0*/  @!P5 LDG.E R38, desc[UR12][R36.64] ;  /* 0x0000000c2426d981 */ /* 0x0000a2000c1e1900 */
[----:B------:R-:W-:-:S02]  /*62c0*/  LOP3.LUT P2, RZ, R0, 0x20, RZ, 0xc0, !PT ;  /* 0x0000002000ff7812 */ /* 0x000fc4000784c0ff */
[----:B0-----:R-:W-:-:S11]  /*62d0*/  MOV R36, RZ ;  /* 0x000000ff00247202 */ /* 0x001fd60000000f00 */
[----:B------:R0:W5:Y:S02]  /*62e0*/  @!P2 LDG.E R36, desc[UR12][R34.64] ;  /* 0x0000000c2224a981 */ /* 0x000164000c1e1900 */
[----:B0-----:R-:W-:-:S06]  /*62f0*/  IMAD.MOV.U32 R34, RZ, RZ, RZ ;  /* 0x000000ffff227224 */ /* 0x001fcc00078e00ff */
[----:B------:R0:W5:Y:S02]  /*6300*/  @!P4 LDG.E R34, desc[UR12][R32.64] ;  /* 0x0000000c2022c981 */ /* 0x000164000c1e1900 */
[----:B0-----:R-:W-:-:S06]  /*6310*/  IMAD.MOV.U32 R32, RZ, RZ, RZ ;  /* 0x000000ffff207224 */ /* 0x001fcc00078e00ff */
[----:B------:R0:W5:Y:S02]  /*6320*/  @!P3 LDG.E R32, desc[UR12][R30.64] ;  /* 0x0000000c1e20b981 */ /* 0x000164000c1e1900 */
[----:B0-----:R-:W-:Y:S02]  /*6330*/  PRMT R31, RZ, 0x7610, R31 ;  /* 0x00007610ff1f7816 */ /* 0x001fe4000000001f */
[----:B------:R0:W-:Y:S02]  /*6340*/  STL [R1+0x90], R72 ;  /* 0x0000904801007387 */ /* 0x0001e40000100800 */
[----:B0-----:R-:W-:Y:S02]  /*6350*/  PRMT R72, RZ, 0x7610, R72 ;  /* 0x00007610ff487816 */ /* 0x001fe40000000048 */
[----:B------:R0:W-:Y:S04]  /*6360*/  STL [R1+0x60], R78 ;  /* 0x0000604e01007387 */ /* 0x0001e80000100800 */
[----:B------:R1:W-:Y:S01]  /*6370*/  STL [R1+0x94], R74 ;  /* 0x0000944a01007387 */ /* 0x0003e20000100800 */
[----:B0-----:R-:W-:Y:S01]  /*6380*/  PRMT R78, RZ, 0x7610, R78 ;  /* 0x00007610ff4e7816 */ /* 0x001fe2000000004e */
[----:B-1----:R-:W-:-:S02]  /*6390*/  IMAD.MOV.U32 R74, RZ, RZ, RZ ;  /* 0x000000ffff4a7224 */ /* 0x002fc400078e00ff */
[----:B------:R0:W-:Y:S04]  /*63a0*/  STL [R1+0x9c], R60 ;  /* 0x00009c3c01007387 */ /* 0x0001e80000100800 */
[----:B------:R1:W-:Y:S04]  /*63b0*/  STL [R1+0xa0], R68 ;  /* 0x0000a04401007387 */ /* 0x0003e80000100800 */
[----:B------:R3:W-:Y:S01]  /*63c0*/  STL [R1+0xa4], R54 ;  /* 0x0000a43601007387 */ /* 0x0007e20000100800 */
[----:B0-----:R-:W-:Y:S01]  /*63d0*/  MOV R60, RZ ;  /* 0x000000ff003c7202 */ /* 0x001fe20000000f00 */
[----:B-1----:R-:W-:-:S02]  /*63e0*/  HADD2.F32 R68, -RZ, R109.H0_H0 ;  /* 0x2000006dff447230 */ /* 0x002fc40000004100 */
[--C-:B---3--:R-:W-:Y:S02]  /*63f0*/  HADD2.F32 R54, -RZ, R125.reuse.H0_H0 ;  /* 0x2000007dff367230 */ /* 0x108fe40000004100 */
[----:B------:R-:W-:Y:S01]  /*6400*/  HADD2.F32 R125, -RZ, R125.H1_H1 ;  /* 0x3000007dff7d7230 */ /* 0x000fe20000004100 */
[----:B------:R-:W-:Y:S04]  /*6410*/  STL [R1+0x8c], R80 ;  /* 0x00008c5001007387 */ /* 0x000fe80000100800 */
[----:B------:R0:W-:Y:S01]  /*6420*/  STL [R1+0x6c], R48 ;  /* 0x00006c3001007387 */ /* 0x0001e20000100800 */
[----:B------:R-:W-:Y:S02]  /*6430*/  PRMT R37, RZ, 0x7610, R37 ;  /* 0x00007610ff257816 */ /* 0x000fe40000000025 */
[----:B------:R-:W-:-:S02]  /*6440*/  @!P1 SHF.R.U32.HI R37, RZ, 0x10, R12 ;  /* 0x00000010ff259819 */ /* 0x000fc4000001160c */
[----:B0-----:R-:W-:Y:S02]  /*6450*/  PRMT R48, RZ, 0x7610, R48 ;  /* 0x00007610ff307816 */ /* 0x001fe40000000030 */
[----:B----4-:R-:W-:-:S04]  /*6460*/  @!P0 SHF.R.U32.HI R48, RZ, 0x10, R20 ;  /* 0x00000010ff308819 */ /* 0x010fc80000011614 */
[----:B------:R-:W-:Y:S02]  /*6470*/  PRMT R48, R48, 0x5410, RZ ;  /* 0x0000541030307816 */ /* 0x000fe400000000ff */
[----:B------:R-:W-:Y:S02]  /*6480*/  PRMT R37, R37, 0x5410, RZ ;  /* 0x0000541025257816 */ /* 0x000fe400000000ff */
[----:B------:R-:W-:Y:S02]  /*6490*/  PRMT R35, RZ, 0x7610, R35 ;  /* 0x00007610ff237816 */ /* 0x000fe40000000023 */
[--C-:B------:R-:W-:Y:S02]  /*64a0*/  @!P6 SHF.R.U32.HI R35, RZ, 0x10, R16.reuse ;  /* 0x00000010ff23e819 */ /* 0x100fe40000011610 */
[----:B------:R-:W-:Y:S02]  /*64b0*/  @!P6 PRMT R48, R48, 0x5410, R16 ;  /* 0x000054103030e816 */ /* 0x000fe40000000010 */
[----:B------:R-:W-:-:S02]  /*64c0*/  LOP3.LUT P6, RZ, R0, 0x4, RZ, 0xc0, !PT ;  /* 0x0000000400ff7812 */ /* 0x000fc400078cc0ff */
[----:B------:R-:W-:Y:S02]  /*64d0*/  @!P0 PRMT R37, R37, 0x5410, R20 ;  /* 0x0000541025258816 */ /* 0x000fe40000000014 */
[----:B------:R-:W-:Y:S02]  /*64e0*/  LOP3.LUT P0, RZ, R0, 0x8, RZ, 0xc0, !PT ;  /* 0x0000000800ff7812 */ /* 0x000fe4000780c0ff */
[----:B------:R-:W-:Y:S01]  /*64f0*/  PRMT R4, R4, 0x5410, RZ ;  /* 0x0000541004047816 */ /* 0x000fe200000000ff */
[----:B------:R0:W-:Y:S03]  /*6500*/  STL [R1+0x54], R77 ;  /* 0x0000544d01007387 */ /* 0x0001e60000100800 */
[----:B------:R-:W-:Y:S02]  /*6510*/  @!P1 PRMT R4, R4, 0x5410, R12 ;  /* 0x0000541004049816 */ /* 0x000fe4000000000c */
[----:B------:R-:W-:-:S02]  /*6520*/  LOP3.LUT P1, RZ, R0, 0x10, RZ, 0xc0, !PT ;  /* 0x0000001000ff7812 */ /* 0x000fc4000782c0ff */
[----:B------:R-:W-:Y:S02]  /*6530*/  PRMT R33, RZ, 0x7610, R33 ;  /* 0x00007610ff217816 */ /* 0x000fe40000000021 */
[----:B0-----:R-:W-:Y:S02]  /*6540*/  PRMT R77, RZ, 0x7610, R77 ;  /* 0x00007610ff4d7816 */ /* 0x001fe4000000004d */
[--C-:B------:R-:W-:Y:S02]  /*6550*/  @!P6 SHF.R.U32.HI R77, RZ, 0x10, R44.reuse ;  /* 0x00000010ff4de819 */ /* 0x100fe4000001162c */
[----:B------:R-:W-:Y:S02]  /*6560*/  PRMT R35, R35, 0x5410, RZ ;  /* 0x0000541023237816 */ /* 0x000fe400000000ff */
[----:B------:R-:W-:Y:S02]  /*6570*/  PRMT R77, R77, 0x5410, RZ ;  /* 0x000054104d4d7816 */ /* 0x000fe400000000ff */
[----:B------:R-:W-:-:S02]  /*6580*/  @!P6 PRMT R35, R35, 0x5410, R44 ;  /* 0x000054102323e816 */ /* 0x000fc4000000002c */
[----:B------:R-:W-:Y:S01]  /*6590*/  LOP3.LUT P6, RZ, R0, 0x2, RZ, 0xc0, !PT ;  /* 0x0000000200ff7812 */ /* 0x000fe200078cc0ff */
[----:B------:R-:W-:Y:S01]  /*65a0*/  HFMA2.MMA R30, -RZ, RZ, 0, 0 ;  /* 0x00000000ff1e7435 */ /* 0x000fe200000001ff */
[----:B--2---:R-:W-:-:S04]  /*65b0*/  @!P5 SHF.R.U32.HI R31, RZ, 0x10, R38 ;  /* 0x00000010ff1fd819 */ /* 0x004fc80000011626 */
[----:B------:R-:W-:Y:S02]  /*65c0*/  PRMT R31, R31, 0x5410, RZ ;  /* 0x000054101f1f7816 */ /* 0x000fe400000000ff */
[--C-:B-----5:R-:W-:Y:S02]  /*65d0*/  @!P2 SHF.R.U32.HI R72, RZ, 0x10, R36.reuse ;  /* 0x00000010ff48a819 */ /* 0x120fe40000011624 */
[----:B------:R-:W-:Y:S02]  /*65e0*/  @!P2 PRMT R31, R31, 0x5410, R36 ;  /* 0x000054101f1fa816 */ /* 0x000fe40000000024 */
[----:B------:R-:W-:Y:S02]  /*65f0*/  LOP3.LUT P2, RZ, R2, 0x20000000, RZ, 0xc0, !PT ;  /* 0x2000000002ff7812 */ /* 0x000fe4000784c0ff */
[----:B------:R-:W-:Y:S02]  /*6600*/  PRMT R72, R72, 0x5410, RZ ;  /* 0x0000541048487816 */ /* 0x000fe400000000ff */
[----:B------:R-:W-:-:S09]  /*6610*/  @!P4 SHF.R.U32.HI R78, RZ, 0x10, R34 ;  /* 0x00000010ff4ec819 */ /* 0x000fd20000011622 */
[----:B------:R0:W2:Y:S01]  /*6620*/  @!P2 LDG.E R74, desc[UR12][R64.64] ;  /* 0x0000000c404aa981 */ /* 0x0000a2000c1e1900 */
[----:B------:R-:W-:Y:S02]  /*6630*/  @!P4 PRMT R72, R72, 0x5410, R34 ;  /* 0x000054104848c816 */ /* 0x000fe40000000022 */
[----:B------:R-:W-:Y:S01]  /*6640*/  LOP3.LUT P4, RZ, R2, 0x10000000, RZ, 0xc0, !PT ;  /* 0x1000000002ff7812 */ /* 0x000fe2000788c0ff */
[--C-:B0-----:R-:W-:Y:S02]  /*6650*/  HADD2.F32 R65, -RZ, R87.reuse.H0_H0 ;  /* 0x20000057ff417230 */ /* 0x101fe40000004100 */
[----:B------:R-:W-:-:S03]  /*6660*/  HADD2.F32 R87, -RZ, R87.H1_H1 ;  /* 0x30000057ff577230 */ /* 0x000fc60000004100 */
[----:B------:R-:W-:Y:S01]  /*6670*/  FMUL.FTZ R89, R65, R65 ;  /* 0x0000004141597220 */ /* 0x000fe20000410000 */
[----:B------:R-:W-:-:S06]  /*6680*/  FADD.FTZ R65, R68, R65 ;  /* 0x0000004144417221 */ /* 0x000fcc0000010000 */
[----:B------:R0:W3:Y:S01]  /*6690*/  @!P4 LDG.E R60, desc[UR12][R28.64] ;  /* 0x0000000c1c3cc981 */ /* 0x0000e2000c1e1900 */
[----:B------:R-:W-:Y:S01]  /*66a0*/  FFMA.FTZ R89, R68, R68, R89 ;  /* 0x0000004444597223 */ /* 0x000fe20000010059 */
[----:B------:R-:W-:Y:S01]  /*66b0*/  FMUL.FTZ R68, R54, R54 ;  /* 0x0000003636447220 */ /* 0x000fe20000410000 */
[----:B------:R-:W-:Y:S01]  /*66c0*/  FADD.FTZ R54, R87, R54 ;  /* 0x0000003657367221 */ /* 0x000fe20000010000 */
[----:B------:R-:W-:Y:S01]  /*66d0*/  FADD.FTZ R65, RZ, R65 ;  /* 0x00000041ff417221 */ /* 0x000fe20000010000 */
[----:B0-----:R-:W-:-:S03]  /*66e0*/  HADD2.F32 R28, -RZ, R83.H0_H0 ;  /* 0x20000053ff1c7230 */ /* 0x001fc60000004100 */
[----:B------:R-:W-:Y:S01]  /*66f0*/  FADD.FTZ R54, R65, R54 ;  /* 0x0000003641367221 */ /* 0x000fe20000010000 */
[----:B------:R-:W-:Y:S02]  /*6700*/  HADD2.F32 R83, -RZ, R83.H1_H1 ;  /* 0x30000053ff537230 */ /* 0x000fe40000004100 */
[----:B------:R-:W-:Y:S01]  /*6710*/  FMUL.FTZ R80, R28, R28 ;  /* 0x0000001c1c507220 */ /* 0x000fe20000410000 */
[----:B------:R-:W-:Y:S01]  /*6720*/  FADD.FTZ R29, R125, R28 ;  /* 0x0000001c7d1d7221 */ /* 0x000fe20000010000 */
[----:B------:R-:W-:-:S03]  /*6730*/  HADD2.F32 R28, -RZ, R59.H0_H0 ;  /* 0x2000003bff1c7230 */ /* 0x000fc60000004100 */
[----:B------:R-:W-:Y:S02]  /*6740*/  FADD.FTZ R29, R54, R29 ;  /* 0x0000001d361d7221 */ /* 0x000fe40000010000 */
[----:B------:R-:W-:Y:S01]  /*6750*/  FMUL.FTZ R54, R28, R28 ;  /* 0x0000001c1c367220 */ /* 0x000fe20000410000 */
[----:B------:R-:W-:-:S03]  /*6760*/  FADD.FTZ R28, R83, R28 ;  /* 0x0000001c531c7221 */ /* 0x000fc60000010000 */
[----:B------:R-:W-:Y:S01]  /*6770*/  FFMA.FTZ R83, R83, R83, R54 ;  /* 0x0000005353537223 */ /* 0x000fe20000010036 */
[----:B------:R-:W-:Y:S01]  /*6780*/  FADD.FTZ R28, R29, R28 ;  /* 0x0000001c1d1c7221 */ /* 0x000fe20000010000 */
[----:B------:R-:W-:Y:S02]  /*6790*/  HADD2.F32 R29, -RZ, R79.H0_H0 ;  /* 0x2000004fff1d7230 */ /* 0x000fe40000004100 */
[----:B------:R-:W-:Y:S02]  /*67a0*/  HADD2.F32 R54, -RZ, R59.H1_H1 ;  /* 0x3000003bff367230 */ /* 0x000fe40000004100 */
[----:B------:R-:W-:Y:S01]  /*67b0*/  FFMA.FTZ R68, R87, R87, R68 ;  /* 0x0000005757447223 */ /* 0x000fe20000010044 */
[----:B------:R-:W-:Y:S01]  /*67c0*/  FADD.FTZ R89, RZ, R89 ;  /* 0x00000059ff597221 */ /* 0x000fe20000010000 */
[----:B------:R-:W-:Y:S01]  /*67d0*/  FMUL.FTZ R59, R29, R29 ;  /* 0x0000001d1d3b7220 */ /* 0x000fe20000410000 */
[----:B------:R-:W-:Y:S01]  /*67e0*/  FFMA.FTZ R125, R125, R125, R80 ;  /* 0x0000007d7d7d7223 */ /* 0x000fe20000010050 */
[----:B------:R-:W-:Y:S01]  /*67f0*/  FADD.FTZ R29, R54, R29 ;  /* 0x0000001d361d7221 */ /* 0x000fe20000010000 */
[----:B------:R-:W-:-:S03]  /*6800*/  FADD.FTZ R68, R89, R68 ;  /* 0x0000004459447221 */ /* 0x000fc60000010000 */
[----:B------:R-:W-:Y:S01]  /*6810*/  FADD.FTZ R28, R28, R29 ;  /* 0x0000001d1c1c7221 */ /* 0x000fe20000010000 */
[----:B------:R-:W-:Y:S01]  /*6820*/  FADD.FTZ R68, R68, R125 ;  /* 0x0000007d44447221 */ /* 0x000fe20000010000 */
[----:B------:R-:W-:Y:S02]  /*6830*/  HADD2.F32 R29, -RZ, R115.H0_H0 ;  /* 0x20000073ff1d7230 */ /* 0x000fe40000004100 */
[----:B------:R-:W-:Y:S01]  /*6840*/  FFMA.FTZ R59, R54, R54, R59 ;  /* 0x00000036363b7223 */ /* 0x000fe2000001003b */
[----:B------:R-:W-:Y:S02]  /*6850*/  HADD2.F32 R54, -RZ, R79.H1_H1 ;  /* 0x3000004fff367230 */ /* 0x000fe40000004100 */
[----:B------:R-:W-:Y:S01]  /*6860*/  FADD.FTZ R68, R68, R83 ;  /* 0x0000005344447221 */ /* 0x000fe20000010000 */
[----:B------:R-:W-:Y:S01]  /*6870*/  FMUL.FTZ R65, R29, R29 ;  /* 0x0000001d1d417220 */ /* 0x000fe20000410000 */
[----:B------:R-:W-:Y:S02]  /*6880*/  HADD2.F32 R115, -RZ, R115.H1_H1 ;  /* 0x30000073ff737230 */ /* 0x000fe40000004100 */
[----:B------:R-:W-:Y:S01]  /*6890*/  FADD.FTZ R59, R68, R59 ;  /* 0x0000003b443b7221 */ /* 0x000fe20000010000 */
[----:B------:R-:W-:Y:S01]  /*68a0*/  FADD.FTZ R29, R54, R29 ;  /* 0x0000001d361d7221 */ /* 0x000fe20000010000 */
[----:B------:R-:W-:-:S02]  /*68b0*/  HADD2.F32 R68, -RZ, R49.H0_H0 ;  /* 0x20000031ff447230 */ /* 0x000fc40000004100 */
[----:B------:R-:W-:Y:S01]  /*68c0*/  FFMA.FTZ R54, R54, R54, R65 ;  /* 0x0000003636367223 */ /* 0x000fe20000010041 */
[----:B------:R-:W-:-:S03]  /*68d0*/  FADD.FTZ R28, R28, R29 ;  /* 0x0000001d1c1c7221 */ /* 0x000fc60000010000 */
[----:B------:R-:W-:Y:S01]  /*68e0*/  FADD.FTZ R54, R59, R54 ;  /* 0x000000363b367221 */ /* 0x000fe20000010000 */
[----:B------:R-:W-:Y:S01]  /*68f0*/  FMUL.FTZ R80, R68, R68 ;  /* 0x0000004444507220 */ /* 0x000fe20000410000 */
[C---:B------:R-:W-:Y:S01]  /*6900*/  FADD.FTZ R29, R115.reuse, R68 ;  /* 0x00000044731d7221 */ /* 0x040fe20000010000 */
[----:B------:R-:W-:Y:S02]  /*6910*/  HADD2.F32 R59, -RZ, R101.H0_H0 ;  /* 0x20000065ff3b7230 */ /* 0x000fe40000004100 */
[----:B------:R-:W-:Y:S02]  /*6920*/  HADD2.F32 R68, -RZ, R49.H1_H1 ;  /* 0x30000031ff447230 */ /* 0x000fe40000004100 */
[----:B------:R-:W-:Y:S01]  /*6930*/  FADD.FTZ R28, R28, R29 ;  /* 0x0000001d1c1c7221 */ /* 0x000fe20000010000 */
[----:B------:R-:W-:Y:S01]  /*6940*/  FFMA.FTZ R115, R115, R115, R80 ;  /* 0x0000007373737223 */ /* 0x000fe20000010050 */
[----:B------:R-:W-:Y:S01]  /*6950*/  FMUL.FTZ R29, R59, R59 ;  /* 0x0000003b3b1d7220 */ /* 0x000fe20000410000 */
[----:B------:R-:W-:-:S02]  /*6960*/  HADD2.F32 R49, -RZ, R113.H0_H0 ;  /* 0x20000071ff317230 */ /* 0x000fc40000004100 */
[----:B------:R-:W-:Y:S01]  /*6970*/  FADD.FTZ R59, R68, R59 ;  /* 0x0000003b443b7221 */ /* 0x000fe20000010000 */
[----:B------:R-:W-:Y:S02]  /*6980*/  HADD2.F32 R80, -RZ, R101.H1_H1 ;  /* 0x30000065ff507230 */ /* 0x000fe40000004100 */
[----:B------:R-:W-:Y:S01]  /*6990*/  FADD.FTZ R54, R54, R115 ;  /* 0x0000007336367221 */ /* 0x000fe20000010000 */
[----:B------:R-:W-:Y:S01]  /*69a0*/  FFMA.FTZ R29, R68, R68, R29 ;  /* 0x00000044441d7223 */ /* 0x000fe2000001001d */
[----:B------:R-:W-:Y:S01]  /*69b0*/  FADD.FTZ R28, R28, R59 ;  /* 0x0000003b1c1c7221 */ /* 0x000fe20000010000 */
[----:B------:R-:W-:Y:S01]  /*69c0*/  FMUL.FTZ R65, R49, R49 ;  /* 0x0000003131417220 */ /* 0x000fe20000410000 */
[----:B------:R-:W-:Y:S02]  /*69d0*/  HADD2.F32 R59, -RZ, R103.H0_H0 ;  /* 0x20000067ff3b7230 */ /* 0x000fe40000004100 */
[----:B------:R-:W-:Y:S01]  /*69e0*/  FADD.FTZ R49, R80, R49 ;  /* 0x0000003150317221 */ /* 0x000fe20000010000 */
[----:B------:R-:W-:Y:S01]  /*69f0*/  FADD.FTZ R29, R54, R29 ;  /* 0x0000001d361d7221 */ /* 0x000fe20000010000 */
[----:B------:R-:W-:-:S02]  /*6a00*/  HADD2.F32 R54, -RZ, R113.H1_H1 ;  /* 0x30000071ff367230 */ /* 0x000fc40000004100 */
[----:B------:R-:W-:Y:S01]  /*6a10*/  FFMA.FTZ R80, R80, R80, R65 ;  /* 0x0000005050507223 */ /* 0x000fe20000010041 */
[----:B------:R-:W-:Y:S01]  /*6a20*/  FADD.FTZ R28, R28, R49 ;  /* 0x000000311c1c7221 */ /* 0x000fe20000010000 */
[----:B------:R-:W-:Y:S01]  /*6a30*/  FMUL.FTZ R49, R59, R59 ;  /* 0x0000003b3b317220 */ /* 0x000fe20000410000 */
[----:B------:R-:W-:Y:S02]  /*6a40*/  HADD2.F32 R65, -RZ, R97.H0_H0 ;  /* 0x20000061ff417230 */ /* 0x000fe40000004100 */
[C---:B------:R-:W-:Y:S01]  /*6a50*/  FADD.FTZ R59, R54.reuse, R59 ;  /* 0x0000003b363b7221 */ /* 0x040fe20000010000 */
[----:B------:R-:W-:Y:S01]  /*6a60*/  FADD.FTZ R29, R29, R80 ;  /* 0x000000501d1d7221 */ /* 0x000fe20000010000 */
[----:B------:R-:W-:Y:S01]  /*6a70*/  FFMA.FTZ R54, R54, R54, R49 ;  /* 0x0000003636367223 */ /* 0x000fe20000010031 */
[----:B------:R-:W-:Y:S02]  /*6a80*/  HADD2.F32 R68, -RZ, R103.H1_H1 ;  /* 0x30000067ff447230 */ /* 0x000fe40000004100 */
[----:B------:R-:W-:Y:S01]  /*6a90*/  FMUL.FTZ R49, R65, R65 ;  /* 0x0000004141317220 */ /* 0x000fe20000410000 */
[----:B------:R-:W-:-:S02]  /*6aa0*/  HADD2.F32 R97, -RZ, R97.H1_H1 ;  /* 0x30000061ff617230 */ /* 0x000fc40000004100 */
[----:B------:R-:W-:Y:S01]  /*6ab0*/  FADD.FTZ R29, R29, R54 ;  /* 0x000000361d1d7221 */ /* 0x000fe20000010000 */
[--C-:B------:R-:W-:Y:S02]  /*6ac0*/  HADD2.F32 R54, -RZ, R99.reuse.H0_H0 ;  /* 0x20000063ff367230 */ /* 0x100fe40000004100 */
[----:B------:R-:W-:Y:S01]  /*6ad0*/  FADD.FTZ R28, R28, R59 ;  /* 0x0000003b1c1c7221 */ /* 0x000fe20000010000 */
[C---:B------:R-:W-:Y:S01]  /*6ae0*/  FADD.FTZ R65, R68.reuse, R65 ;  /* 0x0000004144417221 */ /* 0x040fe20000010000 */
[----:B------:R-:W-:Y:S01]  /*6af0*/  FFMA.FTZ R68, R68, R68, R49 ;  /* 0x0000004444447223 */ /* 0x000fe20000010031 */
[----:B------:R-:W-:Y:S02]  /*6b00*/  HADD2.F32 R99, -RZ, R99.H1_H1 ;  /* 0x30000063ff637230 */ /* 0x000fe40000004100 */
[----:B------:R-:W-:Y:S01]  /*6b10*/  FMUL.FTZ R80, R54, R54 ;  /* 0x0000003636507220 */ /* 0x000fe20000410000 */
[----:B------:R-:W-:Y:S01]  /*6b20*/  FADD.FTZ R49, R97, R54 ;  /* 0x0000003661317221 */ /* 0x000fe20000010000 */
[----:B------:R-:W-:Y:S01]  /*6b30*/  FADD.FTZ R28, R28, R65 ;  /* 0x000000411c1c7221 */ /* 0x000fe20000010000 */
[----:B------:R-:W-:-:S02]  /*6b40*/  HADD2.F32 R54, -RZ, R91.H0_H0 ;  /* 0x2000005bff367230 */ /* 0x000fc40000004100 */
[----:B------:R-:W-:Y:S01]  /*6b50*/  FADD.FTZ R29, R29, R68 ;  /* 0x000000441d1d7221 */ /* 0x000fe20000010000 */
[----:B------:R-:W-:Y:S01]  /*6b60*/  FADD.FTZ R28, R28, R49 ;  /* 0x000000311c1c7221 */ /* 0x000fe20000010000 */
[----:B------:R-:W-:Y:S02]  /*6b70*/  HADD2.F32 R91, -RZ, R91.H1_H1 ;  /* 0x3000005bff5b7230 */ /* 0x000fe40000004100 */
[----:B------:R-:W-:Y:S01]  /*6b80*/  FMUL.FTZ R68, R54, R54 ;  /* 0x0000003636447220 */ /* 0x000fe20000410000 */
[----:B------:R-:W-:Y:S01]  /*6b90*/  FADD.FTZ R49, R99, R54 ;  /* 0x0000003663317221 */ /* 0x000fe20000010000 */
[----:B------:R-:W-:Y:S02]  /*6ba0*/  HADD2.F32 R54, -RZ, R81.H0_H0 ;  /* 0x20000051ff367230 */ /* 0x000fe40000004100 */
[----:B------:R-:W-:Y:S01]  /*6bb0*/  FFMA.FTZ R80, R97, R97, R80 ;  /* 0x0000006161507223 */ /* 0x000fe20000010050 */
[----:B------:R-:W-:Y:S01]  /*6bc0*/  @!P0 SHF.R.U32.HI R33, RZ, 0x10, R22 ;  /* 0x00000010ff218819 */ /* 0x000fe20000011616 */
[----:B------:R-:W-:Y:S01]  /*6bd0*/  FADD.FTZ R28, R28, R49 ;  /* 0x000000311c1c7221 */ /* 0x000fe20000010000 */
[----:B------:R-:W-:-:S02]  /*6be0*/  HADD2.F32 R49, -RZ, R73.H0_H0 ;  /* 0x20000049ff317230 */ /* 0x000fc40000004100 */
[----:B------:R-:W-:Y:S01]  /*6bf0*/  FADD.FTZ R29, R29, R80 ;  /* 0x000000501d1d7221 */ /* 0x000fe20000010000 */
[----:B------:R-:W-:Y:S01]  /*6c00*/  FADD.FTZ R59, R91, R54 ;  /* 0x000000365b3b7221 */ /* 0x000fe20000010000 */
[----:B------:R-:W-:Y:S01]  /*6c10*/  FFMA.FTZ R68, R99, R99, R68 ;  /* 0x0000006363447223 */ /* 0x000fe20000010044 */
[----:B------:R-:W-:Y:S01]  /*6c20*/  FMUL.FTZ R80, R54, R54 ;  /* 0x0000003636507220 */ /* 0x000fe20000410000 */
[----:B------:R-:W-:Y:S01]  /*6c30*/  PRMT R33, R33, 0x5410, RZ ;  /* 0x0000541021217816 */ /* 0x000fe200000000ff */
[----:B------:R-:W-:Y:S01]  /*6c40*/  HADD2.F32 R54, -RZ, R81.H1_H1 ;  /* 0x30000051ff367230 */ /* 0x000fe20000004100 */
[----:B------:R-:W-:Y:S01]  /*6c50*/  @!P0 PRMT R77, R77, 0x5410, R22 ;  /* 0x000054104d4d8816 */ /* 0x000fe20000000016 */
[----:B------:R-:W-:Y:S01]  /*6c60*/  FADD.FTZ R28, R28, R59 ;  /* 0x0000003b1c1c7221 */ /* 0x000fe20000010000 */
[----:B------:R-:W-:Y:S01]  /*6c70*/  LOP3.LUT P0, RZ, R0, 0x1, RZ, 0xc0, !PT ;  /* 0x0000000100ff7812 */ /* 0x000fe2000780c0ff */
[----:B------:R-:W-:Y:S01]  /*6c80*/  FADD.FTZ R29, R29, R68 ;  /* 0x000000441d1d7221 */ /* 0x000fe20000010000 */
[----:B------:R-:W-:Y:S01]  /*6c90*/  FFMA.FTZ R80, R91, R91, R80 ;  /* 0x0000005b5b507223 */ /* 0x000fe20000010050 */
[----:B------:R-:W-:Y:S01]  /*6ca0*/  FMUL.FTZ R59, R49, R49 ;  /* 0x00000031313b7220 */ /* 0x000fe20000410000 */
[----:B------:R-:W-:Y:S01]  /*6cb0*/  PRMT R0, RZ, 0x7610, R0 ;  /* 0x00007610ff007816 */ /* 0x000fe20000000000 */
[----:B------:R-:W-:Y:S01]  /*6cc0*/  FADD.FTZ R49, R54, R49 ;  /* 0x0000003136317221 */ /* 0x000fe20000010000 */
[----:B------:R-:W-:-:S02]  /*6cd0*/  @!P1 SHF.R.U32.HI R0, RZ, 0x10, R40 ;  /* 0x00000010ff009819 */ /* 0x000fc40000011628 */
[----:B------:R-:W-:Y:S01]  /*6ce0*/  @!P1 PRMT R33, R33, 0x5410, R40 ;  /* 0x0000541021219816 */ /* 0x000fe20000000028 */
[----:B------:R-:W-:Y:S01]  /*6cf0*/  HADD2.F32 R65, -RZ, R71.H0_H0 ;  /* 0x20000047ff417230 */ /* 0x000fe20000004100 */
[----:B------:R-:W-:Y:S01]  /*6d00*/  LOP3.LUT P1, RZ, R2, 0x80000000, RZ, 0xc0, !PT ;  /* 0x8000000002ff7812 */ /* 0x000fe2000782c0ff */
[----:B------:R-:W-:Y:S01]  /*6d10*/  FADD.FTZ R29, R29, R80 ;  /* 0x000000501d1d7221 */ /* 0x000fe20000010000 */
[----:B------:R-:W-:Y:S01]  /*6d20*/  FFMA.FTZ R68, R54, R54, R59 ;  /* 0x0000003636447223 */ /* 0x000fe2000001003b */
[----:B------:R-:W-:Y:S02]  /*6d30*/  HADD2.F32 R54, -RZ, R73.H1_H1 ;  /* 0x30000049ff367230 */ /* 0x000fe40000004100 */
[----:B------:R-:W-:Y:S01]  /*6d40*/  FADD.FTZ R28, R28, R49 ;  /* 0x000000311c1c7221 */ /* 0x000fe20000010000 */
[----:B------:R-:W-:Y:S01]  /*6d50*/  FMUL.FTZ R59, R65, R65 ;  /* 0x00000041413b7220 */ /* 0x000fe20000410000 */
[----:B------:R-:W-:Y:S01]  /*6d60*/  FADD.FTZ R49, R29, R68 ;  /* 0x000000441d317221 */ /* 0x000fe20000010000 */
[----:B------:R-:W-:-:S02]  /*6d70*/  HADD2.F32 R29, -RZ, R61.H0_H0 ;  /* 0x2000003dff1d7230 */ /* 0x000fc40000004100 */
[C---:B------:R-:W-:Y:S01]  /*6d80*/  FADD.FTZ R65, R54.reuse, R65 ;  /* 0x0000004136417221 */ /* 0x040fe20000010000 */
[----:B------:R-:W-:Y:S02]  /*6d90*/  HADD2.F32 R68, -RZ, R71.H1_H1 ;  /* 0x30000047ff447230 */ /* 0x000fe40000004100 */
[----:B------:R-:W-:Y:S01]  /*6da0*/  FFMA.FTZ R54, R54, R54, R59 ;  /* 0x0000003636367223 */ /* 0x000fe2000001003b */
[----:B------:R-:W-:Y:S01]  /*6db0*/  FMUL.FTZ R59, R29, R29 ;  /* 0x0000001d1d3b7220 */ /* 0x000fe20000410000 */
[----:B------:R-:W4:Y:S02]  /*6dc0*/  @!P1 LDG.E R30, desc[UR12][R118.64] ;  /* 0x0000000c761e9981 */ /* 0x000f24000c1e1900 */
[----:B------:R-:W-:Y:S01]  /*6dd0*/  FADD.FTZ R49, R49, R54 ;  /* 0x0000003631317221 */ /* 0x000fe20000010000 */
[----:B------:R-:W-:Y:S01]  /*6de0*/  FADD.FTZ R29, R68, R29 ;  /* 0x0000001d441d7221 */ /* 0x000fe20000010000 */
[----:B------:R-:W-:Y:S01]  /*6df0*/  PRMT R78, R78, 0x5410, RZ ;  /* 0x000054104e4e7816 */ /* 0x000fe200000000ff */
[----:B------:R-:W-:Y:S01]  /*6e00*/  FADD.FTZ R28, R28, R65 ;  /* 0x000000411c1c7221 */ /* 0x000fe20000010000 */
[----:B------:R-:W-:Y:S01]  /*6e10*/  FFMA.FTZ R68, R68, R68, R59 ;  /* 0x0000004444447223 */ /* 0x000fe2000001003b */
[----:B------:R-:W-:-:S02]  /*6e20*/  HADD2.F32 R54, -RZ, R69.H0_H0 ;  /* 0x20000045ff367230 */ /* 0x000fc40000004100 */
[----:B------:R-:W-:Y:S01]  /*6e30*/  HADD2.F32 R61, -RZ, R61.H1_H1 ;  /* 0x3000003dff3d7230 */ /* 0x000fe20000004100 */
[----:B------:R0:W-:Y:S01]  /*6e40*/  STL [R1+0x98], R70 ;  /* 0x0000984601007387 */ /* 0x0001e20000100800 */
[----:B------:R-:W-:Y:S01]  /*6e50*/  @!P3 PRMT R78, R78, 0x5410, R32 ;  /* 0x000054104e4eb816 */ /* 0x000fe20000000020 */
[----:B------:R-:W-:Y:S01]  /*6e60*/  FADD.FTZ R28, R28, R29 ;  /* 0x0000001d1c1c7221 */ /* 0x000fe20000010000 */
[----:B------:R-:W-:Y:S01]  /*6e70*/  FADD.FTZ R49, R49, R68 ;  /* 0x0000004431317221 */ /* 0x000fe20000010000 */
[----:B------:R-:W-:Y:S01]  /*6e80*/  FMUL.FTZ R68, R54, R54 ;  /* 0x0000003636447220 */ /* 0x000fe20000410000 */
[----:B------:R-:W-:Y:S01]  /*6e90*/  FADD.FTZ R29, R61, R54 ;  /* 0x000000363d1d7221 */ /* 0x000fe20000010000 */
[----:B------:R-:W-:Y:S01]  /*6ea0*/  PRMT R0, R0, 0x5410, RZ ;  /* 0x0000541000007816 */ /* 0x000fe200000000ff */
[----:B------:R-:W-:Y:S01]  /*6eb0*/  HADD2.F32 R54, -RZ, R75.H0_H0 ;  /* 0x2000004bff367230 */ /* 0x000fe20000004100 */
[----:B0-----:R-:W-:Y:S02]  /*6ec0*/  PRMT R70, RZ, 0x7610, R70 ;  /* 0x00007610ff467816 */ /* 0x001fe40000000046 */
[----:B------:R-:W-:-:S02]  /*6ed0*/  @!P3 SHF.R.U32.HI R70, RZ, 0x10, R32 ;  /* 0x00000010ff46b819 */ /* 0x000fc40000011620 */
[----:B------:R-:W-:Y:S01]  /*6ee0*/  LOP3.LUT P3, RZ, R2, 0x8000000, RZ, 0xc0, !PT ;  /* 0x0800000002ff7812 */ /* 0x000fe2000786c0ff */
[----:B------:R0:W-:Y:S01]  /*6ef0*/  STL [R1+0x4c], R82 ;  /* 0x00004c5201007387 */ /* 0x0001e20000100800 */
[----:B------:R-:W-:Y:S01]  /*6f00*/  HADD2.F32 R69, -RZ, R69.H1_H1 ;  /* 0x30000045ff457230 */ /* 0x000fe20000004100 */
[----:B------:R-:W-:Y:S01]  /*6f10*/  @!P5 PRMT R0, R0, 0x5410, R38 ;  /* 0x000054100000d816 */ /* 0x000fe20000000026 */
[----:B------:R-:W-:Y:S01]  /*6f20*/  FFMA.FTZ R68, R61, R61, R68 ;  /* 0x0000003d3d447223 */ /* 0x000fe20000010044 */
[----:B------:R-:W-:Y:S01]  /*6f30*/  LOP3.LUT P5, RZ, R2, 0x40000000, RZ, 0xc0, !PT ;  /* 0x4000000002ff7812 */ /* 0x000fe200078ac0ff */
[----:B------:R-:W-:Y:S01]  /*6f40*/  FMUL.FTZ R80, R54, R54 ;  /* 0x0000003636507220 */ /* 0x000fe20000410000 */
[----:B------:R-:W-:Y:S02]  /*6f50*/  IMAD.MOV.U32 R2, RZ, RZ, RZ ;  /* 0x000000ffff027224 */ /* 0x000fe400078e00ff */
[----:B------:R-:W-:Y:S01]  /*6f60*/  FADD.FTZ R28, R28, R29 ;  /* 0x0000001d1c1c7221 */ /* 0x000fe20000010000 */
[----:B0-----:R-:W-:-:S02]  /*6f70*/  HADD2.F32 R82, -RZ, R93.H0_H0 ;  /* 0x2000005dff527230 */ /* 0x001fc40000004100 */
[----:B------:R-:W-:Y:S01]  /*6f80*/  FADD.FTZ R29, R69, R54 ;  /* 0x00000036451d7221 */ /* 0x000fe20000010000 */
[----:B------:R-:W-:Y:S02]  /*6f90*/  HADD2.F32 R75, -RZ, R75.H1_H1 ;  /* 0x3000004bff4b7230 */ /* 0x000fe40000004100 */
[----:B------:R-:W-:Y:S01]  /*6fa0*/  FADD.FTZ R49, R49, R68 ;  /* 0x0000004431317221 */ /* 0x000fe20000010000 */
[----:B------:R-:W-:Y:S01]  /*6fb0*/  FFMA.FTZ R80, R69, R69, R80 ;  /* 0x0000004545507223 */ /* 0x000fe20000010050 */
[----:B------:R-:W-:Y:S01]  /*6fc0*/  FMUL.FTZ R54, R82, R82 ;  /* 0x0000005252367220 */ /* 0x000fe20000410000 */
[----:B------:R-:W5:Y:S01]  /*6fd0*/  @!P3 LDG.E R2, desc[UR12][R106.64] ;  /* 0x0000000c6a02b981 */ /* 0x000f62000c1e1900 */
[----:B------:R-:W-:Y:S01]  /*6fe0*/  FADD.FTZ R28, R28, R29 ;  /* 0x0000001d1c1c7221 */ /* 0x000fe20000010000 */
[----:B------:R-:W-:Y:S02]  /*6ff0*/  HADD2.F32 R68, -RZ, R105.H0_H0 ;  /* 0x20000069ff447230 */ /* 0x000fe40000004100 */
[----:B------:R-:W-:Y:S01]  /*7000*/  FADD.FTZ R29, R75, R82 ;  /* 0x000000524b1d7221 */ /* 0x000fe20000010000 */
[----:B------:R-:W-:Y:S01]  /*7010*/  FADD.FTZ R49, R49, R80 ;  /* 0x0000005031317221 */ /* 0x000fe20000010000 */
[----:B------:R-:W-:Y:S01]  /*7020*/  FFMA.FTZ R54, R75, R75, R54 ;  /* 0x0000004b4b367223 */ /* 0x000fe20000010036 */
[----:B------:R-:W-:-:S02]  /*7030*/  HADD2.F32 R93, -RZ, R93.H1_H1 ;  /* 0x3000005dff5d7230 */ /* 0x000fc40000004100 */
[----:B------:R-:W-:Y:S01]  /*7040*/  FADD.FTZ R28, R28, R29 ;  /* 0x0000001d1c1c7221 */ /* 0x000fe20000010000 */
[----:B------:R-:W-:Y:S02]  /*7050*/  HADD2.F32 R105, -RZ, R105.H1_H1 ;  /* 0x30000069ff697230 */ /* 0x000fe40000004100 */
[----:B------:R-:W-:Y:S01]  /*7060*/  FADD.FTZ R49, R49, R54 ;  /* 0x0000003631317221 */ /* 0x000fe20000010000 */
[--C-:B------:R-:W-:Y:S02]  /*7070*/  HADD2.F32 R54, -RZ, R19.reuse.H0_H0 ;  /* 0x20000013ff367230 */ /* 0x100fe40000004100 */
[----:B------:R-:W-:Y:S01]  /*7080*/  FADD.FTZ R29, R93, R68 ;  /* 0x000000445d1d7221 */ /* 0x000fe20000010000 */
[----:B------:R-:W-:Y:S01]  /*7090*/  FMUL.FTZ R80, R68, R68 ;  /* 0x0000004444507220 */ /* 0x000fe20000410000 */
[----:B------:R-:W-:Y:S02]  /*70a0*/  HADD2.F32 R19, -RZ, R19.H1_H1 ;  /* 0x30000013ff137230 */ /* 0x000fe40000004100 */
[----:B------:R-:W-:Y:S01]  /*70b0*/  FADD.FTZ R28, R28, R29 ;  /* 0x0000001d1c1c7221 */ /* 0x000fe20000010000 */
[----:B------:R-:W-:Y:S01]  /*70c0*/  FMUL.FTZ R68, R54, R54 ;  /* 0x0000003636447220 */ /* 0x000fe20000410000 */
[----:B------:R-:W-:Y:S01]  /*70d0*/  FADD.FTZ R29, R105, R54 ;  /* 0x00000036691d7221 */ /* 0x000fe20000010000 */
[----:B------:R-:W-:-:S02]  /*70e0*/  HADD2.F32 R54, -RZ, R51.H0_H0 ;  /* 0x20000033ff367230 */ /* 0x000fc40000004100 */
[----:B------:R-:W-:Y:S02]  /*70f0*/  IMAD.MOV.U32 R64, RZ, RZ, RZ ;  /* 0x000000ffff407224 */ /* 0x000fe400078e00ff */
[----:B------:R-:W-:Y:S01]  /*7100*/  FADD.FTZ R28, R28, R29 ;  /* 0x0000001d1c1c7221 */ /* 0x000fe20000010000 */
[----:B------:R-:W-:-:S03]  /*7110*/  FADD.FTZ R29, R19, R54 ;  /* 0x00000036131d7221 */ /* 0x000fc60000010000 */
[----:B------:R-:W3:Y:S01]  /*7120*/  @!P5 LDG.E R64, desc[UR12][R94.64] ;  /* 0x0000000c5e40d981 */ /* 0x000ee2000c1e1900 */
[----:B------:R-:W-:Y:S01]  /*7130*/  FADD.FTZ R29, R28, R29 ;  /* 0x0000001d1c1d7221 */ /* 0x000fe20000010000 */
[----:B------:R-:W-:-:S06]  /*7140*/  IMAD.MOV.U32 R28, RZ, RZ, RZ ;  /* 0x000000ffff1c7224 */ /* 0x000fcc00078e00ff */
[----:B------:R0:W3:Y:S01]  /*7150*/  @!P6 LDG.E R28, desc[UR12][R52.64] ;  /* 0x0000000c341ce981 */ /* 0x0000e2000c1e1900 */
[----:B------:R-:W-:Y:S01]  /*7160*/  FFMA.FTZ R80, R93, R93, R80 ;  /* 0x0000005d5d507223 */ /* 0x000fe20000010050 */
[----:B------:R-:W-:Y:S02]  /*7170*/  HADD2.F32 R82, -RZ, R55.H0_H0 ;  /* 0x20000037ff527230 */ /* 0x000fe40000004100 */
[----:B------:R-:W-:Y:S01]  /*7180*/  FFMA.FTZ R68, R105, R105, R68 ;  /* 0x0000006969447223 */ /* 0x000fe20000010044 */
[----:B------:R-:W-:Y:S02]  /*7190*/  HADD2.F32 R51, -RZ, R51.H1_H1 ;  /* 0x30000033ff337230 */ /* 0x000fe40000004100 */
[----:B------:R-:W-:Y:S01]  /*71a0*/  FADD.FTZ R49, R49, R80 ;  /* 0x0000005031317221 */ /* 0x000fe20000010000 */
[----:B------:R-:W-:Y:S01]  /*71b0*/  FMUL.FTZ R80, R54, R54 ;  /* 0x0000003636507220 */ /* 0x000fe20000410000 */
[----:B------:R-:W-:Y:S02]  /*71c0*/  FMUL.FTZ R54, R82, R82 ;  /* 0x0000005252367220 */ /* 0x000fe40000410000 */
[----:B------:R-:W-:Y:S01]  /*71d0*/  FADD.FTZ R49, R49, R68 ;  /* 0x0000004431317221 */ /* 0x000fe20000010000 */
[----:B------:R-:W-:Y:S01]  /*71e0*/  FFMA.FTZ R80, R19, R19, R80 ;  /* 0x0000001313507223 */ /* 0x000fe20000010050 */
[----:B------:R-:W-:Y:S01]  /*71f0*/  FADD.FTZ R82, R51, R82 ;  /* 0x0000005233527221 */ /* 0x000fe20000010000 */
[----:B------:R-:W-:-:S02]  /*7200*/  HADD2.F32 R68, -RZ, R57.H0_H0 ;  /* 0x20000039ff447230 */ /* 0x000fc40000004100 */
[----:B------:R-:W-:Y:S02]  /*7210*/  HADD2.F32 R55, -RZ, R55.H1_H1 ;  /* 0x30000037ff377230 */ /* 0x000fe40000004100 */
[----:B------:R-:W-:Y:S01]  /*7220*/  FADD.FTZ R49, R49, R80 ;  /* 0x0000005031317221 */ /* 0x000fe20000010000 */
[----:B------:R-:W-:Y:S01]  /*7230*/  FADD.FTZ R29, R29, R82 ;  /* 0x000000521d1d7221 */ /* 0x000fe20000010000 */
[----:B------:R-:W-:Y:S01]  /*7240*/  FFMA.FTZ R54, R51, R51, R54 ;  /* 0x0000003333367223 */ /* 0x000fe20000010036 */
[----:B------:R-:W-:Y:S02]  /*7250*/  HADD2.F32 R82, -RZ, R63.H0_H0 ;  /* 0x2000003fff527230 */ /* 0x000fe40000004100 */
[----:B------:R-:W-:Y:S01]  /*7260*/  FMUL.FTZ R80, R68, R68 ;  /* 0x0000004444507220 */ /* 0x000fe20000410000 */
[----:B------:R-:W-:Y:S01]  /*7270*/  FADD.FTZ R68, R55, R68 ;  /* 0x0000004437447221 */ /* 0x000fe20000010000 */
[----:B------:R-:W-:Y:S01]  /*7280*/  FADD.FTZ R49, R49, R54 ;  /* 0x0000003631317221 */ /* 0x000fe20000010000 */
[----:B------:R-:W-:-:S02]  /*7290*/  HADD2.F32 R57, -RZ, R57.H1_H1 ;  /* 0x30000039ff397230 */ /* 0x000fc40000004100 */
[----:B------:R-:W-:Y:S01]  /*72a0*/  FFMA.FTZ R80, R55, R55, R80 ;  /* 0x0000003737507223 */ /* 0x000fe20000010050 */
[----:B------:R-:W-:Y:S01]  /*72b0*/  FADD.FTZ R29, R29, R68 ;  /* 0x000000441d1d7221 */ /* 0x000fe20000010000 */
[----:B------:R-:W-:Y:S01]  /*72c0*/  FMUL.FTZ R54, R82, R82 ;  /* 0x0000005252367220 */ /* 0x000fe20000410000 */
[----:B------:R-:W-:Y:S02]  /*72d0*/  HADD2.F32 R68, -RZ, R67.H0_H0 ;  /* 0x20000043ff447230 */ /* 0x000fe40000004100 */
[----:B------:R-:W-:Y:S01]  /*72e0*/  FADD.FTZ R49, R49, R80 ;  /* 0x0000005031317221 */ /* 0x000fe20000010000 */
[----:B------:R-:W-:Y:S02]  /*72f0*/  HADD2.F32 R63, -RZ, R63.H1_H1 ;  /* 0x3000003fff3f7230 */ /* 0x000fe40000004100 */
[C---:B------:R-:W-:Y:S01]  /*7300*/  FFMA.FTZ R54, R57.reuse, R57, R54 ;  /* 0x0000003939367223 */ /* 0x040fe20000010036 */
[----:B------:R-:W-:Y:S01]  /*7310*/  FADD.FTZ R82, R57, R82 ;  /* 0x0000005239527221 */ /* 0x000fe20000010000 */
[----:B0-----:R-:W-:-:S02]  /*7320*/  FMUL.FTZ R52, R68, R68 ;  /* 0x0000004444347220 */ /* 0x001fc40000410000 */
[----:B------:R-:W-:Y:S01]  /*7330*/  FADD.FTZ R49, R49, R54 ;  /* 0x0000003631317221 */ /* 0x000fe20000010000 */
[----:B------:R-:W-:Y:S02]  /*7340*/  HADD2.F32 R54, -RZ, R85.H0_H0 ;  /* 0x20000055ff367230 */ /* 0x000fe40000004100 */
[----:B------:R-:W-:Y:S01]  /*7350*/  FFMA.FTZ R52, R63, R63, R52 ;  /* 0x0000003f3f347223 */ /* 0x000fe20000010034 */
[----:B------:R-:W-:Y:S02]  /*7360*/  HADD2.F32 R67, -RZ, R67.H1_H1 ;  /* 0x30000043ff437230 */ /* 0x000fe40000004100 */
[----:B------:R-:W-:Y:S01]  /*7370*/  FADD.FTZ R29, R29, R82 ;  /* 0x000000521d1d7221 */ /* 0x000fe20000010000 */
[----:B------:R-:W-:Y:S01]  /*7380*/  FADD.FTZ R68, R63, R68 ;  /* 0x000000443f447221 */ /* 0x000fe20000010000 */
[----:B------:R-:W-:Y:S01]  /*7390*/  FMUL.FTZ R80, R54, R54 ;  /* 0x0000003636507220 */ /* 0x000fe20000410000 */
[----:B------:R-:W-:Y:S01]  /*73a0*/  FADD.FTZ R49, R49, R52 ;  /* 0x0000003431317221 */ /* 0x000fe20000010000 */
[----:B------:R-:W-:Y:S01]  /*73b0*/  FADD.FTZ R54, R67, R54 ;  /* 0x0000003643367221 */ /* 0x000fe20000010000 */
[----:B------:R-:W-:Y:S01]  /*73c0*/  FADD.FTZ R29, R29, R68 ;  /* 0x000000441d1d7221 */ /* 0x000fe20000010000 */
[----:B------:R-:W-:-:S02]  /*73d0*/  HADD2.F32 R52, -RZ, R5.H0_H0 ;  /* 0x20000005ff347230 */ /* 0x000fc40000004100 */
[----:B------:R-:W-:Y:S02]  /*73e0*/  HADD2.F32 R85, -RZ, R85.H1_H1 ;  /* 0x30000055ff557230 */ /* 0x000fe40000004100 */
[----:B------:R-:W-:Y:S01]  /*73f0*/  FADD.FTZ R29, R29, R54 ;  /* 0x000000361d1d7221 */ /* 0x000fe20000010000 */
[----:B------:R-:W-:Y:S02]  /*7400*/  HADD2.F32 R68, -RZ, R24.H0_H0 ;  /* 0x20000018ff447230 */ /* 0x000fe40000004100 */
[----:B------:R-:W-:Y:S01]  /*7410*/  FMUL.FTZ R54, R52, R52 ;  /* 0x0000003434367220 */ /* 0x000fe20000410000 */
[----:B------:R-:W-:Y:S02]  /*7420*/  HADD2.F32 R5, -RZ, R5.H1_H1 ;  /* 0x30000005ff057230 */ /* 0x000fe40000004100 */
[----:B------:R-:W-:Y:S01]  /*7430*/  FADD.FTZ R52, R85, R52 ;  /* 0x0000003455347221 */ /* 0x000fe20000010000 */
[----:B------:R-:W-:Y:S01]  /*7440*/  FFMA.FTZ R80, R67, R67, R80 ;  /* 0x0000004343507223 */ /* 0x000fe20000010050 */
[----:B------:R-:W-:-:S02]  /*7450*/  FFMA.FTZ R54, R85, R85, R54 ;  /* 0x0000005555367223 */ /* 0x000fc40000010036 */
[----:B------:R-:W-:Y:S01]  /*7460*/  FADD.FTZ R29, R29, R52 ;  /* 0x000000341d1d7221 */ /* 0x000fe20000010000 */
[----:B------:R-:W-:Y:S01]  /*7470*/  FMUL.FTZ R52, R68, R68 ;  /* 0x0000004444347220 */ /* 0x000fe20000410000 */
[----:B------:R-:W-:Y:S01]  /*7480*/  FADD.FTZ R49, R49, R80 ;  /* 0x0000005031317221 */ /* 0x000fe20000010000 */
[----:B------:R-:W-:Y:S02]  /*7490*/  HADD2.F32 R19, -RZ, R15.H0_H0 ;  /* 0x2000000fff137230 */ /* 0x000fe40000004100 */
[----:B------:R-:W-:Y:S01]  /*74a0*/  FADD.FTZ R68, R5, R68 ;  /* 0x0000004405447221 */ /* 0x000fe20000010000 */
[----:B------:R-:W-:Y:S02]  /*74b0*/  HADD2.F32 R24, -RZ, R24.H1_H1 ;  /* 0x30000018ff187230 */ /* 0x000fe40000004100 */
[----:B------:R-:W-:Y:S01]  /*74c0*/  FADD.FTZ R49, R49, R54 ;  /* 0x0000003631317221 */ /* 0x000fe20000010000 */
[----:B------:R-:W-:Y:S01]  /*74d0*/  FFMA.FTZ R52, R5, R5, R52 ;  /* 0x0000000505347223 */ /* 0x000fe20000010034 */
[----:B------:R-:W-:Y:S01]  /*74e0*/  FADD.FTZ R29, R29, R68 ;  /* 0x000000441d1d7221 */ /* 0x000fe20000010000 */
[----:B------:R-:W-:-:S02]  /*74f0*/  HADD2.F32 R68, -RZ, R25.H0_H0 ;  /* 0x20000019ff447230 */ /* 0x000fc40000004100 */
[C---:B------:R-:W-:Y:S01]  /*7500*/  FADD.FTZ R54, R24.reuse, R19 ;  /* 0x0000001318367221 */ /* 0x040fe20000010000 */
[----:B------:R-:W-:Y:S01]  /*7510*/  FMUL.FTZ R5, R19, R19 ;  /* 0x0000001313057220 */ /* 0x000fe20000410000 */
[----:B------:R-:W-:Y:S02]  /*7520*/  HADD2.F32 R15, -RZ, R15.H1_H1 ;  /* 0x3000000fff0f7230 */ /* 0x000fe40000004100 */
[----:B------:R-:W-:Y:S01]  /*7530*/  FADD.FTZ R49, R49, R52 ;  /* 0x0000003431317221 */ /* 0x000fe20000010000 */
[----:B------:R-:W-:Y:S01]  /*7540*/  FADD.FTZ R29, R29, R54 ;  /* 0x000000361d1d7221 */ /* 0x000fe20000010000 */
[----:B------:R-:W-:Y:S01]  /*7550*/  FFMA.FTZ R24, R24, R24, R5 ;  /* 0x0000001818187223 */ /* 0x000fe20000010005 */
[----:B------:R-:W-:Y:S01]  /*7560*/  FMUL.FTZ R52, R68, R68 ;  /* 0x0000004444347220 */ /* 0x000fe20000410000 */
[----:B------:R-:W-:Y:S02]  /*7570*/  HADD2.F32 R54, -RZ, R11.H0_H0 ;  /* 0x2000000bff367230 */ /* 0x000fe40000004100 */
[----:B------:R-:W-:Y:S01]  /*7580*/  FADD.FTZ R68, R15, R68 ;  /* 0x000000440f447221 */ /* 0x000fe20000010000 */
[----:B------:R-:W-:Y:S01]  /*7590*/  FADD.FTZ R24, R49, R24 ;  /* 0x0000001831187221 */ /* 0x000fe20000010000 */
[----:B------:R-:W-:Y:S01]  /*75a0*/  FFMA.FTZ R15, R15, R15, R52 ;  /* 0x0000000f0f0f7223 */ /* 0x000fe20000010034 */
[----:B------:R-:W-:-:S02]  /*75b0*/  HADD2.F32 R25, -RZ, R25.H1_H1 ;  /* 0x30000019ff197230 */ /* 0x000fc40000004100 */
[----:B------:R-:W-:Y:S01]  /*75c0*/  FMUL.FTZ R52, R54, R54 ;  /* 0x0000003636347220 */ /* 0x000fe20000410000 */
[----:B------:R-:W-:Y:S01]  /*75d0*/  FADD.FTZ R29, R29, R68 ;  /* 0x000000441d1d7221 */ /* 0x000fe20000010000 */
[----:B------:R-:W-:Y:S01]  /*75e0*/  FADD.FTZ R15, R24, R15 ;  /* 0x0000000f180f7221 */ /* 0x000fe20000010000 */
[----:B------:R-:W-:Y:S02]  /*75f0*/  HADD2.F32 R24, -RZ, R47.H0_H0 ;  /* 0x2000002fff187230 */ /* 0x000fe40000004100 */
[C---:B------:R-:W-:Y:S01]  /*7600*/  FADD.FTZ R54, R25.reuse, R54 ;  /* 0x0000003619367221 */ /* 0x040fe20000010000 */
[----:B------:R-:W-:Y:S01]  /*7610*/  FFMA.FTZ R52, R25, R25, R52 ;  /* 0x0000001919347223 */ /* 0x000fe20000010034 */
[----:B------:R-:W-:Y:S02]  /*7620*/  HADD2.F32 R11, -RZ, R11.H1_H1 ;  /* 0x3000000bff0b7230 */ /* 0x000fe40000004100 */
[----:B------:R-:W-:Y:S01]  /*7630*/  FADD.FTZ R29, R29, R54 ;  /* 0x000000361d1d7221 */ /* 0x000fe20000010000 */
[----:B------:R-:W-:Y:S01]  /*7640*/  FADD.FTZ R15, R15, R52 ;  /* 0x000000340f0f7221 */ /* 0x000fe20000010000 */
[----:B------:R-:W-:Y:S01]  /*7650*/  FMUL.FTZ R52, R24, R24 ;  /* 0x0000001818347220 */ /* 0x000fe20000410000 */
[----:B------:R-:W-:-:S02]  /*7660*/  HADD2.F32 R54, -RZ, R13.H0_H0 ;  /* 0x2000000dff367230 */ /* 0x000fc40000004100 */
[C---:B------:R-:W-:Y:S01]  /*7670*/  FADD.FTZ R24, R11.reuse, R24 ;  /* 0x000000180b187221 */ /* 0x040fe20000010000 */
[----:B------:R-:W-:Y:S02]  /*7680*/  HADD2.F32 R47, -RZ, R47.H1_H1 ;  /* 0x3000002fff2f7230 */ /* 0x000fe40000004100 */
[----:B------:R-:W-:Y:S01]  /*7690*/  FFMA.FTZ R52, R11, R11, R52 ;  /* 0x0000000b0b347223 */ /* 0x000fe20000010034 */
[----:B------:R-:W-:Y:S02]  /*76a0*/  HADD2.F32 R80, -RZ, R26.H0_H0 ;  /* 0x2000001aff507230 */ /* 0x000fe40000004100 */
[----:B------:R-:W-:Y:S01]  /*76b0*/  FADD.FTZ R24, R29, R24 ;  /* 0x000000181d187221 */ /* 0x000fe20000010000 */
[----:B------:R-:W-:Y:S01]  /*76c0*/  FMUL.FTZ R68, R54, R54 ;  /* 0x0000003636447220 */ /* 0x000fe20000410000 */
[----:B------:R-:W-:Y:S01]  /*76d0*/  FADD.FTZ R5, R47, R54 ;  /* 0x000000362f057221 */ /* 0x000fe20000010000 */
[----:B------:R-:W-:Y:S02]  /*76e0*/  HADD2.F32 R13, -RZ, R13.H1_H1 ;  /* 0x3000000dff0d7230 */ /* 0x000fe40000004100 */
[----:B------:R-:W-:Y:S01]  /*76f0*/  FADD.FTZ R15, R15, R52 ;  /* 0x000000340f0f7221 */ /* 0x000fe20000010000 */
[----:B------:R-:W-:Y:S01]  /*7700*/  FFMA.FTZ R68, R47, R47, R68 ;  /* 0x0000002f2f447223 */ /* 0x000fe20000010044 */
[----:B------:R-:W-:Y:S01]  /*7710*/  FADD.FTZ R5, R24, R5 ;  /* 0x0000000518057221 */ /* 0x000fe20000010000 */
[----:B------:R-:W-:Y:S01]  /*7720*/  FMUL.FTZ R24, R80, R80 ;  /* 0x0000005050187220 */ /* 0x000fe20000410000 */
[----:B------:R-:W-:-:S02]  /*7730*/  HADD2.F32 R11, -RZ, R21.H0_H0 ;  /* 0x20000015ff0b7230 */ /* 0x000fc40000004100 */
[----:B------:R-:W-:Y:S01]  /*7740*/  FADD.FTZ R15, R15, R68 ;  /* 0x000000440f0f7221 */ /* 0x000fe20000010000 */
[----:B------:R-:W-:Y:S02]  /*7750*/  HADD2.F32 R26, -RZ, R26.H1_H1 ;  /* 0x3000001aff1a7230 */ /* 0x000fe40000004100 */
[C---:B------:R-:W-:Y:S01]  /*7760*/  FFMA.FTZ R24, R13.reuse, R13, R24 ;  /* 0x0000000d0d187223 */ /* 0x040fe20000010018 */
[----:B------:R-:W-:Y:S01]  /*7770*/  FADD.FTZ R80, R13, R80 ;  /* 0x000000500d507221 */ /* 0x000fe20000010000 */
[----:B------:R-:W-:Y:S01]  /*7780*/  FMUL.FTZ R13, R11, R11 ;  /* 0x0000000b0b0d7220 */ /* 0x000fe20000410000 */
[----:B------:R-:W-:Y:S02]  /*7790*/  HADD2.F32 R52, -RZ, R27.H0_H0 ;  /* 0x2000001bff347230 */ /* 0x000fe40000004100 */
[----:B------:R-:W-:Y:S01]  /*77a0*/  FADD.FTZ R15, R15, R24 ;  /* 0x000000180f0f7221 */ /* 0x000fe20000010000 */
[C---:B------:R-:W-:Y:S01]  /*77b0*/  FADD.FTZ R24, R26.reuse, R11 ;  /* 0x0000000b1a187221 */ /* 0x040fe20000010000 */
[----:B------:R-:W-:Y:S01]  /*77c0*/  FFMA.FTZ R26, R26, R26, R13 ;  /* 0x0000001a1a1a7223 */ /* 0x000fe2000001000d */
[----:B------:R-:W-:-:S02]  /*77d0*/  HADD2.F32 R21, -RZ, R21.H1_H1 ;  /* 0x30000015ff157230 */ /* 0x000fc40000004100 */
[----:B------:R-:W-:Y:S01]  /*77e0*/  FADD.FTZ R5, R5, R80 ;  /* 0x0000005005057221 */ /* 0x000fe20000010000 */
[----:B------:R-:W-:Y:S02]  /*77f0*/  HADD2.F32 R13, -RZ, R17.H0_H0 ;  /* 0x20000011ff0d7230 */ /* 0x000fe40000004100 */
[----:B------:R-:W-:Y:S01]  /*7800*/  FMUL.FTZ R54, R52, R52 ;  /* 0x0000003434367220 */ /* 0x000fe20000410000 */
[----:B------:R-:W-:Y:S01]  /*7810*/  FADD.FTZ R15, R15, R26 ;  /* 0x0000001a0f0f7221 */ /* 0x000fe20000010000 */
[----:B------:R-:W-:Y:S01]  /*7820*/  FADD.FTZ R5, R5, R24 ;  /* 0x0000001805057221 */ /* 0x000fe20000010000 */
[----:B------:R-:W-:Y:S01]  /*7830*/  FADD.FTZ R52, R21, R52 ;  /* 0x0000003415347221 */ /* 0x000fe20000010000 */
[----:B------:R-:W-:Y:S02]  /*7840*/  HADD2.F32 R26, -RZ, R27.H1_H1 ;  /* 0x3000001bff1a7230 */ /* 0x000fe40000004100 */
[----:B------:R-:W-:Y:S01]  /*7850*/  FMUL.FTZ R11, R13, R13 ;  /* 0x0000000d0d0b7220 */ /* 0x000fe20000410000 */
[----:B------:R-:W-:-:S02]  /*7860*/  HADD2.F32 R24, -RZ, R76.H0_H0 ;  /* 0x2000004cff187230 */ /* 0x000fc40000004100 */
[----:B------:R-:W-:Y:S01]  /*7870*/  FADD.FTZ R52, R5, R52 ;  /* 0x0000003405347221 */ /* 0x000fe20000010000 */
[----:B------:R-:W-:Y:S02]  /*7880*/  HADD2.F32 R17, -RZ, R17.H1_H1 ;  /* 0x30000011ff117230 */ /* 0x000fe40000004100 */
[C---:B------:R-:W-:Y:S01]  /*7890*/  FADD.FTZ R5, R26.reuse, R13 ;  /* 0x0000000d1a057221 */ /* 0x040fe20000010000 */
[----:B------:R-:W-:Y:S01]  /*78a0*/  FFMA.FTZ R54, R21, R21, R54 ;  /* 0x0000001515367223 */ /* 0x000fe20000010036 */
[----:B------:R-:W-:Y:S01]  /*78b0*/  FFMA.FTZ R11, R26, R26, R11 ;  /* 0x0000001a1a0b7223 */ /* 0x000fe2000001000b */
[----:B------:R-:W-:Y:S02]  /*78c0*/  HADD2.F32 R13, -RZ, R45.H0_H0 ;  /* 0x2000002dff0d7230 */ /* 0x000fe40000004100 */
[----:B------:R-:W-:Y:S01]  /*78d0*/  FMUL.FTZ R26, R24, R24 ;  /* 0x00000018181a7220 */ /* 0x000fe20000410000 */
[----:B------:R-:W-:Y:S01]  /*78e0*/  FADD.FTZ R5, R52, R5 ;  /* 0x0000000534057221 */ /* 0x000fe20000010000 */
[----:B------:R-:W-:Y:S01]  /*78f0*/  FADD.FTZ R24, R17, R24 ;  /* 0x0000001811187221 */ /* 0x000fe20000010000 */
[----:B------:R-:W-:-:S02]  /*7900*/  HADD2.F32 R76, -RZ, R76.H1_H1 ;  /* 0x3000004cff4c7230 */ /* 0x000fc40000004100 */
[----:B------:R-:W-:Y:S01]  /*7910*/  FADD.FTZ R54, R15, R54 ;  /* 0x000000360f367221 */ /* 0x000fe20000010000 */
[----:B------:R0:W-:Y:S01]  /*7920*/  STL [R1+0xa8], R50 ;  /* 0x0000a83201007387 */ /* 0x0001e20000100800 */
[----:B------:R-:W-:Y:S01]  /*7930*/  FADD.FTZ R5, R5, R24 ;  /* 0x0000001805057221 */ /* 0x000fe20000010000 */
[----:B------:R-:W-:Y:S01]  /*7940*/  FMUL.FTZ R15, R13, R13 ;  /* 0x0000000d0d0f7220 */ /* 0x000fe20000410000 */
[----:B------:R-:W-:Y:S01]  /*7950*/  FADD.FTZ R24, R76, R13 ;  /* 0x0000000d4c187221 */ /* 0x000fe20000010000 */
[----:B------:R-:W-:Y:S01]  /*7960*/  FADD.FTZ R11, R54, R11 ;  /* 0x0000000b360b7221 */ /* 0x000fe20000010000 */
[----:B------:R-:W-:Y:S01]  /*7970*/  FFMA.FTZ R26, R17, R17, R26 ;  /* 0x00000011111a7223 */ /* 0x000fe2000001001a */
[----:B------:R-:W-:Y:S01]  /*7980*/  FFMA.FTZ R76, R76, R76, R15 ;  /* 0x0000004c4c4c7223 */ /* 0x000fe2000001000f */
[----:B0-----:R-:W-:Y:S02]  /*7990*/  HADD2.F32 R50, -RZ, R58.H0_H0 ;  /* 0x2000003aff327230 */ /* 0x001fe40000004100 */
[----:B------:R-:W-:Y:S01]  /*79a0*/  FADD.FTZ R5, R5, R24 ;  /* 0x0000001805057221 */ /* 0x000fe20000010000 */
[----:B------:R-:W-:-:S02]  /*79b0*/  HADD2.F32 R45, -RZ, R45.H1_H1 ;  /* 0x3000002dff2d7230 */ /* 0x000fc40000004100 */
[----:B------:R-:W-:Y:S01]  /*79c0*/  FADD.FTZ R11, R11, R26 ;  /* 0x0000001a0b0b7221 */ /* 0x000fe20000010000 */
[----:B------:R-:W-:Y:S02]  /*79d0*/  HADD2.F32 R15, -RZ, R42.H0_H0 ;  /* 0x2000002aff0f7230 */ /* 0x000fe40000004100 */
[----:B------:R-:W-:Y:S01]  /*79e0*/  FMUL.FTZ R24, R50, R50 ;  /* 0x0000003232187220 */ /* 0x000fe20000410000 */
[----:B------:R-:W-:Y:S02]  /*79f0*/  HADD2.F32 R58, -RZ, R58.H1_H1 ;  /* 0x3000003aff3a7230 */ /* 0x000fe40000004100 */
[----:B------:R-:W-:Y:S01]  /*7a00*/  FADD.FTZ R11, R11, R76 ;  /* 0x0000004c0b0b7221 */ /* 0x000fe20000010000 */
[C---:B------:R-:W-:Y:S01]  /*7a10*/  FADD.FTZ R50, R45.reuse, R50 ;  /* 0x000000322d327221 */ /* 0x040fe20000010000 */
[----:B------:R-:W-:Y:S01]  /*7a20*/  FFMA.FTZ R24, R45, R45, R24 ;  /* 0x0000002d2d187223 */ /* 0x000fe20000010018 */
[----:B------:R-:W-:Y:S01]  /*7a30*/  FMUL.FTZ R13, R15, R15 ;  /* 0x0000000f0f0d7220 */ /* 0x000fe20000410000 */
[----:B------:R-:W-:-:S02]  /*7a40*/  HADD2.F32 R42, -RZ, R42.H1_H1 ;  /* 0x3000002aff2a7230 */ /* 0x000fc40000004100 */
[----:B------:R-:W-:Y:S01]  /*7a50*/  FADD.FTZ R5, R5, R50 ;  /* 0x0000003205057221 */ /* 0x000fe20000010000 */
[----:B------:R-:W-:Y:S01]  /*7a60*/  FADD.FTZ R11, R11, R24 ;  /* 0x000000180b0b7221 */ /* 0x000fe20000010000 */
[C---:B------:R-:W-:Y:S01]  /*7a70*/  FFMA.FTZ R26, R58.reuse, R58, R13 ;  /* 0x0000003a3a1a7223 */ /* 0x040fe2000001000d */
[----:B------:R-:W-:Y:S01]  /*7a80*/  FADD.FTZ R24, R58, R15 ;  /* 0x0000000f3a187221 */ /* 0x000fe20000010000 */
[----:B------:R-:W-:Y:S02]  /*7a90*/  HADD2.F32 R13, -RZ, R43.H0_H0 ;  /* 0x2000002bff0d7230 */ /* 0x000fe40000004100 */
[----:B------:R-:W-:Y:S01]  /*7aa0*/  FADD.FTZ R11, R11, R26 ;  /* 0x0000001a0b0b7221 */ /* 0x000fe20000010000 */
[----:B------:R-:W-:Y:S01]  /*7ab0*/  FADD.FTZ R5, R5, R24 ;  /* 0x0000001805057221 */ /* 0x000fe20000010000 */
[----:B------:R-:W-:Y:S02]  /*7ac0*/  HADD2.F32 R26, -RZ, R23.H0_H0 ;  /* 0x20000017ff1a7230 */ /* 0x000fe40000004100 */
[----:B------:R-:W-:Y:S01]  /*7ad0*/  FMUL.FTZ R15, R13, R13 ;  /* 0x0000000d0d0f7220 */ /* 0x000fe20000410000 */
[----:B------:R-:W-:Y:S01]  /*7ae0*/  FADD.FTZ R24, R42, R13 ;  /* 0x0000000d2a187221 */ /* 0x000fe20000010000 */
[----:B------:R-:W-:-:S02]  /*7af0*/  HADD2.F32 R43, -RZ, R43.H1_H1 ;  /* 0x3000002bff2b7230 */ /* 0x000fc40000004100 */
[----:B------:R-:W-:Y:S01]  /*7b00*/  FFMA.FTZ R42, R42, R42, R15 ;  /* 0x0000002a2a2a7223 */ /* 0x000fe2000001000f */
[----:B------:R-:W-:Y:S01]  /*7b10*/  FADD.FTZ R5, R5, R24 ;  /* 0x0000001805057221 */ /* 0x000fe20000010000 */
[----:B------:R-:W-:Y:S02]  /*7b20*/  HADD2.F32 R13, -RZ, R41.H0_H0 ;  /* 0x20000029ff0d7230 */ /* 0x000fe40000004100 */
[----:B------:R-:W-:Y:S01]  /*7b30*/  FMUL.FTZ R24, R26, R26 ;  /* 0x0000001a1a187220 */ /* 0x000fe20000410000 */
[----:B------:R0:W-:Y:S01]  /*7b40*/  STL [R1+0xb0], R18 ;  /* 0x0000b01201007387 */ /* 0x0001e20000100800 */
[----:B------:R-:W-:Y:S01]  /*7b50*/  FADD.FTZ R26, R43, R26 ;  /* 0x0000001a2b1a7221 */ /* 0x000fe20000010000 */
[----:B------:R-:W-:Y:S01]  /*7b60*/  FADD.FTZ R11, R11, R42 ;  /* 0x0000002a0b0b7221 */ /* 0x000fe20000010000 */
[----:B------:R-:W-:Y:S01]  /*7b70*/  FFMA.FTZ R24, R43, R43, R24 ;  /* 0x0000002b2b187223 */ /* 0x000fe20000010018 */
[----:B------:R-:W-:Y:S01]  /*7b80*/  FMUL.FTZ R15, R13, R13 ;  /* 0x0000000d0d0f7220 */ /* 0x000fe20000410000 */
[----:B------:R-:W-:-:S02]  /*7b90*/  HADD2.F32 R42, -RZ, R39.H0_H0 ;  /* 0x20000027ff2a7230 */ /* 0x000fc40000004100 */
[----:B------:R-:W-:Y:S01]  /*7ba0*/  FADD.FTZ R5, R5, R26 ;  /* 0x0000001a05057221 */ /* 0x000fe20000010000 */
[----:B0-----:R-:W-:Y:S02]  /*7bb0*/  HADD2.F32 R18, -RZ, R23.H1_H1 ;  /* 0x30000017ff127230 */ /* 0x001fe40000004100 */
[----:B------:R-:W-:Y:S01]  /*7bc0*/  FADD.FTZ R11, R11, R24 ;  /* 0x000000180b0b7221 */ /* 0x000fe20000010000 */
[----:B------:R-:W-:Y:S02]  /*7bd0*/  HADD2.F32 R41, -RZ, R41.H1_H1 ;  /* 0x30000029ff297230 */ /* 0x000fe40000004100 */
[----:B------:R-:W-:Y:S01]  /*7be0*/  FMUL.FTZ R24, R42, R42 ;  /* 0x0000002a2a187220 */ /* 0x000fe20000410000 */
[C---:B------:R-:W-:Y:S01]  /*7bf0*/  FADD.FTZ R26, R18.reuse, R13 ;  /* 0x0000000d121a7221 */ /* 0x040fe20000010000 */
[----:B------:R-:W-:Y:S01]  /*7c00*/  FFMA.FTZ R18, R18, R18, R15 ;  /* 0x0000001212127223 */ /* 0x000fe2000001000f */
[----:B------:R-:W-:Y:S02]  /*7c10*/  HADD2.F32 R15, -RZ, R4.H0_H0 ;  /* 0x20000004ff0f7230 */ /* 0x000fe40000004100 */
[----:B------:R-:W-:Y:S01]  /*7c20*/  FFMA.FTZ R24, R41, R41, R24 ;  /* 0x0000002929187223 */ /* 0x000fe20000010018 */
[----:B------:R-:W-:Y:S01]  /*7c30*/  FADD.FTZ R5, R5, R26 ;  /* 0x0000001a05057221 */ /* 0x000fe20000010000 */
[----:B------:R-:W-:Y:S01]  /*7c40*/  FADD.FTZ R11, R11, R18 ;  /* 0x000000120b0b7221 */ /* 0x000fe20000010000 */
[----:B------:R-:W-:-:S02]  /*7c50*/  HADD2.F32 R26, -RZ, R39.H1_H1 ;  /* 0x30000027ff1a7230 */ /* 0x000fc40000004100 */
[----:B------:R-:W-:Y:S01]  /*7c60*/  FMUL.FTZ R13, R15, R15 ;  /* 0x0000000f0f0d7220 */ /* 0x000fe20000410000 */
[----:B------:R-:W-:Y:S01]  /*7c70*/  FADD.FTZ R42, R41, R42 ;  /* 0x0000002a292a7221 */ /* 0x000fe20000010000 */
[----:B------:R-:W-:Y:S01]  /*7c80*/  FADD.FTZ R11, R11, R24 ;  /* 0x000000180b0b7221 */ /* 0x000fe20000010000 */
[----:B------:R-:W-:Y:S02]  /*7c90*/  HADD2.F32 R4, -RZ, R4.H1_H1 ;  /* 0x30000004ff047230 */ /* 0x000fe40000004100 */
[C---:B------:R-:W-:Y:S01]  /*7ca0*/  FFMA.FTZ R24, R26.reuse, R26, R13 ;  /* 0x0000001a1a187223 */ /* 0x040fe2000001000d */
[----:B------:R-:W-:Y:S01]  /*7cb0*/  FADD.FTZ R5, R5, R42 ;  /* 0x0000002a05057221 */ /* 0x000fe20000010000 */
[----:B------:R-:W-:Y:S01]  /*7cc0*/  FADD.FTZ R18, R26, R15 ;  /* 0x0000000f1a127221 */ /* 0x000fe20000010000 */
[----:B------:R-:W-:Y:S02]  /*7cd0*/  HADD2.F32 R13, -RZ, R37.H0_H0 ;  /* 0x20000025ff0d7230 */ /* 0x000fe40000004100 */
[----:B------:R-:W-:Y:S01]  /*7ce0*/  FADD.FTZ R11, R11, R24 ;  /* 0x000000180b0b7221 */ /* 0x000fe20000010000 */
[----:B------:R-:W-:-:S02]  /*7cf0*/  HADD2.F32 R24, -RZ, R48.H0_H0 ;  /* 0x20000030ff187230 */ /* 0x000fc40000004100 */
[----:B------:R-:W-:Y:S01]  /*7d00*/  FADD.FTZ R5, R5, R18 ;  /* 0x0000001205057221 */ /* 0x000fe20000010000 */
[----:B------:R-:W-:Y:S02]  /*7d10*/  HADD2.F32 R37, -RZ, R37.H1_H1 ;  /* 0x30000025ff257230 */ /* 0x000fe40000004100 */
[C---:B------:R-:W-:Y:S01]  /*7d20*/  FADD.FTZ R18, R4.reuse, R13 ;  /* 0x0000000d04127221 */ /* 0x040fe20000010000 */
[----:B------:R-:W-:Y:S01]  /*7d30*/  FMUL.FTZ R15, R13, R13 ;  /* 0x0000000d0d0f7220 */ /* 0x000fe20000410000 */
[----:B------:R-:W-:Y:S02]  /*7d40*/  HADD2.F32 R13, -RZ, R35.H0_H0 ;  /* 0x20000023ff0d7230 */ /* 0x000fe40000004100 */
[----:B------:R-:W-:Y:S01]  /*7d50*/  FADD.FTZ R5, R5, R18 ;  /* 0x0000001205057221 */ /* 0x000fe20000010000 */
[----:B------:R-:W-:Y:S01]  /*7d60*/  FFMA.FTZ R4, R4, R4, R15 ;  /* 0x0000000404047223 */ /* 0x000fe2000001000f */
[----:B------:R-:W-:Y:S01]  /*7d70*/  FMUL.FTZ R18, R24, R24 ;  /* 0x0000001818127220 */ /* 0x000fe20000410000 */
[----:B------:R-:W-:Y:S01]  /*7d80*/  FADD.FTZ R24, R37, R24 ;  /* 0x0000001825187221 */ /* 0x000fe20000010000 */
[----:B------:R-:W-:-:S02]  /*7d90*/  HADD2.F32 R48, -RZ, R48.H1_H1 ;  /* 0x30000030ff307230 */ /* 0x000fc40000004100 */
[----:B------:R-:W-:Y:S01]  /*7da0*/  FADD.FTZ R4, R11, R4 ;  /* 0x000000040b047221 */ /* 0x000fe20000010000 */
[----:B------:R-:W-:Y:S01]  /*7db0*/  FFMA.FTZ R37, R37, R37, R18 ;  /* 0x0000002525257223 */ /* 0x000fe20000010012 */
[----:B------:R-:W-:Y:S01]  /*7dc0*/  FADD.FTZ R5, R5, R24 ;  /* 0x0000001805057221 */ /* 0x000fe20000010000 */
[----:B------:R-:W-:Y:S01]  /*7dd0*/  FMUL.FTZ R11, R13, R13 ;  /* 0x0000000d0d0b7220 */ /* 0x000fe20000410000 */
[----:B------:R-:W-:Y:S02]  /*7de0*/  HADD2.F32 R24, -RZ, R77.H0_H0 ;  /* 0x2000004dff187230 */ /* 0x000fe40000004100 */
[----:B------:R-:W-:Y:S01]  /*7df0*/  FADD.FTZ R18, R48, R13 ;  /* 0x0000000d30127221 */ /* 0x000fe20000010000 */
[----:B------:R-:W-:Y:S01]  /*7e00*/  FADD.FTZ R4, R4, R37 ;  /* 0x0000002504047221 */ /* 0x000fe20000010000 */
[----:B------:R-:W-:Y:S01]  /*7e10*/  FFMA.FTZ R11, R48, R48, R11 ;  /* 0x00000030300b7223 */ /* 0x000fe2000001000b */
[----:B------:R-:W-:Y:S02]  /*7e20*/  HADD2.F32 R35, -RZ, R35.H1_H1 ;  /* 0x30000023ff237230 */ /* 0x000fe40000004100 */
[----:B------:R-:W-:Y:S01]  /*7e30*/  FADD.FTZ R5, R5, R18 ;  /* 0x0000001205057221 */ /* 0x000fe20000010000 */
[----:B------:R-:W-:Y:S01]  /*7e40*/  FMUL.FTZ R18, R24, R24 ;  /* 0x0000001818127220 */ /* 0x000fe20000410000 */
[----:B------:R-:W-:-:S02]  /*7e50*/  HADD2.F32 R15, -RZ, R33.H0_H0 ;  /* 0x20000021ff0f7230 */ /* 0x000fc40000004100 */
[----:B------:R-:W-:Y:S01]  /*7e60*/  FADD.FTZ R11, R4, R11 ;  /* 0x0000000b040b7221 */ /* 0x000fe20000010000 */
[C---:B------:R-:W-:Y:S01]  /*7e70*/  FADD.FTZ R4, R35.reuse, R24 ;  /* 0x0000001823047221 */ /* 0x040fe20000010000 */
[----:B------:R-:W-:Y:S01]  /*7e80*/  FFMA.FTZ R18, R35, R35, R18 ;  /* 0x0000002323127223 */ /* 0x000fe20000010012 */
[----:B------:R-:W-:Y:S02]  /*7e90*/  HADD2.F32 R24, -RZ, R77.H1_H1 ;  /* 0x3000004dff187230 */ /* 0x000fe40000004100 */
[----:B------:R-:W-:Y:S01]  /*7ea0*/  FMUL.FTZ R13, R15, R15 ;  /* 0x0000000f0f0d7220 */ /* 0x000fe20000410000 */
[----:B------:R-:W-:Y:S01]  /*7eb0*/  FADD.FTZ R4, R5, R4 ;  /* 0x0000000405047221 */ /* 0x000fe20000010000 */
[----:B------:R-:W-:Y:S01]  /*7ec0*/  FADD.FTZ R5, R11, R18 ;  /* 0x000000120b057221 */ /* 0x000fe20000010000 */
[----:B------:R-:W-:Y:S02]  /*7ed0*/  HADD2.F32 R33, -RZ, R33.H1_H1 ;  /* 0x30000021ff217230 */ /* 0x000fe40000004100 */
[C---:B------:R-:W-:Y:S01]  /*7ee0*/  FADD.FTZ R11, R24.reuse, R15 ;  /* 0x0000000f180b7221 */ /* 0x040fe20000010000 */
[----:B------:R-:W-:Y:S01]  /*7ef0*/  FFMA.FTZ R18, R24, R24, R13 ;  /* 0x0000001818127223 */ /* 0x000fe2000001000d */
[----:B------:R-:W-:-:S02]  /*7f00*/  HADD2.F32 R24, -RZ, R0.H0_H0 ;  /* 0x20000000ff187230 */ /* 0x000fc40000004100 */
[----:B------:R-:W-:Y:S01]  /*7f10*/  FADD.FTZ R4, R4, R11 ;  /* 0x0000000b04047221 */ /* 0x000fe20000010000 */
[----:B------:R-:W-:Y:S01]  /*7f20*/  FADD.FTZ R5, R5, R18 ;  /* 0x0000001205057221 */ /* 0x000fe20000010000 */
[----:B------:R-:W-:Y:S02]  /*7f30*/  HADD2.F32 R13, -RZ, R31.H0_H0 ;  /* 0x2000001fff0d7230 */ /* 0x000fe40000004100 */
[----:B------:R-:W-:Y:S01]  /*7f40*/  FMUL.FTZ R18, R24, R24 ;  /* 0x0000001818127220 */ /* 0x000fe20000410000 */
[C---:B------:R-:W-:Y:S01]  /*7f50*/  FADD.FTZ R11, R33.reuse, R24 ;  /* 0x00000018210b7221 */ /* 0x040fe20000010000 */
[----:B------:R-:W-:Y:S02]  /*7f60*/  HADD2.F32 R0, -RZ, R0.H1_H1 ;  /* 0x30000000ff007230 */ /* 0x000fe40000004100 */
[----:B------:R-:W-:Y:S01]  /*7f70*/  FFMA.FTZ R18, R33, R33, R18 ;  /* 0x0000002121127223 */ /* 0x000fe20000010012 */
[----:B------:R-:W-:Y:S01]  /*7f80*/  FADD.FTZ R4, R4, R11 ;  /* 0x0000000b04047221 */ /* 0x000fe20000010000 */
[----:B------:R-:W-:-:S02]  /*7f90*/  HADD2.F32 R15, -RZ, R72.H0_H0 ;  /* 0x20000048ff0f7230 */ /* 0x000fc40000004100 */
[----:B------:R-:W-:Y:S01]  /*7fa0*/  FMUL.FTZ R11, R13, R13 ;  /* 0x0000000d0d0b7220 */ /* 0x000fe20000410000 */
[C---:B------:R-:W-:Y:S01]  /*7fb0*/  FADD.FTZ R13, R0.reuse, R13 ;  /* 0x0000000d000d7221 */ /* 0x040fe20000010000 */
[----:B------:R-:W-:Y:S01]  /*7fc0*/  FADD.FTZ R5, R5, R18 ;  /* 0x0000001205057221 */ /* 0x000fe20000010000 */
[----:B------:R-:W-:Y:S02]  /*7fd0*/  HADD2.F32 R18, -RZ, R31.H1_H1 ;  /* 0x3000001fff127230 */ /* 0x000fe40000004100 */
[----:B------:R-:W-:Y:S01]  /*7fe0*/  FFMA.FTZ R0, R0, R0, R11 ;  /* 0x0000000000007223 */ /* 0x000fe2000001000b */
[----:B------:R-:W-:Y:S01]  /*7ff0*/  FADD.FTZ R4, R4, R13 ;  /* 0x0000000d04047221 */ /* 0x000fe20000010000 */
[----:B------:R-:W-:Y:S01]  /*8000*/  FMUL.FTZ R11, R15, R15 ;  /* 0x0000000f0f0b7220 */ /* 0x000fe20000410000 */
[----:B------:R-:W-:Y:S02]  /*8010*/  HADD2.F32 R13, -RZ, R78.H0_H0 ;  /* 0x2000004eff0d7230 */ /* 0x000fe40000004100 */
[C---:B------:R-:W-:Y:S01]  /*8020*/  FADD.FTZ R15, R18.reuse, R15 ;  /* 0x0000000f120f7221 */ /* 0x040fe20000010000 */
[----:B------:R-:W-:Y:S01]  /*8030*/  FADD.FTZ R0, R5, R0 ;  /* 0x0000000005007221 */ /* 0x000fe20000010000 */
[----:B------:R-:W-:Y:S01]  /*8040*/  FFMA.FTZ R11, R18, R18, R11 ;  /* 0x00000012120b7223 */ /* 0x000fe2000001000b */
[----:B------:R-:W-:-:S02]  /*8050*/  HADD2.F32 R72, -RZ, R72.H1_H1 ;  /* 0x30000048ff487230 */ /* 0x000fc40000004100 */
[----:B------:R-:W-:Y:S01]  /*8060*/  FMUL.FTZ R5, R13, R13 ;  /* 0x0000000d0d057220 */ /* 0x000fe20000410000 */
[----:B------:R-:W-:Y:S01]  /*8070*/  FADD.FTZ R15, R4, R15 ;  /* 0x0000000f040f7221 */ /* 0x000fe20000010000 */
[----:B------:R-:W-:Y:S01]  /*8080*/  FADD.FTZ R11, R0, R11 ;  /* 0x0000000b000b7221 */ /* 0x000fe20000010000 */
[----:B------:R-:W-:Y:S01]  /*8090*/  PRMT R0, RZ, 0x7610, R0 ;  /* 0x00007610ff007816 */ /* 0x000fe20000000000 */
[C---:B------:R-:W-:Y:S01]  /*80a0*/  FADD.FTZ R18, R72.reuse, R13 ;  /* 0x0000000d48127221 */ /* 0x040fe20000010000 */
[----:B------:R-:W-:Y:S01]  /*80b0*/  PRMT R4, RZ, 0x7610, R4 ;  /* 0x00007610ff047816 */ /* 0x000fe20000000004 */
[----:B------:R-:W-:Y:S01]  /*80c0*/  FFMA.FTZ R72, R72, R72, R5 ;  /* 0x0000004848487223 */ /* 0x000fe20000010005 */
[----:B----4-:R-:W-:Y:S01]  /*80d0*/  @!P1 SHF.R.U32.HI R0, RZ, 0x10, R30 ;  /* 0x00000010ff009819 */ /* 0x010fe2000001161e */
[----:B------:R-:W-:Y:S01]  /*80e0*/  HADD2.F32 R5, -RZ, R70.H0_H0 ;  /* 0x20000046ff057230 */ /* 0x000fe20000004100 */
[----:B------:R-:W-:Y:S01]  /*80f0*/  @!P1 PRMT R4, R30, 0x7610, R4 ;  /* 0x000076101e049816 */ /* 0x000fe20000000004 */
[----:B------:R-:W-:-:S02]  /*8100*/  HADD2.F32 R78, -RZ, R78.H1_H1 ;  /* 0x3000004eff4e7230 */ /* 0x000fc40000004100 */
[----:B------:R-:W-:Y:S02]  /*8110*/  HADD2.F32 R17, -RZ, R0.H0_H0 ;  /* 0x20000000ff117230 */ /* 0x000fe40000004100 */
[----:B------:R-:W-:Y:S01]  /*8120*/  FMUL.FTZ R13, R5, R5 ;  /* 0x00000005050d7220 */ /* 0x000fe20000410000 */
[----:B------:R-:W-:Y:S02]  /*8130*/  HADD2.F32 R4, -RZ, R4.H0_H0 ;  /* 0x20000004ff047230 */ /* 0x000fe40000004100 */
[C---:B------:R-:W-:Y:S01]  /*8140*/  FADD.FTZ R0, R78.reuse, R5 ;  /* 0x000000054e007221 */ /* 0x040fe20000010000 */
[----:B------:R-:W-:Y:S01]  /*8150*/  FADD.FTZ R15, R15, R18 ;  /* 0x000000120f0f7221 */ /* 0x000fe20000010000 */
[----:B------:R-:W-:Y:S01]  /*8160*/  FADD.FTZ R11, R11, R72 ;  /* 0x000000480b0b7221 */ /* 0x000fe20000010000 */
[----:B------:R-:W-:Y:S01]  /*8170*/  FFMA.FTZ R78, R78, R78, R13 ;  /* 0x0000004e4e4e7223 */ /* 0x000fe2000001000d */
[----:B------:R-:W-:Y:S01]  /*8180*/  FMUL.FTZ R5, R17, R17 ;  /* 0x0000001111057220 */ /* 0x000fe20000410000 */
[C---:B------:R-:W-:Y:S01]  /*8190*/  FADD.FTZ R24, R4.reuse, R17 ;  /* 0x0000001104187221 */ /* 0x040fe20000010000 */
[----:B------:R-:W-:Y:S01]  /*81a0*/  FADD.FTZ R15, R15, R0 ;  /* 0x000000000f0f7221 */ /* 0x000fe20000010000 */
[----:B------:R-:W-:Y:S01]  /*81b0*/  FADD.FTZ R13, R11, R78 ;  /* 0x0000004e0b0d7221 */ /* 0x000fe20000010000 */
[----:B------:R-:W-:Y:S01]  /*81c0*/  FFMA.FTZ R4, R4, R4, R5 ;  /* 0x0000000404047223 */ /* 0x000fe20000010005 */
[----:B------:R-:W-:-:S02]  /*81d0*/  PRMT R0, RZ, 0x7610, R0 ;  /* 0x00007610ff007816 */ /* 0x000fc40000000000 */
[----:B------:R-:W-:Y:S01]  /*81e0*/  PRMT R18, RZ, 0x7610, R18 ;  /* 0x00007610ff127816 */ /* 0x000fe20000000012 */
[----:B------:R-:W-:Y:S01]  /*81f0*/  FADD.FTZ R13, R13, R4 ;  /* 0x000000040d0d7221 */ /* 0x000fe20000010000 */
[----:B--2---:R-:W-:Y:S02]  /*8200*/  @!P2 SHF.R.U32.HI R18, RZ, 0x10, R74 ;  /* 0x00000010ff12a819 */ /* 0x004fe4000001164a */
[----:B------:R-:W-:Y:S02]  /*8210*/  @!P2 PRMT R0, R74, 0x7610, R0 ;  /* 0x000076104a00a816 */ /* 0x000fe40000000000 */
[----:B------:R-:W-:Y:S02]  /*8220*/  PRMT R4, RZ, 0x7610, R4 ;  /* 0x00007610ff047816 */ /* 0x000fe40000000004 */
[----:B-----5:R-:W-:Y:S01]  /*8230*/  @!P3 SHF.R.U32.HI R4, RZ, 0x10, R2 ;  /* 0x00000010ff04b819 */ /* 0x020fe20000011602 */
[----:B------:R-:W-:Y:S01]  /*8240*/  FADD.FTZ R11, R15, R24 ;  /* 0x000000180f0b7221 */ /* 0x000fe20000010000 */
[----:B------:R-:W-:Y:S01]  /*8250*/  HADD2.F32 R18, -RZ, R18.H0_H0 ;  /* 0x20000012ff127230 */ /* 0x000fe20000004100 */
[----:B------:R-:W-:Y:S01]  /*8260*/  PRMT R5, RZ, 0x7610, R5 ;  /* 0x00007610ff057816 */ /* 0x000fe20000000005 */
[----:B------:R-:W-:Y:S01]  /*8270*/  HADD2.F32 R15, -RZ, R0.H0_H0 ;  /* 0x20000000ff0f7230 */ /* 0x000fe20000004100 */
[----:B------:R-:W-:-:S02]  /*8280*/  PRMT R4, R4, 0x5410, RZ ;  /* 0x0000541004047816 */ /* 0x000fc400000000ff */
[----:B------:R-:W-:Y:S01]  /*8290*/  PRMT R0, RZ, 0x7610, R0 ;  /* 0x00007610ff007816 */ /* 0x000fe20000000000 */
[----:B------:R-:W-:Y:S01]  /*82a0*/  FMUL.FTZ R24, R18, R18 ;  /* 0x0000001212187220 */ /* 0x000fe20000410000 */
[----:B------:R-:W-:Y:S01]  /*82b0*/  @!P3 PRMT R5, R2, 0x7610, R5 ;  /* 0x000076100205b816 */ /* 0x000fe20000000005 */
[C---:B------:R-:W-:Y:S01]  /*82c0*/  FADD.FTZ R18, R15.reuse, R18 ;  /* 0x000000120f127221 */ /* 0x040fe20000010000 */
[----:B------:R-:W-:Y:S01]  /*82d0*/  HADD2.F32 R26, -RZ, R4.H0_H0 ;  /* 0x20000004ff1a7230 */ /* 0x000fe20000004100 */
[----:B---3--:R-:W-:Y:S01]  /*82e0*/  @!P4 SHF.R.U32.HI R0, RZ, 0x10, R60 ;  /* 0x00000010ff00c819 */ /* 0x008fe2000001163c */
[----:B------:R-:W-:Y:S01]  /*82f0*/  FFMA.FTZ R24, R15, R15, R24 ;  /* 0x0000000f0f187223 */ /* 0x000fe20000010018 */
[----:B------:R-:W-:Y:S02]  /*8300*/  HADD2.F32 R5, -RZ, R5.H0_H0 ;  /* 0x20000005ff057230 */ /* 0x000fe40000004100 */
[----:B------:R-:W-:Y:S01]  /*8310*/  FADD.FTZ R11, R11, R18 ;  /* 0x000000120b0b7221 */ /* 0x000fe20000010000 */
[----:B------:R-:W-:Y:S01]  /*8320*/  @!P4 PRMT R4, R4, 0x5410, R60 ;  /* 0x000054100404c816 */ /* 0x000fe2000000003c */
[----:B------:R-:W-:Y:S01]  /*8330*/  FMUL.FTZ R18, R26, R26 ;  /* 0x0000001a1a127220 */ /* 0x000fe20000410000 */
[----:B------:R-:W-:-:S02]  /*8340*/  HADD2.F32 R15, -RZ, R0.H0_H0 ;  /* 0x20000000ff0f7230 */ /* 0x000fc40000004100 */
[C---:B------:R-:W-:Y:S01]  /*8350*/  FADD.FTZ R26, R5.reuse, R26 ;  /* 0x0000001a051a7221 */ /* 0x040fe20000010000 */
[----:B------:R-:W-:Y:S01]  /*8360*/  FFMA.FTZ R18, R5, R5, R18 ;  /* 0x0000000505127223 */ /* 0x000fe20000010012 */
[----:B------:R-:W-:Y:S02]  /*8370*/  HADD2.F32 R0, -RZ, R4.H1_H1 ;  /* 0x30000004ff007230 */ /* 0x000fe40000004100 */
[----:B------:R-:W-:Y:S01]  /*8380*/  FMUL.FTZ R5, R15, R15 ;  /* 0x0000000f0f057220 */ /* 0x000fe20000410000 */
[----:B------:R-:W-:Y:S01]  /*8390*/  PRMT R4, RZ, 0x7610, R4 ;  /* 0x00007610ff047816 */ /* 0x000fe20000000004 */
[----:B------:R-:W-:Y:S01]  /*83a0*/  FADD.FTZ R13, R13, R24 ;  /* 0x000000180d0d7221 */ /* 0x000fe20000010000 */
[----:B------:R-:W-:Y:S01]  /*83b0*/  @!P5 SHF.R.U32.HI R4, RZ, 0x10, R64 ;  /* 0x00000010ff04d819 */ /* 0x000fe20000011640 */
[--C-:B------:R-:W-:Y:S01]  /*83c0*/  FFMA.FTZ R24, R0, R0, R5.reuse ;  /* 0x0000000000187223 */ /* 0x100fe20000010005 */
[----:B------:R-:W-:Y:S01]  /*83d0*/  PRMT R5, RZ, 0x7610, R5 ;  /* 0x00007610ff057816 */ /* 0x000fe20000000005 */
[----:B------:R-:W-:Y:S01]  /*83e0*/  FADD.FTZ R13, R13, R18 ;  /* 0x000000120d0d7221 */ /* 0x000fe20000010000 */
[----:B------:R-:W-:Y:S01]  /*83f0*/  PRMT R4, R4, 0x5410, RZ ;  /* 0x0000541004047816 */ /* 0x000fe200000000ff */
[----:B------:R-:W-:Y:S01]  /*8400*/  FADD.FTZ R18, R0, R15 ;  /* 0x0000000f00127221 */ /* 0x000fe20000010000 */
[----:B------:R-:W-:Y:S01]  /*8410*/  PRMT R0, RZ, 0x7610, R0 ;  /* 0x00007610ff007816 */ /* 0x000fe20000000000 */
[----:B------:R-:W-:Y:S01]  /*8420*/  FADD.FTZ R11, R11, R26 ;  /* 0x0000001a0b0b7221 */ /* 0x000fe20000010000 */
[----:B------:R-:W-:Y:S01]  /*8430*/  @!P5 PRMT R5, R64, 0x7610, R5 ;  /* 0x000076104005d816 */ /* 0x000fe20000000005 */
[----:B------:R-:W-:Y:S01]  /*8440*/  HADD2.F32 R26, -RZ, R4.H0_H0 ;  /* 0x20000004ff1a7230 */ /* 0x000fe20000004100 */
[--C-:B------:R-:W-:Y:S01]  /*8450*/  @!P6 SHF.R.U32.HI R0, RZ, 0x10, R28.reuse ;  /* 0x00000010ff00e819 */ /* 0x100fe2000001161c */
[----:B------:R-:W0:Y:S01]  /*8460*/  S2R R17, SR_LANEID ;  /* 0x0000000000117919 */ /* 0x000e220000000000 */
[----:B------:R-:W-:Y:S01]  /*8470*/  @!P6 PRMT R4, R4, 0x5410, R28 ;  /* 0x000054100404e816 */ /* 0x000fe2000000001c */
[----:B------:R-:W-:-:S02]  /*8480*/  HADD2.F32 R5, -RZ, R5.H0_H0 ;  /* 0x20000005ff057230 */ /* 0x000fc40000004100 */
[----:B------:R-:W-:Y:S02]  /*8490*/  HADD2.F32 R15, -RZ, R0.H0_H0 ;  /* 0x20000000ff0f7230 */ /* 0x000fe40000004100 */
[----:B------:R-:W-:Y:S01]  /*84a0*/  FMUL.FTZ R0, R26, R26 ;  /* 0x0000001a1a007220 */ /* 0x000fe20000410000 */
[----:B------:R-:W-:Y:S02]  /*84b0*/  HADD2.F32 R4, -RZ, R4.H1_H1 ;  /* 0x30000004ff047230 */ /* 0x000fe40000004100 */
[----:B------:R-:W-:Y:S01]  /*84c0*/  FADD.FTZ R26, R5, R26 ;  /* 0x0000001a051a7221 */ /* 0x000fe20000010000 */
[----:B------:R-:W-:Y:S01]  /*84d0*/  FADD.FTZ R11, R11, R18 ;  /* 0x000000120b0b7221 */ /* 0x000fe20000010000 */
[----:B------:R-:W-:Y:S01]  /*84e0*/  FFMA.FTZ R0, R5, R5, R0 ;  /* 0x0000000505007223 */ /* 0x000fe20000010000 */
[----:B------:R-:W-:Y:S01]  /*84f0*/  FADD.FTZ R13, R13, R24 ;  /* 0x000000180d0d7221 */ /* 0x000fe20000010000 */
[----:B------:R-:W-:Y:S01]  /*8500*/  FMUL.FTZ R5, R15, R15 ;  /* 0x0000000f0f057220 */ /* 0x000fe20000410000 */
        /* <DEDUP_REMOVED lines=19> */
[----:B------:R-:W2:-:S12]  /*8640*/  S2R R13, SR_TID.X ;  /* 0x00000000000d7919 */ /* 0x000e980000002100 */
[----:B0-----:R-:W-:Y:S01]  /*8650*/  @!P1 FADD.FTZ R4, R4, R11 ;  /* 0x0000000b04049221 */ /* 0x001fe20000010000 */
[----:B-1----:R-:W-:-:S04]  /*8660*/  @!P1 FADD.FTZ R5, R5, R0 ;  /* 0x0000000005059221 */ /* 0x002fc80000010000 */
[----:B------:R-:W0:Y:S04]  /*8670*/  SHFL.DOWN PT, R11, R4, 0x8, 0x1f ;  /* 0x09001f00040b7f89 */ /* 0x000e2800000e0000 */
[----:B------:R-:W1:Y:S01]  /*8680*/  SHFL.DOWN PT, R0, R5, 0x8, 0x1f ;  /* 0x09001f0005007f89 */ /* 0x000e6200000e0000 */
[----:B------:R-:W-:Y:S01]  /*8690*/  ISETP.GT.AND P1, PT, R17, 0x17, PT ;  /* 0x000000171100780c */ /* 0x000fe20003f24270 */
[----:B------:R-:W3:Y:S02]  /*86a0*/  S2UR UR7, SR_CgaCtaId ;  /* 0x00000000000779c3 */ /* 0x000ee40000008800 */
[----:B------:R2:W-:Y:S10]  /*86b0*/  STL [R1+0xcc], R10 ;  /* 0x0000cc0a01007387 */ /* 0x0005f40000100800 */
[----:B0-----:R-:W-:Y:S01]  /*86c0*/  @!P1 FADD.FTZ R4, R4, R11 ;  /* 0x0000000b04049221 */ /* 0x001fe20000010000 */
[----:B-1----:R-:W-:-:S04]  /*86d0*/  @!P1 FADD.FTZ R5, R5, R0 ;  /* 0x0000000005059221 */ /* 0x002fc80000010000 */
[----:B------:R-:W0:Y:S04]  /*86e0*/  SHFL.DOWN PT, R11, R4, 0x10, 0x1f ;  /* 0x0a001f00040b7f89 */ /* 0x000e2800000e0000 */
[----:B------:R-:W1:Y:S01]  /*86f0*/  SHFL.DOWN PT, R0, R5, 0x10, 0x1f ;  /* 0x0a001f0005007f89 */ /* 0x000e6200000e0000 */
[----:B------:R-:W-:Y:S02]  /*8700*/  ISETP.GT.AND P1, PT, R17, 0xf, PT ;  /* 0x0000000f1100780c */ /* 0x000fe40003f24270 */
[----:B--2---:R-:W-:Y:S01]  /*8710*/  SHF.R.S32.HI R10, RZ, 0x1f, R13 ;  /* 0x0000001fff0a7819 */ /* 0x004fe2000001140d */
[----:B------:R2:W-:Y:S01]  /*8720*/  STL [R1+0x10], R123 ;  /* 0x0000107b01007387 */ /* 0x0005e20000100800 */
[----:B------:R-:W-:-:S03]  /*8730*/  UMOV UR6, 0x400 ;  /* 0x0000040000067882 */ /* 0x000fc60000000000 */
[----:B------:R2:W-:Y:S01]  /*8740*/  STL [R1+0x14], R122 ;  /* 0x0000147a01007387 */ /* 0x0005e20000100800 */
[----:B------:R-:W-:-:S03]  /*8750*/  LEA.HI R10, R10, R13, RZ, 0x5 ;  /* 0x0000000d0a0a7211 */ /* 0x000fc600078f28ff */
[----:B------:R2:W-:Y:S01]  /*8760*/  STL [R1+0x18], R121 ;  /* 0x0000187901007387 */ /* 0x0005e20000100800 */
[----:B------:R-:W-:-:S03]  /*8770*/  ISETP.NE.AND P3, PT, R17, RZ, PT ;  /* 0x000000ff1100720c */ /* 0x000fc60003f65270 */
[----:B------:R2:W-:Y:S04]  /*8780*/  STL [R1+0x1c], R117 ;  /* 0x00001c7501007387 */ /* 0x0005e80000100800 */
        /* <DEDUP_REMOVED lines=36> */
[----:B------:R2:W-:Y:S01]  /*89d0*/  STL [R1+0x10c], R28 ;  /* 0x00010c1c01007387 */ /* 0x0005e20000100800 */
[----:B---3--:R-:W-:Y:S01]  /*89e0*/  ULEA UR6, UR7, UR6, 0x18 ;  /* 0x0000000607067291 */ /* 0x008fe2000f8ec03f */
[----:B------:R-:W-:-:S02]  /*89f0*/  ISETP.NE.AND P2, PT, R13, RZ, PT ;  /* 0x000000ff0d00720c */ /* 0x000fc40003f45270 */
[----:B------:R-:W-:Y:S01]  /*8a00*/  SHF.R.S32.HI R10, RZ, 0x5, R10 ;  /* 0x00000005ff0a7819 */ /* 0x000fe2000001140a */
[----:B0-----:R-:W-:Y:S01]  /*8a10*/  @!P1 FADD.FTZ R4, R4, R11 ;  /* 0x0000000b04049221 */ /* 0x001fe20000010000 */
[----:B-1----:R-:W-:Y:S02]  /*8a20*/  @!P1 FADD.FTZ R5, R5, R0 ;  /* 0x0000000005059221 */ /* 0x002fe40000010000 */
[----:B------:R-:W-:Y:S01]  /*8a30*/  LEA R10, R10, UR6, 0x3 ;  /* 0x000000060a0a7c11 */ /* 0x000fe2000f8e18ff */
[----:B------:R-:W-:Y:S01]  /*8a40*/  ULDC UR7, c[0x0][0xc] ;  /* 0x0000030000077ab9 */ /* 0x000fe20000000800 */
[----:B------:R-:W-:Y:S03]  /*8a50*/  BSSY B0, `(.L_x_4487) ;  /* 0x000002d000007945 */ /* 0x000fe60003800000 */
[----:B------:R2:W-:Y:S01]  /*8a60*/  @!P3 STS.64 [R10+0x10], R4 ;  /* 0x000010040a00b388 */ /* 0x0005e20000000a00 */
[----:B------:R-:W-:Y:S06]  /*8a70*/  BAR.SYNC.DEFER_BLOCKING 0x0 ;  /* 0x0000000000007b1d */ /* 0x000fec0000010000 */
[----:B------:R-:W-:Y:S05]  /*8a80*/  @P2 BRA `(.L_x_4488) ;  /* 0x0000000000a42947 */ /* 0x000fea0003800000 */
[----:B------:R-:W0:Y:S01]  /*8a90*/  S2UR UR10, SR_CgaCtaId ;  /* 0x00000000000a79c3 */ /* 0x000e220000008800 */
[----:B------:R-:W-:Y:S02]  /*8aa0*/  UMOV UR6, 0x400 ;  /* 0x0000040000067882 */ /* 0x000fe40000000000 */
[----:B0-----:R-:W-:-:S09]  /*8ab0*/  ULEA UR6, UR10, UR6, 0x18 ;  /* 0x000000060a067291 */ /* 0x001fd2000f8ec03f */
[----:B--2---:R-:W0:Y:S04]  /*8ac0*/  LDS.64 R10, [UR6+0x18] ;  /* 0x00001806ff0a7984 */ /* 0x004e280008000a00 */
[----:B------:R-:W1:Y:S04]  /*8ad0*/  LDS.128 R24, [UR6+0x20] ;  /* 0x00002006ff187984 */ /* 0x000e680008000c00 */
[----:B------:R-:W2:Y:S04]  /*8ae0*/  LDS.128 R28, [UR6+0x30] ;  /* 0x00003006ff1c7984 */ /* 0x000ea80008000c00 */
[----:B------:R-:W3:Y:S04]  /*8af0*/  LDS.128 R32, [UR6+0x40] ;  /* 0x00004006ff207984 */ /* 0x000ee80008000c00 */
[----:B------:R-:W4:Y:S04]  /*8b00*/  LDS.128 R36, [UR6+0x50] ;  /* 0x00005006ff247984 */ /* 0x000f280008000c00 */
[----:B------:R-:W5:Y:S04]  /*8b10*/  LDS.128 R16, [UR6+0x60] ;  /* 0x00006006ff107984 */ /* 0x000f680008000c00 */
[----:B------:R-:W5:Y:S01]  /*8b20*/  LDS.128 R20, [UR6+0x70] ;  /* 0x00007006ff147984 */ /* 0x000f620008000c00 */
[----:B0-----:R-:W-:Y:S01]  /*8b30*/  FADD.FTZ R15, R4, R10 ;  /* 0x0000000a040f7221 */ /* 0x001fe20000010000 */
[----:B------:R-:W-:-:S03]  /*8b40*/  FADD.FTZ R0, R5, R11 ;  /* 0x0000000b05007221 */ /* 0x000fc60000010000 */
        /* <DEDUP_REMOVED lines=29> */
.L_x_4488:
[----:B------:R-:W-:Y:S05]  /*8d20*/  BSYNC B0 ;  /* 0x0000000000007941 */ /* 0x000fea0003800000 */
.L_x_4487:
[----:B------:R-:W-:-:S06]  /*8d30*/  UISETP.GE.U32.AND UP0, UPT, UR7, 0x2, UPT ;  /* 0x000000020700788c */ /* 0x000fcc000bf06070 */
[----:B------:R-:W-:-:S13]  /*8d40*/  PLOP3.LUT P1, PT, PT, PT, UP0, 0x80, 0x0 ;  /* 0x000000000000781c */ /* 0x000fda0003f2f008 */
[----:B------:R-:W-:Y:S05]  /*8d50*/  @!P1 BRA `(.L_x_4489) ;  /* 0x00000010009c9947 */ /* 0x000fea0003800000 */
[----:B------:R-:W0:Y:S01]  /*8d60*/  S2R R15, SR_CTAID.Y ;  /* 0x00000000000f7919 */ /* 0x000e220000002600 */
[----:B--2---:R-:W1:Y:S01]  /*8d70*/  LDC R2, c[0x0][0x10] ;  /* 0x00000400ff027b82 */ /* 0x004e620000000800 */
[----:B------:R-:W-:Y:S01]  /*8d80*/  ULOP3.LUT UR6, UR4, 0x1, URZ, 0xc0, !UPT ;  /* 0x0000000104067892 */ /* 0x000fe2000f8ec03f */
[----:B------:R-:W-:Y:S06]  /*8d90*/  BSSY B0, `(.L_x_4490) ;  /* 0x0000021000007945 */ /* 0x000fec0003800000 */
[----:B------:R-:W2:Y:S08]  /*8da0*/  LDC.64 R10, c[0x0][0x240] ;  /* 0x00009000ff0a7b82 */ /* 0x000eb00000000a00 */
[----:B------:R-:W3:Y:S01]  /*8db0*/  LDC.64 R16, c[0x0][0x248] ;  /* 0x00009200ff107b82 */ /* 0x000ee20000000a00 */
[----:B-1----:R-:W-:-:S04]  /*8dc0*/  IMAD R0, R2, UR6, RZ ;  /* 0x0000000602007c24 */ /* 0x002fc8000f8e02ff */
[C---:B------:R-:W-:Y:S01]  /*8dd0*/  IMAD R12, R0.reuse, UR7, RZ ;  /* 0x00000007000c7c24 */ /* 0x040fe2000f8e02ff */
[----:B0-----:R-:W-:-:S03]  /*8de0*/  IADD3 R19, R0, R15, RZ ;  /* 0x0000000f00137210 */ /* 0x001fc60007ffe0ff */
[----:B------:R-:W-:Y:S02]  /*8df0*/  IMAD.SHL.U32 R21, R12, 0x2, RZ ;  /* 0x000000020c157824 */ /* 0x000fe400078e00ff */
        /* <DEDUP_REMOVED lines=21> */
.L_x_4492:
[----:B------:R-:W2:Y:S04]  /*8f50*/  LDG.E.STRONG.GPU R0, desc[UR12][R18.64] ;  /* 0x0000000c12007981 */ /* 0x000ea8000c1ef900 */
[----:B--2---:R-:W-:Y:S04]  /*8f60*/  CCTL.IVALL ;  /* 0x00000000ff00798f */ /* 0x004fe80002000000 */
[----:B------:R0:W-:Y:S01]  /*8f70*/  STL [R1], R0 ;  /* 0x0000000001007387 */ /* 0x0001e20000100800 */
[----:B------:R-:W-:-:S13]  /*8f80*/  ISETP.NE.AND P1, PT, R0, UR6, PT ;  /* 0x0000000600007c0c */ /* 0x000fda000bf25270 */
[----:B0-----:R-:W-:Y:S05]  /*8f90*/  @P1 BRA `(.L_x_4492) ;  /* 0xfffffffc00ec1947 */ /* 0x001fea000383ffff */
.L_x_4491:
[----:B------:R-:W-:Y:S05]  /*8fa0*/  BSYNC B0 ;  /* 0x0000000000007941 */ /* 0x000fea0003800000 */
.L_x_4490:
        /* <DEDUP_REMOVED lines=17> */
[----:B------:R-:W-:-:S13]  /*90c0*/  PLOP3.LUT P1, PT, PT, PT, PT, 0x8, 0x0 ;  /* 0x000000000000781c */ /* 0x000fda0003f2e170 */
.L_x_4496:
[C---:B------:R-:W-:Y:S01]  /*90d0*/  VIADD R19, R12.reuse, 0x1 ;  /* 0x000000010c137836 */ /* 0x040fe20000000000 */
[C---:B------:R-:W-:Y:S01]  /*90e0*/  ISETP.EQ.OR P3, PT, R12.reuse, UR14, P2 ;  /* 0x0000000e0c007c0c */ /* 0x040fe20009762670 */
[C---:B------:R-:W-:Y:S01]  /*90f0*/  VIADD R21, R12.reuse, 0x2 ;  /* 0x000000020c157836 */ /* 0x040fe20000000000 */
[----:B------:R-:W-:Y:S02]  /*9100*/  IADD3 R23, R12, 0x3, RZ ;  /* 0x000000030c177810 */ /* 0x000fe40007ffe0ff */
[----:B------:R-:W-:Y:S02]  /*9110*/  ISETP.EQ.OR P4, PT, R19, UR14, P2 ;  /* 0x0000000e13007c0c */ /* 0x000fe40009782670 */
[----:B------:R-:W-:Y:S02]  /*9120*/  ISETP.EQ.OR P6, PT, R21, UR14, P2 ;  /* 0x0000000e15007c0c */ /* 0x000fe400097c2670 */
[----:B------:R-:W-:-:S05]  /*9130*/  ISETP.EQ.OR P5, PT, R23, UR14, P2 ;  /* 0x0000000e17007c0c */ /* 0x000fca00097a2670 */
[----:B------:R-:W-:-:S04]  /*9140*/  @!P3 IMAD R17, R2, R12, R15 ;  /* 0x0000000c0211b224 */ /* 0x000fc800078e020f */
        /* <DEDUP_REMOVED lines=10> */
[----:B------:R-:W5:Y:S01]  /*91f0*/  @!P5 LDG.E.64 R22, desc[UR12][R22.64] ;  /* 0x0000000c1616d981 */ /* 0x000f62000c1e1b00 */
[----:B------:R-:W-:Y:S02]  /*9200*/  VIADD R14, R12, 0x4 ;  /* 0x000000040c0e7836 */ /* 0x000fe40000000000 */
[----:B--2---:R-:W-:Y:S01]  /*9210*/  @!P3 FADD.FTZ R4, R4, R16 ;  /* 0x000000100404b221 */ /* 0x004fe20000010000 */
[----:B------:R-:W-:Y:S01]  /*9220*/  @!P3 FADD.FTZ R5, R5, R17 ;  /* 0x000000110505b221 */ /* 0x000fe20000010000 */
[----:B------:R-:W-:Y:S01]  /*9230*/  VIADD R16, R12, 0x5 ;  /* 0x000000050c107836 */ /* 0x000fe20000000000 */
[----:B------:R-:W-:Y:S01]  /*9240*/  ISETP.EQ.OR P3, PT, R14, UR14, P2 ;  /* 0x0000000e0e007c0c */ /* 0x000fe20009762670 */
[----:B---3--:R-:W-:Y:S01]  /*9250*/  @!P4 FADD.FTZ R4, R4, R18 ;  /* 0x000000120404c221 */ /* 0x008fe20000010000 */
[----:B------:R-:W-:Y:S01]  /*9260*/  @!P4 FADD.FTZ R5, R5, R19 ;  /* 0x000000130505c221 */ /* 0x000fe20000010000 */
[----:B------:R-:W-:-:S02]  /*9270*/  IADD3 R18, R12, 0x6, RZ ;  /* 0x000000060c127810 */ /* 0x000fc40007ffe0ff */
[----:B------:R-:W-:Y:S01]  /*9280*/  ISETP.EQ.OR P4, PT, R16, UR14, P2 ;  /* 0x0000000e10007c0c */ /* 0x000fe20009782670 */
[----:B----4-:R-:W-:Y:S01]  /*9290*/  @!P6 FADD.FTZ R4, R4, R20 ;  /* 0x000000140404e221 */ /* 0x010fe20000010000 */
[----:B------:R-:W-:Y:S01]  /*92a0*/  @!P6 FADD.FTZ R5, R5, R21 ;  /* 0x000000150505e221 */ /* 0x000fe20000010000 */
[----:B------:R-:W-:Y:S01]  /*92b0*/  VIADD R20, R12, 0x7 ;  /* 0x000000070c147836 */ /* 0x000fe20000000000 */
[----:B------:R-:W-:Y:S01]  /*92c0*/  ISETP.EQ.OR P6, PT, R18, UR14, P2 ;  /* 0x0000000e12007c0c */ /* 0x000fe200097c2670 */
[----:B-----5:R-:W-:Y:S01]  /*92d0*/  @!P5 FADD.FTZ R4, R4, R22 ;  /* 0x000000160404d221 */ /* 0x020fe20000010000 */
[----:B------:R-:W-:Y:S02]  /*92e0*/  @!P5 FADD.FTZ R5, R5, R23 ;  /* 0x000000170505d221 */ /* 0x000fe40000010000 */
[----:B------:R-:W-:Y:S01]  /*92f0*/  @!P3 IMAD R17, R2, R14, R15 ;  /* 0x0000000e0211b224 */ /* 0x000fe200078e020f */
[----:B------:R-:W-:-:S04]  /*9300*/  ISETP.EQ.OR P5, PT, R20, UR14, P2 ;  /* 0x0000000e14007c0c */ /* 0x000fc800097a2670 */
        /* <DEDUP_REMOVED lines=10> */
[----:B------:R-:W5:Y:S01]  /*93b0*/  @!P5 LDG.E.64 R22, desc[UR12][R22.64] ;  /* 0x0000000c1616d981 */ /* 0x000f62000c1e1b00 */
[C---:B------:R-:W-:Y:S01]  /*93c0*/  VIADD R14, R12.reuse, 0x8 ;  /* 0x000000080c0e7836 */ /* 0x040fe20000000000 */
        /* <DEDUP_REMOVED lines=9> */
[----:B------:R-:W-:Y:S02]  /*9460*/  VIADD R20, R12, 0xa ;  /* 0x0000000a0c147836 */ /* 0x000fe40000000000 */
[----:B------:R-:W-:-:S04]  /*9470*/  @!P6 FADD.FTZ R5, R5, R21 ;  /* 0x000000150505e221 */ /* 0x000fc80000010000 */
[----:B------:R-:W-:Y:S02]  /*9480*/  @!P3 IMAD R17, R2, R14, R15 ;  /* 0x0000000e0211b224 */ /* 0x000fe400078e020f */
[----:B-----5:R-:W-:Y:S01]  /*9490*/  @!P5 FADD.FTZ R4, R4, R22 ;  /* 0x000000160404d221 */ /* 0x020fe20000010000 */
[----:B------:R-:W-:Y:S01]  /*94a0*/  ISETP.EQ.OR P6, PT, R20, UR14, P2 ;  /* 0x0000000e14007c0c */ /* 0x000fe200097c2670 */
        /* <DEDUP_REMOVED lines=12> */
[----:B------:R-:W5:Y:S01]  /*9570*/  @!P5 LDG.E.64 R22, desc[UR12][R22.64] ;  /* 0x0000000c1616d981 */ /* 0x000f62000c1e1b00 */
        /* <DEDUP_REMOVED lines=14> */
[----:B-----5:R-:W-:Y:S01]  /*9660*/  @!P5 FADD.FTZ R4, R4, R22 ;  /* 0x000000160404d221 */ /* 0x020fe20000010000 */
        /* <DEDUP_REMOVED lines=12> */
[----:B------:R-:W5:Y:S01]  /*9730*/  @!P5 LDG.E.64 R22, desc[UR12][R22.64] ;  /* 0x0000000c1616d981 */ /* 0x000f62000c1e1b00 */
        /* <DEDUP_REMOVED lines=9> */
[----:B-----5:R-:W-:Y:S01]  /*97d0*/  @!P5 FADD.FTZ R4, R4, R22 ;  /* 0x000000160404d221 */ /* 0x020fe20000010000 */
[----:B------:R-:W-:-:S03]  /*97e0*/  @!P5 FADD.FTZ R5, R5, R23 ;  /* 0x000000170505d221 */ /* 0x000fc60000010000 */
[----:B------:R-:W-:Y:S05]  /*97f0*/  @P3 BRA `(.L_x_4496) ;  /* 0xfffffff800343947 */ /* 0x000fea000383ffff */
.L_x_4495:
        /* <DEDUP_REMOVED lines=45> */
[----:B------:R-:W5:Y:S04]  /*9ad0*/  @!P6 LDG.E.64 R22, desc[UR12][R22.64] ;  /* 0x0000000c1616e981 */ /* 0x000f68000c1e1b00 */
[----:B------:R-:W5:Y:S01]  /*9ae0*/  @!P3 LDG.E.64 R24, desc[UR12][R24.64] ;  /* 0x0000000c1818b981 */ /* 0x000f62000c1e1b00 */
        /* <DEDUP_REMOVED lines=10> */
[----:B-----5:R-:W-:Y:S01]  /*9b90*/  @!P6 FADD.FTZ R4, R4, R22 ;  /* 0x000000160404e221 */ /* 0x020fe20000010000 */
[----:B------:R-:W-:-:S03]  /*9ba0*/  @!P6 FADD.FTZ R5, R5, R23 ;  /* 0x000000170505e221 */ /* 0x000fc60000010000 */
[----:B------:R-:W-:Y:S01]  /*9bb0*/  @!P3 FADD.FTZ R4, R4, R24 ;  /* 0x000000180404b221 */ /* 0x000fe20000010000 */
[----:B------:R-:W-:-:S07]  /*9bc0*/  @!P3 FADD.FTZ R5, R5, R25 ;  /* 0x000000190505b221 */ /* 0x000fce0000010000 */
.L_x_4497:
[----:B------:R-:W-:-:S13]  /*9bd0*/  ISETP.NE.OR P1, PT, R0, RZ, P1 ;  /* 0x000000ff0000720c */ /* 0x000fda0000f25670 */
[----:B------:R-:W-:Y:S05]  /*9be0*/  @!P1 BRA `(.L_x_4493) ;  /* 0x00000000007c9947 */ /* 0x000fea0003800000 */
.L_x_4494:
        /* <DEDUP_REMOVED lines=28> */
[----:B-----5:R-:W-:Y:S01]  /*9db0*/  @!P5 FADD.FTZ R4, R4, R22 ;  /* 0x000000160404d221 */ /* 0x020fe20000010000 */
[----:B------:R-:W-:Y:S02]  /*9dc0*/  @!P5 FADD.FTZ R5, R5, R23 ;  /* 0x000000170505d221 */ /* 0x000fe40000010000 */
[----:B------:R-:W-:Y:S05]  /*9dd0*/  @P1 BRA `(.L_x_4494) ;  /* 0xfffffffc00841947 */ /* 0x000fea000383ffff */
.L_x_4493:
        /* <DEDUP_REMOVED lines=11> */
.L_x_4499:
[----:B------:R-:W-:Y:S05]  /*9e90*/  BSYNC B0 ;  /* 0x0000000000007941 */ /* 0x000fea0003800000 */
.L_x_4498:
        /* <DEDUP_REMOVED lines=19> */
.L_x_4489:
        /* <DEDUP_REMOVED lines=9> */
[----:B------:R-:W-:Y:S01]  /*a060*/  ULDC UR9, c[0x0][0x2a4] ;  /* 0x0000a90000097ab9 */ /* 0x000fe20000000800 */
[----:B------:R-:W-:Y:S01]  /*a070*/  IMAD.SHL.U32 R13, R13, 0x2, RZ ;  /* 0x000000020d0d7824 */ /* 0x000fe200078e00ff */
[----:B------:R-:W-:Y:S01]  /*a080*/  ULDC.64 UR10, c[0x0][0x228] ;  /* 0x00008a00000a7ab9 */ /* 0x000fe20000000a00 */
[----:B------:R-:W-:Y:S01]  /*a090*/  MOV R0, UR6 ;  /* 0x0000000600007c02 */ /* 0x000fe20008000f00 */
[----:B------:R-:W-:Y:S01]  /*a0a0*/  UMOV UR6, 0x400 ;  /* 0x0000040000067882 */ /* 0x000fe20000000000 */
[----:B------:R-:W-:Y:S01]  /*a0b0*/  ULDC.64 UR16, c[0x0][0x230] ;  /* 0x00008c0000107ab9 */ /* 0x000fe20000000a00 */
[----:B------:R-:W-:Y:S01]  /*a0c0*/  LOP3.LUT R13, R13, 0x7e, RZ, 0xc0, !PT ;  /* 0x0000007e0d0d7812 */ /* 0x000fe200078ec0ff */
[----:B------:R-:W-:-:S03]  /*a0d0*/  ULDC.64 UR18, c[0x0][0x210] ;  /* 0x0000840000127ab9 */ /* 0x000fc60000000a00 */
[----:B------:R-:W-:Y:S01]  /*a0e0*/  LEA R13, R0, R13, 0x7 ;  /* 0x0000000d000d7211 */ /* 0x000fe200078e38ff */
[----:B--2---:R-:W1:Y:S01]  /*a0f0*/  @!P1 LDC.64 R14, c[0x0][0x218] ;  /* 0x00008600ff0e9b82 */ /* 0x004e620000000a00 */
[----:B------:R-:W-:Y:S01]  /*a100*/  @!P1 FMUL.FTZ R17, R5, UR9 ;  /* 0x0000000905119c20 */ /* 0x000fe20008410000 */
[----:B------:R-:W-:Y:S01]  /*a110*/  @!P1 FMUL.FTZ R16, R4, UR9 ;  /* 0x0000000904109c20 */ /* 0x000fe20008410000 */
[----:B------:R-:W-:Y:S01]  /*a120*/  SHF.R.S32.HI R0, RZ, 0x1f, R13 ;  /* 0x0000001fff007819 */ /* 0x000fe2000001140d */
[----:B------:R-:W-:-:S03]  /*a130*/  IMAD.SHL.U32 R12, R13, 0x4, RZ ;  /* 0x000000040d0c7824 */ /* 0x000fc600078e00ff */
[----:B------:R-:W-:Y:S02]  /*a140*/  SHF.L.U64.HI R0, R13, 0x2, R0 ;  /* 0x000000020d007819 */ /* 0x000fe40000010200 */
[C---:B------:R-:W-:Y:S02]  /*a150*/  IADD3 R10, P3, R12.reuse, UR10, RZ ;  /* 0x0000000a0c0a7c10 */ /* 0x040fe4000ff7e0ff */
[----:B------:R-:W-:Y:S01]  /*a160*/  IADD3 R12, P4, R12, UR16, RZ ;  /* 0x000000100c0c7c10 */ /* 0x000fe2000ff9e0ff */
[----:B0-----:R-:W-:-:S03]  /*a170*/  ULEA UR6, UR7, UR6, 0x18 ;  /* 0x0000000607067291 */ /* 0x001fc6000f8ec03f */
[----:B------:R-:W-:Y:S01]  /*a180*/  IADD3.X R13, R0, UR17, RZ, P4, !PT ;  /* 0x00000011000d7c10 */ /* 0x000fe2000a7fe4ff */
[----:B------:R-:W-:-:S05]  /*a190*/  ULDC.64 UR16, c[0x0][0x270] ;  /* 0x00009c0000107ab9 */ /* 0x000fca0000000a00 */
[----:B------:R0:W-:Y:S01]  /*a1a0*/  @!P2 STS.64 [UR6+0x98], R4 ;  /* 0x00009804ff00a988 */ /* 0x0001e20008000a06 */
[----:B-1----:R-:W-:Y:S01]  /*a1b0*/  @!P1 IMAD.WIDE R14, R11, 0x8, R14 ;  /* 0x000000080b0e9825 */ /* 0x002fe200078e020e */
[----:B------:R-:W-:Y:S01]  /*a1c0*/  IADD3.X R11, R0, UR11, RZ, P3, !PT ;  /* 0x0000000b000b7c10 */ /* 0x000fe20009ffe4ff */
[----:B------:R-:W-:-:S03]  /*a1d0*/  ULDC.64 UR10, c[0x0][0x278] ;  /* 0x00009e00000a7ab9 */ /* 0x000fc60000000a00 */
[----:B------:R-:W-:Y:S01]  /*a1e0*/  @!P1 STG.E.64 desc[UR12][R14.64], R16 ;  /* 0x000000100e009986 */ /* 0x000fe2000c101b0c */
[----:B------:R-:W-:Y:S06]  /*a1f0*/  BAR.SYNC.DEFER_BLOCKING 0x0 ;  /* 0x0000000000007b1d */ /* 0x000fec0000010000 */
[----:B------:R-:W5:Y:S04]  /*a200*/  LDG.E.64 R10, desc[UR12][R10.64] ;  /* 0x0000000c0a0a7981 */ /* 0x000f68000c1e1b00 */
[----:B------:R-:W5:Y:S01]  /*a210*/  LDG.E.64 R12, desc[UR12][R12.64] ;  /* 0x0000000c0c0c7981 */ /* 0x000f62000c1e1b00 */
[----:B0-----:R-:W-:-:S03]  /*a220*/  IMAD.MOV.U32 R4, RZ, RZ, RZ ;  /* 0x000000ffff047224 */ /* 0x001fc600078e00ff */
[----:B------:R-:W0:Y:S01]  /*a230*/  LDS.64 R18, [UR6+0x98] ;  /* 0x00009806ff127984 */ /* 0x000e220008000a00 */
[----:B------:R-:W-:Y:S02]  /*a240*/  ULDC.U8 UR6, c[0x0][0x28c] ;  /* 0x0000a30000067ab9 */ /* 0x000fe40000000000 */
[----:B------:R-:W-:Y:S01]  /*a250*/  ISETP.NE.AND P4, PT, RZ, UR6, PT ;  /* 0x00000006ff007c0c */ /* 0x000fe2000bf85270 */
[----:B------:R-:W-:Y:S01]  /*a260*/  UMOV UR6, UR5 ;  /* 0x0000000500067c82 */ /* 0x000fe20008000000 */
[----:B0-----:R-:W-:-:S04]  /*a270*/  FMUL.FTZ R0, R18, UR9 ;  /* 0x0000000912007c20 */ /* 0x001fc80008410000 */
[----:B------:R-:W-:-:S04]  /*a280*/  FMUL.FTZ R2, R0, R0 ;  /* 0x0000000000027220 */ /* 0x000fc80000410000 */
[----:B------:R-:W-:-:S05]  /*a290*/  FFMA.FTZ R2, R19, UR9, -R2 ;  /* 0x0000000913027c23 */ /* 0x000fca0008010802 */
[----:B------:R-:W-:-:S13]  /*a2a0*/  FSETP.GTU.FTZ.AND P1, PT, R2, RZ, PT ;  /* 0x000000ff0200720b */ /* 0x000fda0003f3c000 */
[----:B------:R-:W0:Y:S02]  /*a2b0*/  @P1 LDC R19, c[0x0][0x238] ;  /* 0x00008e00ff131b82 */ /* 0x000e240000000800 */
[----:B0-----:R-:W-:Y:S01]  /*a2c0*/  @P1 FADD.FTZ R5, R2, R19 ;  /* 0x0000001302051221 */ /* 0x001fe20000010000 */
[----:B------:R-:W-:-:S10]  /*a2d0*/  HFMA2.MMA R2, -RZ, RZ, 1.875, 0 ;  /* 0x3f800000ff027435 */ /* 0x000fd400000001ff */
[----:B------:R0:W1:Y:S02]  /*a2e0*/  @P1 MUFU.RSQ R2, R5 ;  /* 0x0000000500021308 */ /* 0x0000640000001400 */
.L_x_4502:
[----:B0-----:R-:W2:Y:S04]  /*a2f0*/  LDL R5, [UR6] ;  /* 0x00000006ff057983 */ /* 0x001ea80008100800 */
[----:B---3--:R-:W3:Y:S04]  /*a300*/  LDL R16, [UR6+0x4] ;  /* 0x00000406ff107983 */ /* 0x008ee80008100800 */
[----:B------:R-:W4:Y:S04]  /*a310*/  LDL R22, [UR6+0x8] ;  /* 0x00000806ff167983 */ /* 0x000f280008100800 */
[----:B------:R-:W4:Y:S01]  /*a320*/  LDL R28, [UR6+0xc] ;  /* 0x00000c06ff1c7983 */ /* 0x000f220008100800 */
[C---:B------:R-:W-:Y:S01]  /*a330*/  LEA R37, R4.reuse, R3, 0x3 ;  /* 0x0000000304257211 */ /* 0x040fe200078e18ff */
[----:B------:R-:W-:Y:S01]  /*a340*/  VIADD R4, R4, 0x4 ;  /* 0x0000000404047836 */ /* 0x000fe20000000000 */
[----:B------:R-:W-:Y:S01]  /*a350*/  UIADD3 UR6, UR6, 0x10, URZ ;  /* 0x0000001006067890 */ /* 0x000fe2000fffe03f */
[----:B------:R-:W-:Y:S01]  /*a360*/  BSSY B0, `(.L_x_4500) ;  /* 0x0000088000007945 */ /* 0x000fe20003800000 */
[C---:B------:R-:W-:Y:S01]  /*a370*/  ISETP.GE.U32.AND P1, PT, R37.reuse, UR10, PT ;  /* 0x0000000a25007c0c */ /* 0x040fe2000bf26070 */
[----:B------:R-:W-:Y:S01]  /*a380*/  VIADD R39, R37, 0x8 ;  /* 0x0000000825277836 */ /* 0x000fe20000000000 */
[----:B------:R-:W-:-:S02]  /*a390*/  SHF.R.S32.HI R33, RZ, 0x1f, R37 ;  /* 0x0000001fff217819 */ /* 0x000fc40000011425 */
[----:B------:R-:W-:Y:S02]  /*a3a0*/  IADD3 R43, R37, 0x10, RZ ;  /* 0x00000010252b7810 */ /* 0x000fe40007ffe0ff */
[----:B------:R-:W-:Y:S02]  /*a3b0*/  ISETP.GE.OR.EX P1, PT, R33, UR11, P0, P1 ;  /* 0x0000000b21007c0c */ /* 0x000fe40008726710 */
[----:B------:R-:W-:Y:S02]  /*a3c0*/  ISETP.GE.U32.AND P3, PT, R39, UR10, PT ;  /* 0x0000000a27007c0c */ /* 0x000fe4000bf66070 */
[----:B------:R-:W-:Y:S02]  /*a3d0*/  SHF.R.S32.HI R41, RZ, 0x1f, R39 ;  /* 0x0000001fff297819 */ /* 0x000fe40000011427 */
[----:B------:R-:W-:Y:S02]  /*a3e0*/  ISETP.GE.U32.AND P2, PT, R43, UR10, PT ;  /* 0x0000000a2b007c0c */ /* 0x000fe4000bf46070 */
[----:B------:R-:W-:-:S02]  /*a3f0*/  ISETP.GE.OR.EX P3, PT, R41, UR11, P0, P3 ;  /* 0x0000000b29007c0c */ /* 0x000fc40008766730 */
[----:B------:R-:W-:-:S03]  /*a400*/  SHF.R.S32.HI R45, RZ, 0x1f, R43 ;  /* 0x0000001fff2d7819 */ /* 0x000fc6000001142b */
[----:B------:R-:W0:Y:S01]  /*a410*/  @!P1 LDC.64 R46, c[0x0][0x270] ;  /* 0x00009c00ff2e9b82 */ /* 0x000e220000000a00 */
[----:B------:R-:W-:-:S07]  /*a420*/  ISETP.GE.OR.EX P2, PT, R45, UR11, P0, P2 ;  /* 0x0000000b2d007c0c */ /* 0x000fce0008746720 */
[----:B------:R-:W1:Y:S08]  /*a430*/  @!P1 LDC.64 R34, c[0x0][0x210] ;  /* 0x00008400ff229b82 */ /* 0x000e700000000a00 */
[----:B------:R-:W1:Y:S01]  /*a440*/  @!P3 LDC.64 R48, c[0x0][0x270] ;  /* 0x00009c00ff30bb82 */ /* 0x000e620000000a00 */
[----:B0-----:R-:W-:-:S07]  /*a450*/  @!P1 IMAD R32, R33, R46, RZ ;  /* 0x0000002e21209224 */ /* 0x001fce00078e02ff */
[----:B------:R-:W0:Y:S01]  /*a460*/  @!P2 LDC.64 R50, c[0x0][0x270] ;  /* 0x00009c00ff32ab82 */ /* 0x000e220000000a00 */
[----:B------:R-:W-:Y:S02]  /*a470*/  @!P1 IMAD R33, R37, R47, R32 ;  /* 0x0000002f25219224 */ /* 0x000fe400078e0220 */
[--C-:B--2---:R-:W-:Y:S02]  /*a480*/  HADD2.F32 R15, -RZ, R5.reuse.H0_H0 ;  /* 0x20000005ff0f7230 */ /* 0x104fe40000004100 */
[----:B------:R-:W-:Y:S02]  /*a490*/  HADD2.F32 R5, -RZ, R5.H1_H1 ;  /* 0x30000005ff057230 */ /* 0x000fe40000004100 */
[----:B---3--:R-:W-:Y:S02]  /*a4a0*/  HADD2.F32 R17, -RZ, R16.H0_H0 ;  /* 0x20000010ff117230 */ /* 0x008fe40000004100 */
[C---:B------:R-:W-:Y:S01]  /*a4b0*/  FADD.FTZ R15, -R0.reuse, R15 ;  /* 0x0000000f000f7221 */ /* 0x040fe20000010100 */
[----:B------:R-:W-:Y:S01]  /*a4c0*/  FADD.FTZ R5, -R0, R5 ;  /* 0x0000000500057221 */ /* 0x000fe20000010100 */
[----:B----4-:R-:W-:-:S02]  /*a4d0*/  HADD2.F32 R23, -RZ, R22.H1_H1 ;  /* 0x30000016ff177230 */ /* 0x010fc40000004100 */
[-C--:B-1----:R-:W-:Y:S01]  /*a4e0*/  FMUL.FTZ R15, R15, R2.reuse ;  /* 0x000000020f0f7220 */ /* 0x082fe20000410000 */
[----:B------:R-:W-:Y:S01]  /*a4f0*/  FADD.FTZ R19, -R0, R17 ;  /* 0x0000001100137221 */ /* 0x000fe20000010100 */
[-C--:B------:R-:W-:Y:S01]  /*a500*/  FMUL.FTZ R14, R5, R2.reuse ;  /* 0x00000002050e7220 */ /* 0x080fe20000410000 */
[----:B------:R-:W-:Y:S02]  /*a510*/  HADD2.F32 R17, -RZ, R16.H1_H1 ;  /* 0x30000010ff117230 */ /* 0x000fe40000004100 */
[--C-:B-----5:R-:W-:Y:S01]  /*a520*/  FFMA.FTZ R18, R10, R15, R12.reuse ;  /* 0x0000000f0a127223 */ /* 0x120fe2000001000c */
[----:B------:R-:W-:Y:S01]  /*a530*/  FMUL.FTZ R19, R19, R2 ;  /* 0x0000000213137220 */ /* 0x000fe20000410000 */
[----:B------:R-:W-:Y:S01]  /*a540*/  FFMA.FTZ R5, R11, R14, R13 ;  /* 0x0000000e0b057223 */ /* 0x000fe2000001000d */
[----:B------:R-:W-:Y:S02]  /*a550*/  HADD2.F32 R21, -RZ, R22.H0_H0 ;  /* 0x20000016ff157230 */ /* 0x000fe40000004100 */
[----:B------:R-:W-:Y:S01]  /*a560*/  @P4 FMUL.FTZ R15, R18, -1.4426950216293334961 ;  /* 0xbfb8aa3b120f4820 */ /* 0x000fe20000410000 */
[----:B------:R-:W-:Y:S01]  /*a570*/  FADD.FTZ R17, -R0, R17 ;  /* 0x0000001100117221 */ /* 0x000fe20000010100 */
[----:B------:R-:W-:Y:S01]  /*a580*/  @P4 FMUL.FTZ R14, R5, -1.4426950216293334961 ;  /* 0xbfb8aa3b050e4820 */ /* 0x000fe20000410000 */
[----:B------:R-:W-:Y:S01]  /*a590*/  FFMA.FTZ R19, R10, R19, R12 ;  /* 0x000000130a137223 */ /* 0x000fe2000001000c */
[----:B------:R-:W-:-:S02]  /*a5a0*/  HADD2.F32 R29, -RZ, R28.H0_H0 ;  /* 0x2000001cff1d7230 */ /* 0x000fc40000004100 */
[----:B------:R-:W-:Y:S01]  /*a5b0*/  FMUL.FTZ R16, R17, R2 ;  /* 0x0000000211107220 */ /* 0x000fe20000410000 */
[----:B------:R-:W1:Y:S01]  /*a5c0*/  @P4 MUFU.EX2 R15, R15 ;  /* 0x0000000f000f4308 */ /* 0x000e620000000800 */
[----:B------:R-:W-:Y:S01]  /*a5d0*/  @P4 FMUL.FTZ R17, R19, -1.4426950216293334961 ;  /* 0xbfb8aa3b13114820 */ /* 0x000fe20000410000 */
[C---:B------:R-:W-:Y:S01]  /*a5e0*/  FADD.FTZ R27, -R0.reuse, R23 ;  /* 0x00000017001b7221 */ /* 0x040fe20000010100 */
[----:B------:R-:W-:Y:S01]  /*a5f0*/  FFMA.FTZ R20, R11, R16, R13 ;  /* 0x000000100b147223 */ /* 0x000fe2000001000d */
[C---:B------:R-:W-:Y:S01]  /*a600*/  FADD.FTZ R25, -R0.reuse, R21 ;  /* 0x0000001500197221 */ /* 0x040fe20000010100 */
[----:B------:R-:W-:Y:S01]  /*a610*/  FADD.FTZ R29, -R0, R29 ;  /* 0x0000001d001d7221 */ /* 0x000fe20000010100 */
[-C--:B------:R-:W-:Y:S01]  /*a620*/  FMUL.FTZ R22, R27, R2.reuse ;  /* 0x000000021b167220 */ /* 0x080fe20000410000 */
[----:B------:R-:W-:Y:S01]  /*a630*/  @P4 FMUL.FTZ R16, R20, -1.4426950216293334961 ;  /* 0xbfb8aa3b14104820 */ /* 0x000fe20000410000 */
[----:B------:R-:W2:Y:S01]  /*a640*/  @P4 MUFU.EX2 R14, R14 ;  /* 0x0000000e000e4308 */ /* 0x000ea20000000800 */
[----:B------:R-:W-:Y:S01]  /*a650*/  FMUL.FTZ R29, R29, R2 ;  /* 0x000000021d1d7220 */ /* 0x000fe20000410000 */
[----:B------:R-:W-:Y:S01]  /*a660*/  FFMA.FTZ R24, R11, R22, R13 ;  /* 0x000000160b187223 */ /* 0x000fe2000001000d */
[----:B------:R-:W-:-:S02]  /*a670*/  FMUL.FTZ R25, R25, R2 ;  /* 0x0000000219197220 */ /* 0x000fc40000410000 */
[--C-:B------:R-:W-:Y:S01]  /*a680*/  FFMA.FTZ R30, R10, R29, R12.reuse ;  /* 0x0000001d0a1e7223 */ /* 0x100fe2000001000c */
[----:B------:R-:W-:Y:S01]  /*a690*/  @P4 FMUL.FTZ R22, R24, -1.4426950216293334961 ;  /* 0xbfb8aa3b18164820 */ /* 0x000fe20000410000 */
[----:B------:R-:W-:Y:S01]  /*a6a0*/  FFMA.FTZ R25, R10, R25, R12 ;  /* 0x000000190a197223 */ /* 0x000fe2000001000c */
[----:B------:R-:W3:Y:S01]  /*a6b0*/  @P4 MUFU.EX2 R23, R16 ;  /* 0x0000001000174308 */ /* 0x000ee20000000800 */
[----:B-1----:R-:W-:Y:S01]  /*a6c0*/  @P4 FADD.FTZ R15, R15, 1 ;  /* 0x3f8000000f0f4421 */ /* 0x002fe20000010000 */
[----:B------:R-:W-:Y:S01]  /*a6d0*/  @P4 FMUL.FTZ R29, R30, -1.4426950216293334961 ;  /* 0xbfb8aa3b1e1d4820 */ /* 0x000fe20000410000 */
[----:B------:R-:W-:-:S05]  /*a6e0*/  @P4 FMUL.FTZ R26, R25, -1.4426950216293334961 ;  /* 0xbfb8aa3b191a4820 */ /* 0x000fca0000410000 */
[----:B------:R-:W1:Y:S01]  /*a6f0*/  @P4 MUFU.EX2 R21, R17 ;  /* 0x0000001100154308 */ /* 0x000e620000000800 */
[----:B--2---:R-:W-:-:S07]  /*a700*/  @P4 FADD.FTZ R14, R14, 1 ;  /* 0x3f8000000e0e4421 */ /* 0x004fce0000010000 */
[----:B------:R2:W4:Y:S01]  /*a710*/  @P4 MUFU.RCP R16, R14 ;  /* 0x0000000e00104308 */ /* 0x0005220000001000 */
[----:B---3--:R-:W-:-:S07]  /*a720*/  @P4 FADD.FTZ R23, R23, 1 ;  /* 0x3f80000017174421 */ /* 0x008fce0000010000 */
[----:B------:R3:W0:Y:S01]  /*a730*/  @P4 MUFU.RCP R17, R15 ;  /* 0x0000000f00114308 */ /* 0x0006220000001000 */
[----:B--2---:R-:W-:Y:S02]  /*a740*/  @!P1 IMAD.MOV.U32 R14, RZ, RZ, R6 ;  /* 0x000000ffff0e9224 */ /* 0x004fe400078e0006 */
[----:B-1----:R-:W-:-:S05]  /*a750*/  @P4 FADD.FTZ R21, R21, 1 ;  /* 0x3f80000015154421 */ /* 0x002fca0000010000 */
[----:B------:R1:W2:Y:S01]  /*a760*/  @P4 MUFU.EX2 R31, R29 ;  /* 0x0000001d001f4308 */ /* 0x0002a20000000800 */
[----:B---3--:R-:W-:Y:S01]  /*a770*/  @!P1 MOV R15, R9 ;  /* 0x00000009000f9202 */ /* 0x008fe20000000f00 */
[----:B----4-:R-:W-:Y:S02]  /*a780*/  @P4 FMUL.FTZ R5, R5, R16 ;  /* 0x0000001005054220 */ /* 0x010fe40000410000 */
[----:B------:R-:W-:Y:S02]  /*a790*/  @!P1 IMAD.WIDE.U32 R14, R37, R46, R14 ;  /* 0x0000002e250e9225 */ /* 0x000fe400078e000e */
[----:B------:R-:W3:Y:S02]  /*a7a0*/  @!P3 LDC.64 R46, c[0x0][0x210] ;  /* 0x00008400ff2ebb82 */ /* 0x000ee40000000a00 */
[----:B------:R-:W4:Y:S01]  /*a7b0*/  @P4 MUFU.EX2 R27, R22 ;  /* 0x00000016001b4308 */ /* 0x000f220000000800 */
[----:B-1----:R-:W-:Y:S02]  /*a7c0*/  HADD2.F32 R29, -RZ, R28.H1_H1 ;  /* 0x3000001cff1d7230 */ /* 0x002fe40000004100 */
[----:B0-----:R-:W-:Y:S01]  /*a7d0*/  @P4 FMUL.FTZ R18, R18, R17 ;  /* 0x0000001112124220 */ /* 0x001fe20000410000 */
[----:B------:R-:W-:Y:S01]  /*a7e0*/  @!P1 IMAD.IADD R15, R15, 0x1, R33 ;  /* 0x000000010f0f9824 */ /* 0x000fe200078e0221 */
[----:B------:R-:W-:Y:S01]  /*a7f0*/  @!P1 LEA R16, P5, R14, R34, 0x1 ;  /* 0x000000220e109211 */ /* 0x000fe200078a08ff */
[----:B------:R-:W-:-:S02]  /*a800*/  VIADD R37, R37, 0x18 ;  /* 0x0000001825257836 */ /* 0x000fc40000000000 */
[----:B------:R-:W-:Y:S01]  /*a810*/  FADD.FTZ R29, -R0, R29 ;  /* 0x0000001d001d7221 */ /* 0x000fe20000010100 */
[----:B------:R0:W1:Y:S01]  /*a820*/  @P4 MUFU.RCP R22, R21 ;  /* 0x0000001500164308 */ /* 0x0000620000001000 */
[----:B------:R-:W-:Y:S02]  /*a830*/  @!P1 LEA.HI.X R17, R14, R35, R15, 0x1, P5 ;  /* 0x000000230e119211 */ /* 0x000fe400028f0c0f */
[----:B------:R-:W-:Y:S01]  /*a840*/  FMUL.FTZ R28, R29, R2 ;  /* 0x000000021d1c7220 */ /* 0x000fe20000410000 */
[----:B------:R-:W-:Y:S01]  /*a850*/  @!P1 F2FP.F16.F32.PACK_AB R29, R5, R18 ;  /* 0x00000012051d923e */ /* 0x000fe200000000ff */
[----:B------:R-:W3:Y:S01]  /*a860*/  @!P2 LDC.64 R34, c[0x0][0x210] ;  /* 0x00008400ff22ab82 */ /* 0x000ee20000000a00 */
[----:B------:R-:W-:Y:S01]  /*a870*/  @!P3 MOV R14, R6 ;  /* 0x00000006000eb202 */ /* 0x000fe20000000f00 */
[----:B------:R-:W-:Y:S02]  /*a880*/  @!P3 IMAD R18, R41, R48, RZ ;  /* 0x000000302912b224 */ /* 0x000fe400078e02ff */
[----:B--2---:R-:W-:Y:S01]  /*a890*/  @P4 FADD.FTZ R31, R31, 1 ;  /* 0x3f8000001f1f4421 */ /* 0x004fe20000010000 */
[----:B------:R-:W2:Y:S01]  /*a8a0*/  @P4 MUFU.RCP R23, R23 ;  /* 0x0000001700174308 */ /* 0x000ea20000001000 */
[----:B0-----:R-:W-:Y:S01]  /*a8b0*/  FFMA.FTZ R21, R11, R28, R13 ;  /* 0x0000001c0b157223 */ /* 0x001fe2000001000d */
[----:B------:R-:W-:-:S02]  /*a8c0*/  @!P3 IMAD.MOV.U32 R15, RZ, RZ, R9 ;  /* 0x000000ffff0fb224 */ /* 0x000fc400078e0009 */
[----:B----4-:R-:W-:Y:S01]  /*a8d0*/  @P4 FADD.FTZ R27, R27, 1 ;  /* 0x3f8000001b1b4421 */ /* 0x010fe20000010000 */
[----:B------:R-:W-:Y:S02]  /*a8e0*/  @!P3 IMAD R33, R39, R49, R18 ;  /* 0x000000312721b224 */ /* 0x000fe400078e0212 */
[----:B------:R-:W-:Y:S01]  /*a8f0*/  @P4 FMUL.FTZ R5, R21, -1.4426950216293334961 ;  /* 0xbfb8aa3b15054820 */ /* 0x000fe20000410000 */
[----:B------:R-:W-:Y:S01]  /*a900*/  @!P3 IMAD.WIDE.U32 R14, R39, R48, R14 ;  /* 0x00000030270eb225 */ /* 0x000fe200078e000e */
[----:B------:R0:W-:Y:S01]  /*a910*/  @!P1 STG.E desc[UR12][R16.64], R29 ;  /* 0x0000001d10009986 */ /* 0x0001e2000c10190c */
[----:B------:R-:W4:Y:S02]  /*a920*/  @P4 MUFU.EX2 R26, R26 ;  /* 0x0000001a001a4308 */ /* 0x000f240000000800 */
[----:B-1----:R-:W-:Y:S01]  /*a930*/  @P4 FMUL.FTZ R19, R19, R22 ;  /* 0x0000001613134220 */ /* 0x002fe20000410000 */
[----:B---3--:R-:W-:Y:S02]  /*a940*/  @!P3 LEA R18, P5, R14, R46, 0x1 ;  /* 0x0000002e0e12b211 */ /* 0x008fe400078a08ff */
[----:B------:R-:W-:-:S03]  /*a950*/  @!P3 IADD3 R15, R15, R33, RZ ;  /* 0x000000210f0fb210 */ /* 0x000fc60007ffe0ff */
[----:B------:R-:W1:Y:S01]  /*a960*/  @P4 MUFU.EX2 R5, R5 ;  /* 0x0000000500054308 */ /* 0x000e620000000800 */
[----:B--2---:R-:W-:-:S05]  /*a970*/  @P4 FMUL.FTZ R20, R20, R23 ;  /* 0x0000001714144220 */ /* 0x004fca0000410000 */
[----:B------:R-:W-:Y:S01]  /*a980*/  @!P3 F2FP.F16.F32.PACK_AB R23, R20, R19 ;  /* 0x000000131417b23e */ /* 0x000fe200000000ff */
[-C--:B------:R-:W-:Y:S01]  /*a990*/  @!P2 IMAD R20, R45, R50.reuse, RZ ;  /* 0x000000322d14a224 */ /* 0x080fe200078e02ff */
[----:B------:R-:W-:Y:S01]  /*a9a0*/  @!P3 LEA.HI.X R19, R14, R47, R15, 0x1, P5 ;  /* 0x0000002f0e13b211 */ /* 0x000fe200028f0c0f */
[----:B----4-:R-:W-:Y:S01]  /*a9b0*/  @P4 FADD.FTZ R26, R26, 1 ;  /* 0x3f8000001a1a4421 */ /* 0x010fe20000010000 */
[----:B------:R-:W-:Y:S01]  /*a9c0*/  @!P2 MOV R15, R9 ;  /* 0x00000009000fa202 */ /* 0x000fe20000000f00 */
[----:B------:R-:W-:Y:S01]  /*a9d0*/  @!P2 IMAD.MOV.U32 R14, RZ, RZ, R6 ;  /* 0x000000ffff0ea224 */ /* 0x000fe200078e0006 */
[----:B------:R-:W2:Y:S01]  /*a9e0*/  @P4 MUFU.RCP R27, R27 ;  /* 0x0000001b001b4308 */ /* 0x000ea20000001000 */
[C---:B------:R-:W-:Y:S01]  /*a9f0*/  @!P2 IMAD R33, R43.reuse, R51, R20 ;  /* 0x000000332b21a224 */ /* 0x040fe200078e0214 */
[----:B------:R3:W-:Y:S01]  /*aa00*/  @!P3 STG.E desc[UR12][R18.64], R23 ;  /* 0x000000171200b986 */ /* 0x0007e2000c10190c */
[----:B------:R-:W-:-:S04]  /*aa10*/  @!P2 IMAD.WIDE.U32 R14, R43, R50, R14 ;  /* 0x000000322b0ea225 */ /* 0x000fc800078e000e */
[----:B-1----:R-:W-:Y:S01]  /*aa20*/  @P4 FADD.FTZ R5, R5, 1 ;  /* 0x3f80000005054421 */ /* 0x002fe20000010000 */
[----:B------:R-:W1:Y:S01]  /*aa30*/  @P4 MUFU.RCP R26, R26 ;  /* 0x0000001a001a4308 */ /* 0x000e620000001000 */
[----:B0-----:R-:W-:Y:S02]  /*aa40*/  @!P2 LEA R16, P1, R14, R34, 0x1 ;  /* 0x000000220e10a211 */ /* 0x001fe400078208ff */
[----:B------:R-:W-:-:S04]  /*aa50*/  @!P2 IADD3 R15, R15, R33, RZ ;  /* 0x000000210f0fa210 */ /* 0x000fc80007ffe0ff */
[----:B------:R-:W-:Y:S01]  /*aa60*/  @!P2 LEA.HI.X R17, R14, R35, R15, 0x1, P1 ;  /* 0x000000230e11a211 */ /* 0x000fe200008f0c0f */
[----:B------:R-:W0:Y:S01]  /*aa70*/  @P4 MUFU.RCP R31, R31 ;  /* 0x0000001f001f4308 */ /* 0x000e220000001000 */
[----:B------:R-:W-:Y:S01]  /*aa80*/  ISETP.GE.U32.AND P1, PT, R37, UR10, PT ;  /* 0x0000000a25007c0c */ /* 0x000fe2000bf26070 */
[----:B--2---:R-:W-:Y:S01]  /*aa90*/  @P4 FMUL.FTZ R24, R24, R27 ;  /* 0x0000001b18184220 */ /* 0x004fe20000410000 */
[----:B------:R-:W-:-:S04]  /*aaa0*/  SHF.R.S32.HI R14, RZ, 0x1f, R37 ;  /* 0x0000001fff0e7819 */ /* 0x000fc80000011425 */
[----:B------:R-:W-:Y:S01]  /*aab0*/  ISETP.GE.OR.EX P1, PT, R14, UR11, P0, P1 ;  /* 0x0000000b0e007c0c */ /* 0x000fe20008726710 */
[----:B------:R-:W2:Y:S01]  /*aac0*/  @P4 MUFU.RCP R20, R5 ;  /* 0x0000000500144308 */ /* 0x000ea20000001000 */
[----:B-1----:R-:W-:-:S05]  /*aad0*/  @P4 FMUL.FTZ R25, R25, R26 ;  /* 0x0000001a19194220 */ /* 0x002fca0000410000 */
[----:B------:R-:W-:Y:S01]  /*aae0*/  @!P2 F2FP.F16.F32.PACK_AB R25, R24, R25 ;  /* 0x000000191819a23e */ /* 0x000fe200000000ff */
[----:B0-----:R-:W-:-:S04]  /*aaf0*/  @P4 FMUL.FTZ R30, R30, R31 ;  /* 0x0000001f1e1e4220 */ /* 0x001fc80000410000 */
[----:B------:R3:W-:Y:S01]  /*ab00*/  @!P2 STG.E desc[UR12][R16.64], R25 ;  /* 0x000000191000a986 */ /* 0x0007e2000c10190c */
[----:B------:R-:W-:Y:S01]  /*ab10*/  ISETP.NE.AND P2, PT, R4, 0x40, PT ;  /* 0x000000400400780c */ /* 0x000fe20003f45270 */
[----:B--2---:R-:W-:Y:S01]  /*ab20*/  @P4 FMUL.FTZ R21, R21, R20 ;  /* 0x0000001415154220 */ /* 0x004fe20000410000 */
[----:B------:R-:W-:Y:S11]  /*ab30*/  @P1 BRA `(.L_x_4501) ;  /* 0x0000000000281947 */ /* 0x000ff60003800000 */
[----:B------:R-:W-:Y:S01]  /*ab40*/  IMAD R5, R14, UR16, RZ ;  /* 0x000000100e057c24 */ /* 0x000fe2000f8e02ff */
[----:B------:R-:W-:Y:S01]  /*ab50*/  MOV R14, R6 ;  /* 0x00000006000e7202 */ /* 0x000fe20000000f00 */
[----:B------:R-:W-:Y:S01]  /*ab60*/  IMAD.MOV.U32 R15, RZ, RZ, R9 ;  /* 0x000000ffff0f7224 */ /* 0x000fe200078e0009 */
[----:B------:R-:W-:Y:S01]  /*ab70*/  F2FP.F16.F32.PACK_AB R21, R21, R30 ;  /* 0x0000001e1515723e */ /* 0x000fe200000000ff */
[C---:B------:R-:W-:Y:S02]  /*ab80*/  IMAD R5, R37.reuse, UR17, R5 ;  /* 0x0000001125057c24 */ /* 0x040fe4000f8e0205 */
[----:B------:R-:W-:-:S05]  /*ab90*/  IMAD.WIDE.U32 R14, R37, UR16, R14 ;  /* 0x00000010250e7c25 */ /* 0x000fca000f8e000e */
[----:B------:R-:W-:Y:S02]  /*aba0*/  IADD3 R5, R15, R5, RZ ;  /* 0x000000050f057210 */ /* 0x000fe40007ffe0ff */
[----:B---3--:R-:W-:-:S04]  /*abb0*/  LEA R16, P1, R14, UR18, 0x1 ;  /* 0x000000120e107c11 */ /* 0x008fc8000f8208ff */
[----:B------:R-:W-:-:S05]  /*abc0*/  LEA.HI.X R17, R14, UR19, R5, 0x1, P1 ;  /* 0x000000130e117c11 */ /* 0x000fca00088f0c05 */
[----:B------:R0:W-:Y:S04]  /*abd0*/  STG.E desc[UR12][R16.64], R21 ;  /* 0x0000001510007986 */ /* 0x0001e8000c10190c */
.L_x_4501:
[----:B------:R-:W-:Y:S05]  /*abe0*/  BSYNC B0 ;  /* 0x0000000000007941 */ /* 0x000fea0003800000 */
.L_x_4500:
        /* <DEDUP_REMOVED lines=11> */
.L_x_4504:
        /* <DEDUP_REMOVED lines=14> */
.L_x_5711:


//--------------------- .text._Z35group_norm_nhwc_fwd_one_pass_kernelI11Fp16IOBf16WLi64ELi128ELi512EEv26Group_norm_nhwc_fwd_params --------------------------
	.section	.text._Z35group_norm_nhwc_fwd_one_pass_kernelI11Fp16IOBf16WLi64ELi128ELi512EEv26Group_norm_nhwc_fwd_params,"ax",@progbits
	.align	128
        .global         _Z35group_norm_nhwc_fwd_one_pass_kernelI11Fp16IOBf16WLi64ELi128ELi512EEv26Group_norm_nhwc_fwd_params
        .type           _Z35group_norm_nhwc_fwd_one_pass_kernelI11Fp16IOBf16WLi64ELi128ELi512EEv26Group_norm_nhwc_fwd_params,@function
        .size           _Z35group_norm_nhwc_fwd_one_pass_kernelI11Fp16IOBf16WLi64ELi128ELi512EEv26Group_norm_nhwc_fwd_params,(.L_x_5712 - _Z35group_norm_nhwc_fwd_one_pass_kernelI11Fp16IOBf16WLi64ELi128ELi512EEv26Group_norm_nhwc_fwd_params)
        .other          _Z35group_norm_nhwc_fwd_one_pass_kernelI11Fp16IOBf16WLi64ELi128ELi512EEv26Group_norm_nhwc_fwd_params,@"STO_CUDA_ENTRY STV_DEFAULT"
_Z35group_norm_nhwc_fwd_one_pass_kernelI11Fp16IOBf16WLi64ELi128ELi512EEv26Group_norm_nhwc_fwd_params:
.text._Z35group_norm_nhwc_fwd_one_pass_kernelI11Fp16IOBf16WLi64ELi128ELi512EEv26Group_norm_nhwc_fwd_params:
        /* <DEDUP_REMOVED lines=12> */
[----:B------:R-:W-:Y:S01]  /*00c0*/  ULDC UR11, c[0x0][0x10] ;  /* 0x00000400000b7ab9 */ /* 0x000fe20000000800 */
[----:B------:R-:W-:Y:S01]  /*00d0*/  ULDC.U8 UR12, c[0x0][0x28c] ;  /* 0x0000a300000c7ab9 */ /* 0x000fe20000000000 */
[----:B------:R-:W-:-:S03]  /*00e0*/  ULDC.64 UR8, c[0x0][0x208] ;  /* 0x0000820000087ab9 */ /* 0x000fc60000000a00 */
[----:B------:R-:W1:Y:S08]  /*00f0*/  LDC R5, c[0x0][0x294] ;  /* 0x0000a500ff057b82 */ /* 0x000e700000000800 */
[----:B------:R-:W2:Y:S01]  /*0100*/  S2UR UR6, SR_CgaCtaId ;  /* 0x00000000000679c3 */ /* 0x000ea20000008800 */
[--C-:B0-----:R-:W-:Y:S02]  /*0110*/  SHF.R.U32.HI R0, RZ, 0x6, R4.reuse ;  /* 0x00000006ff007819 */ /* 0x101fe40000011604 */
[----:B------:R-:W-:-:S03]  /*0120*/  SHF.R.S32.HI R3, RZ, 0x1f, R4 ;  /* 0x0000001fff037819 */ /* 0x000fc60000011404 */
[----:B-1----:R-:W-:Y:S01]  /*0130*/  IMAD R0, R5, UR10, R0 ;  /* 0x0000000a05007c24 */ /* 0x002fe2000f8e0200 */
[----:B------:R-:W-:Y:S01]  /*0140*/  LEA.HI R3, R3, R4, RZ, 0x5 ;  /* 0x0000000403037211 */ /* 0x000fe200078f28ff */
[----:B--2---:R-:W-:-:S03]  /*0150*/  ULEA UR4, UR6, UR4, 0x18 ;  /* 0x0000000406047291 */ /* 0x004fc6000f8ec03f */
[----:B------:R-:W-:Y:S02]  /*0160*/  SHF.R.S32.HI R3, RZ, 0x5, R3 ;  /* 0x00000005ff037819 */ /* 0x000fe40000011403 */
[C---:B------:R-:W-:Y:S02]  /*0170*/  IADD3 R36, R0.reuse, 0x8, RZ ;  /* 0x0000000800247810 */ /* 0x040fe40007ffe0ff */
[C---:B------:R-:W-:Y:S02]  /*0180*/  IADD3 R34, R0.reuse, 0x18, RZ ;  /* 0x0000001800227810 */ /* 0x040fe40007ffe0ff */
[C---:B------:R-:W-:Y:S02]  /*0190*/  IADD3 R33, R0.reuse, 0x20, RZ ;  /* 0x0000002000217810 */ /* 0x040fe40007ffe0ff */
[C---:B------:R-:W-:Y:S02]  /*01a0*/  IADD3 R32, R0.reuse, 0x28, RZ ;  /* 0x0000002800207810 */ /* 0x040fe40007ffe0ff */
[----:B------:R-:W-:-:S02]  /*01b0*/  IADD3 R31, R0, 0x30, RZ ;  /* 0x00000030001f7810 */ /* 0x000fc40007ffe0ff */
[----:B------:R-:W-:Y:S02]  /*01c0*/  IADD3 R35, R0, 0x38, RZ ;  /* 0x0000003800237810 */ /* 0x000fe40007ffe0ff */
[----:B------:R-:W-:Y:S01]  /*01d0*/  LEA R37, R3, UR4, 0x3 ;  /* 0x0000000403257c11 */ /* 0x000fe2000f8e18ff */
[----:B------:R-:W-:Y:S01]  /*01e0*/  UMOV UR4, URZ ;  /* 0x0000003f00047c82 */ /* 0x000fe20008000000 */
[----:B------:R-:W-:Y:S02]  /*01f0*/  SHF.R.S32.HI R5, RZ, 0x1f, R36 ;  /* 0x0000001fff057819 */ /* 0x000fe40000011424 */
[----:B------:R-:W-:Y:S02]  /*0200*/  SHF.R.S32.HI R4, RZ, 0x1f, R34 ;  /* 0x0000001fff047819 */ /* 0x000fe40000011422 */
[----:B------:R-:W-:Y:S02]  /*0210*/  SHF.R.S32.HI R3, RZ, 0x1f, R33 ;  /* 0x0000001fff037819 */ /* 0x000fe40000011421 */
[----:B------:R-:W-:-:S02]  /*0220*/  SHF.R.S32.HI R5, RZ, 0x1f, R32 ;  /* 0x0000001fff057819 */ /* 0x000fc40000011420 */
[----:B------:R-:W-:Y:S02]  /*0230*/  SHF.R.S32.HI R4, RZ, 0x1f, R31 ;  /* 0x0000001fff047819 */ /* 0x000fe4000001141f */
[----:B------:R-:W-:-:S07]  /*0240*/  SHF.R.S32.HI R3, RZ, 0x1f, R35 ;  /* 0x0000001fff037819 */ /* 0x000fce0000011423 */
.L_x_4541:
[----:B01--4-:R-:W0:Y:S01]  /*0250*/  LDC R3, c[0x0][0x288] ;  /* 0x0000a200ff037b82 */ /* 0x013e220000000800 */
[----:B------:R-:W1:Y:S01]  /*0260*/  S2R R28, SR_TID.X ;  /* 0x00000000001c7919 */ /* 0x000e620000002100 */
[----:B------:R-:W-:Y:S01]  /*0270*/  ULDC.64 UR14, c[0x0][0x278] ;  /* 0x00009e00000e7ab9 */ /* 0x000fe20000000a00 */
[----:B------:R-:W-:Y:S01]  /*0280*/  SHF.R.S32.HI R14, RZ, 0x1f, R36 ;  /* 0x0000001fff0e7819 */ /* 0x000fe20000011424 */
[----:B------:R-:W-:Y:S01]  /*0290*/  ULDC.64 UR6, c[0x0][0x280] ;  /* 0x0000a00000067ab9 */ /* 0x000fe20000000a00 */
[----:B------:R-:W-:Y:S02]  /*02a0*/  ISETP.GE.U32.AND P5, PT, R36, UR14, PT ;  /* 0x0000000e24007c0c */ /* 0x000fe4000bfa6070 */
[----:B------:R-:W-:Y:S02]  /*02b0*/  IADD3 R12, R0, 0x10, RZ ;  /* 0x00000010000c7810 */ /* 0x000fe40007ffe0ff */
[----:B------:R-:W-:Y:S02]  /*02c0*/  ISETP.GE.AND.EX P5, PT, R14, UR15, PT, P5 ;  /* 0x0000000f0e007c0c */ /* 0x000fe4000bfa6350 */
[----:B------:R-:W-:-:S02]  /*02d0*/  SHF.R.S32.HI R27, RZ, 0x1f, R34 ;  /* 0x0000001fff1b7819 */ /* 0x000fc40000011422 */
[----:B------:R-:W-:Y:S02]  /*02e0*/  ISETP.GE.U32.AND P4, PT, R33, UR14, PT ;  /* 0x0000000e21007c0c */ /* 0x000fe4000bf86070 */
[----:B------:R-:W-:-:S04]  /*02f0*/  SHF.R.S32.HI R29, RZ, 0x1f, R33 ;  /* 0x0000001fff1d7819 */ /* 0x000fc80000011421 */
[----:B------:R-:W-:Y:S02]  /*0300*/  ISETP.GE.AND.EX P4, PT, R29, UR15, PT, P4 ;  /* 0x0000000f1d007c0c */ /* 0x000fe4000bf86340 */
[----:B------:R-:W-:Y:S02]  /*0310*/  SHF.R.S32.HI R29, RZ, 0x1f, R32 ;  /* 0x0000001fff1d7819 */ /* 0x000fe40000011420 */
[----:B0-----:R-:W-:-:S04]  /*0320*/  IABS R7, R3 ;  /* 0x0000000300077213 */ /* 0x001fc80000000000 */
[----:B------:R-:W0:Y:S01]  /*0330*/  I2F.RP R6, R7 ;  /* 0x0000000700067306 */ /* 0x000e220000209400 */
[C---:B-1----:R-:W-:Y:S02]  /*0340*/  ISETP.GT.U32.AND P1, PT, R28.reuse, 0x1ff, PT ;  /* 0x000001ff1c00780c */ /* 0x042fe40003f24070 */
[C---:B------:R-:W-:Y:S02]  /*0350*/  ISETP.LT.U32.AND P5, PT, R28.reuse, 0x200, !P5 ;  /* 0x000002001c00780c */ /* 0x040fe40006fa1070 */
[----:B------:R-:W-:-:S03]  /*0360*/  ISETP.LT.U32.AND P4, PT, R28, 0x200, !P4 ;  /* 0x000002001c00780c */ /* 0x000fc60006781070 */
[----:B0-----:R-:W0:Y:S08]  /*0370*/  MUFU.RCP R6, R6 ;  /* 0x0000000600067308 */ /* 0x001e300000001000 */
[----:B---3--:R-:W1:Y:S08]  /*0380*/  @P5 LDC.64 R16, c[0x0][0x270] ;  /* 0x00009c00ff105b82 */ /* 0x008e700000000a00 */
[----:B--2---:R-:W2:Y:S01]  /*0390*/  @P5 LDC.64 R10, c[0x0][0x220] ;  /* 0x00008800ff0a5b82 */ /* 0x004ea20000000a00 */
[----:B0-----:R-:W-:-:S04]  /*03a0*/  IADD3 R4, R6, 0xffffffe, RZ ;  /* 0x0ffffffe06047810 */ /* 0x001fc80007ffe0ff */
[----:B------:R0:W3:Y:S02]  /*03b0*/  F2I.FTZ.U32.TRUNC.NTZ R5, R4 ;  /* 0x0000000400057305 */ /* 0x0000e4000021f000 */
[----:B0-----:R-:W-:Y:S01]  /*03c0*/  HFMA2.MMA R4, -RZ, RZ, 0, 0 ;  /* 0x00000000ff047435 */ /* 0x001fe200000001ff */
[----:B---3--:R-:W-:-:S05]  /*03d0*/  IADD3 R8, RZ, -R5, RZ ;  /* 0x80000005ff087210 */ /* 0x008fca0007ffe0ff */
[----:B------:R-:W-:Y:S01]  /*03e0*/  IMAD R9, R8, R7, RZ ;  /* 0x0000000708097224 */ /* 0x000fe200078e02ff */
[----:B------:R-:W-:-:S03]  /*03f0*/  IABS R8, UR13 ;  /* 0x0000000d00087c13 */ /* 0x000fc60008000000 */
[----:B------:R-:W-:Y:S01]  /*0400*/  IMAD.HI.U32 R5, R5, R9, R4 ;  /* 0x0000000905057227 */ /* 0x000fe200078e0004 */
[----:B------:R-:W-:Y:S02]  /*0410*/  LOP3.LUT R4, R3, UR13, RZ, 0x3c, !PT ;  /* 0x0000000d03047c12 */ /* 0x000fe4000f8e3cff */
[----:B------:R-:W-:Y:S02]  /*0420*/  SHF.R.S32.HI R9, RZ, 0x1f, R0 ;  /* 0x0000001fff097819 */ /* 0x000fe40000011400 */
[----:B------:R-:W-:Y:S01]  /*0430*/  ISETP.GE.AND P3, PT, R4, RZ, PT ;  /* 0x000000ff0400720c */ /* 0x000fe20003f66270 */
[----:B------:R-:W-:-:S05]  /*0440*/  IMAD.HI.U32 R5, R5, R8, RZ ;  /* 0x0000000805057227 */ /* 0x000fca00078e00ff */
[----:B------:R-:W-:-:S05]  /*0450*/  IADD3 R6, -R5, RZ, RZ ;  /* 0x000000ff05067210 */ /* 0x000fca0007ffe1ff */
[----:B------:R-:W-:-:S05]  /*0460*/  IMAD R6, R7, R6, R8 ;  /* 0x0000000607067224 */ /* 0x000fca00078e0208 */
[----:B------:R-:W-:-:S13]  /*0470*/  ISETP.GT.U32.AND P0, PT, R7, R6, PT ;  /* 0x000000060700720c */ /* 0x000fda0003f04070 */
[-C--:B------:R-:W-:Y:S02]  /*0480*/  @!P0 IADD3 R6, R6, -R7.reuse, RZ ;  /* 0x8000000706068210 */ /* 0x080fe40007ffe0ff */
[----:B------:R-:W-:Y:S02]  /*0490*/  @!P0 IADD3 R5, R5, 0x1, RZ ;  /* 0x0000000105058810 */ /* 0x000fe40007ffe0ff */
[----:B------:R-:W-:Y:S02]  /*04a0*/  ISETP.GE.U32.AND P2, PT, R6, R7, PT ;  /* 0x000000070600720c */ /* 0x000fe40003f46070 */
[----:B------:R-:W-:-:S11]  /*04b0*/  ISETP.NE.AND P0, PT, R3, RZ, PT ;  /* 0x000000ff0300720c */ /* 0x000fd60003f05270 */
[----:B------:R-:W-:Y:S02]  /*04c0*/  @P2 IADD3 R5, R5, 0x1, RZ ;  /* 0x0000000105052810 */ /* 0x000fe40007ffe0ff */
[----:B------:R-:W-:Y:S02]  /*04d0*/  ISETP.GE.U32.AND P2, PT, R0, UR14, PT ;  /* 0x0000000e00007c0c */ /* 0x000fe4000bf46070 */
[----:B------:R-:W-:Y:S02]  /*04e0*/  MOV R7, R5 ;  /* 0x0000000500077202 */ /* 0x000fe40000000f00 */
[----:B------:R-:W-:Y:S02]  /*04f0*/  ISETP.GE.OR.EX P2, PT, R9, UR15, P1, P2 ;  /* 0x0000000f09007c0c */ /* 0x000fe40008f46720 */
[----:B------:R-:W-:Y:S02]  /*0500*/  @!P3 IADD3 R7, -R7, RZ, RZ ;  /* 0x000000ff0707b210 */ /* 0x000fe40007ffe1ff */
[----:B------:R-:W-:-:S02]  /*0510*/  @!P0 LOP3.LUT R7, RZ, R3, RZ, 0x33, !PT ;  /* 0x00000003ff078212 */ /* 0x000fc400078e33ff */
[----:B------:R-:W-:Y:S02]  /*0520*/  ISETP.GE.U32.AND P0, PT, R12, UR14, PT ;  /* 0x0000000e0c007c0c */ /* 0x000fe4000bf06070 */
[----:B------:R-:W-:Y:S02]  /*0530*/  IADD3 R4, -R7, RZ, RZ ;  /* 0x000000ff07047210 */ /* 0x000fe40007ffe1ff */
[----:B------:R-:W-:Y:S02]  /*0540*/  ISETP.GE.U32.AND P3, PT, R34, UR14, PT ;  /* 0x0000000e22007c0c */ /* 0x000fe4000bf66070 */
[----:B------:R-:W-:Y:S01]  /*0550*/  SHF.L.U32 R5, R28, 0x1, RZ ;  /* 0x000000011c057819 */ /* 0x000fe200000006ff */
[----:B------:R-:W-:Y:S01]  /*0560*/  IMAD R4, R3, R4, UR13 ;  /* 0x0000000d03047e24 */ /* 0x000fe2000f8e0204 */
[----:B------:R-:W-:Y:S01]  /*0570*/  SHF.R.S32.HI R3, RZ, 0x1f, R12 ;  /* 0x0000001fff037819 */ /* 0x000fe2000001140c */
[----:B------:R-:W0:Y:S01]  /*0580*/  @!P2 LDC.64 R18, c[0x0][0x270] ;  /* 0x00009c00ff12ab82 */ /* 0x000e220000000a00 */
[----:B------:R-:W-:-:S02]  /*0590*/  LOP3.LUT R5, R5, 0x7e, RZ, 0xc0, !PT ;  /* 0x0000007e05057812 */ /* 0x000fc400078ec0ff */
[----:B------:R-:W-:Y:S02]  /*05a0*/  ISETP.GE.OR.EX P1, PT, R3, UR15, P1, P0 ;  /* 0x0000000f03007c0c */ /* 0x000fe40008f26700 */
[----:B------:R-:W-:Y:S02]  /*05b0*/  ISETP.GE.AND.EX P0, PT, R27, UR15, PT, P3 ;  /* 0x0000000f1b007c0c */ /* 0x000fe4000bf06330 */
[----:B------:R-:W-:Y:S01]  /*05c0*/  SHF.R.S32.HI R6, RZ, 0x1f, R7 ;  /* 0x0000001fff067819 */ /* 0x000fe20000011407 */
[----:B------:R-:W3:Y:S01]  /*05d0*/  @!P2 LDC.64 R20, c[0x0][0x220] ;  /* 0x00008800ff14ab82 */ /* 0x000ee20000000a00 */
[----:B------:R-:W-:Y:S01]  /*05e0*/  ISETP.LT.U32.AND P0, PT, R28, 0x200, !P0 ;  /* 0x000002001c00780c */ /* 0x000fe20004701070 */
[----:B------:R-:W-:Y:S01]  /*05f0*/  HFMA2.MMA R28, -RZ, RZ, 0, 0 ;  /* 0x00000000ff1c7435 */ /* 0x000fe200000001ff */
[----:B------:R-:W-:Y:S01]  /*0600*/  LEA R4, R4, R5, 0x7 ;  /* 0x0000000504047211 */ /* 0x000fe200078e38ff */
[----:B------:R-:W-:-:S03]  /*0610*/  IMAD R6, R6, UR6, RZ ;  /* 0x0000000606067c24 */ /* 0x000fc6000f8e02ff */
[----:B------:R-:W-:Y:S01]  /*0620*/  SHF.R.S32.HI R5, RZ, 0x1f, R4 ;  /* 0x0000001fff057819 */ /* 0x000fe20000011404 */
[----:B------:R-:W4:Y:S01]  /*0630*/  @!P1 LDC.64 R24, c[0x0][0x270] ;  /* 0x00009c00ff189b82 */ /* 0x000f220000000a00 */
[C---:B------:R-:W-:Y:S02]  /*0640*/  IMAD R13, R7.reuse, UR7, R6 ;  /* 0x00000007070d7c24 */ /* 0x040fe4000f8e0206 */
[----:B------:R-:W-:-:S05]  /*0650*/  IMAD.WIDE.U32 R6, R7, UR6, R4 ;  /* 0x0000000607067c25 */ /* 0x000fca000f8e0004 */
[----:B------:R-:W5:Y:S01]  /*0660*/  @P0 LDC.64 R22, c[0x0][0x270] ;  /* 0x00009c00ff160b82 */ /* 0x000f620000000a00 */
[----:B0-----:R-:W-:Y:S01]  /*0670*/  @!P2 IMAD R26, R9, R18, RZ ;  /* 0x00000012091aa224 */ /* 0x001fe200078e02ff */
[----:B------:R-:W-:Y:S01]  /*0680*/  IADD3 R9, R7, R13, RZ ;  /* 0x0000000d07097210 */ /* 0x000fe20007ffe0ff */
[----:B-1----:R-:W-:Y:S01]  /*0690*/  @P5 IMAD R13, R14, R16, RZ ;  /* 0x000000100e0d5224 */ /* 0x002fe200078e02ff */
[-C--:B------:R-:W-:Y:S01]  /*06a0*/  @!P2 MOV R8, R6.reuse ;  /* 0x000000060008a202 */ /* 0x080fe20000000f00 */
[----:B------:R-:W-:Y:S01]  /*06b0*/  @!P2 IMAD R26, R0, R19, R26 ;  /* 0x00000013001aa224 */ /* 0x000fe200078e021a */
[----:B------:R-:W-:Y:S01]  /*06c0*/  @P5 MOV R14, R6 ;  /* 0x00000006000e5202 */ /* 0x000fe20000000f00 */
[----:B------:R-:W-:Y:S01]  /*06d0*/  @P5 IMAD R13, R36, R17, R13 ;  /* 0x00000011240d5224 */ /* 0x000fe200078e020d */
[----:B------:R-:W-:Y:S01]  /*06e0*/  @P5 MOV R15, R9 ;  /* 0x00000009000f5202 */ /* 0x000fe20000000f00 */
[----:B------:R-:W-:-:S04]  /*06f0*/  @!P2 IMAD.WIDE.U32 R18, R0, R18, R8 ;  /* 0x000000120012a225 */ /* 0x000fc800078e0008 */
[----:B------:R-:W-:Y:S01]  /*0700*/  @P5 IMAD.WIDE.U32 R16, R36, R16, R14 ;  /* 0x0000001024105225 */ /* 0x000fe200078e000e */
[----:B------:R-:W-:Y:S01]  /*0710*/  @!P2 IADD3 R26, R19, R26, RZ ;  /* 0x0000001a131aa210 */ /* 0x000fe20007ffe0ff */
[----:B------:R-:W0:Y:S01]  /*0720*/  @!P1 LDC.64 R14, c[0x0][0x220] ;  /* 0x00008800ff0e9b82 */ /* 0x000e220000000a00 */
[C---:B---3--:R-:W-:Y:S01]  /*0730*/  @!P2 LEA R20, P3, R18.reuse, R20, 0x1 ;  /* 0x000000141214a211 */ /* 0x048fe200078608ff */
[----:B----4-:R-:W-:Y:S01]  /*0740*/  @!P1 IMAD R3, R3, R24, RZ ;  /* 0x0000001803039224 */ /* 0x010fe200078e02ff */
[----:B------:R-:W-:Y:S02]  /*0750*/  @P5 IADD3 R13, R17, R13, RZ ;  /* 0x0000000d110d5210 */ /* 0x000fe40007ffe0ff */
[----:B------:R-:W-:Y:S01]  /*0760*/  @!P2 LEA.HI.X R21, R18, R21, R26, 0x1, P3 ;  /* 0x000000151215a211 */ /* 0x000fe200018f0c1a */
[----:B------:R-:W-:Y:S01]  /*0770*/  @!P1 IMAD R25, R12, R25, R3 ;  /* 0x000000190c199224 */ /* 0x000fe200078e0203 */
[----:B--2---:R-:W-:Y:S01]  /*0780*/  @P5 LEA R10, P6, R16, R10, 0x1 ;  /* 0x0000000a100a5211 */ /* 0x004fe200078c08ff */
[----:B------:R-:W1:Y:S01]  /*0790*/  @P0 LDC.64 R18, c[0x0][0x220] ;  /* 0x00008800ff120b82 */ /* 0x000e620000000a00 */
[----:B-----5:R-:W-:Y:S01]  /*07a0*/  @P0 IMAD R3, R27, R22, RZ ;  /* 0x000000161b030224 */ /* 0x020fe200078e02ff */
[----:B------:R-:W-:-:S02]  /*07b0*/  @!P1 MOV R26, R6 ;  /* 0x00000006001a9202 */ /* 0x000fc40000000f00 */
[----:B------:R-:W-:Y:S01]  /*07c0*/  @!P1 MOV R27, R9 ;  /* 0x00000009001b9202 */ /* 0x000fe20000000f00 */
[----:B------:R-:W-:Y:S01]  /*07d0*/  @P0 IMAD R3, R34, R23, R3 ;  /* 0x0000001722030224 */ /* 0x000fe200078e0203 */
[----:B------:R-:W-:Y:S02]  /*07e0*/  @P5 LEA.HI.X R11, R16, R11, R13, 0x1, P6 ;  /* 0x0000000b100b5211 */ /* 0x000fe400030f0c0d */
[----:B------:R-:W-:Y:S01]  /*07f0*/  ISETP.GE.U32.AND P3, PT, R32, UR14, PT ;  /* 0x0000000e20007c0c */ /* 0x000fe2000bf66070 */
[----:B------:R-:W-:Y:S01]  /*0800*/  @!P1 IMAD.WIDE.U32 R12, R12, R24, R26 ;  /* 0x000000180c0c9225 */ /* 0x000fe200078e001a */
[----:B------:R-:W2:Y:S01]  /*0810*/  @P4 LDC.64 R16, c[0x0][0x270] ;  /* 0x00009c00ff104b82 */ /* 0x000ea20000000a00 */
[----:B------:R-:W3:Y:S01]  /*0820*/  S2R R27, SR_TID.X ;  /* 0x00000000001b7919 */ /* 0x000ee20000002100 */
[----:B------:R-:W-:Y:S02]  /*0830*/  ISETP.GE.AND.EX P3, PT, R29, UR15, PT, P3 ;  /* 0x0000000f1d007c0c */ /* 0x000fe4000bf66330 */
[----:B------:R-:W-:Y:S01]  /*0840*/  @!P1 IADD3 R13, R13, R25, RZ ;  /* 0x000000190d0d9210 */ /* 0x000fe20007ffe0ff */
[----:B------:R4:W5:Y:S01]  /*0850*/  @P5 LDG.E R28, desc[UR8][R10.64] ;  /* 0x000000080a1c5981 */ /* 0x000962000c1e1900 */
[----:B0-----:R-:W-:-:S02]  /*0860*/  @!P1 LEA R14, P6, R12, R14, 0x1 ;  /* 0x0000000e0c0e9211 */ /* 0x001fc400078c08ff */
[----:B------:R-:W-:Y:S02]  /*0870*/  @P0 MOV R24, R6 ;  /* 0x0000000600180202 */ /* 0x000fe40000000f00 */
[----:B------:R-:W-:Y:S02]  /*0880*/  @P0 MOV R25, R9 ;  /* 0x0000000900190202 */ /* 0x000fe40000000f00 */
[----:B------:R-:W-:Y:S02]  /*0890*/  @!P1 LEA.HI.X R15, R12, R15, R13, 0x1, P6 ;  /* 0x0000000f0c0f9211 */ /* 0x000fe400030f0c0d */
[----:B------:R-:W-:Y:S01]  /*08a0*/  ISETP.GE.U32.AND P5, PT, R31, UR14, PT ;  /* 0x0000000e1f007c0c */ /* 0x000fe2000bfa6070 */
[----:B------:R-:W-:Y:S01]  /*08b0*/  @P0 IMAD.WIDE.U32 R22, R34, R22, R24 ;  /* 0x0000001622160225 */ /* 0x000fe200078e0018 */
[----:B------:R-:W-:Y:S01]  /*08c0*/  SHF.R.S32.HI R30, RZ, 0x1f, R31 ;  /* 0x0000001fff1e7819 */ /* 0x000fe2000001141f */
[----:B----4-:R-:W0:Y:S01]  /*08d0*/  @P4 LDC.64 R10, c[0x0][0x220] ;  /* 0x00008800ff0a4b82 */ /* 0x010e220000000a00 */
[----:B---3--:R-:W-:-:S02]  /*08e0*/  ISETP.LT.U32.AND P3, PT, R27, 0x200, !P3 ;  /* 0x000002001b00780c */ /* 0x008fc40005f61070 */
[----:B------:R-:W-:Y:S02]  /*08f0*/  @P0 IADD3 R3, R23, R3, RZ ;  /* 0x0000000317030210 */ /* 0x000fe40007ffe0ff */
[----:B-1----:R-:W-:-:S09]  /*0900*/  @P0 LEA R18, P6, R22, R18, 0x1 ;  /* 0x0000001216120211 */ /* 0x002fd200078c08ff */
[----:B------:R-:W1:Y:S01]  /*0910*/  @P3 LDC.64 R12, c[0x0][0x270] ;  /* 0x00009c00ff0c3b82 */ /* 0x000e620000000a00 */
[----:B------:R-:W-:Y:S02]  /*0920*/  SHF.R.S32.HI R26, RZ, 0x1f, R33 ;  /* 0x0000001fff1a7819 */ /* 0x000fe40000011421 */
[----:B------:R-:W-:Y:S01]  /*0930*/  ISETP.GE.AND.EX P5, PT, R30, UR15, PT, P5 ;  /* 0x0000000f1e007c0c */ /* 0x000fe2000bfa6350 */
[----:B------:R-:W-:Y:S01]  /*0940*/  HFMA2.MMA R30, -RZ, RZ, 0, 0 ;  /* 0x00000000ff1e7435 */ /* 0x000fe200000001ff */
[----:B------:R-:W-:Y:S01]  /*0950*/  @P0 LEA.HI.X R19, R22, R19, R3, 0x1, P6 ;  /* 0x0000001316130211 */ /* 0x000fe200030f0c03 */
[----:B--2---:R-:W-:Y:S01]  /*0960*/  @P4 IMAD R3, R26, R16, RZ ;  /* 0x000000101a034224 */ /* 0x004fe200078e02ff */
[----:B------:R-:W-:Y:S02]  /*0970*/  ISETP.LT.U32.AND P5, PT, R27, 0x200, !P5 ;  /* 0x000002001b00780c */ /* 0x000fe40006fa1070 */
[----:B------:R-:W-:Y:S02]  /*0980*/  @P4 MOV R22, R6 ;  /* 0x0000000600164202 */ /* 0x000fe40000000f00 */
[----:B------:R-:W-:Y:S01]  /*0990*/  @P4 MOV R23, R9 ;  /* 0x0000000900174202 */ /* 0x000fe20000000f00 */
[----:B------:R-:W-:Y:S01]  /*09a0*/  @P4 IMAD R3, R33, R17, R3 ;  /* 0x0000001121034224 */ /* 0x000fe200078e0203 */
[----:B------:R-:W-:-:S02]  /*09b0*/  ISETP.GE.U32.AND P6, PT, R35, UR14, PT ;  /* 0x0000000e23007c0c */ /* 0x000fc4000bfc6070 */
[----:B------:R-:W-:Y:S02]  /*09c0*/  CS2R R24, SRZ ;  /* 0x0000000000187805 */ /* 0x000fe4000001ff00 */
[----:B------:R-:W-:Y:S01]  /*09d0*/  SHF.R.S32.HI R26, RZ, 0x1f, R35 ;  /* 0x0000001fff1a7819 */ /* 0x000fe20000011423 */
[----:B------:R-:W-:Y:S01]  /*09e0*/  @P4 IMAD.WIDE.U32 R16, R33, R16, R22 ;  /* 0x0000001021104225 */ /* 0x000fe200078e0016 */
[----:B------:R2:W3:Y:S02]  /*09f0*/  @!P2 LDG.E R30, desc[UR8][R20.64] ;  /* 0x00000008141ea981 */ /* 0x0004e4000c1e1900 */
[----:B------:R-:W-:Y:S02]  /*0a00*/  ISETP.GE.AND.EX P6, PT, R26, UR15, PT, P6 ;  /* 0x0000000f1a007c0c */ /* 0x000fe4000bfc6360 */
[----:B------:R-:W-:Y:S01]  /*0a10*/  @P4 IADD3 R3, R17, R3, RZ ;  /* 0x0000000311034210 */ /* 0x000fe20007ffe0ff */
[----:B------:R4:W3:Y:S01]  /*0a20*/  @P0 LDG.E R24, desc[UR8][R18.64] ;  /* 0x0000000812180981 */ /* 0x0008e2000c1e1900 */
[----:B--2---:R-:W2:Y:S01]  /*0a30*/  @P3 LDC.64 R20, c[0x0][0x220] ;  /* 0x00008800ff143b82 */ /* 0x004ea20000000a00 */
[----:B-1----:R-:W-:Y:S01]  /*0a40*/  @P3 IMAD R17, R29, R12, RZ ;  /* 0x0000000c1d113224 */ /* 0x002fe200078e02ff */
[----:B------:R-:W-:Y:S01]  /*0a50*/  HFMA2.MMA R29, -RZ, RZ, 0, 0 ;  /* 0x00000000ff1d7435 */ /* 0x000fe200000001ff */
[----:B------:R-:W-:-:S05]  /*0a60*/  ISETP.LT.U32.AND P6, PT, R27, 0x200, !P6 ;  /* 0x000002001b00780c */ /* 0x000fca00077c1070 */
[----:B----4-:R-:W1:Y:S01]  /*0a70*/  @P5 LDC.64 R18, c[0x0][0x270] ;  /* 0x00009c00ff125b82 */ /* 0x010e620000000a00 */
[C---:B0-----:R-:W-:Y:S02]  /*0a80*/  @P4 LEA R10, P0, R16.reuse, R10, 0x1 ;  /* 0x0000000a100a4211 */ /* 0x041fe400078008ff */
[----:B------:R-:W-:Y:S01]  /*0a90*/  @P3 MOV R22, R6 ;  /* 0x0000000600163202 */ /* 0x000fe20000000f00 */
[----:B------:R0:W4:Y:S01]  /*0aa0*/  @!P1 LDG.E R29, desc[UR8][R14.64] ;  /* 0x000000080e1d9981 */ /* 0x000122000c1e1900 */
[----:B------:R-:W-:Y:S02]  /*0ab0*/  @P3 MOV R23, R9 ;  /* 0x0000000900173202 */ /* 0x000fe40000000f00 */
[----:B------:R-:W-:Y:S01]  /*0ac0*/  @P4 LEA.HI.X R11, R16, R11, R3, 0x1, P0 ;  /* 0x0000000b100b4211 */ /* 0x000fe200000f0c03 */
[C---:B------:R-:W-:Y:S02]  /*0ad0*/  @P3 IMAD R3, R32.reuse, R13, R17 ;  /* 0x0000000d20033224 */ /* 0x040fe400078e0211 */
[----:B------:R-:W1:Y:S01]  /*0ae0*/  @P6 LDC.64 R16, c[0x0][0x270] ;  /* 0x00009c00ff106b82 */ /* 0x000e620000000a00 */
[----:B------:R-:W-:-:S07]  /*0af0*/  @P3 IMAD.WIDE.U32 R12, R32, R12, R22 ;  /* 0x0000000c200c3225 */ /* 0x000fce00078e0016 */
[----:B0-----:R-:W0:Y:S01]  /*0b00*/  @P5 LDC.64 R14, c[0x0][0x220] ;  /* 0x00008800ff0e5b82 */ /* 0x001e220000000a00 */
[----:B------:R-:W-:Y:S01]  /*0b10*/  @P3 IADD3 R3, R13, R3, RZ ;  /* 0x000000030d033210 */ /* 0x000fe20007ffe0ff */
[----:B------:R1:W4:Y:S01]  /*0b20*/  @P4 LDG.E R25, desc[UR8][R10.64] ;  /* 0x000000080a194981 */ /* 0x000322000c1e1900 */
[C---:B--2---:R-:W-:Y:S02]  /*0b30*/  @P3 LEA R20, P0, R12.reuse, R20, 0x1 ;  /* 0x000000140c143211 */ /* 0x044fe400078008ff */
[----:B------:R-:W-:Y:S02]  /*0b40*/  SHF.R.S32.HI R23, RZ, 0x1f, R31 ;  /* 0x0000001fff177819 */ /* 0x000fe4000001141f */
[----:B------:R-:W-:Y:S02]  /*0b50*/  @P3 LEA.HI.X R21, R12, R21, R3, 0x1, P0 ;  /* 0x000000150c153211 */ /* 0x000fe400000f0c03 */
[----:B------:R-:W2:Y:S01]  /*0b60*/  @P6 LDC.64 R12, c[0x0][0x220] ;  /* 0x00008800ff0c6b82 */ /* 0x000ea20000000a00 */
[----:B-1----:R-:W-:Y:S01]  /*0b70*/  @P5 IMAD R3, R23, R18, RZ ;  /* 0x0000001217035224 */ /* 0x002fe200078e02ff */
[----:B------:R-:W-:-:S02]  /*0b80*/  @P5 MOV R22, R6 ;  /* 0x0000000600165202 */ /* 0x000fc40000000f00 */
[----:B------:R-:W-:Y:S01]  /*0b90*/  @P5 MOV R23, R9 ;  /* 0x0000000900175202 */ /* 0x000fe20000000f00 */
[----:B------:R-:W-:Y:S01]  /*0ba0*/  HFMA2.MMA R10, -RZ, RZ, 0, 0 ;  /* 0x00000000ff0a7435 */ /* 0x000fe200000001ff */
[C---:B------:R-:W-:Y:S02]  /*0bb0*/  @P5 IMAD R11, R31.reuse, R19, R3 ;  /* 0x000000131f0b5224 */ /* 0x040fe400078e0203 */
[----:B------:R-:W-:-:S05]  /*0bc0*/  @P5 IMAD.WIDE.U32 R18, R31, R18, R22 ;  /* 0x000000121f125225 */ /* 0x000fca00078e0016 */
[----:B------:R-:W-:Y:S02]  /*0bd0*/  @P5 IADD3 R11, R19, R11, RZ ;  /* 0x0000000b130b5210 */ /* 0x000fe40007ffe0ff */
[----:B------:R1:W4:Y:S01]  /*0be0*/  @P3 LDG.E R10, desc[UR8][R20.64] ;  /* 0x00000008140a3981 */ /* 0x000322000c1e1900 */
[----:B0-----:R-:W-:Y:S01]  /*0bf0*/  @P5 LEA R14, P0, R18, R14, 0x1 ;  /* 0x0000000e120e5211 */ /* 0x001fe200078008ff */
[----:B------:R-:W-:-:S03]  /*0c00*/  @P6 IMAD R3, R26, R16, RZ ;  /* 0x000000101a036224 */ /* 0x000fc600078e02ff */
[----:B------:R-:W-:Y:S01]  /*0c10*/  @P5 LEA.HI.X R15, R18, R15, R11, 0x1, P0 ;  /* 0x0000000f120f5211 */ /* 0x000fe200000f0c0b */
[----:B------:R-:W-:Y:S01]  /*0c20*/  HFMA2.MMA R11, -RZ, RZ, 0, 0 ;  /* 0x00000000ff0b7435 */ /* 0x000fe200000001ff */
[----:B-1----:R-:W-:Y:S02]  /*0c30*/  @P6 MOV R20, R6 ;  /* 0x0000000600146202 */ /* 0x002fe40000000f00 */
[----:B------:R-:W-:Y:S01]  /*0c40*/  @P6 MOV R21, R9 ;  /* 0x0000000900156202 */ /* 0x000fe20000000f00 */
[----:B------:R-:W-:-:S06]  /*0c50*/  @P6 IMAD R3, R35, R17, R3 ;  /* 0x0000001123036224 */ /* 0x000fcc00078e0203 */
[----:B------:R-:W4:Y:S01]  /*0c60*/  @P5 LDG.E R11, desc[UR8][R14.64] ;  /* 0x000000080e0b5981 */ /* 0x000f22000c1e1900 */
[----:B------:R-:W-:-:S05]  /*0c70*/  @P6 IMAD.WIDE.U32 R16, R35, R16, R20 ;  /* 0x0000001023106225 */ /* 0x000fca00078e0014 */
[----:B------:R-:W-:Y:S02]  /*0c80*/  @P6 IADD3 R3, R17, R3, RZ ;  /* 0x0000000311036210 */ /* 0x000fe40007ffe0ff */
[----:B--2---:R-:W-:-:S04]  /*0c90*/  @P6 LEA R12, P0, R16, R12, 0x1 ;  /* 0x0000000c100c6211 */ /* 0x004fc800078008ff */
[----:B------:R-:W-:Y:S02]  /*0ca0*/  @P6 LEA.HI.X R13, R16, R13, R3, 0x1, P0 ;  /* 0x0000000d100d6211 */ /* 0x000fe400000f0c03 */
[----:B------:R-:W-:-:S06]  /*0cb0*/  MOV R3, RZ ;  /* 0x000000ff00037202 */ /* 0x000fcc0000000f00 */
[----:B------:R0:W2:Y:S01]  /*0cc0*/  @P6 LDG.E R3, desc[UR8][R12.64] ;  /* 0x000000080c036981 */ /* 0x0000a2000c1e1900 */
[----:B------:R-:W1:Y:S02]  /*0cd0*/  S2R R22, SR_LANEID ;  /* 0x0000000000167919 */ /* 0x000e640000000000 */
[----:B-1----:R-:W-:Y:S01]  /*0ce0*/  ISETP.GT.AND P0, PT, R22, 0x1e, PT ;  /* 0x0000001e1600780c */ /* 0x002fe20003f04270 */
[--C-:B-----5:R-:W-:Y:S02]  /*0cf0*/  HADD2.F32 R23, -RZ, R28.reuse.H1_H1 ;  /* 0x3000001cff177230 */ /* 0x120fe40000004100 */
[----:B------:R-:W-:-:S03]  /*0d00*/  HADD2.F32 R18, -RZ, R28.H0_H0 ;  /* 0x2000001cff127230 */ /* 0x000fc60000004100 */
[----:B------:R-:W-:Y:S02]  /*0d10*/  FMUL.FTZ R21, R23, R23 ;  /* 0x0000001717157220 */ /* 0x000fe40000410000 */
[C---:B0-----:R-:W-:Y:S02]  /*0d20*/  FADD.FTZ R12, R18.reuse, R23 ;  /* 0x00000017120c7221 */ /* 0x041fe40000010000 */
[----:B------:R-:W-:Y:S01]  /*0d30*/  FFMA.FTZ R18, R18, R18, R21 ;  /* 0x0000001212127223 */ /* 0x000fe20000010015 */
[--C-:B---3--:R-:W-:Y:S02]  /*0d40*/  HADD2.F32 R20, -RZ, R30.reuse.H1_H1 ;  /* 0x3000001eff147230 */ /* 0x108fe40000004100 */
[----:B------:R-:W-:-:S03]  /*0d50*/  HADD2.F32 R17, -RZ, R30.H0_H0 ;  /* 0x2000001eff117230 */ /* 0x000fc60000004100 */
[----:B------:R-:W-:Y:S02]  /*0d60*/  FMUL.FTZ R16, R20, R20 ;  /* 0x0000001414107220 */ /* 0x000fe40000410000 */
[C---:B------:R-:W-:Y:S02]  /*0d70*/  FADD.FTZ R19, R17.reuse, R20 ;  /* 0x0000001411137221 */ /* 0x040fe40000010000 */
[----:B------:R-:W-:Y:S02]  /*0d80*/  FFMA.FTZ R17, R17, R17, R16 ;  /* 0x0000001111117223 */ /* 0x000fe40000010010 */
[----:B------:R-:W-:Y:S02]  /*0d90*/  FADD.FTZ R13, RZ, R19 ;  /* 0x00000013ff0d7221 */ /* 0x000fe40000010000 */
[----:B------:R-:W-:Y:S01]  /*0da0*/  FADD.FTZ R17, RZ, R17 ;  /* 0x00000011ff117221 */ /* 0x000fe20000010000 */
[--C-:B----4-:R-:W-:Y:S02]  /*0db0*/  HADD2.F32 R15, -RZ, R29.reuse.H1_H1 ;  /* 0x3000001dff0f7230 */ /* 0x110fe40000004100 */
[----:B------:R-:W-:-:S03]  /*0dc0*/  HADD2.F32 R16, -RZ, R29.H0_H0 ;  /* 0x2000001dff107230 */ /* 0x000fc60000004100 */
[----:B------:R-:W-:Y:S01]  /*0dd0*/  FMUL.FTZ R14, R15, R15 ;  /* 0x0000000f0f0e7220 */ /* 0x000fe20000410000 */
[----:B------:R-:W-:Y:S01]  /*0de0*/  FADD.FTZ R13, R13, R12 ;  /* 0x0000000c0d0d7221 */ /* 0x000fe20000010000 */
[C---:B------:R-:W-:Y:S02]  /*0df0*/  FADD.FTZ R15, R16.reuse, R15 ;  /* 0x0000000f100f7221 */ /* 0x040fe40000010000 */
[----:B------:R-:W-:Y:S01]  /*0e00*/  FFMA.FTZ R12, R16, R16, R14 ;  /* 0x00000010100c7223 */ /* 0x000fe2000001000e */
[--C-:B------:R-:W-:Y:S02]  /*0e10*/  HADD2.F32 R16, -RZ, R24.reuse.H1_H1 ;  /* 0x30000018ff107230 */ /* 0x100fe40000004100 */
[----:B------:R-:W-:Y:S02]  /*0e20*/  HADD2.F32 R14, -RZ, R24.H0_H0 ;  /* 0x20000018ff0e7230 */ /* 0x000fe40000004100 */
[----:B------:R-:W-:Y:S01]  /*0e30*/  FADD.FTZ R17, R17, R18 ;  /* 0x0000001211117221 */ /* 0x000fe20000010000 */
[----:B------:R-:W-:Y:S01]  /*0e40*/  FADD.FTZ R13, R13, R15 ;  /* 0x0000000f0d0d7221 */ /* 0x000fe20000010000 */
[----:B------:R-:W-:Y:S01]  /*0e50*/  FMUL.FTZ R15, R16, R16 ;  /* 0x00000010100f7220 */ /* 0x000fe20000410000 */
[----:B------:R-:W-:Y:S01]  /*0e60*/  FADD.FTZ R18, R14, R16 ;  /* 0x000000100e127221 */ /* 0x000fe20000010000 */
[----:B------:R-:W-:Y:S01]  /*0e70*/  FADD.FTZ R12, R17, R12 ;  /* 0x0000000c110c7221 */ /* 0x000fe20000010000 */
[----:B------:R-:W-:-:S02]  /*0e80*/  HADD2.F32 R16, -RZ, R25.H1_H1 ;  /* 0x30000019ff107230 */ /* 0x000fc40000004100 */
[----:B------:R-:W-:Y:S02]  /*0e90*/  HADD2.F32 R17, -RZ, R25.H0_H0 ;  /* 0x20000019ff117230 */ /* 0x000fe40000004100 */
[----:B------:R-:W-:Y:S01]  /*0ea0*/  FADD.FTZ R18, R13, R18 ;  /* 0x000000120d127221 */ /* 0x000fe20000010000 */
[----:B------:R-:W-:Y:S01]  /*0eb0*/  FFMA.FTZ R15, R14, R14, R15 ;  /* 0x0000000e0e0f7223 */ /* 0x000fe2000001000f */
[----:B------:R-:W-:Y:S01]  /*0ec0*/  FMUL.FTZ R13, R16, R16 ;  /* 0x00000010100d7220 */ /* 0x000fe20000410000 */
[C---:B------:R-:W-:Y:S02]  /*0ed0*/  FADD.FTZ R16, R17.reuse, R16 ;  /* 0x0000001011107221 */ /* 0x040fe40000010000 */
[----:B------:R-:W-:Y:S01]  /*0ee0*/  FADD.FTZ R15, R12, R15 ;  /* 0x0000000f0c0f7221 */ /* 0x000fe20000010000 */
[----:B------:R-:W-:Y:S01]  /*0ef0*/  FFMA.FTZ R13, R17, R17, R13 ;  /* 0x00000011110d7223 */ /* 0x000fe2000001000d */
[----:B------:R-:W-:Y:S01]  /*0f00*/  FADD.FTZ R16, R18, R16 ;  /* 0x0000001012107221 */ /* 0x000fe20000010000 */
[----:B------:R-:W-:-:S02]  /*0f10*/  HADD2.F32 R14, -RZ, R10.H1_H1 ;  /* 0x3000000aff0e7230 */ /* 0x000fc40000004100 */
[----:B------:R-:W-:-:S03]  /*0f20*/  HADD2.F32 R12, -RZ, R10.H0_H0 ;  /* 0x2000000aff0c7230 */ /* 0x000fc60000004100 */
[----:B------:R-:W-:Y:S02]  /*0f30*/  FMUL.FTZ R18, R14, R14 ;  /* 0x0000000e0e127220 */ /* 0x000fe40000410000 */
[C---:B------:R-:W-:Y:S02]  /*0f40*/  FADD.FTZ R14, R12.reuse, R14 ;  /* 0x0000000e0c0e7221 */ /* 0x040fe40000010000 */
[----:B------:R-:W-:Y:S01]  /*0f50*/  FFMA.FTZ R18, R12, R12, R18 ;  /* 0x0000000c0c127223 */ /* 0x000fe20000010012 */
[----:B------:R-:W-:Y:S01]  /*0f60*/  FADD.FTZ R13, R15, R13 ;  /* 0x0000000d0f0d7221 */ /* 0x000fe20000010000 */
[--C-:B------:R-:W-:Y:S02]  /*0f70*/  HADD2.F32 R17, -RZ, R11.reuse.H1_H1 ;  /* 0x3000000bff117230 */ /* 0x100fe40000004100 */
[----:B------:R-:W-:-:S03]  /*0f80*/  HADD2.F32 R12, -RZ, R11.H0_H0 ;  /* 0x2000000bff0c7230 */ /* 0x000fc60000004100 */
[----:B------:R-:W-:Y:S01]  /*0f90*/  FMUL.FTZ R15, R17, R17 ;  /* 0x00000011110f7220 */ /* 0x000fe20000410000 */
[----:B------:R-:W-:Y:S01]  /*0fa0*/  FADD.FTZ R18, R13, R18 ;  /* 0x000000120d127221 */ /* 0x000fe20000010000 */
[C---:B------:R-:W-:Y:S02]  /*0fb0*/  FADD.FTZ R17, R12.reuse, R17 ;  /* 0x000000110c117221 */ /* 0x040fe40000010000 */
[----:B------:R-:W-:Y:S01]  /*0fc0*/  FFMA.FTZ R12, R12, R12, R15 ;  /* 0x0000000c0c0c7223 */ /* 0x000fe2000001000f */
[----:B------:R-:W-:-:S04]  /*0fd0*/  FADD.FTZ R14, R16, R14 ;  /* 0x0000000e100e7221 */ /* 0x000fc80000010000 */
[----:B------:R-:W-:Y:S01]  /*0fe0*/  FADD.FTZ R14, R14, R17 ;  /* 0x000000110e0e7221 */ /* 0x000fe20000010000 */
[--C-:B--2---:R-:W-:Y:S02]  /*0ff0*/  HADD2.F32 R13, -RZ, R3.reuse.H1_H1 ;  /* 0x30000003ff0d7230 */ /* 0x104fe40000004100 */
[----:B------:R-:W-:-:S03]  /*1000*/  HADD2.F32 R15, -RZ, R3.H0_H0 ;  /* 0x20000003ff0f7230 */ /* 0x000fc60000004100 */
[----:B------:R-:W-:Y:S02]  /*1010*/  FMUL.FTZ R16, R13, R13 ;  /* 0x0000000d0d107220 */ /* 0x000fe40000410000 */
[C---:B------:R-:W-:Y:S01]  /*1020*/  FADD.FTZ R13, R15.reuse, R13 ;  /* 0x0000000d0f0d7221 */ /* 0x040fe20000010000 */
[----:B------:R-:W-:Y:S01]  /*1030*/  FADD.FTZ R12, R18, R12 ;  /* 0x0000000c120c7221 */ /* 0x000fe20000010000 */
        /* <DEDUP_REMOVED lines=39> */
[----:B------:R-:W3:Y:S01]  /*12b0*/  LDS.128 R20, [UR6+0x30] ;  /* 0x00003006ff147984 */ /* 0x000ee20008000c00 */
[----:B-1----:R-:W-:Y:S01]  /*12c0*/  FADD.FTZ R14, R12, R14 ;  /* 0x0000000e0c0e7221 */ /* 0x002fe20000010000 */
[----:B------:R-:W-:-:S03]  /*12d0*/  FADD.FTZ R15, R13, R15 ;  /* 0x0000000f0d0f7221 */ /* 0x000fc60000010000 */
[----:B--2---:R-:W-:Y:S01]  /*12e0*/  FADD.FTZ R16, R14, R16 ;  /* 0x000000100e107221 */ /* 0x004fe20000010000 */
[----:B------:R-:W-:Y:S02]  /*12f0*/  FADD.FTZ R17, R15, R17 ;  /* 0x000000110f117221 */ /* 0x000fe40000010000 */
[----:B0-----:R-:W0:Y:S01]  /*1300*/  LDS.128 R12, [UR6+0x40] ;  /* 0x00004006ff0c7984 */ /* 0x001e220008000c00 */
[----:B------:R-:W-:Y:S01]  /*1310*/  FADD.FTZ R16, R16, R18 ;  /* 0x0000001210107221 */ /* 0x000fe20000010000 */
[----:B------:R-:W-:-:S03]  /*1320*/  FADD.FTZ R17, R17, R19 ;  /* 0x0000001311117221 */ /* 0x000fc60000010000 */
[----:B---3--:R-:W-:Y:S01]  /*1330*/  FADD.FTZ R20, R16, R20 ;  /* 0x0000001410147221 */ /* 0x008fe20000010000 */
[----:B------:R-:W-:Y:S02]  /*1340*/  FADD.FTZ R21, R17, R21 ;  /* 0x0000001511157221 */ /* 0x000fe40000010000 */
[----:B------:R-:W1:Y:S01]  /*1350*/  LDS.128 R16, [UR6+0x50] ;  /* 0x00005006ff107984 */ /* 0x000e620008000c00 */
        /* <DEDUP_REMOVED lines=8> */
[----:B------:R-:W-:-:S03]  /*13e0*/  FADD.FTZ R13, R13, R17 ;  /* 0x000000110d0d7221 */ /* 0x000fc60000010000 */
[----:B------:R-:W-:Y:S01]  /*13f0*/  FADD.FTZ R18, R12, R18 ;  /* 0x000000120c127221 */ /* 0x000fe20000010000 */
[----:B------:R-:W-:Y:S02]  /*1400*/  FADD.FTZ R19, R13, R19 ;  /* 0x000000130d137221 */ /* 0x000fe40000010000 */
[----:B------:R-:W1:Y:S01]  /*1410*/  LDS.128 R12, [UR6+0x70] ;  /* 0x00007006ff0c7984 */ /* 0x000e620008000c00 */
        /* <DEDUP_REMOVED lines=13> */
.L_x_4506:
[----:B------:R-:W-:Y:S05]  /*14f0*/  BSYNC B0 ;  /* 0x0000000000007941 */ /* 0x000fea0003800000 */
.L_x_4505:
        /* <DEDUP_REMOVED lines=31> */
.L_x_4509:
[----:B------:R-:W2:Y:S04]  /*16f0*/  LDG.E.STRONG.GPU R20, desc[UR8][R16.64] ;  /* 0x0000000810147981 */ /* 0x000ea8000c1ef900 */
[----:B--2---:R-:W-:Y:S01]  /*1700*/  CCTL.IVALL ;  /* 0x00000000ff00798f */ /* 0x004fe20002000000 */
[----:B------:R-:W-:Y:S05]  /*1710*/  YIELD ;  /* 0x0000000000007946 */ /* 0x000fea0003800000 */
[----:B------:R-:W-:-:S13]  /*1720*/  ISETP.NE.AND P0, PT, R20, R15, PT ;  /* 0x0000000f1400720c */ /* 0x000fda0003f05270 */
[----:B------:R-:W-:Y:S05]  /*1730*/  @P0 BRA `(.L_x_4509) ;  /* 0xfffffffc00ec0947 */ /* 0x000fea000383ffff */
.L_x_4508:
        /* <DEDUP_REMOVED lines=17> */
.L_x_4513:
[----:B------:R-:W-:-:S13]  /*1850*/  ISETP.EQ.OR P6, PT, R16, UR10, P3 ;  /* 0x0000000a10007c0c */ /* 0x000fda0009fc2670 */
[----:B------:R-:W-:-:S04]  /*1860*/  @!P6 IMAD R20, R16, UR11, R2 ;  /* 0x0000000b1014ec24 */ /* 0x000fc8000f8e0202 */
[----:B------:R-:W-:-:S06]  /*1870*/  @!P6 IMAD.WIDE.U32 R20, R20, 0x8, R18 ;  /* 0x000000081414e825 */ /* 0x000fcc00078e0012 */
[----:B------:R-:W0:Y:S01]  /*1880*/  @!P6 LDG.E.64 R20, desc[UR8][R20.64] ;  /* 0x000000081414e981 */ /* 0x000e22000c1e1b00 */
[----:B------:R-:W-:-:S04]  /*1890*/  IADD3 R17, R16, 0x1, RZ ;  /* 0x0000000110117810 */ /* 0x000fc80007ffe0ff */
[----:B------:R-:W-:-:S13]  /*18a0*/  ISETP.EQ.OR P4, PT, R17, UR10, P3 ;  /* 0x0000000a11007c0c */ /* 0x000fda0009f82670 */
[----:B------:R-:W-:Y:S01]  /*18b0*/  @!P4 IMAD R22, R17, UR11, R2 ;  /* 0x0000000b1116cc24 */ /* 0x000fe2000f8e0202 */
[----:B------:R-:W-:-:S03]  /*18c0*/  IADD3 R17, R16, 0x2, RZ ;  /* 0x0000000210117810 */ /* 0x000fc60007ffe0ff */
[----:B------:R-:W-:Y:S01]  /*18d0*/  @!P4 IMAD.WIDE.U32 R22, R22, 0x8, R18 ;  /* 0x000000081616c825 */ /* 0x000fe200078e0012 */
[----:B------:R-:W-:-:S05]  /*18e0*/  ISETP.EQ.OR P5, PT, R17, UR10, P3 ;  /* 0x0000000a11007c0c */ /* 0x000fca0009fa2670 */
[----:B------:R-:W2:Y:S08]  /*18f0*/  @!P4 LDG.E.64 R22, desc[UR8][R22.64] ;  /* 0x000000081616c981 */ /* 0x000eb0000c1e1b00 */
[----:B------:R-:W-:Y:S01]  /*1900*/  @!P5 IMAD R26, R17, UR11, R2 ;  /* 0x0000000b111adc24 */ /* 0x000fe2000f8e0202 */
[----:B------:R-:W-:-:S03]  /*1910*/  IADD3 R17, R16, 0x3, RZ ;  /* 0x0000000310117810 */ /* 0x000fc60007ffe0ff */
[----:B------:R-:W-:-:S06]  /*1920*/  @!P5 IMAD.WIDE.U32 R26, R26, 0x8, R18 ;  /* 0x000000081a1ad825 */ /* 0x000fcc00078e0012 */
[----:B------:R-:W3:Y:S01]  /*1930*/  @!P5 LDG.E.64 R26, desc[UR8][R26.64] ;  /* 0x000000081a1ad981 */ /* 0x000ee2000c1e1b00 */
[----:B0-----:R-:W-:Y:S01]  /*1940*/  @!P6 FADD.FTZ R12, R12, R20 ;  /* 0x000000140c0ce221 */ /* 0x001fe20000010000 */
[----:B------:R-:W-:Y:S01]  /*1950*/  @!P6 FADD.FTZ R13, R13, R21 ;  /* 0x000000150d0de221 */ /* 0x000fe20000010000 */
[----:B------:R-:W-:-:S13]  /*1960*/  ISETP.EQ.OR P6, PT, R17, UR10, P3 ;  /* 0x0000000a11007c0c */ /* 0x000fda0009fc2670 */
[----:B------:R-:W-:-:S04]  /*1970*/  @!P6 IMAD R20, R17, UR11, R2 ;  /* 0x0000000b1114ec24 */ /* 0x000fc8000f8e0202 */
[----:B------:R-:W-:-:S06]  /*1980*/  @!P6 IMAD.WIDE.U32 R20, R20, 0x8, R18 ;  /* 0x000000081414e825 */ /* 0x000fcc00078e0012 */
[----:B------:R-:W4:Y:S01]  /*1990*/  @!P6 LDG.E.64 R20, desc[UR8][R20.64] ;  /* 0x000000081414e981 */ /* 0x000f22000c1e1b00 */
[----:B------:R-:W-:Y:S01]  /*19a0*/  IADD3 R17, R16, 0x4, RZ ;  /* 0x0000000410117810 */ /* 0x000fe20007ffe0ff */
[----:B--2---:R-:W-:Y:S01]  /*19b0*/  @!P4 FADD.FTZ R12, R12, R22 ;  /* 0x000000160c0cc221 */ /* 0x004fe20000010000 */
[----:B------:R-:W-:Y:S02]  /*19c0*/  @!P4 FADD.FTZ R13, R13, R23 ;  /* 0x000000170d0dc221 */ /* 0x000fe40000010000 */
[----:B------:R-:W-:-:S13]  /*19d0*/  ISETP.EQ.OR P4, PT, R17, UR10, P3 ;  /* 0x0000000a11007c0c */ /* 0x000fda0009f82670 */
[----:B------:R-:W-:Y:S01]  /*19e0*/  @!P4 IMAD R22, R17, UR11, R2 ;  /* 0x0000000b1116cc24 */ /* 0x000fe2000f8e0202 */
[----:B------:R-:W-:Y:S01]  /*19f0*/  IADD3 R17, R16, 0x5, RZ ;  /* 0x0000000510117810 */ /* 0x000fe20007ffe0ff */
[----:B---3--:R-:W-:Y:S02]  /*1a00*/  @!P5 FADD.FTZ R12, R12, R26 ;  /* 0x0000001a0c0cd221 */ /* 0x008fe40000010000 */
[----:B------:R-:W-:-:S04]  /*1a10*/  @!P4 IMAD.WIDE.U32 R22, R22, 0x8, R18 ;  /* 0x000000081616c825 */ /* 0x000fc800078e0012 */
[----:B------:R-:W-:Y:S01]  /*1a20*/  @!P5 FADD.FTZ R13, R13, R27 ;  /* 0x0000001b0d0dd221 */ /* 0x000fe20000010000 */
[----:B------:R-:W-:Y:S01]  /*1a30*/  ISETP.EQ.OR P5, PT, R17, UR10, P3 ;  /* 0x0000000a11007c0c */ /* 0x000fe20009fa2670 */
[----:B------:R-:W2:-:S12]  /*1a40*/  @!P4 LDG.E.64 R22, desc[UR8][R22.64] ;  /* 0x000000081616c981 */ /* 0x000e98000c1e1b00 */
[----:B------:R-:W-:Y:S01]  /*1a50*/  @!P5 IMAD R26, R17, UR11, R2 ;  /* 0x0000000b111adc24 */ /* 0x000fe2000f8e0202 */
[----:B------:R-:W-:-:S03]  /*1a60*/  IADD3 R17, R16, 0x6, RZ ;  /* 0x0000000610117810 */ /* 0x000fc60007ffe0ff */
[----:B------:R-:W-:-:S06]  /*1a70*/  @!P5 IMAD.WIDE.U32 R26, R26, 0x8, R18 ;  /* 0x000000081a1ad825 */ /* 0x000fcc00078e0012 */
[----:B------:R-:W3:Y:S01]  /*1a80*/  @!P5 LDG.E.64 R26, desc[UR8][R26.64] ;  /* 0x000000081a1ad981 */ /* 0x000ee2000c1e1b00 */
[----:B----4-:R-:W-:Y:S01]  /*1a90*/  @!P6 FADD.FTZ R12, R12, R20 ;  /* 0x000000140c0ce221 */ /* 0x010fe20000010000 */
        /* <DEDUP_REMOVED lines=32> */
[----:B---3--:R-:W-:Y:S01]  /*1ca0*/  @!P5 FADD.FTZ R12, R12, R26 ;  /* 0x0000001a0c0cd221 */ /* 0x008fe20000010000 */
[----:B------:R-:W-:Y:S02]  /*1cb0*/  @!P5 FADD.FTZ R13, R13, R27 ;  /* 0x0000001b0d0dd221 */ /* 0x000fe40000010000 */
[----:B------:R-:W-:Y:S01]  /*1cc0*/  ISETP.EQ.OR P5, PT, R17, UR10, P3 ;  /* 0x0000000a11007c0c */ /* 0x000fe20009fa2670 */
[----:B------:R-:W-:-:S06]  /*1cd0*/  @!P4 IMAD.WIDE.U32 R22, R22, 0x8, R18 ;  /* 0x000000081616c825 */ /* 0x000fcc00078e0012 */
[----:B------:R-:W2:Y:S06]  /*1ce0*/  @!P4 LDG.E.64 R22, desc[UR8][R22.64] ;  /* 0x000000081616c981 */ /* 0x000eac000c1e1b00 */
        /* <DEDUP_REMOVED lines=17> */
[----:B------:R-:W-:Y:S01]  /*1e00*/  @!P5 FADD.FTZ R13, R13, R27 ;  /* 0x0000001b0d0dd221 */ /* 0x000fe20000010000 */
[----:B------:R-:W-:Y:S02]  /*1e10*/  IADD3 R26, R16, 0xf, RZ ;  /* 0x0000000f101a7810 */ /* 0x000fe40007ffe0ff */
[----:B------:R-:W-:Y:S01]  /*1e20*/  ISETP.EQ.OR P5, PT, R17, UR10, P3 ;  /* 0x0000000a11007c0c */ /* 0x000fe20009fa2670 */
[----:B------:R-:W-:-:S06]  /*1e30*/  @!P4 IMAD.WIDE.U32 R22, R22, 0x8, R18 ;  /* 0x000000081616c825 */ /* 0x000fcc00078e0012 */
[----:B------:R-:W2:Y:S01]  /*1e40*/  @!P4 LDG.E.64 R22, desc[UR8][R22.64] ;  /* 0x000000081616c981 */ /* 0x000ea2000c1e1b00 */
[----:B----4-:R-:W-:Y:S01]  /*1e50*/  @!P6 FADD.FTZ R12, R12, R20 ;  /* 0x000000140c0ce221 */ /* 0x010fe20000010000 */
[----:B------:R-:W-:Y:S01]  /*1e60*/  @!P6 FADD.FTZ R13, R13, R21 ;  /* 0x000000150d0de221 */ /* 0x000fe20000010000 */
[----:B------:R-:W-:-:S03]  /*1e70*/  ISETP.EQ.OR P6, PT, R26, UR10, P3 ;  /* 0x0000000a1a007c0c */ /* 0x000fc60009fc2670 */
[----:B------:R-:W-:-:S04]  /*1e80*/  @!P5 IMAD R20, R17, UR11, R2 ;  /* 0x0000000b1114dc24 */ /* 0x000fc8000f8e0202 */
[----:B------:R-:W-:-:S06]  /*1e90*/  @!P5 IMAD.WIDE.U32 R20, R20, 0x8, R18 ;  /* 0x000000081414d825 */ /* 0x000fcc00078e0012 */
[----:B------:R-:W3:Y:S01]  /*1ea0*/  @!P5 LDG.E.64 R20, desc[UR8][R20.64] ;  /* 0x000000081414d981 */ /* 0x000ee2000c1e1b00 */
[----:B------:R-:W-:-:S04]  /*1eb0*/  @!P6 IMAD R26, R26, UR11, R2 ;  /* 0x0000000b1a1aec24 */ /* 0x000fc8000f8e0202 */
[----:B------:R-:W-:-:S06]  /*1ec0*/  @!P6 IMAD.WIDE.U32 R26, R26, 0x8, R18 ;  /* 0x000000081a1ae825 */ /* 0x000fcc00078e0012 */
[----:B------:R-:W4:Y:S01]  /*1ed0*/  @!P6 LDG.E.64 R26, desc[UR8][R26.64] ;  /* 0x000000081a1ae981 */ /* 0x000f22000c1e1b00 */
[----:B------:R-:W-:Y:S01]  /*1ee0*/  IADD3 R15, R15, -0x10, RZ ;  /* 0xfffffff00f0f7810 */ /* 0x000fe20007ffe0ff */
[----:B--2---:R-:W-:Y:S01]  /*1ef0*/  @!P4 FADD.FTZ R12, R12, R22 ;  /* 0x000000160c0cc221 */ /* 0x004fe20000010000 */
[----:B------:R-:W-:Y:S02]  /*1f00*/  @!P4 FADD.FTZ R13, R13, R23 ;  /* 0x000000170d0dc221 */ /* 0x000fe40000010000 */
[----:B------:R-:W-:Y:S02]  /*1f10*/  ISETP.GT.AND P4, PT, R15, 0xc, PT ;  /* 0x0000000c0f00780c */ /* 0x000fe40003f84270 */
[----:B------:R-:W-:Y:S01]  /*1f20*/  IADD3 R16, R16, 0x10, RZ ;  /* 0x0000001010107810 */ /* 0x000fe20007ffe0ff */
[----:B---3--:R-:W-:Y:S01]  /*1f30*/  @!P5 FADD.FTZ R12, R12, R20 ;  /* 0x000000140c0cd221 */ /* 0x008fe20000010000 */
[----:B------:R-:W-:-:S03]  /*1f40*/  @!P5 FADD.FTZ R13, R13, R21 ;  /* 0x000000150d0dd221 */ /* 0x000fc60000010000 */
[----:B----4-:R-:W-:Y:S01]  /*1f50*/  @!P6 FADD.FTZ R12, R12, R26 ;  /* 0x0000001a0c0ce221 */ /* 0x010fe20000010000 */
[----:B------:R-:W-:-:S05]  /*1f60*/  @!P6 FADD.FTZ R13, R13, R27 ;  /* 0x0000001b0d0de221 */ /* 0x000fca0000010000 */
[----:B------:R-:W-:Y:S05]  /*1f70*/  @P4 BRA `(.L_x_4513) ;  /* 0xfffffff800344947 */ /* 0x000fea000383ffff */
.L_x_4512:
[----:B------:R-:W-:-:S13]  /*1f80*/  ISETP.GT.AND P4, PT, R15, 0x4, PT ;  /* 0x000000040f00780c */ /* 0x000fda0003f84270 */
[----:B------:R-:W-:Y:S05]  /*1f90*/  @!P4 BRA `(.L_x_4514) ;  /* 0x0000000000ecc947 */ /* 0x000fea0003800000 */
[C---:B------:R-:W-:Y:S02]  /*1fa0*/  IADD3 R17, R16.reuse, 0x1, RZ ;  /* 0x0000000110117810 */ /* 0x040fe40007ffe0ff */
[----:B------:R-:W-:Y:S02]  /*1fb0*/  ISETP.EQ.OR P0, PT, R16, UR10, P3 ;  /* 0x0000000a10007c0c */ /* 0x000fe40009f02670 */
[----:B------:R-:W-:-:S11]  /*1fc0*/  ISETP.EQ.OR P5, PT, R17, UR10, P3 ;  /* 0x0000000a11007c0c */ /* 0x000fd60009fa2670 */
[C-C-:B------:R-:W-:Y:S02]  /*1fd0*/  @!P0 IMAD R20, R16.reuse, UR11, R2.reuse ;  /* 0x0000000b10148c24 */ /* 0x140fe4000f8e0202 */
[----:B------:R-:W-:Y:S01]  /*1fe0*/  @!P5 IMAD R26, R17, UR11, R2 ;  /* 0x0000000b111adc24 */ /* 0x000fe2000f8e0202 */
[----:B------:R-:W-:Y:S01]  /*1ff0*/  IADD3 R17, R16, 0x2, RZ ;  /* 0x0000000210117810 */ /* 0x000fe20007ffe0ff */
[----:B------:R-:W-:-:S03]  /*2000*/  @!P0 IMAD.WIDE.U32 R20, R20, 0x8, R18 ;  /* 0x0000000814148825 */ /* 0x000fc600078e0012 */
[----:B------:R-:W-:-:S03]  /*2010*/  ISETP.EQ.OR P6, PT, R17, UR10, P3 ;  /* 0x0000000a11007c0c */ /* 0x000fc60009fc2670 */
[----:B------:R-:W0:Y:S01]  /*2020*/  @!P0 LDG.E.64 R20, desc[UR8][R20.64] ;  /* 0x0000000814148981 */ /* 0x000e22000c1e1b00 */
[----:B------:R-:W-:-:S06]  /*2030*/  @!P5 IMAD.WIDE.U32 R26, R26, 0x8, R18 ;  /* 0x000000081a1ad825 */ /* 0x000fcc00078e0012 */
[----:B------:R-:W2:Y:S03]  /*2040*/  @!P5 LDG.E.64 R26, desc[UR8][R26.64] ;  /* 0x000000081a1ad981 */ /* 0x000ea6000c1e1b00 */
[----:B------:R-:W-:-:S04]  /*2050*/  @!P6 IMAD R22, R17, UR11, R2 ;  /* 0x0000000b1116ec24 */ /* 0x000fc8000f8e0202 */
[----:B------:R-:W-:-:S06]  /*2060*/  @!P6 IMAD.WIDE.U32 R22, R22, 0x8, R18 ;  /* 0x000000081616e825 */ /* 0x000fcc00078e0012 */
[----:B------:R-:W3:Y:S01]  /*2070*/  @!P6 LDG.E.64 R22, desc[UR8][R22.64] ;  /* 0x000000081616e981 */ /* 0x000ee2000c1e1b00 */
[----:B------:R-:W-:-:S04]  /*2080*/  IADD3 R17, R16, 0x3, RZ ;  /* 0x0000000310117810 */ /* 0x000fc80007ffe0ff */
[----:B------:R-:W-:Y:S02]  /*2090*/  ISETP.EQ.OR P4, PT, R17, UR10, P3 ;  /* 0x0000000a11007c0c */ /* 0x000fe40009f82670 */
[----:B------:R-:W-:Y:S01]  /*20a0*/  IADD3 R16, R16, 0x4, RZ ;  /* 0x0000000410107810 */ /* 0x000fe20007ffe0ff */
[----:B0-----:R-:W-:-:S10]  /*20b0*/  @!P0 FADD.FTZ R12, R12, R20 ;  /* 0x000000140c0c8221 */ /* 0x001fd40000010000 */
[----:B------:R-:W-:Y:S02]  /*20c0*/  @!P4 IMAD R20, R17, UR11, R2 ;  /* 0x0000000b1114cc24 */ /* 0x000fe4000f8e0202 */
[----:B------:R-:W-:Y:S02]  /*20d0*/  @!P0 FADD.FTZ R13, R13, R21 ;  /* 0x000000150d0d8221 */ /* 0x000fe40000010000 */
[----:B------:R-:W-:Y:S01]  /*20e0*/  @!P4 IMAD.WIDE.U32 R20, R20, 0x8, R18 ;  /* 0x000000081414c825 */ /* 0x000fe200078e0012 */
[----:B------:R-:W-:-:S05]  /*20f0*/  ISETP.EQ.OR P0, PT, R16, UR10, P3 ;  /* 0x0000000a10007c0c */ /* 0x000fca0009f02670 */
[----:B------:R-:W4:Y:S01]  /*2100*/  @!P4 LDG.E.64 R20, desc[UR8][R20.64] ;  /* 0x000000081414c981 */ /* 0x000f22000c1e1b00 */
[----:B--2---:R-:W-:Y:S01]  /*2110*/  @!P5 FADD.FTZ R12, R12, R26 ;  /* 0x0000001a0c0cd221 */ /* 0x004fe20000010000 */
[----:B------:R-:W-:-:S03]  /*2120*/  @!P5 FADD.FTZ R13, R13, R27 ;  /* 0x0000001b0d0dd221 */ /* 0x000fc60000010000 */
[----:B---3--:R-:W-:-:S03]  /*2130*/  @!P6 FADD.FTZ R12, R12, R22 ;  /* 0x000000160c0ce221 */ /* 0x008fc60000010000 */
[----:B------:R-:W-:Y:S02]  /*2140*/  @!P0 IMAD R22, R16, UR11, R2 ;  /* 0x0000000b10168c24 */ /* 0x000fe4000f8e0202 */
[----:B------:R-:W-:Y:S02]  /*2150*/  @!P6 FADD.FTZ R13, R13, R23 ;  /* 0x000000170d0de221 */ /* 0x000fe40000010000 */
[----:B------:R-:W-:-:S06]  /*2160*/  @!P0 IMAD.WIDE.U32 R22, R22, 0x8, R18 ;  /* 0x0000000816168825 */ /* 0x000fcc00078e0012 */
[----:B------:R-:W2:Y:S01]  /*2170*/  @!P0 LDG.E.64 R22, desc[UR8][R22.64] ;  /* 0x0000000816168981 */ /* 0x000ea2000c1e1b00 */
[----:B------:R-:W-:-:S04]  /*2180*/  IADD3 R17, R16, 0x1, RZ ;  /* 0x0000000110117810 */ /* 0x000fc80007ffe0ff */
[----:B------:R-:W-:-:S13]  /*2190*/  ISETP.EQ.OR P5, PT, R17, UR10, P3 ;  /* 0x0000000a11007c0c */ /* 0x000fda0009fa2670 */
[----:B------:R-:W-:Y:S01]  /*21a0*/  @!P5 IMAD R26, R17, UR11, R2 ;  /* 0x0000000b111adc24 */ /* 0x000fe2000f8e0202 */
[----:B------:R-:W-:-:S03]  /*21b0*/  IADD3 R17, R16, 0x3, RZ ;  /* 0x0000000310117810 */ /* 0x000fc60007ffe0ff */
[----:B------:R-:W-:-:S06]  /*21c0*/  @!P5 IMAD.WIDE.U32 R26, R26, 0x8, R18 ;  /* 0x000000081a1ad825 */ /* 0x000fcc00078e0012 */
[----:B------:R-:W3:Y:S01]  /*21d0*/  @!P5 LDG.E.64 R26, desc[UR8][R26.64] ;  /* 0x000000081a1ad981 */ /* 0x000ee2000c1e1b00 */
[----:B----4-:R-:W-:Y:S01]  /*21e0*/  @!P4 FADD.FTZ R12, R12, R20 ;  /* 0x000000140c0cc221 */ /* 0x010fe20000010000 */
[----:B------:R-:W-:Y:S01]  /*21f0*/  IADD3 R20, R16, 0x2, RZ ;  /* 0x0000000210147810 */ /* 0x000fe20007ffe0ff */
[----:B------:R-:W-:-:S03]  /*2200*/  @!P4 FADD.FTZ R13, R13, R21 ;  /* 0x000000150d0dc221 */ /* 0x000fc60000010000 */
[----:B------:R-:W-:Y:S02]  /*2210*/  ISETP.EQ.OR P6, PT, R20, UR10, P3 ;  /* 0x0000000a14007c0c */ /* 0x000fe40009fc2670 */
[----:B------:R-:W-:-:S11]  /*2220*/  ISETP.EQ.OR P4, PT, R17, UR10, P3 ;  /* 0x0000000a11007c0c */ /* 0x000fd60009f82670 */
[----:B------:R-:W-:Y:S02]  /*2230*/  @!P6 IMAD R20, R20, UR11, R2 ;  /* 0x0000000b1414ec24 */ /* 0x000fe4000f8e0202 */
[----:B--2---:R-:W-:Y:S01]  /*2240*/  @!P0 FADD.FTZ R12, R12, R22 ;  /* 0x000000160c0c8221 */ /* 0x004fe20000010000 */
[----:B------:R-:W-:Y:S02]  /*2250*/  @!P4 IMAD R22, R17, UR11, R2 ;  /* 0x0000000b1116cc24 */ /* 0x000fe4000f8e0202 */
[----:B------:R-:W-:-:S04]  /*2260*/  @!P6 IMAD.WIDE.U32 R20, R20, 0x8, R18 ;  /* 0x000000081414e825 */ /* 0x000fc800078e0012 */
[----:B------:R-:W-:Y:S01]  /*2270*/  @!P0 FADD.FTZ R13, R13, R23 ;  /* 0x000000170d0d8221 */ /* 0x000fe20000010000 */
[----:B------:R-:W-:Y:S01]  /*2280*/  @!P4 IMAD.WIDE.U32 R22, R22, 0x8, R18 ;  /* 0x000000081616c825 */ /* 0x000fe200078e0012 */
[----:B------:R-:W2:Y:S05]  /*2290*/  @!P6 LDG.E.64 R20, desc[UR8][R20.64] ;  /* 0x000000081414e981 */ /* 0x000eaa000c1e1b00 */
[----:B------:R-:W4:Y:S01]  /*22a0*/  @!P4 LDG.E.64 R22, desc[UR8][R22.64] ;  /* 0x000000081616c981 */ /* 0x000f22000c1e1b00 */
[----:B------:R-:W-:Y:S02]  /*22b0*/  IADD3 R15, R15, -0x4, RZ ;  /* 0xfffffffc0f0f7810 */ /* 0x000fe40007ffe0ff */
[----:B------:R-:W-:-:S02]  /*22c0*/  PLOP3.LUT P0, PT, PT, PT, PT, 0x8, 0x0 ;  /* 0x000000000000781c */ /* 0x000fc40003f0e170 */
[----:B------:R-:W-:Y:S02]  /*22d0*/  IADD3 R15, R15, -0x4, RZ ;  /* 0xfffffffc0f0f7810 */ /* 0x000fe40007ffe0ff */
[----:B------:R-:W-:Y:S01]  /*22e0*/  IADD3 R16, R16, 0x4, RZ ;  /* 0x0000000410107810 */ /* 0x000fe20007ffe0ff */
[----:B---3--:R-:W-:Y:S01]  /*22f0*/  @!P5 FADD.FTZ R12, R12, R26 ;  /* 0x0000001a0c0cd221 */ /* 0x008fe20000010000 */
[----:B------:R-:W-:-:S03]  /*2300*/  @!P5 FADD.FTZ R13, R13, R27 ;  /* 0x0000001b0d0dd221 */ /* 0x000fc60000010000 */
[----:B--2---:R-:W-:Y:S01]  /*2310*/  @!P6 FADD.FTZ R12, R12, R20 ;  /* 0x000000140c0ce221 */ /* 0x004fe20000010000 */
[----:B------:R-:W-:-:S03]  /*2320*/  @!P6 FADD.FTZ R13, R13, R21 ;  /* 0x000000150d0de221 */ /* 0x000fc60000010000 */
[----:B----4-:R-:W-:Y:S01]  /*2330*/  @!P4 FADD.FTZ R12, R12, R22 ;  /* 0x000000160c0cc221 */ /* 0x010fe20000010000 */
[----:B------:R-:W-:-:S07]  /*2340*/  @!P4 FADD.FTZ R13, R13, R23 ;  /* 0x000000170d0dc221 */ /* 0x000fce0000010000 */
.L_x_4514:
[----:B------:R-:W-:-:S13]  /*2350*/  ISETP.NE.OR P0, PT, R15, RZ, P0 ;  /* 0x000000ff0f00720c */ /* 0x000fda0000705670 */
[----:B------:R-:W-:Y:S05]  /*2360*/  @!P0 BRA `(.L_x_4510) ;  /* 0x00000000007c8947 */ /* 0x000fea0003800000 */
.L_x_4511:
[C---:B------:R-:W-:Y:S02]  /*2370*/  ISETP.EQ.OR P4, PT, R16.reuse, UR10, P3 ;  /* 0x0000000a10007c0c */ /* 0x040fe40009f82670 */
[----:B------:R-:W-:-:S04]  /*2380*/  IADD3 R17, R16, 0x1, RZ ;  /* 0x0000000110117810 */ /* 0x000fc80007ffe0ff */
[----:B------:R-:W-:-:S07]  /*2390*/  ISETP.EQ.OR P5, PT, R17, UR10, P3 ;  /* 0x0000000a11007c0c */ /* 0x000fce0009fa2670 */
[----:B------:R-:W-:-:S04]  /*23a0*/  @!P4 IMAD R22, R16, UR11, R2 ;  /* 0x0000000b1016cc24 */ /* 0x000fc8000f8e0202 */
[----:B------:R-:W-:-:S06]  /*23b0*/  @!P4 IMAD.WIDE.U32 R22, R22, 0x8, R18 ;  /* 0x000000081616c825 */ /* 0x000fcc00078e0012 */
[----:B------:R-:W0:Y:S01]  /*23c0*/  @!P4 LDG.E.64 R22, desc[UR8][R22.64] ;  /* 0x000000081616c981 */ /* 0x000e22000c1e1b00 */
[----:B------:R-:W-:Y:S01]  /*23d0*/  @!P5 IMAD R20, R17, UR11, R2 ;  /* 0x0000000b1114dc24 */ /* 0x000fe2000f8e0202 */
[C---:B------:R-:W-:Y:S02]  /*23e0*/  IADD3 R17, R16.reuse, 0x2, RZ ;  /* 0x0000000210117810 */ /* 0x040fe40007ffe0ff */
[----:B------:R-:W-:Y:S01]  /*23f0*/  IADD3 R26, R16, 0x3, RZ ;  /* 0x00000003101a7810 */ /* 0x000fe20007ffe0ff */
[----:B------:R-:W-:Y:S01]  /*2400*/  @!P5 IMAD.WIDE.U32 R20, R20, 0x8, R18 ;  /* 0x000000081414d825 */ /* 0x000fe200078e0012 */
[----:B------:R-:W-:Y:S02]  /*2410*/  ISETP.EQ.OR P6, PT, R17, UR10, P3 ;  /* 0x0000000a11007c0c */ /* 0x000fe40009fc2670 */
[----:B------:R-:W-:-:S03]  /*2420*/  ISETP.EQ.OR P0, PT, R26, UR10, P3 ;  /* 0x0000000a1a007c0c */ /* 0x000fc60009f02670 */
[----:B------:R-:W2:Y:S10]  /*2430*/  @!P5 LDG.E.64 R20, desc[UR8][R20.64] ;  /* 0x000000081414d981 */ /* 0x000eb4000c1e1b00 */
[----:B------:R-:W-:-:S04]  /*2440*/  @!P0 IMAD R26, R26, UR11, R2 ;  /* 0x0000000b1a1a8c24 */ /* 0x000fc8000f8e0202 */
[----:B------:R-:W-:-:S06]  /*2450*/  @!P0 IMAD.WIDE.U32 R26, R26, 0x8, R18 ;  /* 0x000000081a1a8825 */ /* 0x000fcc00078e0012 */
[----:B------:R-:W3:Y:S01]  /*2460*/  @!P0 LDG.E.64 R26, desc[UR8][R26.64] ;  /* 0x000000081a1a8981 */ /* 0x000ee2000c1e1b00 */
[----:B0-----:R-:W-:Y:S01]  /*2470*/  @!P4 FADD.FTZ R12, R12, R22 ;  /* 0x000000160c0cc221 */ /* 0x001fe20000010000 */
[----:B------:R-:W-:Y:S02]  /*2480*/  @!P6 IMAD R22, R17, UR11, R2 ;  /* 0x0000000b1116ec24 */ /* 0x000fe4000f8e0202 */
[----:B------:R-:W-:Y:S02]  /*2490*/  @!P4 FADD.FTZ R13, R13, R23 ;  /* 0x000000170d0dc221 */ /* 0x000fe40000010000 */
[----:B------:R-:W-:-:S06]  /*24a0*/  @!P6 IMAD.WIDE.U32 R22, R22, 0x8, R18 ;  /* 0x000000081616e825 */ /* 0x000fcc00078e0012 */
[----:B------:R-:W4:Y:S01]  /*24b0*/  @!P6 LDG.E.64 R22, desc[UR8][R22.64] ;  /* 0x000000081616e981 */ /* 0x000f22000c1e1b00 */
[----:B------:R-:W-:Y:S01]  /*24c0*/  IADD3 R15, R15, -0x4, RZ ;  /* 0xfffffffc0f0f7810 */ /* 0x000fe20007ffe0ff */
[----:B--2---:R-:W-:-:S03]  /*24d0*/  @!P5 FADD.FTZ R12, R12, R20 ;  /* 0x000000140c0cd221 */ /* 0x004fc60000010000 */
[----:B------:R-:W-:Y:S01]  /*24e0*/  ISETP.NE.AND P4, PT, R15, RZ, PT ;  /* 0x000000ff0f00720c */ /* 0x000fe20003f85270 */
[----:B------:R-:W-:Y:S01]  /*24f0*/  @!P5 FADD.FTZ R13, R13, R21 ;  /* 0x000000150d0dd221 */ /* 0x000fe20000010000 */
[----:B------:R-:W-:Y:S01]  /*2500*/  IADD3 R16, R16, 0x4, RZ ;  /* 0x0000000410107810 */ /* 0x000fe20007ffe0ff */
[----:B----4-:R-:W-:Y:S02]  /*2510*/  @!P6 FADD.FTZ R12, R12, R22 ;  /* 0x000000160c0ce221 */ /* 0x010fe40000010000 */
[----:B------:R-:W-:Y:S02]  /*2520*/  @!P6 FADD.FTZ R13, R13, R23 ;  /* 0x000000170d0de221 */ /* 0x000fe40000010000 */
[----:B---3--:R-:W-:Y:S02]  /*2530*/  @!P0 FADD.FTZ R12, R12, R26 ;  /* 0x0000001a0c0c8221 */ /* 0x008fe40000010000 */
[----:B------:R-:W-:-:S04]  /*2540*/  @!P0 FADD.FTZ R13, R13, R27 ;  /* 0x0000001b0d0d8221 */ /* 0x000fc80000010000 */
[----:B------:R-:W-:Y:S05]  /*2550*/  @P4 BRA `(.L_x_4511) ;  /* 0xfffffffc00844947 */ /* 0x000fea000383ffff */
.L_x_4510:
        /* <DEDUP_REMOVED lines=11> */
.L_x_4516:
[----:B------:R-:W-:Y:S05]  /*2610*/  BSYNC B0 ;  /* 0x0000000000007941 */ /* 0x000fea0003800000 */
.L_x_4515:
        /* <DEDUP_REMOVED lines=16> */
.L_x_4507:
[----:B------:R-:W1:Y:S01]  /*2720*/  S2R R27, SR_TID.X ;  /* 0x00000000001b7919 */ /* 0x000e620000002100 */
[----:B------:R-:W-:Y:S01]  /*2730*/  ULDC.64 UR6, c[0x0][0x218] ;  /* 0x0000860000067ab9 */ /* 0x000fe20000000a00 */
[----:B------:R-:W-:Y:S01]  /*2740*/  MOV R18, UR13 ;  /* 0x0000000d00127c02 */ /* 0x000fe20008000f00 */
[----:B------:R-:W-:Y:S01]  /*2750*/  ULDC UR14, c[0x0][0x2a4] ;  /* 0x0000a900000e7ab9 */ /* 0x000fe20000000800 */
[----:B------:R-:W-:Y:S01]  /*2760*/  ISETP.EQ.U32.AND P4, PT, RZ, UR6, PT ;  /* 0x00000006ff007c0c */ /* 0x000fe2000bf82070 */
[----:B------:R-:W-:Y:S01]  /*2770*/  UMOV UR6, 0x400 ;  /* 0x0000040000067882 */ /* 0x000fe20000000000 */
[C---:B------:R-:W-:Y:S01]  /*2780*/  SHF.L.U64.HI R17, R4.reuse, 0x1, R5 ;  /* 0x0000000104117819 */ /* 0x040fe20000010205 */
[----:B------:R-:W-:Y:S01]  /*2790*/  ULDC.64 UR16, c[0x0][0x228] ;  /* 0x00008a0000107ab9 */ /* 0x000fe20000000a00 */
[----:B------:R-:W-:Y:S01]  /*27a0*/  SHF.L.U32 R16, R4, 0x1, RZ ;  /* 0x0000000104107819 */ /* 0x000fe200000006ff */
[----:B------:R-:W-:Y:S01]  /*27b0*/  ULDC.64 UR18, c[0x0][0x230] ;  /* 0x00008c0000127ab9 */ /* 0x000fe20000000a00 */
[----:B-1----:R-:W-:-:S04]  /*27c0*/  LOP3.LUT P0, RZ, R27, UR10, RZ, 0xfc, !PT ;  /* 0x0000000a1bff7c12 */ /* 0x002fc8000f80fcff */
[----:B------:R-:W-:Y:S01]  /*27d0*/  ISETP.EQ.OR.EX P0, PT, RZ, UR7, P0, P4 ;  /* 0x00000007ff007c0c */ /* 0x000fe20008702740 */
[----:B------:R-:W1:-:S12]  /*27e0*/  S2UR UR7, SR_CgaCtaId ;  /* 0x00000000000779c3 */ /* 0x000e580000008800 */
[----:B------:R-:W2:Y:S01]  /*27f0*/  @!P0 LDC.64 R14, c[0x0][0x218] ;  /* 0x00008600ff0e8b82 */ /* 0x000ea20000000a00 */
[----:B------:R-:W-:Y:S01]  /*2800*/  @!P0 FMUL.FTZ R19, R13, UR14 ;  /* 0x0000000e0d138c20 */ /* 0x000fe20008410000 */
[----:B-1----:R-:W-:-:S09]  /*2810*/  ULEA UR6, UR7, UR6, 0x18 ;  /* 0x0000000607067291 */ /* 0x002fd2000f8ec03f */
[----:B------:R0:W-:Y:S01]  /*2820*/  @!P3 STS.64 [UR6+0x98], R12 ;  /* 0x0000980cff00b988 */ /* 0x0001e20008000a06 */
[----:B--2---:R-:W-:-:S04]  /*2830*/  @!P0 IMAD.WIDE R4, R18, 0x8, R14 ;  /* 0x0000000812048825 */ /* 0x004fc800078e020e */
[----:B------:R-:W-:Y:S01]  /*2840*/  @!P0 FMUL.FTZ R18, R12, UR14 ;  /* 0x0000000e0c128c20 */ /* 0x000fe20008410000 */
[C---:B------:R-:W-:Y:S02]  /*2850*/  IADD3 R14, P4, R16.reuse, UR16, RZ ;  /* 0x00000010100e7c10 */ /* 0x040fe4000ff9e0ff */
[----:B------:R-:W-:Y:S02]  /*2860*/  IADD3 R16, P5, R16, UR18, RZ ;  /* 0x0000001210107c10 */ /* 0x000fe4000ffbe0ff */
[----:B------:R1:W-:Y:S01]  /*2870*/  @!P0 STG.E.64 desc[UR8][R4.64], R18 ;  /* 0x0000001204008986 */ /* 0x0003e2000c101b08 */
[C---:B------:R-:W-:Y:S01]  /*2880*/  IADD3.X R15, R17.reuse, UR17, RZ, P4, !PT ;  /* 0x00000011110f7c10 */ /* 0x040fe2000a7fe4ff */
[----:B------:R-:W-:Y:S01]  /*2890*/  HADD2.F32 R21, -RZ, R25.H0_H0 ;  /* 0x20000019ff157230 */ /* 0x000fe20000004100 */
[----:B------:R-:W-:Y:S01]  /*28a0*/  IADD3.X R17, R17, UR19, RZ, P5, !PT ;  /* 0x0000001311117c10 */ /* 0x000fe2000affe4ff */
[----:B------:R-:W-:Y:S01]  /*28b0*/  BAR.SYNC.DEFER_BLOCKING 0x0 ;  /* 0x0000000000007b1d */ /* 0x000fe20000010000 */
[----:B0-----:R-:W-:Y:S01]  /*28c0*/  HADD2.F32 R12, -RZ, R10.H0_H0 ;  /* 0x2000000aff0c7230 */ /* 0x001fe20000004100 */
[----:B------:R-:W-:-:S04]  /*28d0*/  ISETP.NE.AND P6, PT, RZ, UR12, PT ;  /* 0x0000000cff007c0c */ /* 0x000fc8000bfc5270 */
[----:B------:R-:W-:Y:S01]  /*28e0*/  ULDC.64 UR16, c[0x0][0x278] ;  /* 0x00009e0000107ab9 */ /* 0x000fe20000000a00 */
[----:B------:R-:W2:Y:S04]  /*28f0*/  LDG.E.U16 R13, desc[UR8][R16.64] ;  /* 0x00000008100d7981 */ /* 0x000ea8000c1e1500 */
[----:B-1----:R-:W3:Y:S04]  /*2900*/  LDG.E.U16 R19, desc[UR8][R14.64] ;  /* 0x000000080e137981 */ /* 0x002ee8000c1e1500 */
[----:B------:R-:W4:Y:S04]  /*2910*/  LDG.E.U16 R18, desc[UR8][R14.64+0x2] ;  /* 0x000002080e127981 */ /* 0x000f28000c1e1500 */
[----:B------:R0:W5:Y:S04]  /*2920*/  LDG.E.U16 R20, desc[UR8][R16.64+0x2] ;  /* 0x0000020810147981 */ /* 0x000168000c1e1500 */
[----:B------:R-:W1:Y:S02]  /*2930*/  LDS.64 R4, [UR6+0x98] ;  /* 0x00009806ff047984 */ /* 0x000e640008000a00 */
[----:B-1----:R-:W-:-:S04]  /*2940*/  FMUL.FTZ R26, R4, UR14 ;  /* 0x0000000e041a7c20 */ /* 0x002fc80008410000 */
[----:B------:R-:W-:-:S04]  /*2950*/  FMUL.FTZ R22, R26, R26 ;  /* 0x0000001a1a167220 */ /* 0x000fc80000410000 */
[----:B------:R-:W-:-:S05]  /*2960*/  FFMA.FTZ R22, R5, UR14, -R22 ;  /* 0x0000000e05167c23 */ /* 0x000fca0008010816 */
[----:B------:R-:W-:-:S13]  /*2970*/  FSETP.GTU.FTZ.AND P0, PT, R22, RZ, PT ;  /* 0x000000ff1600720b */ /* 0x000fda0003f1c000 */
[----:B------:R-:W-:Y:S01]  /*2980*/  VOTEU.ANY UP0, P0 ;  /* 0x00000000003f7886 */ /* 0x000fe20000000100 */
[----:B------:R-:W-:-:S04]  /*2990*/  PLOP3.LUT P0, PT, PT, PT, UP0, 0x80, 0x0 ;  /* 0x000000000000781c */ /* 0x000fc80003f0f008 */
[----:B------:R-:W-:-:S09]  /*29a0*/  @UP0 ULDC UR6, c[0x0][0x238] ;  /* 0x00008e0000060ab9 */ /* 0x000fd20000000800 */
[----:B------:R-:W-:-:S06]  /*29b0*/  @P0 FADD.FTZ R22, R22, UR6 ;  /* 0x0000000616160e21 */ /* 0x000fcc0008010000 */
[----:B------:R-:W1:Y:S01]  /*29c0*/  @P0 MUFU.RSQ R22, R22 ;  /* 0x0000001600160308 */ /* 0x000e620000001400 */
[----:B0-----:R-:W-:Y:S02]  /*29d0*/  HADD2.F32 R17, -RZ, R30.H0_H0 ;  /* 0x2000001eff117230 */ /* 0x001fe40000004100 */
[----:B------:R-:W-:Y:S02]  /*29e0*/  HADD2.F32 R16, -RZ, R28.H0_H0 ;  /* 0x2000001cff107230 */ /* 0x000fe40000004100 */
[----:B------:R-:W-:Y:S02]  /*29f0*/  HADD2.F32 R15, -RZ, R29.H0_H0 ;  /* 0x2000001dff0f7230 */ /* 0x000fe40000004100 */
[----:B------:R-:W-:Y:S02]  /*2a00*/  HADD2.F32 R14, -RZ, R24.H0_H0 ;  /* 0x20000018ff0e7230 */ /* 0x000fe40000004100 */
[----:B------:R-:W-:Y:S01]  /*2a10*/  HADD2.F32 R5, -RZ, R11.H0_H0 ;  /* 0x2000000bff057230 */ /* 0x000fe20000004100 */
[----:B-1----:R-:W-:Y:S01]  /*2a20*/  @P0 R2UR UR7, R22 ;  /* 0x00000000160702ca */ /* 0x002fe200000e0000 */
[--C-:B------:R-:W-:Y:S01]  /*2a30*/  FADD.FTZ R17, R17, -R26.reuse ;  /* 0x8000001a11117221 */ /* 0x100fe20000010000 */
[--C-:B------:R-:W-:Y:S01]  /*2a40*/  FADD.FTZ R16, R16, -R26.reuse ;  /* 0x8000001a10107221 */ /* 0x100fe20000010000 */
[--C-:B------:R-:W-:Y:S01]  /*2a50*/  FADD.FTZ R15, R15, -R26.reuse ;  /* 0x8000001a0f0f7221 */ /* 0x100fe20000010000 */
[--C-:B------:R-:W-:Y:S01]  /*2a60*/  FADD.FTZ R14, R14, -R26.reuse ;  /* 0x8000001a0e0e7221 */ /* 0x100fe20000010000 */
[--C-:B------:R-:W-:Y:S01]  /*2a70*/  FADD.FTZ R12, R12, -R26.reuse ;  /* 0x8000001a0c0c7221 */ /* 0x100fe20000010000 */
[----:B------:R-:W-:Y:S01]  /*2a80*/  FADD.FTZ R5, R5, -R26 ;  /* 0x8000001a05057221 */ /* 0x000fe20000010000 */
[----:B------:R-:W-:Y:S01]  /*2a90*/  UMOV UR6, 0x3f800000 ;  /* 0x3f80000000067882 */ /* 0x000fe20000000000 */
[----:B------:R-:W-:-:S05]  /*2aa0*/  HADD2.F32 R30, -RZ, R30.H1_H1 ;  /* 0x3000001eff1e7230 */ /* 0x000fca0000004100 */
[----:B------:R-:W-:Y:S02]  /*2ab0*/  @UP0 UMOV UR6, UR7 ;  /* 0x0000000700060c82 */ /* 0x000fe40008000000 */
[----:B------:R-:W-:Y:S01]  /*2ac0*/  FMUL.FTZ R17, R17, UR6 ;  /* 0x0000000611117c20 */ /* 0x000fe20008410000 */
[----:B------:R-:W-:Y:S01]  /*2ad0*/  FMUL.FTZ R16, R16, UR6 ;  /* 0x0000000610107c20 */ /* 0x000fe20008410000 */
[----:B------:R-:W-:Y:S01]  /*2ae0*/  FMUL.FTZ R15, R15, UR6 ;  /* 0x000000060f0f7c20 */ /* 0x000fe20008410000 */
[----:B------:R-:W-:Y:S01]  /*2af0*/  FMUL.FTZ R14, R14, UR6 ;  /* 0x000000060e0e7c20 */ /* 0x000fe20008410000 */
[----:B------:R-:W-:Y:S01]  /*2b00*/  FMUL.FTZ R12, R12, UR6 ;  /* 0x000000060c0c7c20 */ /* 0x000fe20008410000 */
[----:B------:R-:W-:Y:S01]  /*2b10*/  FMUL.FTZ R5, R5, UR6 ;  /* 0x0000000605057c20 */ /* 0x000fe20008410000 */
[----:B------:R-:W-:Y:S01]  /*2b20*/  HADD2.F32 R28, -RZ, R28.H1_H1 ;  /* 0x3000001cff1c7230 */ /* 0x000fe20000004100 */
[----:B------:R-:W-:Y:S01]  /*2b30*/  ISETP.GE.U32.AND P0, PT, R36, UR16, PT ;  /* 0x0000001024007c0c */ /* 0x000fe2000bf06070 */
[----:B------:R-:W-:-:S02]  /*2b40*/  HADD2.F32 R22, -RZ, R24.H1_H1 ;  /* 0x30000018ff167230 */ /* 0x000fc40000004100 */
[--C-:B------:R-:W-:Y:S01]  /*2b50*/  FADD.FTZ R30, R30, -R26.reuse ;  /* 0x8000001a1e1e7221 */ /* 0x100fe20000010000 */
[----:B------:R-:W-:Y:S02]  /*2b60*/  HADD2.F32 R23, -RZ, R25.H1_H1 ;  /* 0x30000019ff177230 */ /* 0x000fe40000004100 */
[----:B------:R-:W-:Y:S02]  /*2b70*/  HADD2.F32 R24, -RZ, R10.H1_H1 ;  /* 0x3000000aff187230 */ /* 0x000fe40000004100 */
[----:B------:R-:W-:Y:S02]  /*2b80*/  HADD2.F32 R25, -RZ, R11.H1_H1 ;  /* 0x3000000bff197230 */ /* 0x000fe40000004100 */
[--C-:B------:R-:W-:Y:S02]  /*2b90*/  HADD2.F32 R10, -RZ, R3.reuse.H1_H1 ;  /* 0x30000003ff0a7230 */ /* 0x100fe40000004100 */
[--C-:B------:R-:W-:Y:S01]  /*2ba0*/  FADD.FTZ R28, R28, -R26.reuse ;  /* 0x8000001a1c1c7221 */ /* 0x100fe20000010000 */
[----:B------:R-:W-:Y:S01]  /*2bb0*/  FMUL.FTZ R30, R30, UR6 ;  /* 0x000000061e1e7c20 */ /* 0x000fe20008410000 */
[--C-:B------:R-:W-:Y:S01]  /*2bc0*/  FADD.FTZ R22, R22, -R26.reuse ;  /* 0x8000001a16167221 */ /* 0x100fe20000010000 */
[--C-:B------:R-:W-:Y:S01]  /*2bd0*/  FADD.FTZ R23, R23, -R26.reuse ;  /* 0x8000001a17177221 */ /* 0x100fe20000010000 */
[--C-:B------:R-:W-:Y:S01]  /*2be0*/  FADD.FTZ R24, R24, -R26.reuse ;  /* 0x8000001a18187221 */ /* 0x100fe20000010000 */
[--C-:B------:R-:W-:Y:S01]  /*2bf0*/  FADD.FTZ R25, R25, -R26.reuse ;  /* 0x8000001a19197221 */ /* 0x100fe20000010000 */
[----:B------:R-:W-:Y:S01]  /*2c00*/  FMUL.FTZ R28, R28, UR6 ;  /* 0x000000061c1c7c20 */ /* 0x000fe20008410000 */
[----:B--2---:R-:W-:Y:S01]  /*2c10*/  SHF.L.U32 R4, R13, 0x10, RZ ;  /* 0x000000100d047819 */ /* 0x004fe200000006ff */
[----:B------:R-:W-:Y:S01]  /*2c20*/  FADD.FTZ R13, R21, -R26 ;  /* 0x8000001a150d7221 */ /* 0x000fe20000010000 */
[----:B------:R-:W-:Y:S01]  /*2c30*/  HADD2.F32 R21, -RZ, R3.H0_H0 ;  /* 0x20000003ff157230 */ /* 0x000fe20000004100 */
[----:B---3--:R-:W-:-:S04]  /*2c40*/  SHF.L.U32 R19, R19, 0x10, RZ ;  /* 0x0000001013137819 */ /* 0x008fc800000006ff */
[----:B------:R-:W-:Y:S01]  /*2c50*/  FADD.FTZ R21, R21, -R26 ;  /* 0x8000001a15157221 */ /* 0x000fe20000010000 */
[----:B------:R-:W-:-:S03]  /*2c60*/  FMUL.FTZ R13, R13, UR6 ;  /* 0x000000060d0d7c20 */ /* 0x000fc60008410000 */
[----:B------:R-:W-:Y:S01]  /*2c70*/  FMUL.FTZ R21, R21, UR6 ;  /* 0x0000000615157c20 */ /* 0x000fe20008410000 */
        /* <DEDUP_REMOVED lines=8> */
[----:B------:R-:W-:Y:S01]  /*2d00*/  HADD2.F32 R21, -RZ, R29.H1_H1 ;  /* 0x3000001dff157230 */ /* 0x000fe20000004100 */
[----:B------:R-:W-:-:S02]  /*2d10*/  SHF.R.S32.HI R29, RZ, 0x1f, R36 ;  /* 0x0000001fff1d7819 */ /* 0x000fc40000011424 */
[----:B----4-:R-:W-:Y:S02]  /*2d20*/  SHF.L.U32 R3, R18, 0x10, RZ ;  /* 0x0000001012037819 */ /* 0x010fe400000006ff */
[----:B------:R-:W-:Y:S02]  /*2d30*/  ISETP.GE.AND.EX P0, PT, R29, UR17, PT, P0 ;  /* 0x000000111d007c0c */ /* 0x000fe4000bf06300 */
[----:B-----5:R-:W-:Y:S01]  /*2d40*/  SHF.L.U32 R20, R20, 0x10, RZ ;  /* 0x0000001014147819 */ /* 0x020fe200000006ff */
[--C-:B------:R-:W-:Y:S01]  /*2d50*/  FADD.FTZ R21, R21, -R26.reuse ;  /* 0x8000001a15157221 */ /* 0x100fe20000010000 */
[----:B------:R-:W-:Y:S01]  /*2d60*/  ISETP.LT.U32.AND P0, PT, R27, 0x200, !P0 ;  /* 0x000002001b00780c */ /* 0x000fe20004701070 */
[----:B------:R-:W-:Y:S02]  /*2d70*/  FADD.FTZ R26, R10, -R26 ;  /* 0x8000001a0a1a7221 */ /* 0x000fe40000010000 */
        /* <DEDUP_REMOVED lines=12> */
.L_x_4517:
[----:B------:R-:W-:Y:S04]  /*2e40*/  BSSY B0, `(.L_x_4518) ;  /* 0x000000f000007945 */ /* 0x000fe80003800000 */
[----:B------:R-:W-:Y:S05]  /*2e50*/  @P2 BRA `(.L_x_4519) ;  /* 0x0000000000342947 */ /* 0x000fea0003800000 */
[----:B------:R-:W-:Y:S01]  /*2e60*/  SHF.R.S32.HI R18, RZ, 0x1f, R0 ;  /* 0x0000001fff127819 */ /* 0x000fe20000011400 */
[----:B------:R-:W-:Y:S01]  /*2e70*/  ULDC.64 UR14, c[0x0][0x270] ;  /* 0x00009c00000e7ab9 */ /* 0x000fe20000000a00 */
[----:B------:R-:W-:Y:S02]  /*2e80*/  MOV R10, R6 ;  /* 0x00000006000a7202 */ /* 0x000fe40000000f00 */
[----:B------:R-:W-:Y:S01]  /*2e90*/  MOV R11, R9 ;  /* 0x00000009000b7202 */ /* 0x000fe20000000f00 */
[----:B------:R-:W-:Y:S01]  /*2ea0*/  IMAD R18, R18, UR14, RZ ;  /* 0x0000000e12127c24 */ /* 0x000fe2000f8e02ff */
[----:B------:R-:W-:Y:S01]  /*2eb0*/  F2FP.F16.F32.PACK_AB R17, R27, R17 ;  /* 0x000000111b11723e */ /* 0x000fe200000000ff */
[----:B------:R-:W-:-:S04]  /*2ec0*/  IMAD.WIDE.U32 R10, R0, UR14, R10 ;  /* 0x0000000e000a7c25 */ /* 0x000fc8000f8e000a */
[----:B------:R-:W-:Y:S01]  /*2ed0*/  IMAD R18, R0, UR15, R18 ;  /* 0x0000000f00127c24 */ /* 0x000fe2000f8e0212 */
[----:B------:R-:W-:-:S04]  /*2ee0*/  ULDC.64 UR14, c[0x0][0x210] ;  /* 0x00008400000e7ab9 */ /* 0x000fc80000000a00 */
[----:B------:R-:W-:Y:S02]  /*2ef0*/  IADD3 R11, R11, R18, RZ ;  /* 0x000000120b0b7210 */ /* 0x000fe40007ffe0ff */
[----:B------:R-:W-:-:S04]  /*2f00*/  LEA R18, P2, R10, UR14, 0x1 ;  /* 0x0000000e0a127c11 */ /* 0x000fc8000f8408ff */
[----:B------:R-:W-:-:S05]  /*2f10*/  LEA.HI.X R19, R10, UR15, R11, 0x1, P2 ;  /* 0x0000000f0a137c11 */ /* 0x000fca00090f0c0b */
[----:B------:R0:W-:Y:S04]  /*2f20*/  STG.E desc[UR8][R18.64], R17 ;  /* 0x0000001112007986 */ /* 0x0001e8000c101908 */
.L_x_4519:
[----:B------:R-:W-:Y:S05]  /*2f30*/  BSYNC B0 ;  /* 0x0000000000007941 */ /* 0x000fea0003800000 */
.L_x_4518:
[----:B------:R-:W-:Y:S01]  /*2f40*/  FFMA.FTZ R28, R3, R28, R20 ;  /* 0x0000001c031c7223 */ /* 0x000fe20000010014 */
[----:B------:R-:W-:Y:S06]  /*2f50*/  @!P6 BRA `(.L_x_4520) ;  /* 0x000000000028e947 */ /* 0x000fec0003800000 */
        /* <DEDUP_REMOVED lines=10> */
.L_x_4520:
        /* <DEDUP_REMOVED lines=14> */
.L_x_4522:
[----:B------:R-:W-:Y:S05]  /*30e0*/  BSYNC B0 ;  /* 0x0000000000007941 */ /* 0x000fea0003800000 */
.L_x_4521:
[----:B------:R-:W-:Y:S01]  /*30f0*/  SHF.R.S32.HI R10, RZ, 0x1f, R34 ;  /* 0x0000001fff0a7819 */ /* 0x000fe20000011422 */
[----:B------:R-:W-:Y:S01]  /*3100*/  FMUL.FTZ R22, R22, UR6 ;  /* 0x0000000616167c20 */ /* 0x000fe20008410000 */
[----:B------:R-:W-:Y:S01]  /*3110*/  ISETP.GE.U32.AND P5, PT, R34, UR16, PT ;  /* 0x0000001022007c0c */ /* 0x000fe2000bfa6070 */
[----:B------:R-:W-:Y:S01]  /*3120*/  FMUL.FTZ R24, R24, UR6 ;  /* 0x0000000618187c20 */ /* 0x000fe20008410000 */
[----:B------:R-:W-:Y:S01]  /*3130*/  ISETP.GE.U32.AND P0, PT, R33, UR16, PT ;  /* 0x0000001021007c0c */ /* 0x000fe2000bf06070 */
[----:B------:R-:W-:Y:S01]  /*3140*/  FMUL.FTZ R25, R25, UR6 ;  /* 0x0000000619197c20 */ /* 0x000fe20008410000 */
[----:B------:R-:W-:Y:S01]  /*3150*/  ISETP.GE.AND.EX P5, PT, R10, UR17, PT, P5 ;  /* 0x000000110a007c0c */ /* 0x000fe2000bfa6350 */
[----:B------:R-:W-:Y:S01]  /*3160*/  FMUL.FTZ R26, R26, UR6 ;  /* 0x000000061a1a7c20 */ /* 0x000fe20008410000 */
[----:B------:R-:W2:Y:S01]  /*3170*/  S2R R10, SR_TID.X ;  /* 0x00000000000a7919 */ /* 0x000ea20000002100 */
[----:B------:R-:W-:Y:S01]  /*3180*/  ISETP.GE.U32.AND P2, PT, R32, UR16, PT ;  /* 0x0000001020007c0c */ /* 0x000fe2000bf46070 */
[----:B-1----:R-:W-:Y:S01]  /*3190*/  FMUL.FTZ R16, R21, UR6 ;  /* 0x0000000615107c20 */ /* 0x002fe20008410000 */
[----:B------:R-:W-:Y:S01]  /*31a0*/  ISETP.GE.U32.AND P3, PT, R31, UR16, PT ;  /* 0x000000101f007c0c */ /* 0x000fe2000bf66070 */
[--C-:B------:R-:W-:Y:S01]  /*31b0*/  FFMA.FTZ R11, R3, R25, R20.reuse ;  /* 0x00000019030b7223 */ /* 0x100fe20000010014 */
[----:B------:R-:W-:Y:S01]  /*31c0*/  ISETP.GE.U32.AND P4, PT, R35, UR16, PT ;  /* 0x0000001023007c0c */ /* 0x000fe2000bf86070 */
[----:B------:R-:W-:Y:S01]  /*31d0*/  FFMA.FTZ R21, R3, R26, R20 ;  /* 0x0000001a03157223 */ /* 0x000fe20000010014 */
[----:B------:R-:W-:-:S02]  /*31e0*/  SHF.R.S32.HI R30, RZ, 0x1f, R33 ;  /* 0x0000001fff1e7819 */ /* 0x000fc40000011421 */
[----:B------:R-:W-:Y:S02]  /*31f0*/  SHF.R.S32.HI R29, RZ, 0x1f, R32 ;  /* 0x0000001fff1d7819 */ /* 0x000fe40000011420 */
[----:B------:R-:W-:Y:S02]  /*3200*/  SHF.R.S32.HI R28, RZ, 0x1f, R31 ;  /* 0x0000001fff1c7819 */ /* 0x000fe4000001141f */
[----:B------:R-:W-:Y:S02]  /*3210*/  SHF.R.S32.HI R27, RZ, 0x1f, R35 ;  /* 0x0000001fff1b7819 */ /* 0x000fe40000011423 */
[----:B------:R-:W-:Y:S02]  /*3220*/  ISETP.GE.AND.EX P0, PT, R30, UR17, PT, P0 ;  /* 0x000000111e007c0c */ /* 0x000fe4000bf06300 */
[----:B------:R-:W-:Y:S02]  /*3230*/  ISETP.GE.AND.EX P2, PT, R29, UR17, PT, P2 ;  /* 0x000000111d007c0c */ /* 0x000fe4000bf46320 */
[----:B------:R-:W-:-:S02]  /*3240*/  ISETP.GE.AND.EX P3, PT, R28, UR17, PT, P3 ;  /* 0x000000111c007c0c */ /* 0x000fc4000bf66330 */
[----:B------:R-:W-:Y:S02]  /*3250*/  ISETP.GE.AND.EX P4, PT, R27, UR17, PT, P4 ;  /* 0x000000111b007c0c */ /* 0x000fe4000bf86340 */
[C---:B--2---:R-:W-:Y:S02]  /*3260*/  ISETP.LT.U32.AND P5, PT, R10.reuse, 0x200, !P5 ;  /* 0x000002000a00780c */ /* 0x044fe40006fa1070 */
[C---:B------:R-:W-:Y:S02]  /*3270*/  ISETP.LT.U32.AND P0, PT, R10.reuse, 0x200, !P0 ;  /* 0x000002000a00780c */ /* 0x040fe40004701070 */
[C---:B------:R-:W-:Y:S02]  /*3280*/  ISETP.LT.U32.AND P2, PT, R10.reuse, 0x200, !P2 ;  /* 0x000002000a00780c */ /* 0x040fe40005741070 */
[C---:B------:R-:W-:Y:S02]  /*3290*/  ISETP.LT.U32.AND P3, PT, R10.reuse, 0x200, !P3 ;  /* 0x000002000a00780c */ /* 0x040fe40005f61070 */
[----:B------:R-:W-:Y:S01]  /*32a0*/  ISETP.LT.U32.AND P4, PT, R10, 0x200, !P4 ;  /* 0x000002000a00780c */ /* 0x000fe20006781070 */
[----:B------:R-:W-:Y:S01]  /*32b0*/  FMUL.FTZ R10, R23, UR6 ;  /* 0x00000006170a7c20 */ /* 0x000fe20008410000 */
[----:B------:R-:W-:-:S03]  /*32c0*/  FFMA.FTZ R23, R3, R22, R20 ;  /* 0x0000001603177223 */ /* 0x000fc60000010014 */
[C-C-:B------:R-:W-:Y:S01]  /*32d0*/  FFMA.FTZ R22, R3.reuse, R10, R20.reuse ;  /* 0x0000000a03167223 */ /* 0x140fe20000010014 */
[C-C-:B------:R-:W-:Y:S01]  /*32e0*/  FFMA.FTZ R10, R3.reuse, R24, R20.reuse ;  /* 0x00000018030a7223 */ /* 0x140fe20000010014 */
        /* <DEDUP_REMOVED lines=12> */
.L_x_4523:
[----:B------:R-:W-:Y:S04]  /*33b0*/  BSSY B0, `(.L_x_4524) ;  /* 0x0000010000007945 */ /* 0x000fe80003800000 */
[----:B------:R-:W-:Y:S05]  /*33c0*/  @P1 BRA `(.L_x_4525) ;  /* 0x0000000000381947 */ /* 0x000fea0003800000 */
[----:B0-----:R-:W-:Y:S01]  /*33d0*/  IADD3 R18, R0, 0x10, RZ ;  /* 0x0000001000127810 */ /* 0x001fe20007ffe0ff */
        /* <DEDUP_REMOVED lines=13> */
.L_x_4525:
[----:B------:R-:W-:Y:S05]  /*34b0*/  BSYNC B0 ;  /* 0x0000000000007941 */ /* 0x000fea0003800000 */
.L_x_4524:
[----:B------:R-:W-:Y:S05]  /*34c0*/  @!P6 BRA `(.L_x_4526) ;  /* 0x000000000028e947 */ /* 0x000fea0003800000 */
[----:B-1----:R-:W-:Y:S01]  /*34d0*/  FMUL.FTZ R3, R14, -1.4426950216293334961 ;  /* 0xbfb8aa3b0e037820 */ /* 0x002fe20000410000 */
[----:B------:R-:W-:-:S05]  /*34e0*/  FMUL.FTZ R16, R23, -1.4426950216293334961 ;  /* 0xbfb8aa3b17107820 */ /* 0x000fca0000410000 */
        /* <DEDUP_REMOVED lines=8> */
.L_x_4526:
[----:B------:R-:W-:Y:S04]  /*3570*/  BSSY B0, `(.L_x_4527) ;  /* 0x000000f000007945 */ /* 0x000fe80003800000 */
[----:B------:R-:W-:Y:S05]  /*3580*/  @!P5 BRA `(.L_x_4528) ;  /* 0x000000000034d947 */ /* 0x000fea0003800000 */
[----:B-1----:R-:W-:Y:S01]  /*3590*/  SHF.R.S32.HI R3, RZ, 0x1f, R34 ;  /* 0x0000001fff037819 */ /* 0x002fe20000011422 */
[----:B------:R-:W-:Y:S01]  /*35a0*/  ULDC.64 UR14, c[0x0][0x270] ;  /* 0x00009c00000e7ab9 */ /* 0x000fe20000000a00 */
[----:B------:R-:W-:Y:S02]  /*35b0*/  MOV R16, R6 ;  /* 0x0000000600107202 */ /* 0x000fe40000000f00 */
[----:B0-----:R-:W-:Y:S01]  /*35c0*/  MOV R17, R9 ;  /* 0x0000000900117202 */ /* 0x001fe20000000f00 */
        /* <DEDUP_REMOVED lines=9> */
.L_x_4528:
[----:B------:R-:W-:Y:S05]  /*3660*/  BSYNC B0 ;  /* 0x0000000000007941 */ /* 0x000fea0003800000 */
.L_x_4527:
[----:B------:R-:W-:Y:S05]  /*3670*/  @!P6 BRA `(.L_x_4529) ;  /* 0x000000000028e947 */ /* 0x000fea0003800000 */
[----:B-1----:R-:W-:Y:S01]  /*3680*/  FMUL.FTZ R3, R13, -1.4426950216293334961 ;  /* 0xbfb8aa3b0d037820 */ /* 0x002fe20000410000 */
[----:B------:R-:W-:-:S05]  /*3690*/  FMUL.FTZ R15, R22, -1.4426950216293334961 ;  /* 0xbfb8aa3b160f7820 */ /* 0x000fca0000410000 */
[----:B------:R-:W1:Y:S08]  /*36a0*/  MUFU.EX2 R3, R3 ;  /* 0x0000000300037308 */ /* 0x000e700000000800 */
[----:B------:R-:W3:Y:S01]  /*36b0*/  MUFU.EX2 R15, R15 ;  /* 0x0000000f000f7308 */ /* 0x000ee20000000800 */
[----:B-1----:R-:W-:-:S07]  /*36c0*/  FADD.FTZ R14, R3, 1 ;  /* 0x3f800000030e7421 */ /* 0x002fce0000010000 */
[----:B------:R-:W1:Y:S01]  /*36d0*/  MUFU.RCP R14, R14 ;  /* 0x0000000e000e7308 */ /* 0x000e620000001000 */
[----:B---3--:R-:W-:-:S07]  /*36e0*/  FADD.FTZ R16, R15, 1 ;  /* 0x3f8000000f107421 */ /* 0x008fce0000010000 */
[----:B0-----:R-:W0:Y:S01]  /*36f0*/  MUFU.RCP R17, R16 ;  /* 0x0000001000117308 */ /* 0x001e220000001000 */
[----:B-1----:R-:W-:Y:S01]  /*3700*/  FMUL.FTZ R13, R13, R14 ;  /* 0x0000000e0d0d7220 */ /* 0x002fe20000410000 */
[----:B0-----:R-:W-:-:S07]  /*3710*/  FMUL.FTZ R22, R22, R17 ;  /* 0x0000001116167220 */ /* 0x001fce0000410000 */
.L_x_4529:
[----:B------:R-:W-:Y:S04]  /*3720*/  BSSY B0, `(.L_x_4530) ;  /* 0x000000e000007945 */ /* 0x000fe80003800000 */
[----:B------:R-:W-:Y:S05]  /*3730*/  @!P0 BRA `(.L_x_4531) ;  /* 0x0000000000308947 */ /* 0x000fea0003800000 */
[----:B------:R-:W-:Y:S01]  /*3740*/  ULDC.64 UR14, c[0x0][0x270] ;  /* 0x00009c00000e7ab9 */ /* 0x000fe20000000a00 */
[----:B------:R-:W-:Y:S01]  /*3750*/  MOV R14, R6 ;  /* 0x00000006000e7202 */ /* 0x000fe20000000f00 */
[----:B------:R-:W-:Y:S01]  /*3760*/  IMAD R16, R30, UR14, RZ ;  /* 0x0000000e1e107c24 */ /* 0x000fe2000f8e02ff */
[----:B------:R-:W-:Y:S02]  /*3770*/  MOV R15, R9 ;  /* 0x00000009000f7202 */ /* 0x000fe40000000f00 */
[----:B------:R-:W-:Y:S01]  /*3780*/  F2FP.F16.F32.PACK_AB R13, R22, R13 ;  /* 0x0000000d160d723e */ /* 0x000fe200000000ff */
[C---:B-1----:R-:W-:Y:S02]  /*3790*/  IMAD R3, R33.reuse, UR15, R16 ;  /* 0x0000000f21037c24 */ /* 0x042fe4000f8e0210 */
[----:B------:R-:W-:Y:S01]  /*37a0*/  IMAD.WIDE.U32 R14, R33, UR14, R14 ;  /* 0x0000000e210e7c25 */ /* 0x000fe2000f8e000e */
[----:B------:R-:W-:Y:S02]  /*37b0*/  ULDC.64 UR14, c[0x0][0x210] ;  /* 0x00008400000e7ab9 */ /* 0x000fe40000000a00 */
[----:B------:R-:W-:-:S02]  /*37c0*/  LEA R16, P0, R14, UR14, 0x1 ;  /* 0x0000000e0e107c11 */ /* 0x000fc4000f8008ff */
[----:B------:R-:W-:-:S04]  /*37d0*/  IADD3 R3, R15, R3, RZ ;  /* 0x000000030f037210 */ /* 0x000fc80007ffe0ff */
[----:B0-----:R-:W-:-:S05]  /*37e0*/  LEA.HI.X R17, R14, UR15, R3, 0x1, P0 ;  /* 0x0000000f0e117c11 */ /* 0x001fca00080f0c03 */
[----:B------:R3:W-:Y:S02]  /*37f0*/  STG.E desc[UR8][R16.64], R13 ;  /* 0x0000000d10007986 */ /* 0x0007e4000c101908 */
.L_x_4531:
[----:B------:R-:W-:Y:S05]  /*3800*/  BSYNC B0 ;  /* 0x0000000000007941 */ /* 0x000fea0003800000 */
.L_x_4530:
[----:B------:R-:W-:Y:S05]  /*3810*/  @!P6 BRA `(.L_x_4532) ;  /* 0x000000000028e947 */ /* 0x000fea0003800000 */
[----:B-1----:R-:W-:Y:S01]  /*3820*/  FMUL.FTZ R3, R12, -1.4426950216293334961 ;  /* 0xbfb8aa3b0c037820 */ /* 0x002fe20000410000 */
[----:B------:R-:W-:-:S05]  /*3830*/  FMUL.FTZ R14, R10, -1.4426950216293334961 ;  /* 0xbfb8aa3b0a0e7820 */ /* 0x000fca0000410000 */
[----:B------:R-:W3:Y:S08]  /*3840*/  MUFU.EX2 R3, R3 ;  /* 0x0000000300037308 */ /* 0x000ef00000000800 */
[----:B------:R-:W1:Y:S01]  /*3850*/  MUFU.EX2 R14, R14 ;  /* 0x0000000e000e7308 */ /* 0x000e620000000800 */
[----:B---3--:R-:W-:-:S07]  /*3860*/  FADD.FTZ R13, R3, 1 ;  /* 0x3f800000030d7421 */ /* 0x008fce0000010000 */
[----:B------:R-:W3:Y:S01]  /*3870*/  MUFU.RCP R13, R13 ;  /* 0x0000000d000d7308 */ /* 0x000ee20000001000 */
[----:B-1----:R-:W-:-:S07]  /*3880*/  FADD.FTZ R15, R14, 1 ;  /* 0x3f8000000e0f7421 */ /* 0x002fce0000010000 */
[----:B------:R-:W1:Y:S01]  /*3890*/  MUFU.RCP R15, R15 ;  /* 0x0000000f000f7308 */ /* 0x000e620000001000 */
[----:B---3--:R-:W-:Y:S01]  /*38a0*/  FMUL.FTZ R12, R12, R13 ;  /* 0x0000000d0c0c7220 */ /* 0x008fe20000410000 */
[----:B-1----:R-:W-:-:S07]  /*38b0*/  FMUL.FTZ R10, R10, R15 ;  /* 0x0000000f0a0a7220 */ /* 0x002fce0000410000 */
.L_x_4532:
        /* <DEDUP_REMOVED lines=9> */
[----:B---3--:R-:W-:Y:S02]  /*3950*/  LEA R16, P0, R14, UR14, 0x1 ;  /* 0x0000000e0e107c11 */ /* 0x008fe4000f8008ff */
[----:B------:R-:W-:-:S04]  /*3960*/  IADD3 R3, R15, R3, RZ ;  /* 0x000000030f037210 */ /* 0x000fc80007ffe0ff */
[----:B0-----:R-:W-:Y:S02]  /*3970*/  LEA.HI.X R17, R14, UR15, R3, 0x1, P0 ;  /* 0x0000000f0e117c11 */ /* 0x001fe400080f0c03 */
[----:B------:R-:W-:-:S05]  /*3980*/  F2FP.F16.F32.PACK_AB R3, R10, R12 ;  /* 0x0000000c0a03723e */ /* 0x000fca00000000ff */
[----:B------:R4:W-:Y:S02]  /*3990*/  STG.E desc[UR8][R16.64], R3 ;  /* 0x0000000310007986 */ /* 0x0009e4000c101908 */
.L_x_4534:
[----:B------:R-:W-:Y:S05]  /*39a0*/  BSYNC B0 ;  /* 0x0000000000007941 */ /* 0x000fea0003800000 */
.L_x_4533:
[----:B------:R-:W-:Y:S05]  /*39b0*/  @!P6 BRA `(.L_x_4535) ;  /* 0x000000000028e947 */ /* 0x000fea0003800000 */
[----:B-1--4-:R-:W-:Y:S01]  /*39c0*/  FMUL.FTZ R3, R5, -1.4426950216293334961 ;  /* 0xbfb8aa3b05037820 */ /* 0x012fe20000410000 */
[----:B------:R-:W-:-:S05]  /*39d0*/  FMUL.FTZ R12, R11, -1.4426950216293334961 ;  /* 0xbfb8aa3b0b0c7820 */ /* 0x000fca0000410000 */
[----:B------:R-:W1:Y:S08]  /*39e0*/  MUFU.EX2 R3, R3 ;  /* 0x0000000300037308 */ /* 0x000e700000000800 */
[----:B------:R-:W3:Y:S01]  /*39f0*/  MUFU.EX2 R12, R12 ;  /* 0x0000000c000c7308 */ /* 0x000ee20000000800 */
[----:B-1----:R-:W-:-:S07]  /*3a00*/  FADD.FTZ R10, R3, 1 ;  /* 0x3f800000030a7421 */ /* 0x002fce0000010000 */
[----:B------:R-:W1:Y:S01]  /*3a10*/  MUFU.RCP R10, R10 ;  /* 0x0000000a000a7308 */ /* 0x000e620000001000 */
[----:B---3--:R-:W-:-:S07]  /*3a20*/  FADD.FTZ R13, R12, 1 ;  /* 0x3f8000000c0d7421 */ /* 0x008fce0000010000 */
[----:B------:R-:W3:Y:S01]  /*3a30*/  MUFU.RCP R14, R13 ;  /* 0x0000000d000e7308 */ /* 0x000ee20000001000 */
[----:B-1----:R-:W-:Y:S01]  /*3a40*/  FMUL.FTZ R5, R5, R10 ;  /* 0x0000000a05057220 */ /* 0x002fe20000410000 */
[----:B---3--:R-:W-:-:S07]  /*3a50*/  FMUL.FTZ R11, R11, R14 ;  /* 0x0000000e0b0b7220 */ /* 0x008fce0000410000 */
.L_x_4535:
[----:B------:R-:W-:Y:S04]  /*3a60*/  BSSY B0, `(.L_x_4536) ;  /* 0x000000e000007945 */ /* 0x000fe80003800000 */
[----:B------:R-:W-:Y:S05]  /*3a70*/  @!P3 BRA `(.L_x_4537) ;  /* 0x000000000030b947 */ /* 0x000fea0003800000 */
[----:B------:R-:W-:Y:S01]  /*3a80*/  ULDC.64 UR14, c[0x0][0x270] ;  /* 0x00009c00000e7ab9 */ /* 0x000fe20000000a00 */
[----:B------:R-:W-:Y:S01]  /*3a90*/  MOV R12, R6 ;  /* 0x00000006000c7202 */ /* 0x000fe20000000f00 */
[----:B------:R-:W-:Y:S01]  /*3aa0*/  IMAD R10, R28, UR14, RZ ;  /* 0x0000000e1c0a7c24 */ /* 0x000fe2000f8e02ff */
[----:B---3--:R-:W-:Y:S02]  /*3ab0*/  MOV R13, R9 ;  /* 0x00000009000d7202 */ /* 0x008fe40000000f00 */
[----:B------:R-:W-:Y:S01]  /*3ac0*/  F2FP.F16.F32.PACK_AB R5, R11, R5 ;  /* 0x000000050b05723e */ /* 0x000fe200000000ff */
[C---:B-1--4-:R-:W-:Y:S02]  /*3ad0*/  IMAD R3, R31.reuse, UR15, R10 ;  /* 0x0000000f1f037c24 */ /* 0x052fe4000f8e020a */
[----:B------:R-:W-:Y:S01]  /*3ae0*/  IMAD.WIDE.U32 R12, R31, UR14, R12 ;  /* 0x0000000e1f0c7c25 */ /* 0x000fe2000f8e000c */
[----:B------:R-:W-:Y:S02]  /*3af0*/  ULDC.64 UR14, c[0x0][0x210] ;  /* 0x00008400000e7ab9 */ /* 0x000fe40000000a00 */
[----:B------:R-:W-:-:S02]  /*3b00*/  LEA R14, P0, R12, UR14, 0x1 ;  /* 0x0000000e0c0e7c11 */ /* 0x000fc4000f8008ff */
[----:B------:R-:W-:-:S04]  /*3b10*/  IADD3 R3, R13, R3, RZ ;  /* 0x000000030d037210 */ /* 0x000fc80007ffe0ff */
[----:B------:R-:W-:-:S05]  /*3b20*/  LEA.HI.X R15, R12, UR15, R3, 0x1, P0 ;  /* 0x0000000f0c0f7c11 */ /* 0x000fca00080f0c03 */
[----:B------:R1:W-:Y:S02]  /*3b30*/  STG.E desc[UR8][R14.64], R5 ;  /* 0x000000050e007986 */ /* 0x0003e4000c101908 */
.L_x_4537:
[----:B------:R-:W-:Y:S05]  /*3b40*/  BSYNC B0 ;  /* 0x0000000000007941 */ /* 0x000fea0003800000 */
.L_x_4536:
[----:B------:R-:W-:Y:S05]  /*3b50*/  @!P6 BRA `(.L_x_4538) ;  /* 0x000000000028e947 */ /* 0x000fea0003800000 */
[----:B-1--4-:R-:W-:Y:S01]  /*3b60*/  FMUL.FTZ R3, R4, -1.4426950216293334961 ;  /* 0xbfb8aa3b04037820 */ /* 0x012fe20000410000 */
[----:B------:R-:W-:-:S05]  /*3b70*/  FMUL.FTZ R10, R21, -1.4426950216293334961 ;  /* 0xbfb8aa3b150a7820 */ /* 0x000fca0000410000 */
[----:B------:R-:W1:Y:S08]  /*3b80*/  MUFU.EX2 R3, R3 ;  /* 0x0000000300037308 */ /* 0x000e700000000800 */
[----:B------:R-:W4:Y:S01]  /*3b90*/  MUFU.EX2 R10, R10 ;  /* 0x0000000a000a7308 */ /* 0x000f220000000800 */
[----:B-1----:R-:W-:-:S07]  /*3ba0*/  FADD.FTZ R5, R3, 1 ;  /* 0x3f80000003057421 */ /* 0x002fce0000010000 */
[----:B------:R-:W1:Y:S01]  /*3bb0*/  MUFU.RCP R5, R5 ;  /* 0x0000000500057308 */ /* 0x000e620000001000 */
[----:B----4-:R-:W-:-:S07]  /*3bc0*/  FADD.FTZ R11, R10, 1 ;  /* 0x3f8000000a0b7421 */ /* 0x010fce0000010000 */
[----:B------:R-:W4:Y:S01]  /*3bd0*/  MUFU.RCP R12, R11 ;  /* 0x0000000b000c7308 */ /* 0x000f220000001000 */
[----:B-1----:R-:W-:Y:S01]  /*3be0*/  FMUL.FTZ R4, R4, R5 ;  /* 0x0000000504047220 */ /* 0x002fe20000410000 */
[----:B----4-:R-:W-:-:S07]  /*3bf0*/  FMUL.FTZ R21, R21, R12 ;  /* 0x0000000c15157220 */ /* 0x010fce0000410000 */
.L_x_4538:
[----:B------:R-:W-:Y:S04]  /*3c00*/  BSSY B0, `(.L_x_4539) ;  /* 0x000000d000007945 */ /* 0x000fe80003800000 */
[----:B------:R-:W-:Y:S05]  /*3c10*/  @!P4 BRA `(.L_x_4540) ;  /* 0x00000000002cc947 */ /* 0x000fea0003800000 */
[----:B------:R-:W-:Y:S01]  /*3c20*/  ULDC.64 UR6, c[0x0][0x270] ;  /* 0x00009c0000067ab9 */ /* 0x000fe20000000a00 */
[----:B------:R-:W-:Y:S01]  /*3c30*/  MOV R7, R9 ;  /* 0x0000000900077202 */ /* 0x000fe20000000f00 */
[----:B------:R-:W-:Y:S01]  /*3c40*/  IMAD R8, R27, UR6, RZ ;  /* 0x000000061b087c24 */ /* 0x000fe2000f8e02ff */
[----:B------:R-:W-:Y:S01]  /*3c50*/  F2FP.F16.F32.PACK_AB R21, R21, R4 ;  /* 0x000000041515723e */ /* 0x000fe200000000ff */
[----:B------:R-:W-:-:S04]  /*3c60*/  IMAD.WIDE.U32 R6, R35, UR6, R6 ;  /* 0x0000000623067c25 */ /* 0x000fc8000f8e0006 */
[----:B-1--4-:R-:W-:Y:S01]  /*3c70*/  IMAD R3, R35, UR7, R8 ;  /* 0x0000000723037c24 */ /* 0x012fe2000f8e0208 */
[----:B------:R-:W-:Y:S02]  /*3c80*/  ULDC.64 UR6, c[0x0][0x210] ;  /* 0x0000840000067ab9 */ /* 0x000fe40000000a00 */
[----:B------:R-:W-:Y:S02]  /*3c90*/  LEA R8, P0, R6, UR6, 0x1 ;  /* 0x0000000606087c11 */ /* 0x000fe4000f8008ff */
[----:B------:R-:W-:-:S04]  /*3ca0*/  IADD3 R3, R7, R3, RZ ;  /* 0x0000000307037210 */ /* 0x000fc80007ffe0ff */
[----:B------:R-:W-:-:S05]  /*3cb0*/  LEA.HI.X R9, R6, UR7, R3, 0x1, P0 ;  /* 0x0000000706097c11 */ /* 0x000fca00080f0c03 */
[----:B------:R1:W-:Y:S02]  /*3cc0*/  STG.E desc[UR8][R8.64], R21 ;  /* 0x0000001508007986 */ /* 0x0003e4000c101908 */
.L_x_4540:
[----:B------:R-:W-:Y:S05]  /*3cd0*/  BSYNC B0 ;  /* 0x0000000000007941 */ /* 0x000fea0003800000 */
.L_x_4539:
[----:B------:R-:W-:Y:S02]  /*3ce0*/  UIADD3 UR13, UR11, UR13, URZ ;  /* 0x0000000d0b0d7290 */ /* 0x000fe4000fffe03f */
[----:B------:R-:W-:Y:S02]  /*3cf0*/  UIADD3 UR4, UR4, 0x1, URZ ;  /* 0x0000000104047890 */ /* 0x000fe4000fffe03f */
[----:B------:R-:W-:-:S06]  /*3d00*/  UISETP.GE.AND UP0, UPT, UR13, UR5, UPT ;  /* 0x000000050d00728c */ /* 0x000fcc000bf06270 */
[----:B------:R-:W-:-:S13]  /*3d10*/  PLOP3.LUT P0, PT, PT, PT, UP0, 0x80, 0x0 ;  /* 0x000000000000781c */ /* 0x000fda0003f0f008 */
[----:B------:R-:W-:Y:S05]  /*3d20*/  @!P0 BRA `(.L_x_4541) ;  /* 0xffffffc400488947 */ /* 0x000fea000383ffff */
[----:B------:R-:W-:Y:S05]  /*3d30*/  EXIT ;  /* 0x000000000000794d */ /* 0x000fea0003800000 */
.L_x_4542:
        /* <DEDUP_REMOVED lines=12> */
.L_x_5712:


//--------------------- .text._Z35group_norm_nhwc_fwd_one_pass_kernelI11Fp16IOBf16WLi128ELi128ELi512EEv26Group_norm_nhwc_fwd_params --------------------------
	.section	.text._Z35group_norm_nhwc_fwd_one_pass_kernelI11Fp16IOBf16WLi128ELi128ELi512EEv26Group_norm_nhwc_fwd_params,"ax",@progbits
	.align	128
        .global         _Z35group_norm_nhwc_fwd_one_pass_kernelI11Fp16IOBf16WLi128ELi128ELi512EEv26Group_norm_nhwc_fwd_params
        .type           _Z35group_norm_nhwc_fwd_one_pass_kernelI11Fp16IOBf16WLi128ELi128ELi512EEv26Group_norm_nhwc_fwd_params,@function
        .size           _Z35group_norm_nhwc_fwd_one_pass_kernelI11Fp16IOBf16WLi128ELi128ELi512EEv26Group_norm_nhwc_fwd_params,(.L_x_5713 - _Z35group_norm_nhwc_fwd_one_pass_kernelI11Fp16IOBf16WLi128ELi128ELi512EEv26Group_norm_nhwc_fwd_params)
        .other          _Z35group_norm_nhwc_fwd_one_pass_kernelI11Fp16IOBf16WLi128ELi128ELi512EEv26Group_norm_nhwc_fwd_params,@"STO_CUDA_ENTRY STV_DEFAULT"
_Z35group_norm_nhwc_fwd_one_pass_kernelI11Fp16IOBf16WLi128ELi128ELi512EEv26Group_norm_nhwc_fwd_params:
.text._Z35group_norm_nhwc_fwd_one_pass_kernelI11Fp16IOBf16WLi128ELi128ELi512EEv26Group_norm_nhwc_fwd_params:
        /* <DEDUP_REMOVED lines=11> */
.L_x_4604:
        /* <DEDUP_REMOVED lines=516> */
.L_x_4544:
[----:B------:R-:W-:Y:S05]  /*20f0*/  BSYNC B0 ;  /* 0x0000000000007941 */ /* 0x000fea0003800000 */
.L_x_4543:
        /* <DEDUP_REMOVED lines=30> */
.L_x_4547:
[----:B0-----:R-:W2:Y:S04]  /*22e0*/  LDG.E.STRONG.GPU R23, desc[UR10][R18.64] ;  /* 0x0000000a12177981 */ /* 0x001ea8000c1ef900 */
[----:B--2---:R-:W-:Y:S01]  /*22f0*/  CCTL.IVALL ;  /* 0x00000000ff00798f */ /* 0x004fe20002000000 */
[----:B------:R-:W-:Y:S05]  /*2300*/  YIELD ;  /* 0x0000000000007946 */ /* 0x000fea0003800000 */
[----:B------:R-:W-:-:S13]  /*2310*/  ISETP.NE.AND P6, PT, R23, R48, PT ;  /* 0x000000301700720c */ /* 0x000fda0003fc5270 */
[----:B------:R-:W-:Y:S05]  /*2320*/  @P6 BRA `(.L_x_4547) ;  /* 0xfffffffc00ec6947 */ /* 0x000fea000383ffff */
.L_x_4546:
        /* <DEDUP_REMOVED lines=20> */
.L_x_4551:
        /* <DEDUP_REMOVED lines=117> */
.L_x_4550:
        /* <DEDUP_REMOVED lines=62> */
.L_x_4552:
[----:B------:R-:W-:-:S06]  /*2fa0*/  UISETP.NE.OR UP0, UPT, UR7, URZ, UP0 ;  /* 0x0000003f0700728c */ /* 0x000fcc0008705670 */
[----:B------:R-:W-:-:S13]  /*2fb0*/  PLOP3.LUT P6, PT, PT, PT, UP0, 0x80, 0x0 ;  /* 0x000000000000781c */ /* 0x000fda0003fcf008 */
[----:B------:R-:W-:Y:S05]  /*2fc0*/  @!P6 BRA `(.L_x_4548) ;  /* 0x000000000088e947 */ /* 0x000fea0003800000 */
.L_x_4549:
[----:B------:R-:W0:Y:S01]  /*2fd0*/  S2UR UR8, SR_CTAID.X ;  /* 0x00000000000879c3 */ /* 0x000e220000002500 */
[----:B------:R-:W-:Y:S01]  /*2fe0*/  NOP ;  /* 0x0000000000007918 */ /* 0x000fe20000000000 */
.L_x_4553:
        /* <DEDUP_REMOVED lines=32> */
.L_x_4548:
        /* <DEDUP_REMOVED lines=10> */
.L_x_4555:
[----:B------:R-:W-:Y:S05]  /*3290*/  BSYNC B0 ;  /* 0x0000000000007941 */ /* 0x000fea0003800000 */
.L_x_4554:
        /* <DEDUP_REMOVED lines=17> */
.L_x_4545:
        /* <DEDUP_REMOVED lines=11> */
[----:B------:R0:W-:Y:S01]  /*3460*/  @!P5 STS.64 [UR7+0x98], R16 ;  /* 0x00009810ff00d988 */ /* 0x0001e20008000a07 */
[----:B------:R-:W-:Y:S01]  /*3470*/  ISETP.NE.AND P0, PT, R18, RZ, PT ;  /* 0x000000ff1200720c */ /* 0x000fe20003f05270 */
[----:B------:R-:W-:-:S10]  /*3480*/  ULDC.64 UR12, c[0x0][0x228] ;  /* 0x00008a00000c7ab9 */ /* 0x000fd40000000a00 */
[----:B------:R-:W1:Y:S01]  /*3490*/  @!P6 LDC.64 R20, c[0x0][0x218] ;  /* 0x00008600ff14eb82 */ /* 0x000e620000000a00 */
[----:B------:R-:W-:Y:S01]  /*34a0*/  @!P6 FMUL.FTZ R19, R17, UR8 ;  /* 0x000000081113ec20 */ /* 0x000fe20008410000 */
[----:B------:R-:W-:Y:S01]  /*34b0*/  @!P6 FMUL.FTZ R18, R16, UR8 ;  /* 0x000000081012ec20 */ /* 0x000fe20008410000 */
[C---:B0-----:R-:W-:Y:S02]  /*34c0*/  SHF.L.U32 R17, R42.reuse, 0x1, RZ ;  /* 0x000000012a117819 */ /* 0x041fe400000006ff */
[----:B------:R-:W-:Y:S01]  /*34d0*/  SHF.L.U64.HI R42, R42, 0x1, R43 ;  /* 0x000000012a2a7819 */ /* 0x000fe2000001022b */
[----:B-1----:R-:W-:-:S05]  /*34e0*/  @!P6 IMAD.WIDE R22, R23, 0x8, R20 ;  /* 0x000000081716e825 */ /* 0x002fca00078e0214 */
[----:B------:R0:W-:Y:S01]  /*34f0*/  @!P6 STG.E.64 desc[UR10][R22.64], R18 ;  /* 0x000000121600e986 */ /* 0x0001e2000c101b0a */
[----:B------:R-:W-:Y:S01]  /*3500*/  BAR.SYNC.DEFER_BLOCKING 0x0 ;  /* 0x0000000000007b1d */ /* 0x000fe20000010000 */
[--C-:B------:R-:W-:Y:S02]  /*3510*/  HADD2.F32 R43, -RZ, R10.reuse.H0_H0 ;  /* 0x2000000aff2b7230 */ /* 0x100fe40000004100 */
[----:B------:R-:W-:-:S05]  /*3520*/  HADD2.F32 R44, -RZ, R10.H1_H1 ;  /* 0x3000000aff2c7230 */ /* 0x000fca0000004100 */
[----:B0-----:R-:W0:Y:S01]  /*3530*/  LDC R23, c[0x0][0x294] ;  /* 0x0000a500ff177b82 */ /* 0x001e220000000800 */
[----:B------:R-:W1:Y:S02]  /*3540*/  LDS.64 R20, [UR7+0x98] ;  /* 0x00009807ff147984 */ /* 0x000e640008000a00 */
[----:B-1----:R-:W-:-:S05]  /*3550*/  FMUL.FTZ R20, R20, UR8 ;  /* 0x0000000814147c20 */ /* 0x002fca0008410000 */
[----:B------:R-:W-:-:S13]  /*3560*/  R2UR UR7, R20 ;  /* 0x00000000140772ca */ /* 0x000fda00000e0000 */
        /* <DEDUP_REMOVED lines=9> */
[----:B------:R-:W-:Y:S02]  /*3600*/  ULDC.64 UR12, c[0x0][0x230] ;  /* 0x00008c00000c7ab9 */ /* 0x000fe40000000a00 */
[----:B------:R-:W2:Y:S04]  /*3610*/  LDG.E.U16 R22, desc[UR10][R18.64] ;  /* 0x0000000a12167981 */ /* 0x000ea8000c1e1500 */
[----:B------:R-:W3:Y:S06]  /*3620*/  LDG.E.U16 R21, desc[UR10][R18.64+0x2] ;  /* 0x0000020a12157981 */ /* 0x000eec000c1e1500 */
[----:B------:R-:W-:Y:S01]  /*3630*/  @P5 FADD.FTZ R20, R16, UR8 ;  /* 0x0000000810145e21 */ /* 0x000fe20008010000 */
[----:B------:R-:W-:Y:S01]  /*3640*/  PLOP3.LUT P5, PT, PT, PT, UP0, 0x80, 0x0 ;  /* 0x000000000000781c */ /* 0x000fe20003faf008 */
[----:B------:R-:W-:-:S12]  /*3650*/  UMOV UR8, 0x3f800000 ;  /* 0x3f80000000087882 */ /* 0x000fd80000000000 */
[----:B------:R-:W1:Y:S01]  /*3660*/  @P5 MUFU.RSQ R20, R20 ;  /* 0x0000001400145308 */ /* 0x000e620000001400 */
[----:B------:R-:W-:-:S04]  /*3670*/  IADD3 R16, P5, R17, UR12, RZ ;  /* 0x0000000c11107c10 */ /* 0x000fc8000ffbe0ff */
[----:B------:R-:W-:Y:S02]  /*3680*/  IADD3.X R17, R42, UR13, RZ, P5, !PT ;  /* 0x0000000d2a117c10 */ /* 0x000fe4000affe4ff */
[----:B------:R-:W-:-:S03]  /*3690*/  PLOP3.LUT P5, PT, PT, PT, UP0, 0x80, 0x0 ;  /* 0x000000000000781c */ /* 0x000fc60003faf008 */
[----:B------:R-:W4:Y:S04]  /*36a0*/  LDG.E.U16 R37, desc[UR10][R16.64] ;  /* 0x0000000a10257981 */ /* 0x000f28000c1e1500 */
[----:B------:R-:W5:Y:S06]  /*36b0*/  LDG.E.U16 R42, desc[UR10][R16.64+0x2] ;  /* 0x0000020a102a7981 */ /* 0x000f6c000c1e1500 */
[----:B-1----:R-:W-:-:S02]  /*36c0*/  @P5 R2UR UR8, R20 ;  /* 0x00000000140852ca */ /* 0x002fc400000e0000 */
[----:B------:R-:W1:Y:S01]  /*36d0*/  S2R R20, SR_TID.X ;  /* 0x0000000000147919 */ /* 0x000e620000002100 */
[----:B------:R-:W-:Y:S01]  /*36e0*/  ISETP.NE.AND P5, PT, RZ, UR9, PT ;  /* 0x00000009ff007c0c */ /* 0x000fe2000bfa5270 */
[----:B------:R-:W-:Y:S01]  /*36f0*/  FADD.FTZ R10, R43, -UR7 ;  /* 0x800000072b0a7e21 */ /* 0x000fe20008010000 */
[----:B------:R-:W-:-:S08]  /*3700*/  FADD.FTZ R43, R44, -UR7 ;  /* 0x800000072c2b7e21 */ /* 0x000fd00008010000 */
[----:B------:R-:W-:Y:S01]  /*3710*/  FMUL.FTZ R10, R10, UR8 ;  /* 0x000000080a0a7c20 */ /* 0x000fe20008410000 */
[----:B------:R-:W-:Y:S01]  /*3720*/  FMUL.FTZ R43, R43, UR8 ;  /* 0x000000082b2b7c20 */ /* 0x000fe20008410000 */
[----:B--2---:R-:W-:Y:S02]  /*3730*/  SHF.L.U32 R22, R22, 0x10, RZ ;  /* 0x0000001016167819 */ /* 0x004fe400000006ff */
[----:B---3--:R-:W-:Y:S02]  /*3740*/  SHF.L.U32 R21, R21, 0x10, RZ ;  /* 0x0000001015157819 */ /* 0x008fe400000006ff */
[----:B----4-:R-:W-:Y:S02]  /*3750*/  SHF.L.U32 R19, R37, 0x10, RZ ;  /* 0x0000001025137819 */ /* 0x010fe400000006ff */
[----:B-----5:R-:W-:Y:S01]  /*3760*/  SHF.L.U32 R18, R42, 0x10, RZ ;  /* 0x000000102a127819 */ /* 0x020fe200000006ff */
[--C-:B------:R-:W-:Y:S02]  /*3770*/  HADD2.F32 R42, -RZ, R11.reuse.H0_H0 ;  /* 0x2000000bff2a7230 */ /* 0x100fe40000004100 */
[----:B------:R-:W-:Y:S01]  /*3780*/  FFMA.FTZ R44, R22, R10, R19 ;  /* 0x0000000a162c7223 */ /* 0x000fe20000010013 */
[----:B------:R-:W-:-:S02]  /*3790*/  HADD2.F32 R37, -RZ, R11.H1_H1 ;  /* 0x3000000bff257230 */ /* 0x000fc40000004100 */
        /* <DEDUP_REMOVED lines=12> */
.L_x_4556:
        /* <DEDUP_REMOVED lines=15> */
.L_x_4558:
[----:B------:R-:W-:Y:S05]  /*3950*/  BSYNC B0 ;  /* 0x0000000000007941 */ /* 0x000fea0003800000 */
.L_x_4557:
        /* <DEDUP_REMOVED lines=23> */
.L_x_4559:
        /* <DEDUP_REMOVED lines=14> */
.L_x_4561:
[----:B------:R-:W-:Y:S05]  /*3bb0*/  BSYNC B0 ;  /* 0x0000000000007941 */ /* 0x000fea0003800000 */
.L_x_4560:
        /* <DEDUP_REMOVED lines=17> */
.L_x_4562:
        /* <DEDUP_REMOVED lines=14> */
.L_x_4564:
[----:B------:R-:W-:Y:S05]  /*3db0*/  BSYNC B0 ;  /* 0x0000000000007941 */ /* 0x000fea0003800000 */
.L_x_4563:
[----:B------:R-:W-:Y:S01]  /*3dc0*/  FMUL.FTZ R16, R16, UR8 ;  /* 0x0000000810107c20 */ /* 0x000fe20008410000 */
[----:B------:R-:W-:Y:S01]  /*3dd0*/  FMUL.FTZ R14, R14, UR8 ;  /* 0x000000080e0e7c20 */ /* 0x000fe20008410000 */
[--C-:B------:R-:W-:Y:S02]  /*3de0*/  HADD2.F32 R11, -RZ, R24.reuse.H0_H0 ;  /* 0x20000018ff0b7230 */ /* 0x100fe40000004100 */
[----:B------:R-:W-:Y:S02]  /*3df0*/  HADD2.F32 R24, -RZ, R24.H1_H1 ;  /* 0x30000018ff187230 */ /* 0x000fe40000004100 */
[----:B------:R-:W-:Y:S01]  /*3e00*/  FFMA.FTZ R16, R22, R16, R19 ;  /* 0x0000001016107223 */ /* 0x000fe20000010013 */
[----:B------:R-:W-:Y:S01]  /*3e10*/  FFMA.FTZ R7, R21, R14, R18 ;  /* 0x0000000e15077223 */ /* 0x000fe20000010012 */
[----:B------:R-:W-:Y:S06]  /*3e20*/  @!P5 BRA `(.L_x_4565) ;  /* 0x000000000028d947 */ /* 0x000fec0003800000 */
        /* <DEDUP_REMOVED lines=10> */
.L_x_4565:
[----:B------:R-:W-:Y:S01]  /*3ed0*/  LOP3.LUT P0, RZ, R36, 0x10, RZ, 0xc0, !PT ;  /* 0x0000001024ff7812 */ /* 0x000fe2000780c0ff */
[----:B------:R-:W-:-:S12]  /*3ee0*/  BSSY B0, `(.L_x_4566) ;  /* 0x0000010000007945 */ /* 0x000fd80003800000 */
[----:B------:R-:W-:Y:S05]  /*3ef0*/  @P0 BRA `(.L_x_4567) ;  /* 0x0000000000380947 */ /* 0x000fea0003800000 */
[----:B0-----:R-:W-:Y:S01]  /*3f00*/  IADD3 R3, R0, 0x18, RZ ;  /* 0x0000001800037810 */ /* 0x001fe20007ffe0ff */
[----:B------:R-:W-:Y:S01]  /*3f10*/  ULDC.64 UR12, c[0x0][0x270] ;  /* 0x00009c00000c7ab9 */ /* 0x000fe20000000a00 */
[----:B-1----:R-:W-:Y:S02]  /*3f20*/  MOV R4, R38 ;  /* 0x0000002600047202 */ /* 0x002fe40000000f00 */
        /* <DEDUP_REMOVED lines=11> */
.L_x_4567:
[----:B------:R-:W-:Y:S05]  /*3fe0*/  BSYNC B0 ;  /* 0x0000000000007941 */ /* 0x000fea0003800000 */
.L_x_4566:
[----:B0-2---:R-:W-:Y:S01]  /*3ff0*/  FADD.FTZ R2, R11, -UR7 ;  /* 0x800000070b027e21 */ /* 0x005fe20008010000 */
[----:B------:R-:W-:Y:S01]  /*4000*/  FADD.FTZ R3, R24, -UR7 ;  /* 0x8000000718037e21 */ /* 0x000fe20008010000 */
        /* <DEDUP_REMOVED lines=11> */
[----:B-1----:R-:W-:Y:S01]  /*40c0*/  FMUL.FTZ R5, R10, -1.4426950216293334961 ;  /* 0xbfb8aa3b0a057820 */ /* 0x002fe20000410000 */
        /* <DEDUP_REMOVED lines=9> */
.L_x_4568:
[----:B------:R-:W-:Y:S01]  /*4160*/  LOP3.LUT P0, RZ, R36, 0x20, RZ, 0xc0, !PT ;  /* 0x0000002024ff7812 */ /* 0x000fe2000780c0ff */
[----:B------:R-:W-:-:S12]  /*4170*/  BSSY B0, `(.L_x_4569) ;  /* 0x0000010000007945 */ /* 0x000fd80003800000 */
[----:B------:R-:W-:Y:S05]  /*4180*/  @P0 BRA `(.L_x_4570) ;  /* 0x0000000000380947 */ /* 0x000fea0003800000 */
[----:B------:R-:W-:Y:S01]  /*4190*/  IADD3 R3, R0, 0x20, RZ ;  /* 0x0000002000037810 */ /* 0x000fe20007ffe0ff */
        /* <DEDUP_REMOVED lines=13> */
.L_x_4570:
[----:B------:R-:W-:Y:S05]  /*4270*/  BSYNC B0 ;  /* 0x0000000000007941 */ /* 0x000fea0003800000 */
.L_x_4569:
[----:B------:R-:W-:Y:S01]  /*4280*/  FMUL.FTZ R12, R12, UR8 ;  /* 0x000000080c0c7c20 */ /* 0x000fe20008410000 */
[----:B------:R-:W-:Y:S01]  /*4290*/  FMUL.FTZ R14, R14, UR8 ;  /* 0x000000080e0e7c20 */ /* 0x000fe20008410000 */
[----:B------:R-:W-:Y:S01]  /*42a0*/  FADD.FTZ R11, R16, -UR7 ;  /* 0x80000007100b7e21 */ /* 0x000fe20008010000 */
[----:B------:R-:W-:Y:S01]  /*42b0*/  FADD.FTZ R16, R27, -UR7 ;  /* 0x800000071b107e21 */ /* 0x000fe20008010000 */
[----:B------:R-:W-:Y:S01]  /*42c0*/  FFMA.FTZ R12, R22, R12, R19 ;  /* 0x0000000c160c7223 */ /* 0x000fe20000010013 */
[----:B0-----:R-:W-:Y:S01]  /*42d0*/  FFMA.FTZ R7, R21, R14, R18 ;  /* 0x0000000e15077223 */ /* 0x001fe20000010012 */
        /* <DEDUP_REMOVED lines=11> */
.L_x_4571:
        /* <DEDUP_REMOVED lines=17> */
.L_x_4573:
[----:B------:R-:W-:Y:S05]  /*44a0*/  BSYNC B0 ;  /* 0x0000000000007941 */ /* 0x000fea0003800000 */
.L_x_4572:
[----:B------:R-:W-:Y:S01]  /*44b0*/  FMUL.FTZ R11, R11, UR8 ;  /* 0x000000080b0b7c20 */ /* 0x000fe20008410000 */
[----:B------:R-:W-:Y:S01]  /*44c0*/  FMUL.FTZ R16, R16, UR8 ;  /* 0x0000000810107c20 */ /* 0x000fe20008410000 */
[--C-:B------:R-:W-:Y:S02]  /*44d0*/  HADD2.F32 R10, -RZ, R29.reuse.H0_H0 ;  /* 0x2000001dff0a7230 */ /* 0x100fe40000004100 */
[----:B------:R-:W-:Y:S02]  /*44e0*/  HADD2.F32 R29, -RZ, R29.H1_H1 ;  /* 0x3000001dff1d7230 */ /* 0x000fe40000004100 */
[----:B------:R-:W-:Y:S01]  /*44f0*/  FFMA.FTZ R11, R22, R11, R19 ;  /* 0x0000000b160b7223 */ /* 0x000fe20000010013 */
[----:B------:R-:W-:Y:S01]  /*4500*/  FFMA.FTZ R16, R21, R16, R18 ;  /* 0x0000001015107223 */ /* 0x000fe20000010012 */
[----:B------:R-:W-:Y:S06]  /*4510*/  @!P5 BRA `(.L_x_4574) ;  /* 0x000000000028d947 */ /* 0x000fec0003800000 */
        /* <DEDUP_REMOVED lines=10> */
.L_x_4574:
[----:B------:R-:W-:Y:S01]  /*45c0*/  LOP3.LUT P0, RZ, R36, 0x100, RZ, 0xc0, !PT ;  /* 0x0000010024ff7812 */ /* 0x000fe2000780c0ff */
[----:B------:R-:W-:-:S12]  /*45d0*/  BSSY B0, `(.L_x_4575) ;  /* 0x0000010000007945 */ /* 0x000fd80003800000 */
[----:B------:R-:W-:Y:S05]  /*45e0*/  @P0 BRA `(.L_x_4576) ;  /* 0x0000000000380947 */ /* 0x000fea0003800000 */
[----:B-1----:R-:W-:Y:S01]  /*45f0*/  IADD3 R5, R0, 0x30, RZ ;  /* 0x0000003000057810 */ /* 0x002fe20007ffe0ff */
[----:B------:R-:W-:Y:S01]  /*4600*/  ULDC.64 UR12, c[0x0][0x270] ;  /* 0x00009c00000c7ab9 */ /* 0x000fe20000000a00 */
[----:B0-----:R-:W-:Y:S02]  /*4610*/  MOV R2, R38 ;  /* 0x0000002600027202 */ /* 0x001fe40000000f00 */
        /* <DEDUP_REMOVED lines=11> */
.L_x_4576:
[----:B------:R-:W-:Y:S05]  /*46d0*/  BSYNC B0 ;  /* 0x0000000000007941 */ /* 0x000fea0003800000 */
.L_x_4575:
[----:B0-----:R-:W-:Y:S01]  /*46e0*/  FADD.FTZ R2, R10, -UR7 ;  /* 0x800000070a027e21 */ /* 0x001fe20008010000 */
[----:B------:R-:W-:Y:S01]  /*46f0*/  FADD.FTZ R3, R29, -UR7 ;  /* 0x800000071d037e21 */ /* 0x000fe20008010000 */
        /* <DEDUP_REMOVED lines=10> */
[----:B-12---:R-:W-:Y:S01]  /*47a0*/  FMUL.FTZ R5, R10, -1.4426950216293334961 ;  /* 0xbfb8aa3b0a057820 */ /* 0x006fe20000410000 */
        /* <DEDUP_REMOVED lines=9> */
.L_x_4577:
[----:B------:R-:W-:Y:S01]  /*4840*/  LOP3.LUT P0, RZ, R36, 0x80, RZ, 0xc0, !PT ;  /* 0x0000008024ff7812 */ /* 0x000fe2000780c0ff */
[----:B------:R-:W-:-:S12]  /*4850*/  BSSY B0, `(.L_x_4578) ;  /* 0x0000010000007945 */ /* 0x000fd80003800000 */
[----:B------:R-:W-:Y:S05]  /*4860*/  @P0 BRA `(.L_x_4579) ;  /* 0x0000000000380947 */ /* 0x000fea0003800000 */
[----:B------:R-:W-:Y:S01]  /*4870*/  IADD3 R3, R0, 0x38, RZ ;  /* 0x0000003800037810 */ /* 0x000fe20007ffe0ff */
[----:B------:R-:W-:Y:S01]  /*4880*/  ULDC.64 UR12, c[0x0][0x270] ;  /* 0x00009c00000c7ab9 */ /* 0x000fe20000000a00 */
[----:B-12---:R-:W-:Y:S02]  /*4890*/  MOV R4, R38 ;  /* 0x0000002600047202 */ /* 0x006fe40000000f00 */
        /* <DEDUP_REMOVED lines=11> */
.L_x_4579:
[----:B------:R-:W-:Y:S05]  /*4950*/  BSYNC B0 ;  /* 0x0000000000007941 */ /* 0x000fea0003800000 */
.L_x_4578:
[----:B------:R-:W-:Y:S01]  /*4960*/  FMUL.FTZ R12, R12, UR8 ;  /* 0x000000080c0c7c20 */ /* 0x000fe20008410000 */
[----:B------:R-:W-:Y:S01]  /*4970*/  FMUL.FTZ R14, R14, UR8 ;  /* 0x000000080e0e7c20 */ /* 0x000fe20008410000 */
[--C-:B--2---:R-:W-:Y:S02]  /*4980*/  HADD2.F32 R11, -RZ, R32.reuse.H0_H0 ;  /* 0x20000020ff0b7230 */ /* 0x104fe40000004100 */
[----:B------:R-:W-:Y:S02]  /*4990*/  IMAD R16, R23, UR6, R16 ;  /* 0x0000000617107c24 */ /* 0x000fe4000f8e0210 */
[----:B------:R-:W-:Y:S01]  /*49a0*/  FFMA.FTZ R12, R22, R12, R19 ;  /* 0x0000000c160c7223 */ /* 0x000fe20000010013 */
[----:B------:R-:W-:Y:S02]  /*49b0*/  HADD2.F32 R32, -RZ, R32.H1_H1 ;  /* 0x30000020ff207230 */ /* 0x000fe40000004100 */
        /* <DEDUP_REMOVED lines=12> */
.L_x_4580:
        /* <DEDUP_REMOVED lines=17> */
.L_x_4582:
[----:B------:R-:W-:Y:S05]  /*4b90*/  BSYNC B0 ;  /* 0x0000000000007941 */ /* 0x000fea0003800000 */
.L_x_4581:
[----:B------:R-:W-:Y:S01]  /*4ba0*/  FADD.FTZ R2, R11, -UR7 ;  /* 0x800000070b027e21 */ /* 0x000fe20008010000 */
[----:B------:R-:W-:Y:S01]  /*4bb0*/  FADD.FTZ R3, R32, -UR7 ;  /* 0x8000000720037e21 */ /* 0x000fe20008010000 */
[----:B------:R-:W-:Y:S01]  /*4bc0*/  ULDC.64 UR14, c[0x0][0x278] ;  /* 0x00009e00000e7ab9 */ /* 0x000fe20000000a00 */
[----:B01----:R-:W-:Y:S01]  /*4bd0*/  IADD3 R4, R16, 0x68, RZ ;  /* 0x0000006810047810 */ /* 0x003fe20007ffe0ff */
        /* <DEDUP_REMOVED lines=17> */
.L_x_4583:
        /* <DEDUP_REMOVED lines=17> */
.L_x_4585:
[----:B------:R-:W-:Y:S05]  /*4e00*/  BSYNC B0 ;  /* 0x0000000000007941 */ /* 0x000fea0003800000 */
.L_x_4584:
        /* <DEDUP_REMOVED lines=12> */
[----:B------:R-:W-:Y:S01]  /*4ed0*/  ISETP.GE.U32.AND P1, PT, R2, UR14, PT ;  /* 0x0000000e02007c0c */ /* 0x000fe2000bf26070 */
[----:B------:R-:W-:Y:S01]  /*4ee0*/  FADD.FTZ R16, R16, -UR7 ;  /* 0x8000000710107e21 */ /* 0x000fe20008010000 */
[----:B------:R-:W-:Y:S01]  /*4ef0*/  SHF.R.S32.HI R11, RZ, 0x1f, R4 ;  /* 0x0000001fff0b7819 */ /* 0x000fe20000011404 */
[----:B------:R-:W-:Y:S01]  /*4f00*/  FADD.FTZ R17, R17, -UR7 ;  /* 0x8000000711117e21 */ /* 0x000fe20008010000 */
[----:B------:R-:W-:Y:S01]  /*4f10*/  SHF.R.S32.HI R7, RZ, 0x1f, R3 ;  /* 0x0000001fff077819 */ /* 0x000fe20000011403 */
[----:B------:R-:W-:Y:S01]  /*4f20*/  FMUL.FTZ R5, R5, UR8 ;  /* 0x0000000805057c20 */ /* 0x000fe20008410000 */
[----:B------:R-:W-:Y:S01]  /*4f30*/  SHF.R.S32.HI R0, RZ, 0x1f, R2 ;  /* 0x0000001fff007819 */ /* 0x000fe20000011402 */
[----:B------:R-:W-:Y:S01]  /*4f40*/  FMUL.FTZ R10, R10, UR8 ;  /* 0x000000080a0a7c20 */ /* 0x000fe20008410000 */
[----:B------:R-:W-:Y:S01]  /*4f50*/  FMUL.FTZ R12, R12, UR8 ;  /* 0x000000080c0c7c20 */ /* 0x000fe20008410000 */
[----:B------:R-:W-:Y:S01]  /*4f60*/  FMUL.FTZ R14, R14, UR8 ;  /* 0x000000080e0e7c20 */ /* 0x000fe20008410000 */
[----:B------:R-:W-:Y:S01]  /*4f70*/  FMUL.FTZ R32, R16, UR8 ;  /* 0x0000000810207c20 */ /* 0x000fe20008410000 */
[----:B------:R-:W-:Y:S01]  /*4f80*/  ISETP.GE.AND.EX P6, PT, R11, UR15, PT, P6 ;  /* 0x0000000f0b007c0c */ /* 0x000fe2000bfc6360 */
[----:B------:R-:W-:Y:S01]  /*4f90*/  FMUL.FTZ R42, R17, UR8 ;  /* 0x00000008112a7c20 */ /* 0x000fe20008410000 */
[----:B------:R-:W-:Y:S01]  /*4fa0*/  ISETP.GE.AND.EX P0, PT, R7, UR15, PT, P0 ;  /* 0x0000000f07007c0c */ /* 0x000fe2000bf06300 */
[--C-:B------:R-:W-:Y:S01]  /*4fb0*/  FFMA.FTZ R24, R22, R5, R19.reuse ;  /* 0x0000000516187223 */ /* 0x100fe20000010013 */
[----:B------:R-:W-:Y:S01]  /*4fc0*/  ISETP.GE.AND.EX P1, PT, R0, UR15, PT, P1 ;  /* 0x0000000f00007c0c */ /* 0x000fe2000bf26310 */
[C-C-:B------:R-:W-:Y:S01]  /*4fd0*/  FFMA.FTZ R23, R22.reuse, R10, R19.reuse ;  /* 0x0000000a16177223 */ /* 0x140fe20000010013 */
[C-C-:B------:R-:W-:Y:S01]  /*4fe0*/  FFMA.FTZ R16, R22.reuse, R12, R19.reuse ;  /* 0x0000000c16107223 */ /* 0x140fe20000010013 */
[C-C-:B------:R-:W-:Y:S01]  /*4ff0*/  FFMA.FTZ R10, R22.reuse, R14, R19.reuse ;  /* 0x0000000e160a7223 */ /* 0x140fe20000010013 */
[C-C-:B------:R-:W-:Y:S01]  /*5000*/  FFMA.FTZ R5, R22.reuse, R32, R19.reuse ;  /* 0x0000002016057223 */ /* 0x140fe20000010013 */
[----:B------:R-:W-:Y:S01]  /*5010*/  FFMA.FTZ R19, R22, R42, R19 ;  /* 0x0000002a16137223 */ /* 0x000fe20000010013 */
[C---:B------:R-:W-:Y:S01]  /*5020*/  ISETP.GT.U32.OR P6, PT, R20.reuse, 0x1ff, P6 ;  /* 0x000001ff1400780c */ /* 0x040fe200037c4470 */
[----:B------:R-:W-:Y:S01]  /*5030*/  HADD2.F32 R14, -RZ, R34.H1_H1 ;  /* 0x30000022ff0e7230 */ /* 0x000fe20000004100 */
[C---:B------:R-:W-:Y:S01]  /*5040*/  ISETP.GT.U32.OR P0, PT, R20.reuse, 0x1ff, P0 ;  /* 0x000001ff1400780c */ /* 0x040fe20000704470 */
[----:B------:R-:W-:Y:S01]  /*5050*/  HADD2.F32 R17, -RZ, R35.H1_H1 ;  /* 0x30000023ff117230 */ /* 0x000fe20000004100 */
[----:B------:R-:W-:Y:S01]  /*5060*/  ISETP.GT.U32.OR P1, PT, R20, 0x1ff, P1 ;  /* 0x000001ff1400780c */ /* 0x000fe20000f24470 */
[----:B------:R-:W-:-:S02]  /*5070*/  HADD2.F32 R20, -RZ, R26.H1_H1 ;  /* 0x3000001aff147230 */ /* 0x000fc40000004100 */
[----:B------:R-:W-:Y:S01]  /*5080*/  FADD.FTZ R14, R14, -UR7 ;  /* 0x800000070e0e7e21 */ /* 0x000fe20008010000 */
[----:B------:R-:W-:Y:S02]  /*5090*/  HADD2.F32 R22, -RZ, R28.H1_H1 ;  /* 0x3000001cff167230 */ /* 0x000fe40000004100 */
[----:B------:R-:W-:Y:S01]  /*50a0*/  FADD.FTZ R17, R17, -UR7 ;  /* 0x8000000711117e21 */ /* 0x000fe20008010000 */
[----:B------:R-:W-:Y:S02]  /*50b0*/  HADD2.F32 R25, -RZ, R30.H1_H1 ;  /* 0x3000001eff197230 */ /* 0x000fe40000004100 */
[----:B------:R-:W-:Y:S01]  /*50c0*/  FADD.FTZ R20, R20, -UR7 ;  /* 0x8000000714147e21 */ /* 0x000fe20008010000 */
[----:B------:R-:W-:Y:S02]  /*50d0*/  HADD2.F32 R12, -RZ, R33.H1_H1 ;  /* 0x30000021ff0c7230 */ /* 0x000fe40000004100 */
        /* <DEDUP_REMOVED lines=26> */
.L_x_4586:
        /* <DEDUP_REMOVED lines=14> */
.L_x_4588:
[----:B------:R-:W-:Y:S05]  /*5360*/  BSYNC B0 ;  /* 0x0000000000007941 */ /* 0x000fea0003800000 */
.L_x_4587:
        /* <DEDUP_REMOVED lines=11> */
.L_x_4589:
        /* <DEDUP_REMOVED lines=15> */
.L_x_4591:
[----:B------:R-:W-:Y:S05]  /*5510*/  BSYNC B0 ;  /* 0x0000000000007941 */ /* 0x000fea0003800000 */
.L_x_4590:
[----:B------:R-:W-:Y:S05]  /*5520*/  @!P5 BRA `(.L_x_4592) ;  /* 0x000000000028d947 */ /* 0x000fea0003800000 */
[----:B------:R-:W-:Y:S01]  /*5530*/  FMUL.FTZ R18, R25, -1.4426950216293334961 ;  /* 0xbfb8aa3b19127820 */ /* 0x000fe20000410000 */
[----:B------:R-:W-:-:S05]  /*5540*/  FMUL.FTZ R6, R16, -1.4426950216293334961 ;  /* 0xbfb8aa3b10067820 */ /* 0x000fca0000410000 */
[----:B------:R-:W2:Y:S08]  /*5550*/  MUFU.EX2 R18, R18 ;  /* 0x0000001200127308 */ /* 0x000eb00000000800 */
[----:B------:R-:W1:Y:S01]  /*5560*/  MUFU.EX2 R6, R6 ;  /* 0x0000000600067308 */ /* 0x000e620000000800 */
[----:B--2---:R-:W-:-:S07]  /*5570*/  FADD.FTZ R20, R18, 1 ;  /* 0x3f80000012147421 */ /* 0x004fce0000010000 */
[----:B------:R-:W2:Y:S01]  /*5580*/  MUFU.RCP R20, R20 ;  /* 0x0000001400147308 */ /* 0x000ea20000001000 */
[----:B-1----:R-:W-:-:S07]  /*5590*/  FADD.FTZ R8, R6, 1 ;  /* 0x3f80000006087421 */ /* 0x002fce0000010000 */
[----:B------:R-:W1:Y:S01]  /*55a0*/  MUFU.RCP R9, R8 ;  /* 0x0000000800097308 */ /* 0x000e620000001000 */
[----:B--2---:R-:W-:Y:S01]  /*55b0*/  FMUL.FTZ R25, R25, R20 ;  /* 0x0000001419197220 */ /* 0x004fe20000410000 */
[----:B-1----:R-:W-:-:S07]  /*55c0*/  FMUL.FTZ R16, R16, R9 ;  /* 0x0000000910107220 */ /* 0x002fce0000410000 */
.L_x_4592:
[----:B------:R-:W-:Y:S04]  /*55d0*/  BSSY B0, `(.L_x_4593) ;  /* 0x000000e000007945 */ /* 0x000fe80003800000 */
[----:B------:R-:W-:Y:S05]  /*55e0*/  @P4 BRA `(.L_x_4594) ;  /* 0x0000000000304947 */ /* 0x000fea0003800000 */
[----:B------:R-:W-:Y:S01]  /*55f0*/  ULDC.64 UR12, c[0x0][0x270] ;  /* 0x00009c00000c7ab9 */ /* 0x000fe20000000a00 */
[----:B-1----:R-:W-:Y:S01]  /*5600*/  MOV R8, R38 ;  /* 0x0000002600087202 */ /* 0x002fe20000000f00 */
[----:B------:R-:W-:Y:S01]  /*5610*/  IMAD R6, R15, UR12, RZ ;  /* 0x0000000c0f067c24 */ /* 0x000fe2000f8e02ff */
[----:B------:R-:W-:Y:S02]  /*5620*/  MOV R9, R41 ;  /* 0x0000002900097202 */ /* 0x000fe40000000f00 */
[----:B------:R-:W-:Y:S01]  /*5630*/  F2FP.F16.F32.PACK_AB R25, R25, R16 ;  /* 0x000000101919723e */ /* 0x000fe200000000ff */
[----:B0-----:R-:W-:-:S04]  /*5640*/  IMAD.WIDE.U32 R20, R13, UR12, R8 ;  /* 0x0000000c0d147c25 */ /* 0x001fc8000f8e0008 */
[----:B------:R-:W-:Y:S01]  /*5650*/  IMAD R13, R13, UR13, R6 ;  /* 0x0000000d0d0d7c24 */ /* 0x000fe2000f8e0206 */
[----:B------:R-:W-:Y:S02]  /*5660*/  ULDC.64 UR12, c[0x0][0x210] ;  /* 0x00008400000c7ab9 */ /* 0x000fe40000000a00 */
[----:B------:R-:W-:Y:S02]  /*5670*/  LEA R8, P2, R20, UR12, 0x1 ;  /* 0x0000000c14087c11 */ /* 0x000fe4000f8408ff */
[----:B------:R-:W-:-:S04]  /*5680*/  IADD3 R13, R21, R13, RZ ;  /* 0x0000000d150d7210 */ /* 0x000fc80007ffe0ff */
[----:B------:R-:W-:-:S05]  /*5690*/  LEA.HI.X R9, R20, UR13, R13, 0x1, P2 ;  /* 0x0000000d14097c11 */ /* 0x000fca00090f0c0d */
[----:B------:R2:W-:Y:S02]  /*56a0*/  STG.E desc[UR10][R8.64], R25 ;  /* 0x0000001908007986 */ /* 0x0005e4000c10190a */
.L_x_4594:
[----:B------:R-:W-:Y:S05]  /*56b0*/  BSYNC B0 ;  /* 0x0000000000007941 */ /* 0x000fea0003800000 */
.L_x_4593:
        /* <DEDUP_REMOVED lines=11> */
.L_x_4595:
        /* <DEDUP_REMOVED lines=8> */
[----:B0-----:R-:W-:Y:S01]  /*57f0*/  IMAD.WIDE.U32 R20, R4, UR12, R8 ;  /* 0x0000000c04147c25 */ /* 0x001fe2000f8e0008 */
[----:B------:R-:W-:Y:S02]  /*5800*/  ULDC.64 UR12, c[0x0][0x210] ;  /* 0x00008400000c7ab9 */ /* 0x000fe40000000a00 */
[----:B------:R-:W-:-:S02]  /*5810*/  LEA R8, P2, R20, UR12, 0x1 ;  /* 0x0000000c14087c11 */ /* 0x000fc4000f8408ff */
[----:B------:R-:W-:-:S04]  /*5820*/  IADD3 R11, R21, R11, RZ ;  /* 0x0000000b150b7210 */ /* 0x000fc80007ffe0ff */
[----:B------:R-:W-:-:S05]  /*5830*/  LEA.HI.X R9, R20, UR13, R11, 0x1, P2 ;  /* 0x0000000d14097c11 */ /* 0x000fca00090f0c0b */
[----:B------:R3:W-:Y:S02]  /*5840*/  STG.E desc[UR10][R8.64], R17 ;  /* 0x0000001108007986 */ /* 0x0007e4000c10190a */
.L_x_4597:
[----:B------:R-:W-:Y:S05]  /*5850*/  BSYNC B0 ;  /* 0x0000000000007941 */ /* 0x000fea0003800000 */
.L_x_4596:
        /* <DEDUP_REMOVED lines=11> */
.L_x_4598:
        /* <DEDUP_REMOVED lines=14> */
.L_x_4600:
[----:B------:R-:W-:Y:S05]  /*59f0*/  BSYNC B0 ;  /* 0x0000000000007941 */ /* 0x000fea0003800000 */
.L_x_4599:
        /* <DEDUP_REMOVED lines=11> */
.L_x_4601:
        /* <DEDUP_REMOVED lines=13> */
.L_x_4603:
[----:B------:R-:W-:Y:S05]  /*5b80*/  BSYNC B0 ;  /* 0x0000000000007941 */ /* 0x000fea0003800000 */
.L_x_4602:
        /* <DEDUP_REMOVED lines=10> */
.L_x_4605:
        /* <DEDUP_REMOVED lines=13> */
.L_x_5713:


//--------------------- .text._Z35group_norm_nhwc_fwd_one_pass_kernelI11Fp16IOBf16WLi256ELi128ELi512EEv26Group_norm_nhwc_fwd_params --------------------------
	.section	.text._Z35group_norm_nhwc_fwd_one_pass_kernelI11Fp16IOBf16WLi256ELi128ELi512EEv26Group_norm_nhwc_fwd_params,"ax",@progbits
	.align	128
        .global         _Z35group_norm_nhwc_fwd_one_pass_kernelI11Fp16IOBf16WLi256ELi128ELi512EEv26Group_norm_nhwc_fwd_params
        .type           _Z35group_norm_nhwc_fwd_one_pass_kernelI11Fp16IOBf16WLi256ELi128ELi512EEv26Group_norm_nhwc_fwd_params,@function
        .size           _Z35group_norm_nhwc_fwd_one_pass_kernelI11Fp16IOBf16WLi256ELi128ELi512EEv26Group_norm_nhwc_fwd_params,(.L_x_5714 - _Z35group_norm_nhwc_fwd_one_pass_kernelI11Fp16IOBf16WLi256ELi128ELi512EEv26Group_norm_nhwc_fwd_params)
        .other          _Z35group_norm_nhwc_fwd_one_pass_kernelI11Fp16IOBf16WLi256ELi128ELi512EEv26Group_norm_nhwc_fwd_params,@"STO_CUDA_ENTRY STV_DEFAULT"
_Z35group_norm_nhwc_fwd_one_pass_kernelI11Fp16IOBf16WLi256ELi128ELi512EEv26Group_norm_nhwc_fwd_params:
.text._Z35group_norm_nhwc_fwd_one_pass_kernelI11Fp16IOBf16WLi256ELi128ELi512EEv26Group_norm_nhwc_fwd_params:
        /* <DEDUP_REMOVED lines=90> */
[C---:B------:R-:W-:Y:S01]  /*05a0*/  IADD3 R112, R68.reuse, 0x30, RZ ;  /* 0x0000003044707810 */ /* 0x040fe20007ffe0ff */
        /* <DEDUP_REMOVED lines=17> */
[C---:B------:R-:W-:Y:S02]  /*06c0*/  IADD3 R14, R68.reuse, 0xe0, RZ ;  /* 0x000000e0440e7810 */ /* 0x040fe40007ffe0ff */
[----:B------:R-:W-:Y:S02]  /*06d0*/  IADD3 R102, R68, 0x48, RZ ;  /* 0x0000004844667810 */ /* 0x000fe40007ffe0ff */
[----:B------:R-:W-:-:S02]  /*06e0*/  SHF.R.S32.HI R16, RZ, 0x1f, R14 ;  /* 0x0000001fff107819 */ /* 0x000fc4000001140e */
[----:B------:R-:W-:Y:S02]  /*06f0*/  SHF.R.S32.HI R125, RZ, 0x1f, R102 ;  /* 0x0000001fff7d7819 */ /* 0x000fe40000011466 */
[C---:B------:R-:W-:Y:S02]  /*0700*/  IADD3 R95, R68.reuse, 0x50, RZ ;  /* 0x00000050445f7810 */ /* 0x040fe40007ffe0ff */
[----:B------:R-:W-:Y:S02]  /*0710*/  IADD3 R94, R68, 0x58, RZ ;  /* 0x00000058445e7810 */ /* 0x000fe40007ffe0ff */
[----:B------:R-:W-:Y:S02]  /*0720*/  @P0 LOP3.LUT R19, R19, 0x8000, RZ, 0xfc, !PT ;  /* 0x0000800013130812 */ /* 0x000fe400078efcff */
[----:B------:R-:W-:Y:S02]  /*0730*/  ISETP.LT.U32.AND P0, PT, R13, UR4, PT ;  /* 0x000000040d007c0c */ /* 0x000fe4000bf01070 */
[----:B------:R-:W-:-:S02]  /*0740*/  LOP3.LUT R19, R19, 0xffffbfff, RZ, 0xc0, !PT ;  /* 0xffffbfff13137812 */ /* 0x000fc400078ec0ff */
[----:B------:R-:W-:Y:S02]  /*0750*/  ISETP.LT.AND.EX P0, PT, R15, UR5, !P4, P0 ;  /* 0x000000050f007c0c */ /* 0x000fe4000e701300 */
[C---:B------:R-:W-:Y:S02]  /*0760*/  IADD3 R15, R68.reuse, 0xe8, RZ ;  /* 0x000000e8440f7810 */ /* 0x040fe40007ffe0ff */
[----:B------:R-:W-:Y:S02]  /*0770*/  SHF.R.S32.HI R124, RZ, 0x1f, R95 ;  /* 0x0000001fff7c7819 */ /* 0x000fe4000001145f */
[----:B------:R-:W-:Y:S02]  /*0780*/  SHF.R.S32.HI R17, RZ, 0x1f, R15 ;  /* 0x0000001fff117819 */ /* 0x000fe4000001140f */
[C---:B------:R-:W-:Y:S02]  /*0790*/  IADD3 R93, R68.reuse, 0x60, RZ ;  /* 0x00000060445d7810 */ /* 0x040fe40007ffe0ff */
[----:B------:R-:W-:-:S02]  /*07a0*/  IADD3 R91, R68, 0x68, RZ ;  /* 0x00000068445b7810 */ /* 0x000fc40007ffe0ff */
[----:B------:R-:W-:Y:S02]  /*07b0*/  IADD3 R90, R68, 0x70, RZ ;  /* 0x00000070445a7810 */ /* 0x000fe40007ffe0ff */
[----:B------:R-:W-:Y:S02]  /*07c0*/  @P0 LOP3.LUT R19, R19, 0x4000, RZ, 0xfc, !PT ;  /* 0x0000400013130812 */ /* 0x000fe400078efcff */
[----:B------:R-:W-:Y:S02]  /*07d0*/  ISETP.LT.U32.AND P0, PT, R14, UR4, PT ;  /* 0x000000040e007c0c */ /* 0x000fe4000bf01070 */
[----:B------:R-:W-:Y:S02]  /*07e0*/  LOP3.LUT R19, R19, 0xffffdfff, RZ, 0xc0, !PT ;  /* 0xffffdfff13137812 */ /* 0x000fe400078ec0ff */
[----:B------:R-:W-:Y:S02]  /*07f0*/  ISETP.LT.AND.EX P0, PT, R16, UR5, !P4, P0 ;  /* 0x0000000510007c0c */ /* 0x000fe4000e701300 */
[----:B------:R-:W-:-:S02]  /*0800*/  IADD3 R16, R68, 0xf0, RZ ;  /* 0x000000f044107810 */ /* 0x000fc40007ffe0ff */
[----:B------:R-:W-:Y:S02]  /*0810*/  IADD3 R118, R68, 0x78, RZ ;  /* 0x0000007844767810 */ /* 0x000fe40007ffe0ff */
[----:B------:R-:W-:Y:S02]  /*0820*/  SHF.R.S32.HI R123, RZ, 0x1f, R94 ;  /* 0x0000001fff7b7819 */ /* 0x000fe4000001145e */
        /* <DEDUP_REMOVED lines=53> */
[----:B------:R-:W-:Y:S01]  /*0b80*/  LOP3.LUT R19, R19, 0xffffffef, RZ, 0xc0, !PT ;  /* 0xffffffef13137812 */ /* 0x000fe200078ec0ff */
[----:B0-----:R-:W0:Y:S01]  /*0b90*/  LDC R17, c[0x0][0x10] ;  /* 0x00000400ff117b82 */ /* 0x001e220000000800 */
        /* <DEDUP_REMOVED lines=10> */
[----:B------:R-:W-:Y:S02]  /*0c40*/  ISETP.LT.U32.AND P2, PT, R91, UR4, PT ;  /* 0x000000045b007c0c */ /* 0x000fe4000bf41070 */
[----:B------:R-:W-:Y:S02]  /*0c50*/  LOP3.LUT R19, R19, 0xfffffffd, RZ, 0xc0, !PT ;  /* 0xfffffffd13137812 */ /* 0x000fe400078ec0ff */
[----:B------:R-:W-:-:S02]  /*0c60*/  ISETP.LT.AND.EX P0, PT, R123, UR5, !P4, P0 ;  /* 0x000000057b007c0c */ /* 0x000fc4000e701300 */
[----:B------:R-:W-:Y:S02]  /*0c70*/  @P1 LOP3.LUT R19, R19, 0x2, RZ, 0xfc, !PT ;  /* 0x0000000213131812 */ /* 0x000fe400078efcff */
[----:B------:R-:W-:Y:S02]  /*0c80*/  ISETP.LT.U32.AND P1, PT, R93, UR4, PT ;  /* 0x000000045d007c0c */ /* 0x000fe4000bf21070 */
[----:B------:R-:W-:Y:S02]  /*0c90*/  ISETP.LT.AND.EX P2, PT, R121, UR5, !P4, P2 ;  /* 0x0000000579007c0c */ /* 0x000fe4000e741320 */
[----:B------:R-:W-:Y:S02]  /*0ca0*/  ISETP.LT.AND.EX P1, PT, R122, UR5, !P4, P1 ;  /* 0x000000057a007c0c */ /* 0x000fe4000e721310 */
[----:B------:R-:W-:Y:S02]  /*0cb0*/  ISETP.LT.AND.EX P4, PT, R119, UR5, !P4, P5 ;  /* 0x0000000577007c0c */ /* 0x000fe4000e781350 */
[----:B------:R-:W-:-:S11]  /*0cc0*/  MOV R18, R0 ;  /* 0x0000000000127202 */ /* 0x000fd60000000f00 */
.L_x_4714:
[----:B--2---:R-:W2:Y:S01]  /*0cd0*/  LDL R28, [R1+0x20] ;  /* 0x00002000011c7983 */ /* 0x004ea20000100800 */
[----:B-1----:R-:W1:Y:S03]  /*0ce0*/  LDC R29, c[0x0][0x288] ;  /* 0x0000a200ff1d7b82 */ /* 0x002e660000000800 */
        /* <DEDUP_REMOVED lines=16> */
[----:B------:R-:W4:Y:S08]  /*0df0*/  @P3 LDC.64 R98, c[0x0][0x220] ;  /* 0x00008800ff623b82 */ /* 0x000f300000000a00 */
        /* <DEDUP_REMOVED lines=26> */
[----:B------:R-:W-:Y:S02]  /*0fa0*/  SHF.R.S32.HI R22, RZ, 0x1f, R61 ;  /* 0x0000001fff167819 */ /* 0x000fe4000001143d */
[----:B------:R-:W-:-:S03]  /*0fb0*/  IADD3 R23, -R61, RZ, RZ ;  /* 0x000000ff3d177210 */ /* 0x000fc60007ffe1ff */
[----:B------:R-:W-:Y:S02]  /*0fc0*/  IMAD R22, R22, UR4, RZ ;  /* 0x0000000416167c24 */ /* 0x000fe4000f8e02ff */
[----:B------:R-:W-:Y:S02]  /*0fd0*/  IMAD R74, R29, R23, R18 ;  /* 0x000000171d4a7224 */ /* 0x000fe400078e0212 */
[----:B------:R-:W-:Y:S01]  /*0fe0*/  IMAD R63, R61, UR5, R22 ;  /* 0x000000053d3f7c24 */ /* 0x000fe2000f8e0216 */
[----:B------:R-:W5:Y:S02]  /*0ff0*/  LDL R29, [R1+0xc] ;  /* 0x00000c00011d7983 */ /* 0x000f640000100800 */
[----:B------:R-:W-:-:S04]  /*1000*/  LEA R74, R74, R75, 0x7 ;  /* 0x0000004b4a4a7211 */ /* 0x000fc800078e38ff */
[----:B------:R-:W-:-:S03]  /*1010*/  SHF.R.S32.HI R75, RZ, 0x1f, R74 ;  /* 0x0000001fff4b7819 */ /* 0x000fc6000001144a */
[----:B------:R-:W-:Y:S01]  /*1020*/  IMAD.WIDE.U32 R60, R61, UR4, R74 ;  /* 0x000000043d3c7c25 */ /* 0x000fe2000f8e004a */
[----:B------:R-:W-:Y:S01]  /*1030*/  SHF.R.S32.HI R41, RZ, 0x1f, R15 ;  /* 0x0000001fff297819 */ /* 0x000fe2000001140f */
[----:B------:R-:W-:Y:S02]  /*1040*/  ULDC.64 UR4, c[0x0][0x278] ;  /* 0x00009e0000047ab9 */ /* 0x000fe40000000a00 */
[----:B--2---:R-:W-:Y:S02]  /*1050*/  @P4 IMAD R22, R28, R20, RZ ;  /* 0x000000141c164224 */ /* 0x004fe400078e02ff */
[----:B------:R-:W2:Y:S01]  /*1060*/  LDL R28, [R1+0x14] ;  /* 0x00001400011c7983 */ /* 0x000ea20000100800 */
[----:B------:R-:W-:Y:S01]  /*1070*/  IADD3 R63, R61, R63, RZ ;  /* 0x0000003f3d3f7210 */ /* 0x000fe20007ffe0ff */
        /* <DEDUP_REMOVED lines=15> */
[C---:B------:R-:W-:Y:S01]  /*1170*/  @P6 LEA R42, P5, R20.reuse, R42, 0x1 ;  /* 0x0000002a142a6211 */ /* 0x040fe200078a08ff */
[----:B------:R-:W3:Y:S03]  /*1180*/  LDL R27, [R1+0x4] ;  /* 0x00000400011b7983 */ /* 0x000ee60000100800 */
        /* <DEDUP_REMOVED lines=10> */
[----:B------:R-:W2:Y:S01]  /*1230*/  @P4 LDC.64 R20, c[0x0][0x270] ;  /* 0x00009c00ff144b82 */ /* 0x000ea20000000a00 */
[----:B------:R-:W-:Y:S02]  /*1240*/  @P4 MOV R23, R63 ;  /* 0x0000003f00174202 */ /* 0x000fe40000000f00 */
[----:B------:R-:W-:-:S13]  /*1250*/  LOP3.LUT P6, RZ, R19, 0x80, RZ, 0xc0, !PT ;  /* 0x0000008013ff7812 */ /* 0x000fda00078cc0ff */
[----:B------:R-:W1:Y:S01]  /*1260*/  @P6 LDC.64 R96, c[0x0][0x220] ;  /* 0x00008800ff606b82 */ /* 0x000e620000000a00 */
[----:B--2---:R-:W-:Y:S02]  /*1270*/  @P4 IMAD R22, R28, R20, RZ ;  /* 0x000000141c164224 */ /* 0x004fe400078e02ff */
[----:B------:R-:W2:Y:S02]  /*1280*/  LDL R28, [R1+0x8] ;  /* 0x00000800011c7983 */ /* 0x000ea40000100800 */
[----:B------:R-:W-:Y:S01]  /*1290*/  @P4 IMAD R21, R115, R21, R22 ;  /* 0x0000001573154224 */ /* 0x000fe200078e0216 */
[----:B------:R-:W-:-:S05]  /*12a0*/  @P4 MOV R22, R60 ;  /* 0x0000003c00164202 */ /* 0x000fca0000000f00 */
[----:B------:R-:W-:-:S05]  /*12b0*/  @P4 IMAD.WIDE.U32 R22, R115, R20, R22 ;  /* 0x0000001473164225 */ /* 0x000fca00078e0016 */
[----:B------:R-:W-:Y:S02]  /*12c0*/  @P4 IADD3 R20, R23, R21, RZ ;  /* 0x0000001517144210 */ /* 0x000fe40007ffe0ff */
[----:B0-----:R-:W-:-:S04]  /*12d0*/  @P4 LEA R48, P5, R22, R48, 0x1 ;  /* 0x0000003016304211 */ /* 0x001fc800078a08ff */
        /* <DEDUP_REMOVED lines=24> */
[----:B------:R-:W2:Y:S01]  /*1460*/  @P4 LDC.64 R20, c[0x0][0x270] ;  /* 0x00009c00ff144b82 */ /* 0x000ea20000000a00 */
[----:B------:R-:W-:Y:S02]  /*1470*/  @P4 MOV R23, R63 ;  /* 0x0000003f00174202 */ /* 0x000fe40000000f00 */
[----:B------:R-:W-:-:S13]  /*1480*/  LOP3.LUT P6, RZ, R19, 0x10, RZ, 0xc0, !PT ;  /* 0x0000001013ff7812 */ /* 0x000fda00078cc0ff */
[----:B------:R-:W0:Y:S01]  /*1490*/  @P6 LDC.64 R52, c[0x0][0x220] ;  /* 0x00008800ff346b82 */ /* 0x000e220000000a00 */
[----:B------:R-:W-:-:S13]  /*14a0*/  LOP3.LUT P3, RZ, R19, 0x8, RZ, 0xc0, !PT ;  /* 0x0000000813ff7812 */ /* 0x000fda000786c0ff */
[----:B------:R-:W1:Y:S01]  /*14b0*/  @P3 LDC.64 R86, c[0x0][0x220] ;  /* 0x00008800ff563b82 */ /* 0x000e620000000a00 */
[----:B--2---:R-:W-:-:S04]  /*14c0*/  @P4 IMAD R22, R28, R20, RZ ;  /* 0x000000141c164224 */ /* 0x004fc800078e02ff */
[----:B------:R-:W-:Y:S01]  /*14d0*/  @P4 IMAD R21, R112, R21, R22 ;  /* 0x0000001570154224 */ /* 0x000fe200078e0216 */
[----:B------:R-:W-:-:S05]  /*14e0*/  @P4 MOV R22, R60 ;  /* 0x0000003c00164202 */ /* 0x000fca0000000f00 */
[----:B------:R-:W-:-:S05]  /*14f0*/  @P4 IMAD.WIDE.U32 R22, R112, R20, R22 ;  /* 0x0000001470164225 */ /* 0x000fca00078e0016 */
[----:B------:R-:W-:Y:S02]  /*1500*/  @P4 IADD3 R20, R23, R21, RZ ;  /* 0x0000001517144210 */ /* 0x000fe40007ffe0ff */
[----:B-----5:R-:W-:-:S04]  /*1510*/  @P4 LEA R88, P5, R22, R88, 0x1 ;  /* 0x0000005816584211 */ /* 0x020fc800078a08ff */
        /* <DEDUP_REMOVED lines=24> */
[----:B------:R-:W2:Y:S01]  /*16a0*/  @P6 LDC.64 R84, c[0x0][0x220] ;  /* 0x00008800ff546b82 */ /* 0x000ea20000000a00 */
[----:B-1----:R-:W-:-:S04]  /*16b0*/  @P4 IMAD R22, R125, R20, RZ ;  /* 0x000000147d164224 */ /* 0x002fc800078e02ff */
[----:B------:R-:W-:Y:S01]  /*16c0*/  @P4 IMAD R21, R102, R21, R22 ;  /* 0x0000001566154224 */ /* 0x000fe200078e0216 */
[----:B------:R-:W-:-:S05]  /*16d0*/  @P4 MOV R22, R60 ;  /* 0x0000003c00164202 */ /* 0x000fca0000000f00 */
[----:B------:R-:W-:-:S05]  /*16e0*/  @P4 IMAD.WIDE.U32 R22, R102, R20, R22 ;  /* 0x0000001466164225 */ /* 0x000fca00078e0016 */
[----:B------:R-:W-:Y:S02]  /*16f0*/  @P4 IADD3 R20, R23, R21, RZ ;  /* 0x0000001517144210 */ /* 0x000fe40007ffe0ff */
[----:B0-----:R-:W-:-:S04]  /*1700*/  @P4 LEA R54, P5, R22, R54, 0x1 ;  /* 0x0000003616364211 */ /* 0x001fc800078a08ff */
        /* <DEDUP_REMOVED lines=8> */
[----:B--2---:R-:W-:-:S04]  /*1790*/  @P6 LEA R84, P5, R22, R84, 0x1 ;  /* 0x0000005416546211 */ /* 0x004fc800078a08ff */
        /* <DEDUP_REMOVED lines=255> */
[----:B0-----:R-:W-:-:S06]  /*2790*/  @P5 IMAD R92, R92, R72, RZ ;  /* 0x000000485c5c5224 */ /* 0x001fcc00078e02ff */
[----:B------:R-:W-:Y:S01]  /*27a0*/  @P4 LOP3.LUT R77, R77, 0x2, RZ, 0xfc, !PT ;  /* 0x000000024d4d4812 */ /* 0x000fe200078efcff */
[----:B------:R-:W-:Y:S01]  /*27b0*/  @P5 IMAD.WIDE.U32 R40, R68, R72, R40 ;  /* 0x0000004844285225 */ /* 0x000fe200078e0028 */
[----:B------:R-:W-:-:S03]  /*27c0*/  LOP3.LUT P4, RZ, R19, 0x200, RZ, 0xc0, !PT ;  /* 0x0000020013ff7812 */ /* 0x000fc6000788c0ff */
[----:B------:R-:W-:Y:S02]  /*27d0*/  @P5 IMAD R92, R68, R73, R92 ;  /* 0x00000049445c5224 */ /* 0x000fe400078e025c */
[----:B------:R-:W0:Y:S01]  /*27e0*/  @P5 LDC.64 R72, c[0x0][0x220] ;  /* 0x00008800ff485b82 */ /* 0x000e220000000a00 */
[----:B------:R-:W-:-:S07]  /*27f0*/  LOP3.LUT R77, R77, 0xfffffffb, RZ, 0xc0, !PT ;  /* 0xfffffffb4d4d7812 */ /* 0x000fce00078ec0ff */
        /* <DEDUP_REMOVED lines=10> */
[----:B0-----:R-:W-:-:S07]  /*28a0*/  MOV R72, RZ ;  /* 0x000000ff00487202 */ /* 0x001fce0000000f00 */
[----:B------:R-:W3:Y:S01]  /*28b0*/  @P4 LDG.E R72, desc[UR6][R100.64] ;  /* 0x0000000664484981 */ /* 0x000ee2000c1e1900 */
[----:B------:R-:W-:-:S13]  /*28c0*/  LOP3.LUT P4, RZ, R77, 0x8, RZ, 0xc0, !PT ;  /* 0x000000084dff7812 */ /* 0x000fda000788c0ff */
[----:B------:R0:W4:Y:S01]  /*28d0*/  @P4 LDG.E R41, desc[UR6][R42.64] ;  /* 0x000000062a294981 */ /* 0x000122000c1e1900 */
[----:B------:R-:W-:Y:S02]  /*28e0*/  LOP3.LUT P4, RZ, R77, 0x4, RZ, 0xc0, !PT ;  /* 0x000000044dff7812 */ /* 0x000fe4000788c0ff */
[----:B0-----:R-:W-:-:S11]  /*28f0*/  CS2R R42, SRZ ;  /* 0x00000000002a7805 */ /* 0x001fd6000001ff00 */
[----:B------:R-:W5:Y:S01]  /*2900*/  @P4 LDG.E R42, desc[UR6][R98.64] ;  /* 0x00000006622a4981 */ /* 0x000f62000c1e1900 */
[----:B------:R-:W-:Y:S02]  /*2910*/  LOP3.LUT P4, RZ, R77, 0x2, RZ, 0xc0, !PT ;  /* 0x000000024dff7812 */ /* 0x000fe4000788c0ff */
[C---:B------:R-:W-:Y:S02]  /*2920*/  LOP3.LUT P3, RZ, R19.reuse, 0x40, RZ, 0xc0, !PT ;  /* 0x0000004013ff7812 */ /* 0x040fe4000786c0ff */
[----:B------:R-:W-:-:S09]  /*2930*/  LOP3.LUT P1, RZ, R19, 0x10, RZ, 0xc0, !PT ;  /* 0x0000001013ff7812 */ /* 0x000fd2000782c0ff */
[----:B------:R0:W2:Y:S01]  /*2940*/  @P4 LDG.E R43, desc[UR6][R48.64] ;  /* 0x00000006302b4981 */ /* 0x0000a2000c1e1900 */
[C---:B------:R-:W-:Y:S02]  /*2950*/  LOP3.LUT P5, RZ, R19.reuse, 0x4, RZ, 0xc0, !PT ;  /* 0x0000000413ff7812 */ /* 0x040fe400078ac0ff */
[----:B0-----:R-:W-:Y:S02]  /*2960*/  CS2R R48, SRZ ;  /* 0x0000000000307805 */ /* 0x001fe4000001ff00 */
[----:B------:R-:W-:-:S04]  /*2970*/  LOP3.LUT P2, RZ, R19, 0x20, RZ, 0xc0, !PT ;  /* 0x0000002013ff7812 */ /* 0x000fc8000784c0ff */
[----:B------:R0:W2:Y:S02]  /*2980*/  @P3 LDG.E R49, desc[UR6][R50.64] ;  /* 0x0000000632313981 */ /* 0x0000a4000c1e1900 */
[----:B0-----:R-:W-:-:S06]  /*2990*/  CS2R R50, SRZ ;  /* 0x0000000000327805 */ /* 0x001fcc000001ff00 */
[----:B------:R0:W2:Y:S01]  /*29a0*/  @P1 LDG.E R51, desc[UR6][R52.64] ;  /* 0x0000000634331981 */ /* 0x0000a2000c1e1900 */
[----:B------:R-:W-:-:S03]  /*29b0*/  LOP3.LUT P0, RZ, R19, 0x8, RZ, 0xc0, !PT ;  /* 0x0000000813ff7812 */ /* 0x000fc6000780c0ff */
[----:B------:R1:W2:Y:S01]  /*29c0*/  @P2 LDG.E R50, desc[UR6][R88.64] ;  /* 0x0000000658322981 */ /* 0x0002a2000c1e1900 */
[----:B0-----:R-:W-:-:S06]  /*29d0*/  CS2R R52, SRZ ;  /* 0x0000000000347805 */ /* 0x001fcc000001ff00 */
[----:B------:R0:W2:Y:S01]  /*29e0*/  @P5 LDG.E R53, desc[UR6][R54.64] ;  /* 0x0000000636355981 */ /* 0x0000a2000c1e1900 */
[C---:B------:R-:W-:Y:S02]  /*29f0*/  LOP3.LUT P5, RZ, R19.reuse, 0x1000, RZ, 0xc0, !PT ;  /* 0x0000100013ff7812 */ /* 0x040fe400078ac0ff */
[C---:B------:R-:W-:Y:S01]  /*2a00*/  LOP3.LUT P6, RZ, R19.reuse, 0x2, RZ, 0xc0, !PT ;  /* 0x0000000213ff7812 */ /* 0x040fe200078cc0ff */
[----:B------:R0:W2:Y:S01]  /*2a10*/  @P0 LDG.E R52, desc[UR6][R86.64] ;  /* 0x0000000656340981 */ /* 0x0000a2000c1e1900 */
[----:B-1----:R-:W-:Y:S02]  /*2a20*/  P2R R88, PR, RZ, 0x20 ;  /* 0x00000020ff587803 */ /* 0x002fe40000000000 */
[----:B------:R-:W-:Y:S02]  /*2a30*/  LOP3.LUT P5, RZ, R19, 0x2000, RZ, 0xc0, !PT ;  /* 0x0000200013ff7812 */ /* 0x000fe400078ac0ff */
[----:B------:R-:W-:Y:S02]  /*2a40*/  LOP3.LUT P4, RZ, R77, 0x1, RZ, 0xc0, !PT ;  /* 0x000000014dff7812 */ /* 0x000fe4000788c0ff */
[----:B------:R-:W-:-:S02]  /*2a50*/  P2R R77, PR, RZ, 0x20 ;  /* 0x00000020ff4d7803 */ /* 0x000fc40000000000 */
[C---:B------:R-:W-:Y:S02]  /*2a60*/  LOP3.LUT P5, RZ, R19.reuse, 0x4000, RZ, 0xc0, !PT ;  /* 0x0000400013ff7812 */ /* 0x040fe400078ac0ff */
[----:B0-----:R-:W-:Y:S02]  /*2a70*/  CS2R R54, SRZ ;  /* 0x0000000000367805 */ /* 0x001fe4000001ff00 */
[----:B------:R-:W-:Y:S02]  /*2a80*/  P2R R86, PR, RZ, 0x20 ;  /* 0x00000020ff567803 */ /* 0x000fe40000000000 */
[C---:B------:R-:W-:Y:S02]  /*2a90*/  LOP3.LUT P5, RZ, R19.reuse, 0x8000, RZ, 0xc0, !PT ;  /* 0x0000800013ff7812 */ /* 0x040fe400078ac0ff */
[----:B------:R0:W2:Y:S01]  /*2aa0*/  @P6 LDG.E R54, desc[UR6][R84.64] ;  /* 0x0000000654366981 */ /* 0x0000a2000c1e1900 */
[C---:B------:R-:W-:Y:S02]  /*2ab0*/  LOP3.LUT P0, RZ, R19.reuse, 0x8000000, RZ, 0xc0, !PT ;  /* 0x0800000013ff7812 */ /* 0x040fe4000780c0ff */
[----:B------:R-:W-:Y:S01]  /*2ac0*/  LOP3.LUT P1, RZ, R19, 0x10000000, RZ, 0xc0, !PT ;  /* 0x1000000013ff7812 */ /* 0x000fe2000782c0ff */
[----:B------:R1:W2:Y:S01]  /*2ad0*/  @P4 LDG.E R48, desc[UR6][R96.64] ;  /* 0x0000000660304981 */ /* 0x0002a2000c1e1900 */
[----:B0-----:R-:W-:-:S02]  /*2ae0*/  P2R R85, PR, RZ, 0x20 ;  /* 0x00000020ff557803 */ /* 0x001fc40000000000 */
[----:B------:R-:W-:-:S07]  /*2af0*/  LOP3.LUT P5, RZ, R19, 0x10000, RZ, 0xc0, !PT ;  /* 0x0001000013ff7812 */ /* 0x000fce00078ac0ff */
[----:B------:R0:W2:Y:S01]  /*2b00*/  @P0 LDG.E R55, desc[UR6][R56.64] ;  /* 0x0000000638370981 */ /* 0x0000a2000c1e1900 */
        /* <DEDUP_REMOVED lines=12> */
[----:B-1----:R-:W-:Y:S02]  /*2bd0*/  P2R R96, PR, RZ, 0x20 ;  /* 0x00000020ff607803 */ /* 0x002fe40000000000 */
[C---:B------:R-:W-:Y:S02]  /*2be0*/  LOP3.LUT P5, RZ, R19.reuse, 0x800000, RZ, 0xc0, !PT ;  /* 0x0080000013ff7812 */ /* 0x040fe400078ac0ff */
[----:B0-----:R-:W-:Y:S02]  /*2bf0*/  CS2R R56, SRZ ;  /* 0x0000000000387805 */ /* 0x001fe4000001ff00 */
[C---:B------:R-:W-:Y:S02]  /*2c00*/  LOP3.LUT P4, RZ, R19.reuse, 0x80000000, RZ, 0xc0, !PT ;  /* 0x8000000013ff7812 */ /* 0x040fe4000788c0ff */
[----:B------:R-:W-:Y:S02]  /*2c10*/  P2R R97, PR, RZ, 0x20 ;  /* 0x00000020ff617803 */ /* 0x000fe40000000000 */
[----:B------:R-:W-:Y:S01]  /*2c20*/  LOP3.LUT P5, RZ, R19, 0x1000000, RZ, 0xc0, !PT ;  /* 0x0100000013ff7812 */ /* 0x000fe200078ac0ff */
[----:B------:R0:W2:Y:S03]  /*2c30*/  @P1 LDG.E R56, desc[UR6][R58.64] ;  /* 0x000000063a381981 */ /* 0x0000a6000c1e1900 */
[----:B------:R-:W-:-:S02]  /*2c40*/  P2R R98, PR, RZ, 0x20 ;  /* 0x00000020ff627803 */ /* 0x000fc40000000000 */
[----:B------:R-:W-:Y:S02]  /*2c50*/  LOP3.LUT P5, RZ, R19, 0x2000000, RZ, 0xc0, !PT ;  /* 0x0200000013ff7812 */ /* 0x000fe400078ac0ff */
[----:B0-----:R-:W-:-:S06]  /*2c60*/  CS2R R58, SRZ ;  /* 0x00000000003a7805 */ /* 0x001fcc000001ff00 */
[----:B------:R0:W2:Y:S02]  /*2c70*/  @P4 LDG.E R59, desc[UR6][R64.64] ;  /* 0x00000006403b4981 */ /* 0x0000a4000c1e1900 */
[----:B0-----:R-:W-:-:S06]  /*2c80*/  CS2R R64, SRZ ;  /* 0x0000000000407805 */ /* 0x001fcc000001ff00 */
[----:B------:R0:W2:Y:S01]  /*2c90*/  @P5 LDG.E R64, desc[UR6][R66.64] ;  /* 0x0000000642405981 */ /* 0x0000a2000c1e1900 */
[----:B------:R-:W-:-:S13]  /*2ca0*/  ISETP.NE.AND P5, PT, R98, RZ, PT ;  /* 0x000000ff6200720c */ /* 0x000fda0003fa5270 */
[----:B------:R1:W2:Y:S01]  /*2cb0*/  @P5 LDG.E R65, desc[UR6][R70.64] ;  /* 0x0000000646415981 */ /* 0x0002a2000c1e1900 */
[----:B------:R-:W-:Y:S02]  /*2cc0*/  ISETP.NE.AND P5, PT, R97, RZ, PT ;  /* 0x000000ff6100720c */ /* 0x000fe40003fa5270 */
[----:B0-----:R-:W-:-:S11]  /*2cd0*/  CS2R R66, SRZ ;  /* 0x0000000000427805 */ /* 0x001fd6000001ff00 */
[----:B------:R0:W2:Y:S01]  /*2ce0*/  @P5 LDG.E R66, desc[UR6][R78.64] ;  /* 0x000000064e425981 */ /* 0x0000a2000c1e1900 */
[----:B------:R-:W-:-:S13]  /*2cf0*/  ISETP.NE.AND P5, PT, R96, RZ, PT ;  /* 0x000000ff6000720c */ /* 0x000fda0003fa5270 */
[----:B------:R-:W2:Y:S01]  /*2d00*/  @P5 LDG.E R67, desc[UR6][R46.64] ;  /* 0x000000062e435981 */ /* 0x000ea2000c1e1900 */
[----:B------:R-:W-:Y:S02]  /*2d10*/  ISETP.NE.AND P5, PT, R68, RZ, PT ;  /* 0x000000ff4400720c */ /* 0x000fe40003fa5270 */
[----:B------:R-:W-:Y:S02]  /*2d20*/  MOV R68, RZ ;  /* 0x000000ff00447202 */ /* 0x000fe40000000f00 */
[----:B-1----:R-:W-:-:S09]  /*2d30*/  CS2R R70, SRZ ;  /* 0x0000000000467805 */ /* 0x002fd2000001ff00 */
[----:B------:R-:W2:Y:S01]  /*2d40*/  @P5 LDG.E R68, desc[UR6][R44.64] ;  /* 0x000000062c445981 */ /* 0x000ea2000c1e1900 */
[----:B------:R-:W-:Y:S02]  /*2d50*/  ISETP.NE.AND P5, PT, R92, RZ, PT ;  /* 0x000000ff5c00720c */ /* 0x000fe40003fa5270 */
[C---:B------:R-:W-:Y:S02]  /*2d60*/  LOP3.LUT P2, RZ, R19.reuse, 0x20000000, RZ, 0xc0, !PT ;  /* 0x2000000013ff7812 */ /* 0x040fe4000784c0ff */
[----:B------:R-:W-:-:S09]  /*2d70*/  LOP3.LUT P3, RZ, R19, 0x40000000, RZ, 0xc0, !PT ;  /* 0x4000000013ff7812 */ /* 0x000fd2000786c0ff */
[----:B------:R-:W2:Y:S01]  /*2d80*/  @P5 LDG.E R70, desc[UR6][R38.64] ;  /* 0x0000000626465981 */ /* 0x000ea2000c1e1900 */
[----:B------:R-:W-:-:S03]  /*2d90*/  ISETP.NE.AND P5, PT, R73, RZ, PT ;  /* 0x000000ff4900720c */ /* 0x000fc60003fa5270 */
[----:B------:R-:W2:Y:S01]  /*2da0*/  @P2 LDG.E R57, desc[UR6][R82.64] ;  /* 0x0000000652392981 */ /* 0x000ea2000c1e1900 */
[----:B------:R-:W-:-:S03]  /*2db0*/  MOV R73, RZ ;  /* 0x000000ff00497202 */ /* 0x000fc60000000f00 */
[----:B------:R-:W2:Y:S06]  /*2dc0*/  @P3 LDG.E R58, desc[UR6][R80.64] ;  /* 0x00000006503a3981 */ /* 0x000eac000c1e1900 */
[----:B------:R-:W2:Y:S01]  /*2dd0*/  @P5 LDG.E R71, desc[UR6][R34.64] ;  /* 0x0000000622475981 */ /* 0x000ea2000c1e1900 */
[----:B------:R-:W-:Y:S02]  /*2de0*/  ISETP.NE.AND P5, PT, R87, RZ, PT ;  /* 0x000000ff5700720c */ /* 0x000fe40003fa5270 */
[----:B0-----:R-:W-:-:S11]  /*2df0*/  MOV R78, RZ ;  /* 0x000000ff004e7202 */ /* 0x001fd60000000f00 */
[----:B------:R-:W2:Y:S01]  /*2e00*/  @P5 LDG.E R73, desc[UR6][R36.64] ;  /* 0x0000000624495981 */ /* 0x000ea2000c1e1900 */
[----:B------:R-:W-:-:S13]  /*2e10*/  ISETP.NE.AND P5, PT, R89, RZ, PT ;  /* 0x000000ff5900720c */ /* 0x000fda0003fa5270 */
[----:B------:R-:W2:Y:S01]  /*2e20*/  @P5 LDG.E R78, desc[UR6][R32.64] ;  /* 0x00000006204e5981 */ /* 0x000ea2000c1e1900 */
[----:B------:R-:W-:Y:S02]  /*2e30*/  ISETP.NE.AND P5, PT, R84, RZ, PT ;  /* 0x000000ff5400720c */ /* 0x000fe40003fa5270 */
[----:B------:R-:W-:-:S11]  /*2e40*/  MOV R84, RZ ;  /* 0x000000ff00547202 */ /* 0x000fd60000000f00 */
[----:B------:R3:W2:Y:S01]  /*2e50*/  @P5 LDG.E R84, desc[UR6][R30.64] ;  /* 0x000000061e545981 */ /* 0x0006a2000c1e1900 */
[----:B------:R-:W-:Y:S02]  /*2e60*/  ISETP.NE.AND P5, PT, R85, RZ, PT ;  /* 0x000000ff5500720c */ /* 0x000fe40003fa5270 */
[----:B------:R-:W-:-:S11]  /*2e70*/  MOV R85, RZ ;  /* 0x000000ff00557202 */ /* 0x000fd60000000f00 */
[----:B------:R0:W2:Y:S01]  /*2e80*/  @P5 LDG.E R85, desc[UR6][R28.64] ;  /* 0x000000061c555981 */ /* 0x0000a2000c1e1900 */
[----:B------:R-:W-:Y:S02]  /*2e90*/  ISETP.NE.AND P5, PT, R86, RZ, PT ;  /* 0x000000ff5600720c */ /* 0x000fe40003fa5270 */
[----:B------:R-:W-:-:S11]  /*2ea0*/  CS2R R86, SRZ ;  /* 0x0000000000567805 */ /* 0x000fd6000001ff00 */
[----:B------:R-:W2:Y:S01]  /*2eb0*/  @P5 LDG.E R86, desc[UR6][R24.64] ;  /* 0x0000000618565981 */ /* 0x000ea2000c1e1900 */
[----:B------:R-:W-:Y:S02]  /*2ec0*/  ISETP.NE.AND P5, PT, R77, RZ, PT ;  /* 0x000000ff4d00720c */ /* 0x000fe40003fa5270 */
[----:B------:R-:W-:-:S11]  /*2ed0*/  LOP3.LUT P6, RZ, R19, 0x800, RZ, 0xc0, !PT ;  /* 0x0000080013ff7812 */ /* 0x000fd600078cc0ff */
[----:B------:R-:W2:Y:S01]  /*2ee0*/  @P5 LDG.E R87, desc[UR6][R26.64] ;  /* 0x000000061a575981 */ /* 0x000ea2000c1e1900 */
[----:B------:R-:W-:Y:S02]  /*2ef0*/  ISETP.NE.AND P5, PT, R88, RZ, PT ;  /* 0x000000ff5800720c */ /* 0x000fe40003fa5270 */
[----:B------:R-:W-:-:S06]  /*2f00*/  CS2R R88, SRZ ;  /* 0x0000000000587805 */ /* 0x000fcc000001ff00 */
[----:B------:R5:W2:Y:S05]  /*2f10*/  @P6 LDG.E R89, desc[UR6][R20.64] ;  /* 0x0000000614596981 */ /* 0x000aaa000c1e1900 */
[----:B------:R1:W2:Y:S01]  /*2f20*/  @P5 LDG.E R88, desc[UR6][R22.64] ;  /* 0x0000000616585981 */ /* 0x0002a2000c1e1900 */
[--C-:B---3--:R-:W-:Y:S02]  /*2f30*/  HADD2.F32 R31, -RZ, R72.reuse.H1_H1 ;  /* 0x30000048ff1f7230 */ /* 0x108fe40000004100 */
[----:B------:R-:W-:Y:S02]  /*2f40*/  HADD2.F32 R30, -RZ, R72.H0_H0 ;  /* 0x20000048ff1e7230 */ /* 0x000fe40000004100 */
[----:B----4-:R-:W-:-:S02]  /*2f50*/  HADD2.F32 R33, -RZ, R41.H1_H1 ;  /* 0x30000029ff217230 */ /* 0x010fc40000004100 */
[----:B0-----:R-:W-:Y:S01]  /*2f60*/  FMUL.FTZ R29, R31, R31 ;  /* 0x0000001f1f1d7220 */ /* 0x001fe20000410000 */
[----:B------:R-:W-:Y:S02]  /*2f70*/  HADD2.F32 R28, -RZ, R41.H0_H0 ;  /* 0x20000029ff1c7230 */ /* 0x000fe40000004100 */
[C---:B------:R-:W-:Y:S01]  /*2f80*/  FADD.FTZ R31, R30.reuse, R31 ;  /* 0x0000001f1e1f7221 */ /* 0x040fe20000010000 */
[--C-:B-----5:R-:W-:Y:S02]  /*2f90*/  HADD2.F32 R21, -RZ, R42.reuse.H1_H1 ;  /* 0x3000002aff157230 */ /* 0x120fe40000004100 */
[----:B------:R-:W-:Y:S01]  /*2fa0*/  FMUL.FTZ R25, R33, R33 ;  /* 0x0000002121197220 */ /* 0x000fe20000410000 */
[----:B------:R-:W-:Y:S01]  /*2fb0*/  FFMA.FTZ R29, R30, R30, R29 ;  /* 0x0000001e1e1d7223 */ /* 0x000fe2000001001d */
[----:B------:R-:W-:Y:S02]  /*2fc0*/  HADD2.F32 R20, -RZ, R42.H0_H0 ;  /* 0x2000002aff147230 */ /* 0x000fe40000004100 */
[C---:B-1----:R-:W-:Y:S01]  /*2fd0*/  FADD.FTZ R22, R28.reuse, R33 ;  /* 0x000000211c167221 */ /* 0x042fe20000010000 */
[----:B------:R-:W-:Y:S01]  /*2fe0*/  FADD.FTZ R31, RZ, R31 ;  /* 0x0000001fff1f7221 */ /* 0x000fe20000010000 */
[----:B------:R-:W-:Y:S01]  /*2ff0*/  FFMA.FTZ R28, R28, R28, R25 ;  /* 0x0000001c1c1c7223 */ /* 0x000fe20000010019 */
[----:B------:R-:W-:Y:S01]  /*3000*/  FADD.FTZ R29, RZ, R29 ;  /* 0x0000001dff1d7221 */ /* 0x000fe20000010000 */
[----:B--2---:R-:W-:-:S02]  /*3010*/  HADD2.F32 R25, -RZ, R43.H1_H1 ;  /* 0x3000002bff197230 */ /* 0x004fc40000004100 */
[----:B------:R-:W-:Y:S01]  /*3020*/  FMUL.FTZ R23, R21, R21 ;  /* 0x0000001515177220 */ /* 0x000fe20000410000 */
[----:B------:R-:W-:Y:S02]  /*3030*/  HADD2.F32 R24, -RZ, R43.H0_H0 ;  /* 0x2000002bff187230 */ /* 0x000fe40000004100 */
[----:B------:R-:W-:Y:S01]  /*3040*/  FADD.FTZ R22, R31, R22 ;  /* 0x000000161f167221 */ /* 0x000fe20000010000 */
[C---:B------:R-:W-:Y:S01]  /*3050*/  FADD.FTZ R21, R20.reuse, R21 ;  /* 0x0000001514157221 */ /* 0x040fe20000010000 */
[----:B------:R-:W-:Y:S01]  /*3060*/  FADD.FTZ R28, R29, R28 ;  /* 0x0000001c1d1c7221 */ /* 0x000fe20000010000 */
[----:B------:R-:W-:Y:S01]  /*3070*/  FFMA.FTZ R23, R20, R20, R23 ;  /* 0x0000001414177223 */ /* 0x000fe20000010017 */
[----:B------:R-:W-:Y:S01]  /*3080*/  FADD.FTZ R20, R24, R25 ;  /* 0x0000001918147221 */ /* 0x000fe20000010000 */
[----:B------:R-:W-:Y:S01]  /*3090*/  FADD.FTZ R21, R22, R21 ;  /* 0x0000001516157221 */ /* 0x000fe20000010000 */
[----:B------:R-:W-:Y:S01]  /*30a0*/  FMUL.FTZ R27, R25, R25 ;  /* 0x00000019191b7220 */ /* 0x000fe20000410000 */
[----:B------:R-:W-:-:S02]  /*30b0*/  HADD2.F32 R29, -RZ, R48.H1_H1 ;  /* 0x30000030ff1d7230 */ /* 0x000fc40000004100 */
[----:B------:R-:W-:Y:S01]  /*30c0*/  FADD.FTZ R20, R21, R20 ;  /* 0x0000001415147221 */ /* 0x000fe20000010000 */
[----:B------:R-:W-:Y:S02]  /*30d0*/  HADD2.F32 R22, -RZ, R48.H0_H0 ;  /* 0x20000030ff167230 */ /* 0x000fe40000004100 */
        /* <DEDUP_REMOVED lines=44> */
[----:B------:R-:W-:Y:S01]  /*33a0*/  FADD.FTZ R21, R21, R22 ;  /* 0x0000001615157221 */ /* 0x000fe20000010000 */
[C---:B------:R-:W-:Y:S02]  /*33b0*/  FADD.FTZ R25, R23.reuse, R24 ;  /* 0x0000001817197221 */ /* 0x040fe40000010000 */
[----:B------:R-:W-:Y:S01]  /*33c0*/  FFMA.FTZ R26, R23, R23, R26 ;  /* 0x00000017171a7223 */ /* 0x000fe2000001001a */
[----:B------:R-:W-:Y:S01]  /*33d0*/  FADD.FTZ R20, R20, R27 ;  /* 0x0000001b14147221 */ /* 0x000fe20000010000 */
[----:B------:R-:W-:-:S02]  /*33e0*/  HADD2.F32 R23, -RZ, R55.H1_H1 ;  /* 0x30000037ff177230 */ /* 0x000fc40000004100 */
[----:B------:R-:W-:Y:S02]  /*33f0*/  HADD2.F32 R22, -RZ, R55.H0_H0 ;  /* 0x20000037ff167230 */ /* 0x000fe40000004100 */
[----:B------:R-:W-:Y:S01]  /*3400*/  FADD.FTZ R20, R20, R25 ;  /* 0x0000001914147221 */ /* 0x000fe20000010000 */
[--C-:B------:R-:W-:Y:S02]  /*3410*/  HADD2.F32 R27, -RZ, R56.reuse.H1_H1 ;  /* 0x30000038ff1b7230 */ /* 0x100fe40000004100 */
[----:B------:R-:W-:Y:S01]  /*3420*/  FMUL.FTZ R25, R23, R23 ;  /* 0x0000001717197220 */ /* 0x000fe20000410000 */
[C---:B------:R-:W-:Y:S01]  /*3430*/  FADD.FTZ R23, R22.reuse, R23 ;  /* 0x0000001716177221 */ /* 0x040fe20000010000 */
[----:B------:R-:W-:Y:S01]  /*3440*/  FADD.FTZ R21, R21, R26 ;  /* 0x0000001a15157221 */ /* 0x000fe20000010000 */
[----:B------:R-:W-:Y:S02]  /*3450*/  HADD2.F32 R24, -RZ, R56.H0_H0 ;  /* 0x20000038ff187230 */ /* 0x000fe40000004100 */
[----:B------:R-:W-:Y:S01]  /*3460*/  FFMA.FTZ R22, R22, R22, R25 ;  /* 0x0000001616167223 */ /* 0x000fe20000010019 */
[----:B------:R-:W-:Y:S01]  /*3470*/  FADD.FTZ R20, R20, R23 ;  /* 0x0000001714147221 */ /* 0x000fe20000010000 */
[----:B------:R-:W-:-:S02]  /*3480*/  FMUL.FTZ R23, R27, R27 ;  /* 0x0000001b1b177220 */ /* 0x000fc40000410000 */
[----:B------:R-:W-:Y:S01]  /*3490*/  FADD.FTZ R21, R21, R22 ;  /* 0x0000001615157221 */ /* 0x000fe20000010000 */
[C---:B------:R-:W-:Y:S01]  /*34a0*/  FADD.FTZ R27, R24.reuse, R27 ;  /* 0x0000001b181b7221 */ /* 0x040fe20000010000 */
[----:B------:R-:W-:-:S03]  /*34b0*/  FFMA.FTZ R24, R24, R24, R23 ;  /* 0x0000001818187223 */ /* 0x000fc60000010017 */
[----:B------:R-:W-:Y:S01]  /*34c0*/  FADD.FTZ R20, R20, R27 ;  /* 0x0000001b14147221 */ /* 0x000fe20000010000 */
[----:B------:R-:W-:Y:S01]  /*34d0*/  FADD.FTZ R21, R21, R24 ;  /* 0x0000001815157221 */ /* 0x000fe20000010000 */
[----:B------:R-:W-:Y:S02]  /*34e0*/  HADD2.F32 R27, -RZ, R59.H1_H1 ;  /* 0x3000003bff1b7230 */ /* 0x000fe40000004100 */
[--C-:B------:R-:W-:Y:S02]  /*34f0*/  HADD2.F32 R25, -RZ, R57.reuse.H1_H1 ;  /* 0x30000039ff197230 */ /* 0x100fe40000004100 */
[----:B------:R-:W-:Y:S02]  /*3500*/  HADD2.F32 R22, -RZ, R57.H0_H0 ;  /* 0x20000039ff167230 */ /* 0x000fe40000004100 */
[----:B------:R-:W-:Y:S02]  /*3510*/  HADD2.F32 R26, -RZ, R58.H1_H1 ;  /* 0x3000003aff1a7230 */ /* 0x000fe40000004100 */
[----:B------:R-:W-:Y:S01]  /*3520*/  FMUL.FTZ R23, R25, R25 ;  /* 0x0000001919177220 */ /* 0x000fe20000410000 */
[----:B------:R-:W-:-:S03]  /*3530*/  FADD.FTZ R25, R22, R25 ;  /* 0x0000001916197221 */ /* 0x000fc60000010000 */
[----:B------:R-:W-:Y:S01]  /*3540*/  FFMA.FTZ R22, R22, R22, R23 ;  /* 0x0000001616167223 */ /* 0x000fe20000010017 */
[----:B------:R-:W-:Y:S02]  /*3550*/  HADD2.F32 R23, -RZ, R58.H0_H0 ;  /* 0x2000003aff177230 */ /* 0x000fe40000004100 */
[----:B------:R-:W-:Y:S01]  /*3560*/  FMUL.FTZ R24, R26, R26 ;  /* 0x0000001a1a187220 */ /* 0x000fe20000410000 */
        /* <DEDUP_REMOVED lines=99> */
[----:B------:R-:W-:Y:S01]  /*3ba0*/  FFMA.FTZ R22, R22, R22, R23 ;  /* 0x0000001616167223 */ /* 0x000fe20000010017 */
[----:B------:R-:W-:Y:S01]  /*3bb0*/  FADD.FTZ R21, R21, R24 ;  /* 0x0000001815157221 */ /* 0x000fe20000010000 */
[----:B------:R-:W-:Y:S02]  /*3bc0*/  HADD2.F32 R23, -RZ, R88.H0_H0 ;  /* 0x20000058ff177230 */ /* 0x000fe40000004100 */
[----:B------:R-:W-:Y:S01]  /*3bd0*/  FMUL.FTZ R24, R26, R26 ;  /* 0x0000001a1a187220 */ /* 0x000fe20000410000 */
[----:B------:R-:W-:Y:S01]  /*3be0*/  FADD.FTZ R20, R20, R27 ;  /* 0x0000001b14147221 */ /* 0x000fe20000010000 */
[--C-:B------:R-:W-:Y:S02]  /*3bf0*/  HADD2.F32 R27, -RZ, R89.reuse.H1_H1 ;  /* 0x30000059ff1b7230 */ /* 0x100fe40000004100 */
[----:B------:R-:W-:Y:S01]  /*3c00*/  FADD.FTZ R21, R21, R22 ;  /* 0x0000001615157221 */ /* 0x000fe20000010000 */
[----:B------:R-:W-:Y:S01]  /*3c10*/  FFMA.FTZ R24, R23, R23, R24 ;  /* 0x0000001717187223 */ /* 0x000fe20000010018 */
[----:B------:R-:W-:Y:S01]  /*3c20*/  FADD.FTZ R20, R20, R25 ;  /* 0x0000001914147221 */ /* 0x000fe20000010000 */
[----:B------:R-:W-:-:S02]  /*3c30*/  HADD2.F32 R22, -RZ, R89.H0_H0 ;  /* 0x20000059ff167230 */ /* 0x000fc40000004100 */
[----:B------:R-:W-:Y:S01]  /*3c40*/  FADD.FTZ R25, R23, R26 ;  /* 0x0000001a17197221 */ /* 0x000fe20000010000 */
[----:B------:R-:W0:Y:S01]  /*3c50*/  S2R R28, SR_LANEID ;  /* 0x00000000001c7919 */ /* 0x000e220000000000 */
[----:B------:R-:W-:Y:S01]  /*3c60*/  FMUL.FTZ R23, R27, R27 ;  /* 0x0000001b1b177220 */ /* 0x000fe20000410000 */
[----:B------:R-:W-:Y:S01]  /*3c70*/  FADD.FTZ R21, R21, R24 ;  /* 0x0000001815157221 */ /* 0x000fe20000010000 */
[--C-:B------:R-:W-:Y:S02]  /*3c80*/  HADD2.F32 R24, -RZ, R40.reuse.H1_H1 ;  /* 0x30000028ff187230 */ /* 0x100fe40000004100 */
[C---:B------:R-:W-:Y:S01]  /*3c90*/  FADD.FTZ R27, R22.reuse, R27 ;  /* 0x0000001b161b7221 */ /* 0x040fe20000010000 */
[----:B------:R-:W-:Y:S01]  /*3ca0*/  FFMA.FTZ R22, R22, R22, R23 ;  /* 0x0000001616167223 */ /* 0x000fe20000010017 */
[----:B------:R-:W-:Y:S02]  /*3cb0*/  HADD2.F32 R23, -RZ, R40.H0_H0 ;  /* 0x20000028ff177230 */ /* 0x000fe40000004100 */
[----:B------:R-:W-:Y:S01]  /*3cc0*/  FADD.FTZ R20, R20, R25 ;  /* 0x0000001914147221 */ /* 0x000fe20000010000 */
[----:B------:R-:W-:Y:S01]  /*3cd0*/  FMUL.FTZ R26, R24, R24 ;  /* 0x00000018181a7220 */ /* 0x000fe20000410000 */
[----:B------:R-:W-:-:S02]  /*3ce0*/  FADD.FTZ R21, R21, R22 ;  /* 0x0000001615157221 */ /* 0x000fc40000010000 */
        /* <DEDUP_REMOVED lines=85> */
.L_x_4607:
[----:B------:R-:W-:Y:S05]  /*4240*/  BSYNC B0 ;  /* 0x0000000000007941 */ /* 0x000fea0003800000 */
.L_x_4606:
        /* <DEDUP_REMOVED lines=27> */
.L_x_4610:
[----:B0-----:R-:W2:Y:S04]  /*4400*/  LDG.E.STRONG.GPU R26, desc[UR6][R20.64] ;  /* 0x00000006141a7981 */ /* 0x001ea8000c1ef900 */
[----:B--2---:R-:W-:Y:S01]  /*4410*/  CCTL.IVALL ;  /* 0x00000000ff00798f */ /* 0x004fe20002000000 */
[----:B------:R-:W-:Y:S05]  /*4420*/  YIELD ;  /* 0x0000000000007946 */ /* 0x000fea0003800000 */
[----:B------:R-:W-:-:S13]  /*4430*/  ISETP.NE.AND P5, PT, R26, R31, PT ;  /* 0x0000001f1a00720c */ /* 0x000fda0003fa5270 */
[----:B------:R-:W-:Y:S05]  /*4440*/  @P5 BRA `(.L_x_4610) ;  /* 0xfffffffc00ec5947 */ /* 0x000fea000383ffff */
.L_x_4609:
        /* <DEDUP_REMOVED lines=8> */
[----:B------:R-:W-:-:S04]  /*44d0*/  LOP3.LUT R20, R77, 0x3, RZ, 0xc0, !PT ;  /* 0x000000034d147812 */ /* 0x000fc800078ec0ff */
[----:B------:R-:W-:Y:S02]  /*44e0*/  IADD3 R21, -R20, R77, RZ ;  /* 0x0000004d14157210 */ /* 0x000fe40007ffe1ff */
[----:B------:R-:W-:Y:S02]  /*44f0*/  MOV R20, RZ ;  /* 0x000000ff00147202 */ /* 0x000fe40000000f00 */
        /* <DEDUP_REMOVED lines=12> */
.L_x_4614:
        /* <DEDUP_REMOVED lines=115> */
.L_x_4613:
        /* <DEDUP_REMOVED lines=63> */
.L_x_4615:
[----:B------:R-:W-:-:S04]  /*50e0*/  LOP3.LUT P5, RZ, R19, 0x1, RZ, 0xc0, !PT ;  /* 0x0000000113ff7812 */ /* 0x000fc800078ac0ff */
[----:B------:R-:W-:-:S13]  /*50f0*/  ISETP.NE.OR P5, PT, R21, RZ, P5 ;  /* 0x000000ff1500720c */ /* 0x000fda0002fa5670 */
[----:B------:R-:W-:Y:S05]  /*5100*/  @!P5 BRA `(.L_x_4611) ;  /* 0x00000000007cd947 */ /* 0x000fea0003800000 */
.L_x_4612:
        /* <DEDUP_REMOVED lines=31> */
.L_x_4611:
        /* <DEDUP_REMOVED lines=10> */
.L_x_4617:
[----:B------:R-:W-:Y:S05]  /*53a0*/  BSYNC B0 ;  /* 0x0000000000007941 */ /* 0x000fea0003800000 */
.L_x_4616:
        /* <DEDUP_REMOVED lines=17> */
.L_x_4608:
        /* <DEDUP_REMOVED lines=23> */
[----:B------:R0:W-:Y:S01]  /*5630*/  @!P5 STG.E.64 desc[UR6][R22.64], R24 ;  /* 0x000000181600d986 */ /* 0x0001e2000c101b06 */
[----:B------:R-:W-:Y:S01]  /*5640*/  BAR.SYNC.DEFER_BLOCKING 0x0 ;  /* 0x0000000000007b1d */ /* 0x000fe20000010000 */
[----:B0-----:R-:W-:-:S04]  /*5650*/  IADD3 R22, P5, R26, UR10, RZ ;  /* 0x0000000a1a167c10 */ /* 0x001fc8000ffbe0ff */
[----:B------:R-:W-:Y:S01]  /*5660*/  IADD3.X R23, R74, UR11, RZ, P5, !PT ;  /* 0x0000000b4a177c10 */ /* 0x000fe2000affe4ff */
[----:B------:R-:W2:Y:S04]  /*5670*/  LDG.E.U16 R39, desc[UR6][R20.64] ;  /* 0x0000000614277981 */ /* 0x000ea8000c1e1500 */
[----:B------:R-:W3:Y:S04]  /*5680*/  LDG.E.U16 R97, desc[UR6][R20.64+0x2] ;  /* 0x0000020614617981 */ /* 0x000ee8000c1e1500 */
[----:B------:R-:W4:Y:S04]  /*5690*/  LDG.E.U16 R46, desc[UR6][R22.64] ;  /* 0x00000006162e7981 */ /* 0x000f28000c1e1500 */
[----:B------:R-:W5:Y:S04]  /*56a0*/  LDG.E.U16 R98, desc[UR6][R22.64+0x2] ;  /* 0x0000020616627981 */ /* 0x000f68000c1e1500 */
[----:B------:R-:W0:Y:S02]  /*56b0*/  LDS.64 R24, [UR4+0x98] ;  /* 0x00009804ff187984 */ /* 0x000e240008000a00 */
[----:B0-----:R-:W-:-:S04]  /*56c0*/  FMUL.FTZ R44, R24, UR5 ;  /* 0x00000005182c7c20 */ /* 0x001fc80008410000 */
[----:B------:R-:W-:-:S04]  /*56d0*/  FMUL.FTZ R26, R44, R44 ;  /* 0x0000002c2c1a7220 */ /* 0x000fc80000410000 */
[----:B------:R-:W-:-:S05]  /*56e0*/  FFMA.FTZ R26, R25, UR5, -R26 ;  /* 0x00000005191a7c23 */ /* 0x000fca000801081a */
[----:B------:R-:W-:-:S13]  /*56f0*/  FSETP.GTU.FTZ.AND P5, PT, R26, RZ, PT ;  /* 0x000000ff1a00720b */ /* 0x000fda0003fbc000 */
[----:B------:R-:W0:Y:S01]  /*5700*/  @P5 LDC R27, c[0x0][0x238] ;  /* 0x00008e00ff1b5b82 */ /* 0x000e220000000800 */
[----:B------:R-:W-:Y:S01]  /*5710*/  ISETP.NE.AND P6, PT, RZ, UR9, PT ;  /* 0x00000009ff007c0c */ /* 0x000fe2000bfc5270 */
[----:B------:R-:W-:-:S05]  /*5720*/  HADD2.F32 R25, -RZ, R72.H0_H0 ;  /* 0x20000048ff197230 */ /* 0x000fca0000004100 */
[----:B------:R-:W-:Y:S01]  /*5730*/  FADD.FTZ R24, R25, -R44 ;  /* 0x8000002c19187221 */ /* 0x000fe20000010000 */
[----:B0-----:R-:W-:-:S04]  /*5740*/  @P5 FADD.FTZ R26, R26, R27 ;  /* 0x0000001b1a1a5221 */ /* 0x001fc80000010000 */
[----:B------:R-:W0:Y:S01]  /*5750*/  @P5 MUFU.RSQ R45, R26 ;  /* 0x0000001a002d5308 */ /* 0x000e220000001400 */
[----:B------:R-:W-:-:S05]  /*5760*/  HADD2.F32 R27, -RZ, R72.H1_H1 ;  /* 0x30000048ff1b7230 */ /* 0x000fca0000004100 */
[----:B------:R-:W-:Y:S01]  /*5770*/  FADD.FTZ R28, R27, -R44 ;  /* 0x8000002c1b1c7221 */ /* 0x000fe20000010000 */
[----:B------:R-:W-:Y:S02]  /*5780*/  HADD2.F32 R37, -RZ, R41.H0_H0 ;  /* 0x20000029ff257230 */ /* 0x000fe40000004100 */
[----:B------:R-:W-:Y:S02]  /*5790*/  HADD2.F32 R25, -RZ, R42.H0_H0 ;  /* 0x2000002aff197230 */ /* 0x000fe40000004100 */
[-C--:B0-----:R-:W-:Y:S01]  /*57a0*/  FMUL.FTZ R28, R28, R45.reuse ;  /* 0x0000002d1c1c7220 */ /* 0x081fe20000410000 */
[----:B------:R-:W-:Y:S01]  /*57b0*/  FMUL.FTZ R24, R24, R45 ;  /* 0x0000002d18187220 */ /* 0x000fe20000410000 */
[----:B--2---:R-:W-:Y:S02]  /*57c0*/  SHF.L.U32 R39, R39, 0x10, RZ ;  /* 0x0000001027277819 */ /* 0x004fe400000006ff */
[----:B---3--:R-:W-:Y:S02]  /*57d0*/  SHF.L.U32 R97, R97, 0x10, RZ ;  /* 0x0000001061617819 */ /* 0x008fe400000006ff */
[----:B----4-:R-:W-:-:S02]  /*57e0*/  SHF.L.U32 R46, R46, 0x10, RZ ;  /* 0x000000102e2e7819 */ /* 0x010fc400000006ff */
[----:B-----5:R-:W-:-:S03]  /*57f0*/  SHF.L.U32 R98, R98, 0x10, RZ ;  /* 0x0000001062627819 */ /* 0x020fc600000006ff */
        /* <DEDUP_REMOVED lines=13> */
.L_x_4618:
        /* <DEDUP_REMOVED lines=16> */
.L_x_4620:
[----:B------:R-:W-:Y:S05]  /*59d0*/  BSYNC B0 ;  /* 0x0000000000007941 */ /* 0x000fea0003800000 */
.L_x_4619:
        /* <DEDUP_REMOVED lines=38> */
[----:B0-----:R-:W-:Y:S02]  /*5c40*/  HADD2.F32 R23, -RZ, R59.H0_H0 ;  /* 0x2000003bff177230 */ /* 0x001fe40000004100 */
        /* <DEDUP_REMOVED lines=19> */
[-C--:B------:R-:W-:Y:S01]  /*5d80*/  FMUL.FTZ R96, R96, R45.reuse ;  /* 0x0000002d60607220 */ /* 0x080fe20000410000 */
[--C-:B------:R-:W-:Y:S01]  /*5d90*/  FADD.FTZ R28, R35, -R44.reuse ;  /* 0x8000002c231c7221 */ /* 0x100fe20000010000 */
[-C--:B------:R-:W-:Y:S01]  /*5da0*/  FMUL.FTZ R92, R92, R45.reuse ;  /* 0x0000002d5c5c7220 */ /* 0x080fe20000410000 */
        /* <DEDUP_REMOVED lines=29> */
[----:B------:R-:W-:-:S02]  /*5f80*/  HADD2.F32 R42, -RZ, R42.H1_H1 ;  /* 0x3000002aff2a7230 */ /* 0x000fc40000004100 */
[----:B------:R-:W-:Y:S01]  /*5f90*/  FMUL.FTZ R47, R26, R45 ;  /* 0x0000002d1a2f7220 */ /* 0x000fe20000410000 */
[----:B------:R-:W-:Y:S02]  /*5fa0*/  HADD2.F32 R43, -RZ, R43.H1_H1 ;  /* 0x3000002bff2b7230 */ /* 0x000fe40000004100 */
[C-C-:B------:R-:W-:Y:S01]  /*5fb0*/  FFMA.FTZ R96, R39.reuse, R96, R46.reuse ;  /* 0x0000006027607223 */ /* 0x140fe2000001002e */
[----:B------:R-:W-:Y:S02]  /*5fc0*/  HADD2.F32 R48, -RZ, R48.H1_H1 ;  /* 0x30000030ff307230 */ /* 0x000fe40000004100 */
[C-C-:B------:R-:W-:Y:S01]  /*5fd0*/  FFMA.FTZ R92, R39.reuse, R92, R46.reuse ;  /* 0x0000005c275c7223 */ /* 0x140fe2000001002e */
[----:B------:R-:W-:Y:S02]  /*5fe0*/  HADD2.F32 R49, -RZ, R49.H1_H1 ;  /* 0x30000031ff317230 */ /* 0x000fe40000004100 */
[----:B------:R-:W-:Y:S01]  /*5ff0*/  FFMA.FTZ R83, R39, R83, R46 ;  /* 0x0000005327537223 */ /* 0x000fe2000001002e */
[----:B------:R-:W-:-:S02]  /*6000*/  HADD2.F32 R50, -RZ, R50.H1_H1 ;  /* 0x30000032ff327230 */ /* 0x000fc40000004100 */
[C-C-:B------:R-:W-:Y:S01]  /*6010*/  FFMA.FTZ R82, R39.reuse, R82, R46.reuse ;  /* 0x0000005227527223 */ /* 0x140fe2000001002e */
        /* <DEDUP_REMOVED lines=52> */
[----:B------:R-:W-:Y:S01]  /*6360*/  FFMA.FTZ R39, R39, R47, R46 ;  /* 0x0000002f27277223 */ /* 0x000fe2000001002e */
        /* <DEDUP_REMOVED lines=104> */
.L_x_4621:
        /* <DEDUP_REMOVED lines=16> */
.L_x_4623:
[----:B------:R-:W-:Y:S05]  /*6af0*/  BSYNC B0 ;  /* 0x0000000000007941 */ /* 0x000fea0003800000 */
.L_x_4622:
[----:B0-----:R-:W0:Y:S01]  /*6b00*/  S2R R97, SR_TID.X ;  /* 0x0000000000617919 */ /* 0x001e220000002100 */
[----:B------:R-:W1:Y:S01]  /*6b10*/  LDC R64, c[0x0][0x294] ;  /* 0x0000a500ff407b82 */ /* 0x000e620000000800 */
[----:B0-----:R-:W-:-:S05]  /*6b20*/  SHF.R.U32.HI R68, RZ, 0x6, R97 ;  /* 0x00000006ff447819 */ /* 0x001fca0000011661 */
[----:B-1----:R-:W-:Y:S01]  /*6b30*/  IMAD R68, R64, UR8, R68 ;  /* 0x0000000840447c24 */ /* 0x002fe2000f8e0244 */
        /* <DEDUP_REMOVED lines=11> */
.L_x_4624:
        /* <DEDUP_REMOVED lines=16> */
.L_x_4626:
[----:B------:R-:W-:Y:S05]  /*6cf0*/  BSYNC B0 ;  /* 0x0000000000007941 */ /* 0x000fea0003800000 */
.L_x_4625:
        /* <DEDUP_REMOVED lines=12> */
.L_x_4627:
        /* <DEDUP_REMOVED lines=16> */
.L_x_4629:
[----:B------:R-:W-:Y:S05]  /*6ec0*/  BSYNC B0 ;  /* 0x0000000000007941 */ /* 0x000fea0003800000 */
.L_x_4628:
        /* <DEDUP_REMOVED lines=11> */
.L_x_4630:
[----:B------:R-:W-:Y:S01]  /*6f80*/  LOP3.LUT P5, RZ, R19, 0x80, RZ, 0xc0, !PT ;  /* 0x0000008013ff7812 */ /* 0x000fe200078ac0ff */
[----:B------:R-:W-:-:S12]  /*6f90*/  BSSY B0, `(.L_x_4631) ;  /* 0x000000f000007945 */ /* 0x000fd80003800000 */
[----:B------:R-:W-:Y:S05]  /*6fa0*/  @!P5 BRA `(.L_x_4632) ;  /* 0x000000000034d947 */ /* 0x000fea0003800000 */
[----:B------:R-:W0:Y:S01]  /*6fb0*/  LDL R64, [R1+0x10] ;  /* 0x0000100001407983 */ /* 0x000e220000100800 */
[----:B------:R-:W-:Y:S01]  /*6fc0*/  ULDC.64 UR4, c[0x0][0x270] ;  /* 0x00009c0000047ab9 */ /* 0x000fe20000000a00 */
[----:B------:R-:W-:Y:S02]  /*6fd0*/  MOV R65, R63 ;  /* 0x0000003f00417202 */ /* 0x000fe40000000f00 */
        /* <DEDUP_REMOVED lines=10> */
.L_x_4632:
[----:B------:R-:W-:Y:S05]  /*7080*/  BSYNC B0 ;  /* 0x0000000000007941 */ /* 0x000fea0003800000 */
.L_x_4631:
        /* <DEDUP_REMOVED lines=11> */
.L_x_4633:
[----:B------:R-:W-:Y:S01]  /*7140*/  LOP3.LUT P5, RZ, R19, 0x40, RZ, 0xc0, !PT ;  /* 0x0000004013ff7812 */ /* 0x000fe200078ac0ff */
[----:B------:R-:W-:-:S12]  /*7150*/  BSSY B0, `(.L_x_4634) ;  /* 0x000000f000007945 */ /* 0x000fd80003800000 */
[----:B------:R-:W-:Y:S05]  /*7160*/  @!P5 BRA `(.L_x_4635) ;  /* 0x000000000034d947 */ /* 0x000fea0003800000 */
[----:B------:R-:W0:Y:S01]  /*7170*/  LDL R64, [R1+0xc] ;  /* 0x00000c0001407983 */ /* 0x000e220000100800 */
[----:B------:R-:W-:Y:S01]  /*7180*/  ULDC.64 UR4, c[0x0][0x270] ;  /* 0x00009c0000047ab9 */ /* 0x000fe20000000a00 */
[----:B------:R-:W-:Y:S02]  /*7190*/  MOV R65, R63 ;  /* 0x0000003f00417202 */ /* 0x000fe40000000f00 */
[----:B------:R-:W-:Y:S01]  /*71a0*/  F2FP.F16.F32.PACK_AB R81, R86, R81 ;  /* 0x000000515651723e */ /* 0x000fe200000000ff */
[----:B01----:R-:W-:Y:S01]  /*71b0*/  IMAD R66, R64, UR4, RZ ;  /* 0x0000000440427c24 */ /* 0x003fe2000f8e02ff */
        /* <DEDUP_REMOVED lines=8> */
.L_x_4635:
[----:B------:R-:W-:Y:S05]  /*7240*/  BSYNC B0 ;  /* 0x0000000000007941 */ /* 0x000fea0003800000 */
.L_x_4634:
        /* <DEDUP_REMOVED lines=11> */
.L_x_4636:
[----:B------:R-:W-:Y:S01]  /*7300*/  LOP3.LUT P5, RZ, R19, 0x20, RZ, 0xc0, !PT ;  /* 0x0000002013ff7812 */ /* 0x000fe200078ac0ff */
[----:B------:R-:W-:-:S12]  /*7310*/  BSSY B0, `(.L_x_4637) ;  /* 0x000000f000007945 */ /* 0x000fd80003800000 */
[----:B------:R-:W-:Y:S05]  /*7320*/  @!P5 BRA `(.L_x_4638) ;  /* 0x000000000034d947 */ /* 0x000fea0003800000 */
[----:B------:R-:W0:Y:S01]  /*7330*/  LDL R64, [R1+0x8] ;  /* 0x0000080001407983 */ /* 0x000e220000100800 */
[----:B------:R-:W-:Y:S01]  /*7340*/  ULDC.64 UR4, c[0x0][0x270] ;  /* 0x00009c0000047ab9 */ /* 0x000fe20000000a00 */
[----:B------:R-:W-:Y:S02]  /*7350*/  MOV R65, R63 ;  /* 0x0000003f00417202 */ /* 0x000fe40000000f00 */
[----:B------:R-:W-:Y:S01]  /*7360*/  F2FP.F16.F32.PACK_AB R85, R85, R80 ;  /* 0x000000505555723e */ /* 0x000fe200000000ff */
        /* <DEDUP_REMOVED lines=9> */
.L_x_4638:
[----:B------:R-:W-:Y:S05]  /*7400*/  BSYNC B0 ;  /* 0x0000000000007941 */ /* 0x000fea0003800000 */
.L_x_4637:
        /* <DEDUP_REMOVED lines=11> */
.L_x_4639:
[----:B------:R-:W-:Y:S01]  /*74c0*/  LOP3.LUT P5, RZ, R19, 0x10, RZ, 0xc0, !PT ;  /* 0x0000001013ff7812 */ /* 0x000fe200078ac0ff */
[----:B------:R-:W-:-:S12]  /*74d0*/  BSSY B0, `(.L_x_4640) ;  /* 0x000000f000007945 */ /* 0x000fd80003800000 */
[----:B------:R-:W-:Y:S05]  /*74e0*/  @!P5 BRA `(.L_x_4641) ;  /* 0x000000000034d947 */ /* 0x000fea0003800000 */
[----:B------:R-:W0:Y:S01]  /*74f0*/  LDL R64, [R1+0x4] ;  /* 0x0000040001407983 */ /* 0x000e220000100800 */
[----:B------:R-:W-:Y:S01]  /*7500*/  ULDC.64 UR4, c[0x0][0x270] ;  /* 0x00009c0000047ab9 */ /* 0x000fe20000000a00 */
[----:B------:R-:W-:Y:S02]  /*7510*/  MOV R65, R63 ;  /* 0x0000003f00417202 */ /* 0x000fe40000000f00 */
[----:B------:R-:W-:Y:S01]  /*7520*/  F2FP.F16.F32.PACK_AB R79, R84, R79 ;  /* 0x0000004f544f723e */ /* 0x000fe200000000ff */
[----:B0123--:R-:W-:Y:S01]  /*7530*/  IMAD R67, R64, UR4, RZ ;  /* 0x0000000440437c24 */ /* 0x00ffe2000f8e02ff */
        /* <DEDUP_REMOVED lines=8> */
.L_x_4641:
[----:B------:R-:W-:Y:S05]  /*75c0*/  BSYNC B0 ;  /* 0x0000000000007941 */ /* 0x000fea0003800000 */
.L_x_4640:
        /* <DEDUP_REMOVED lines=11> */
.L_x_4642:
[----:B------:R-:W-:Y:S01]  /*7680*/  LOP3.LUT P5, RZ, R19, 0x8, RZ, 0xc0, !PT ;  /* 0x0000000813ff7812 */ /* 0x000fe200078ac0ff */
[----:B------:R-:W-:-:S12]  /*7690*/  BSSY B0, `(.L_x_4643) ;  /* 0x000000f000007945 */ /* 0x000fd80003800000 */
[----:B------:R-:W-:Y:S05]  /*76a0*/  @!P5 BRA `(.L_x_4644) ;  /* 0x000000000034d947 */ /* 0x000fea0003800000 */
[----:B------:R-:W0:Y:S01]  /*76b0*/  LDL R64, [R1] ;  /* 0x0000000001407983 */ /* 0x000e220000100800 */
[----:B------:R-:W-:Y:S01]  /*76c0*/  ULDC.64 UR4, c[0x0][0x270] ;  /* 0x00009c0000047ab9 */ /* 0x000fe20000000a00 */
[----:B------:R-:W-:Y:S02]  /*76d0*/  MOV R65, R63 ;  /* 0x0000003f00417202 */ /* 0x000fe40000000f00 */
[----:B------:R-:W-:Y:S01]  /*76e0*/  F2FP.F16.F32.PACK_AB R77, R78, R77 ;  /* 0x0000004d4e4d723e */ /* 0x000fe200000000ff */
[----:B01234-:R-:W-:Y:S01]  /*76f0*/  IMAD R66, R64, UR4, RZ ;  /* 0x0000000440427c24 */ /* 0x01ffe2000f8e02ff */
        /* <DEDUP_REMOVED lines=8> */
.L_x_4644:
[----:B------:R-:W-:Y:S05]  /*7780*/  BSYNC B0 ;  /* 0x0000000000007941 */ /* 0x000fea0003800000 */
.L_x_4643:
        /* <DEDUP_REMOVED lines=11> */
.L_x_4645:
[----:B------:R-:W-:Y:S01]  /*7840*/  LOP3.LUT P5, RZ, R19, 0x4, RZ, 0xc0, !PT ;  /* 0x0000000413ff7812 */ /* 0x000fe200078ac0ff */
[----:B------:R-:W-:-:S12]  /*7850*/  BSSY B0, `(.L_x_4646) ;  /* 0x000000e000007945 */ /* 0x000fd80003800000 */
[----:B------:R-:W-:Y:S05]  /*7860*/  @!P5 BRA `(.L_x_4647) ;  /* 0x000000000030d947 */ /* 0x000fea0003800000 */
[----:B------:R-:W-:Y:S01]  /*7870*/  ULDC.64 UR4, c[0x0][0x270] ;  /* 0x00009c0000047ab9 */ /* 0x000fe20000000a00 */
[----:B------:R-:W-:Y:S01]  /*7880*/  MOV R64, R60 ;  /* 0x0000003c00407202 */ /* 0x000fe20000000f00 */
[----:B01234-:R-:W-:Y:S01]  /*7890*/  IMAD R67, R125, UR4, RZ ;  /* 0x000000047d437c24 */ /* 0x01ffe2000f8e02ff */
        /* <DEDUP_REMOVED lines=9> */
.L_x_4647:
[----:B------:R-:W-:Y:S05]  /*7930*/  BSYNC B0 ;  /* 0x0000000000007941 */ /* 0x000fea0003800000 */
.L_x_4646:
        /* <DEDUP_REMOVED lines=11> */
.L_x_4648:
        /* <DEDUP_REMOVED lines=15> */
.L_x_4650:
[----:B------:R-:W-:Y:S05]  /*7ae0*/  BSYNC B0 ;  /* 0x0000000000007941 */ /* 0x000fea0003800000 */
.L_x_4649:
        /* <DEDUP_REMOVED lines=11> */
.L_x_4651:
[----:B------:R-:W-:Y:S04]  /*7ba0*/  BSSY B0, `(.L_x_4652) ;  /* 0x000000e000007945 */ /* 0x000fe80003800000 */
        /* <DEDUP_REMOVED lines=13> */
.L_x_4653:
[----:B------:R-:W-:Y:S05]  /*7c80*/  BSYNC B0 ;  /* 0x0000000000007941 */ /* 0x000fea0003800000 */
.L_x_4652:
        /* <DEDUP_REMOVED lines=11> */
.L_x_4654:
        /* <DEDUP_REMOVED lines=14> */
.L_x_4656:
[----:B------:R-:W-:Y:S05]  /*7e20*/  BSYNC B0 ;  /* 0x0000000000007941 */ /* 0x000fea0003800000 */
.L_x_4655:
[----:B------:R-:W-:Y:S05]  /*7e30*/  @!P6 BRA `(.L_x_4657) ;  /* 0x000000000028e947 */ /* 0x000fea0003800000 */
[----:B------:R-:W-:Y:S01]  /*7e40*/  FMUL.FTZ R20, R21, -1.4426950216293334961 ;  /* 0xbfb8aa3b15147820 */ /* 0x000fe20000410000 */
[----:B------:R-:W-:-:S05]  /*7e50*/  FMUL.FTZ R64, R41, -1.4426950216293334961 ;  /* 0xbfb8aa3b29407820 */ /* 0x000fca0000410000 */
[----:B------:R-:W5:Y:S08]  /*7e60*/  MUFU.EX2 R20, R20 ;  /* 0x0000001400147308 */ /* 0x000f700000000800 */
[----:B------:R-:W0:Y:S01]  /*7e70*/  MUFU.EX2 R64, R64 ;  /* 0x0000004000407308 */ /* 0x000e220000000800 */
[----:B-----5:R-:W-:-:S07]  /*7e80*/  FADD.FTZ R40, R20, 1 ;  /* 0x3f80000014287421 */ /* 0x020fce0000010000 */
[----:B------:R-:W5:Y:S01]  /*7e90*/  MUFU.RCP R40, R40 ;  /* 0x0000002800287308 */ /* 0x000f620000001000 */
[----:B0-----:R-:W-:-:S07]  /*7ea0*/  FADD.FTZ R65, R64, 1 ;  /* 0x3f80000040417421 */ /* 0x001fce0000010000 */
[----:B-1234-:R-:W0:Y:S01]  /*7eb0*/  MUFU.RCP R66, R65 ;  /* 0x0000004100427308 */ /* 0x01ee220000001000 */
[----:B-----5:R-:W-:Y:S01]  /*7ec0*/  FMUL.FTZ R21, R21, R40 ;  /* 0x0000002815157220 */ /* 0x020fe20000410000 */
[----:B0-----:R-:W-:-:S07]  /*7ed0*/  FMUL.FTZ R41, R41, R66 ;  /* 0x0000004229297220 */ /* 0x001fce0000410000 */
.L_x_4657:
[----:B------:R-:W-:Y:S04]  /*7ee0*/  BSSY B0, `(.L_x_4658) ;  /* 0x000000e000007945 */ /* 0x000fe80003800000 */
[----:B------:R-:W-:Y:S05]  /*7ef0*/  @!P2 BRA `(.L_x_4659) ;  /* 0x000000000030a947 */ /* 0x000fea0003800000 */
[----:B------:R-:W-:Y:S01]  /*7f00*/  ULDC.64 UR4, c[0x0][0x270] ;  /* 0x00009c0000047ab9 */ /* 0x000fe20000000a00 */
[----:B------:R-:W-:Y:S01]  /*7f10*/  MOV R64, R60 ;  /* 0x0000003c00407202 */ /* 0x000fe20000000f00 */
[----:B------:R-:W-:Y:S01]  /*7f20*/  IMAD R20, R121, UR4, RZ ;  /* 0x0000000479147c24 */ /* 0x000fe2000f8e02ff */
[----:B0-----:R-:W-:Y:S02]  /*7f30*/  MOV R65, R63 ;  /* 0x0000003f00417202 */ /* 0x001fe40000000f00 */
[----:B------:R-:W-:Y:S01]  /*7f40*/  F2FP.F16.F32.PACK_AB R21, R41, R21 ;  /* 0x000000152915723e */ /* 0x000fe200000000ff */
[C---:B-1234-:R-:W-:Y:S02]  /*7f50*/  IMAD R67, R91.reuse, UR5, R20 ;  /* 0x000000055b437c24 */ /* 0x05efe4000f8e0214 */
[----:B------:R-:W-:Y:S01]  /*7f60*/  IMAD.WIDE.U32 R64, R91, UR4, R64 ;  /* 0x000000045b407c25 */ /* 0x000fe2000f8e0040 */
[----:B------:R-:W-:-:S04]  /*7f70*/  ULDC.64 UR4, c[0x0][0x210] ;  /* 0x0000840000047ab9 */ /* 0x000fc80000000a00 */
[----:B------:R-:W-:Y:S02]  /*7f80*/  IADD3 R67, R65, R67, RZ ;  /* 0x0000004341437210 */ /* 0x000fe40007ffe0ff */
[----:B------:R-:W-:-:S04]  /*7f90*/  LEA R66, P5, R64, UR4, 0x1 ;  /* 0x0000000440427c11 */ /* 0x000fc8000f8a08ff */
[----:B------:R-:W-:-:S05]  /*7fa0*/  LEA.HI.X R67, R64, UR5, R67, 0x1, P5 ;  /* 0x0000000540437c11 */ /* 0x000fca000a8f0c43 */
[----:B------:R0:W-:Y:S04]  /*7fb0*/  STG.E desc[UR6][R66.64], R21 ;  /* 0x0000001542007986 */ /* 0x0001e8000c101906 */
.L_x_4659:
[----:B------:R-:W-:Y:S05]  /*7fc0*/  BSYNC B0 ;  /* 0x0000000000007941 */ /* 0x000fea0003800000 */
.L_x_4658:
        /* <DEDUP_REMOVED lines=11> */
.L_x_4660:
        /* <DEDUP_REMOVED lines=14> */
.L_x_4662:
[----:B------:R-:W-:Y:S05]  /*8160*/  BSYNC B0 ;  /* 0x0000000000007941 */ /* 0x000fea0003800000 */
.L_x_4661:
        /* <DEDUP_REMOVED lines=11> */
.L_x_4663:
        /* <DEDUP_REMOVED lines=14> */
.L_x_4665:
[----:B------:R-:W-:Y:S05]  /*8300*/  BSYNC B0 ;  /* 0x0000000000007941 */ /* 0x000fea0003800000 */
.L_x_4664:
        /* <DEDUP_REMOVED lines=11> */
.L_x_4666:
        /* <DEDUP_REMOVED lines=16> */
.L_x_4668:
[----:B------:R-:W-:Y:S05]  /*84c0*/  BSYNC B0 ;  /* 0x0000000000007941 */ /* 0x000fea0003800000 */
.L_x_4667:
        /* <DEDUP_REMOVED lines=11> */
.L_x_4669:
        /* <DEDUP_REMOVED lines=16> */
.L_x_4671:
[----:B------:R-:W-:Y:S05]  /*8680*/  BSYNC B0 ;  /* 0x0000000000007941 */ /* 0x000fea0003800000 */
.L_x_4670:
        /* <DEDUP_REMOVED lines=11> */
.L_x_4672:
        /* <DEDUP_REMOVED lines=16> */
.L_x_4674:
[----:B------:R-:W-:Y:S05]  /*8840*/  BSYNC B0 ;  /* 0x0000000000007941 */ /* 0x000fea0003800000 */
.L_x_4673:
        /* <DEDUP_REMOVED lines=11> */
.L_x_4675:
        /* <DEDUP_REMOVED lines=16> */
.L_x_4677:
[----:B------:R-:W-:Y:S05]  /*8a00*/  BSYNC B0 ;  /* 0x0000000000007941 */ /* 0x000fea0003800000 */
.L_x_4676:
        /* <DEDUP_REMOVED lines=11> */
.L_x_4678:
        /* <DEDUP_REMOVED lines=16> */
.L_x_4680:
[----:B------:R-:W-:Y:S05]  /*8bc0*/  BSYNC B0 ;  /* 0x0000000000007941 */ /* 0x000fea0003800000 */
.L_x_4679:
        /* <DEDUP_REMOVED lines=11> */
.L_x_4681:
        /* <DEDUP_REMOVED lines=16> */
.L_x_4683:
[----:B------:R-:W-:Y:S05]  /*8d80*/  BSYNC B0 ;  /* 0x0000000000007941 */ /* 0x000fea0003800000 */
.L_x_4682:
        /* <DEDUP_REMOVED lines=11> */
.L_x_4684:
        /* <DEDUP_REMOVED lines=16> */
.L_x_4686:
[----:B------:R-:W-:Y:S05]  /*8f40*/  BSYNC B0 ;  /* 0x0000000000007941 */ /* 0x000fea0003800000 */
.L_x_4685:
        /* <DEDUP_REMOVED lines=11> */
.L_x_4687:
        /* <DEDUP_REMOVED lines=16> */
.L_x_4689:
[----:B------:R-:W-:Y:S05]  /*9100*/  BSYNC B0 ;  /* 0x0000000000007941 */ /* 0x000fea0003800000 */
.L_x_4688:
        /* <DEDUP_REMOVED lines=11> */
.L_x_4690:
        /* <DEDUP_REMOVED lines=16> */
.L_x_4692:
[----:B------:R-:W-:Y:S05]  /*92c0*/  BSYNC B0 ;  /* 0x0000000000007941 */ /* 0x000fea0003800000 */
.L_x_4691:
        /* <DEDUP_REMOVED lines=11> */
.L_x_4693:
        /* <DEDUP_REMOVED lines=16> */
.L_x_4695:
[----:B------:R-:W-:Y:S05]  /*9480*/  BSYNC B0 ;  /* 0x0000000000007941 */ /* 0x000fea0003800000 */
.L_x_4694:
        /* <DEDUP_REMOVED lines=11> */
.L_x_4696:
        /* <DEDUP_REMOVED lines=16> */
.L_x_4698:
[----:B------:R-:W-:Y:S05]  /*9640*/  BSYNC B0 ;  /* 0x0000000000007941 */ /* 0x000fea0003800000 */
.L_x_4697:
        /* <DEDUP_REMOVED lines=11> */
.L_x_4699:
        /* <DEDUP_REMOVED lines=16> */
.L_x_4701:
[----:B------:R-:W-:Y:S05]  /*9800*/  BSYNC B0 ;  /* 0x0000000000007941 */ /* 0x000fea0003800000 */
.L_x_4700:
        /* <DEDUP_REMOVED lines=11> */
.L_x_4702:
        /* <DEDUP_REMOVED lines=16> */
.L_x_4704:
[----:B------:R-:W-:Y:S05]  /*99c0*/  BSYNC B0 ;  /* 0x0000000000007941 */ /* 0x000fea0003800000 */
.L_x_4703:
        /* <DEDUP_REMOVED lines=11> */
.L_x_4705:
        /* <DEDUP_REMOVED lines=16> */
.L_x_4707:
[----:B------:R-:W-:Y:S05]  /*9b80*/  BSYNC B0 ;  /* 0x0000000000007941 */ /* 0x000fea0003800000 */
.L_x_4706:
        /* <DEDUP_REMOVED lines=11> */
.L_x_4708:
        /* <DEDUP_REMOVED lines=16> */
.L_x_4710:
[----:B------:R-:W-:Y:S05]  /*9d40*/  BSYNC B0 ;  /* 0x0000000000007941 */ /* 0x000fea0003800000 */
.L_x_4709:
        /* <DEDUP_REMOVED lines=11> */
.L_x_4711:
        /* <DEDUP_REMOVED lines=18> */
.L_x_4713:
[----:B------:R-:W-:Y:S05]  /*9f20*/  BSYNC B0 ;  /* 0x0000000000007941 */ /* 0x000fea0003800000 */
.L_x_4712:
        /* <DEDUP_REMOVED lines=8> */
.L_x_4715:
        /* <DEDUP_REMOVED lines=13> */
.L_x_5714:


//--------------------- .text._Z35group_norm_nhwc_fwd_one_pass_kernelI11Fp16IOBf16WLi512ELi128ELi512EEv26Group_norm_nhwc_fwd_params --------------------------
	.section	.text._Z35group_norm_nhwc_fwd_one_pass_kernelI11Fp16IOBf16WLi512ELi128ELi512EEv26Group_norm_nhwc_fwd_params,"ax",@progbits
	.align	128
        .global         _Z35group_norm_nhwc_fwd_one_pass_kernelI11Fp16IOBf16WLi512ELi128ELi512EEv26Group_norm_nhwc_fwd_params
        .type           _Z35group_norm_nhwc_fwd_one_pass_kernelI11Fp16IOBf16WLi512ELi128ELi512EEv26Group_norm_nhwc_fwd_params,@function
        .size           _Z35group_norm_nhwc_fwd_one_pass_kernelI11Fp16IOBf16WLi512ELi128ELi512EEv26Group_norm_nhwc_fwd_params,(.L_x_5715 - _Z35group_norm_nhwc_fwd_one_pass_kernelI11Fp16IOBf16WLi512ELi128ELi512EEv26Group_norm_nhwc_fwd_params)
        .other          _Z35group_norm_nhwc_fwd_one_pass_kernelI11Fp16IOBf16WLi512ELi128ELi512EEv26Group_norm_nhwc_fwd_params,@"STO_CUDA_ENTRY STV_DEFAULT"
_Z35group_norm_nhwc_fwd_one_pass_kernelI11Fp16IOBf16WLi512ELi128ELi512EEv26Group_norm_nhwc_fwd_params:
.text._Z35group_norm_nhwc_fwd_one_pass_kernelI11Fp16IOBf16WLi512ELi128ELi512EEv26Group_norm_nhwc_fwd_params:
        /* <DEDUP_REMOVED lines=18> */
.L_x_4732:
        /* <DEDUP_REMOVED lines=10> */
[----:B0-2---:R-:W-:Y:S01]  /*01c0*/  VIADD R17, R3, 0x20 ;  /* 0x0000002003117836 */ /* 0x005fe20000000000 */
        /* <DEDUP_REMOVED lines=2229> */
.L_x_4717:
[----:B------:R-:W-:Y:S05]  /*8d20*/  BSYNC B0 ;  /* 0x0000000000007941 */ /* 0x000fea0003800000 */
.L_x_4716:
        /* <DEDUP_REMOVED lines=34> */
.L_x_4721:
[----:B------:R-:W2:Y:S04]  /*8f50*/  LDG.E.STRONG.GPU R0, desc[UR12][R18.64] ;  /* 0x0000000c12007981 */ /* 0x000ea8000c1ef900 */
[----:B--2---:R-:W-:Y:S04]  /*8f60*/  CCTL.IVALL ;  /* 0x00000000ff00798f */ /* 0x004fe80002000000 */
[----:B------:R0:W-:Y:S01]  /*8f70*/  STL [R1], R0 ;  /* 0x0000000001007387 */ /* 0x0001e20000100800 */
[----:B------:R-:W-:-:S13]  /*8f80*/  ISETP.NE.AND P1, PT, R0, UR6, PT ;  /* 0x0000000600007c0c */ /* 0x000fda000bf25270 */
[----:B0-----:R-:W-:Y:S05]  /*8f90*/  @P1 BRA `(.L_x_4721) ;  /* 0xfffffffc00ec1947 */ /* 0x001fea000383ffff */
.L_x_4720:
[----:B------:R-:W-:Y:S05]  /*8fa0*/  BSYNC B0 ;  /* 0x0000000000007941 */ /* 0x000fea0003800000 */
.L_x_4719:
        /* <DEDUP_REMOVED lines=18> */
.L_x_4725:
        /* <DEDUP_REMOVED lines=115> */
.L_x_4724:
        /* <DEDUP_REMOVED lines=61> */
.L_x_4726:
[----:B------:R-:W-:-:S13]  /*9bd0*/  ISETP.NE.OR P1, PT, R0, RZ, P1 ;  /* 0x000000ff0000720c */ /* 0x000fda0000f25670 */
[----:B------:R-:W-:Y:S05]  /*9be0*/  @!P1 BRA `(.L_x_4722) ;  /* 0x00000000007c9947 */ /* 0x000fea0003800000 */
.L_x_4723:
        /* <DEDUP_REMOVED lines=31> */
.L_x_4722:
        /* <DEDUP_REMOVED lines=11> */
.L_x_4728:
[----:B------:R-:W-:Y:S05]  /*9e90*/  BSYNC B0 ;  /* 0x0000000000007941 */ /* 0x000fea0003800000 */
.L_x_4727:
        /* <DEDUP_REMOVED lines=19> */
.L_x_4718:
        /* <DEDUP_REMOVED lines=26> */
[----:B0-----:R-:W-:Y:S01]  /*a170*/  ULEA UR6, UR7, UR6, 0x18 ;  /* 0x0000000607067291 */ /* 0x001fe2000f8ec03f */
[----:B------:R-:W-:Y:S01]  /*a180*/  IADD3.X R13, R0, UR11, RZ, P3, !PT ;  /* 0x0000000b000d7c10 */ /* 0x000fe20009ffe4ff */
[----:B------:R-:W-:Y:S01]  /*a190*/  ULDC.64 UR10, c[0x0][0x278] ;  /* 0x00009e00000a7ab9 */ /* 0x000fe20000000a00 */
[----:B------:R-:W-:-:S06]  /*a1a0*/  ULDC.U8 UR7, c[0x0][0x28c] ;  /* 0x0000a30000077ab9 */ /* 0x000fcc0000000000 */
[----:B------:R0:W-:Y:S01]  /*a1b0*/  @!P2 STS.64 [UR6+0x98], R4 ;  /* 0x00009804ff00a988 */ /* 0x0001e20008000a06 */
[----:B-1----:R-:W-:Y:S01]  /*a1c0*/  @!P1 IMAD.WIDE R10, R15, 0x8, R10 ;  /* 0x000000080f0a9825 */ /* 0x002fe200078e020a */
[----:B------:R-:W-:Y:S01]  /*a1d0*/  IADD3.X R15, R0, UR17, RZ, P4, !PT ;  /* 0x00000011000f7c10 */ /* 0x000fe2000a7fe4ff */
[----:B------:R-:W-:-:S03]  /*a1e0*/  ULDC.64 UR16, c[0x0][0x270] ;  /* 0x00009c0000107ab9 */ /* 0x000fc60000000a00 */
[----:B------:R-:W-:Y:S01]  /*a1f0*/  @!P1 STG.E.64 desc[UR12][R10.64], R16 ;  /* 0x000000100a009986 */ /* 0x000fe2000c101b0c */
[----:B------:R-:W-:Y:S06]  /*a200*/  BAR.SYNC.DEFER_BLOCKING 0x0 ;  /* 0x0000000000007b1d */ /* 0x000fec0000010000 */
[----:B------:R-:W2:Y:S04]  /*a210*/  LDG.E.U16 R18, desc[UR12][R12.64] ;  /* 0x0000000c0c127981 */ /* 0x000ea8000c1e1500 */
[----:B------:R-:W3:Y:S04]  /*a220*/  LDG.E.U16 R19, desc[UR12][R12.64+0x2] ;  /* 0x0000020c0c137981 */ /* 0x000ee8000c1e1500 */
[----:B------:R-:W4:Y:S04]  /*a230*/  LDG.E.U16 R20, desc[UR12][R14.64] ;  /* 0x0000000c0e147981 */ /* 0x000f28000c1e1500 */
[----:B------:R-:W5:Y:S01]  /*a240*/  LDG.E.U16 R21, desc[UR12][R14.64+0x2] ;  /* 0x0000020c0e157981 */ /* 0x000f62000c1e1500 */
[----:B------:R-:W-:Y:S01]  /*a250*/  ISETP.NE.AND P4, PT, RZ, UR7, PT ;  /* 0x00000007ff007c0c */ /* 0x000fe2000bf85270 */
[----:B0-----:R-:W-:-:S02]  /*a260*/  IMAD.MOV.U32 R4, RZ, RZ, RZ ;  /* 0x000000ffff047224 */ /* 0x001fc400078e00ff */
[----:B------:R-:W0:Y:S01]  /*a270*/  LDS.64 R22, [UR6+0x98] ;  /* 0x00009806ff167984 */ /* 0x000e220008000a00 */
        /* <DEDUP_REMOVED lines=8> */
[----:B------:R0:W1:Y:S01]  /*a300*/  @P1 MUFU.RSQ R2, R16 ;  /* 0x0000001000021308 */ /* 0x0000620000001400 */
[----:B--2---:R-:W-:Y:S01]  /*a310*/  SHF.L.U32 R5, R18, 0x10, RZ ;  /* 0x0000001012057819 */ /* 0x004fe200000006ff */
[----:B---3--:R-:W-:Y:S01]  /*a320*/  IMAD.U32 R10, R19, 0x10000, RZ ;  /* 0x00010000130a7824 */ /* 0x008fe200078e00ff */
[----:B----4-:R-:W-:Y:S01]  /*a330*/  SHF.L.U32 R12, R20, 0x10, RZ ;  /* 0x00000010140c7819 */ /* 0x010fe200000006ff */
[----:B01---5:R-:W-:-:S07]  /*a340*/  IMAD.U32 R11, R21, 0x10000, RZ ;  /* 0x00010000150b7824 */ /* 0x023fce00078e00ff */
.L_x_4731:
[----:B--2---:R-:W2:Y:S04]  /*a350*/  LDL R13, [UR6] ;  /* 0x00000006ff0d7983 */ /* 0x004ea80008100800 */
[----:B0-----:R-:W3:Y:S04]  /*a360*/  LDL R16, [UR6+0x4] ;  /* 0x00000406ff107983 */ /* 0x001ee80008100800 */
[----:B------:R-:W4:Y:S04]  /*a370*/  LDL R22, [UR6+0x8] ;  /* 0x00000806ff167983 */ /* 0x000f280008100800 */
[----:B------:R-:W5:Y:S01]  /*a380*/  LDL R28, [UR6+0xc] ;  /* 0x00000c06ff1c7983 */ /* 0x000f620008100800 */
        /* <DEDUP_REMOVED lines=23> */
[----:B---3--:R-:W-:Y:S02]  /*a500*/  HADD2.F32 R17, -RZ, R16.H1_H1 ;  /* 0x30000010ff117230 */ /* 0x008fe40000004100 */
[C---:B------:R-:W-:Y:S01]  /*a510*/  FADD.FTZ R15, -R0.reuse, R15 ;  /* 0x0000000f000f7221 */ /* 0x040fe20000010100 */
[----:B------:R-:W-:Y:S01]  /*a520*/  FADD.FTZ R13, -R0, R13 ;  /* 0x0000000d000d7221 */ /* 0x000fe20000010100 */
[----:B----4-:R-:W-:-:S02]  /*a530*/  HADD2.F32 R21, -RZ, R22.H0_H0 ;  /* 0x20000016ff157230 */ /* 0x010fc40000004100 */
[-C--:B------:R-:W-:Y:S01]  /*a540*/  FMUL.FTZ R15, R15, R2.reuse ;  /* 0x000000020f0f7220 */ /* 0x080fe20000410000 */
[----:B------:R-:W-:Y:S01]  /*a550*/  FADD.FTZ R17, -R0, R17 ;  /* 0x0000001100117221 */ /* 0x000fe20000010100 */
[-C--:B------:R-:W-:Y:S01]  /*a560*/  FMUL.FTZ R13, R13, R2.reuse ;  /* 0x000000020d0d7220 */ /* 0x080fe20000410000 */
[----:B------:R-:W-:Y:S02]  /*a570*/  HADD2.F32 R23, -RZ, R22.H1_H1 ;  /* 0x30000016ff177230 */ /* 0x000fe40000004100 */
[----:B------:R-:W-:Y:S01]  /*a580*/  FFMA.FTZ R18, R5, R15, R12 ;  /* 0x0000000f05127223 */ /* 0x000fe2000001000c */
[----:B------:R-:W-:Y:S02]  /*a590*/  HADD2.F32 R15, -RZ, R16.H0_H0 ;  /* 0x20000010ff0f7230 */ /* 0x000fe40000004100 */
[----:B------:R-:W-:Y:S01]  /*a5a0*/  FFMA.FTZ R13, R10, R13, R11 ;  /* 0x0000000d0a0d7223 */ /* 0x000fe2000001000b */
[----:B------:R-:W-:Y:S01]  /*a5b0*/  FMUL.FTZ R17, R17, R2 ;  /* 0x0000000211117220 */ /* 0x000fe20000410000 */
[----:B------:R-:W-:Y:S01]  /*a5c0*/  @P4 FMUL.FTZ R14, R18, -1.4426950216293334961 ;  /* 0xbfb8aa3b120e4820 */ /* 0x000fe20000410000 */
[C---:B------:R-:W-:Y:S01]  /*a5d0*/  FADD.FTZ R25, -R0.reuse, R21 ;  /* 0x0000001500197221 */ /* 0x040fe20000010100 */
[----:B------:R-:W-:Y:S01]  /*a5e0*/  FADD.FTZ R15, -R0, R15 ;  /* 0x0000000f000f7221 */ /* 0x000fe20000010100 */
[----:B------:R-:W-:Y:S01]  /*a5f0*/  FFMA.FTZ R20, R10, R17, R11 ;  /* 0x000000110a147223 */ /* 0x000fe2000001000b */
[----:B-----5:R-:W-:-:S02]  /*a600*/  HADD2.F32 R29, -RZ, R28.H0_H0 ;  /* 0x2000001cff1d7230 */ /* 0x020fc40000004100 */
[-C--:B------:R-:W-:Y:S01]  /*a610*/  FMUL.FTZ R25, R25, R2.reuse ;  /* 0x0000000219197220 */ /* 0x080fe20000410000 */
[----:B------:R-:W-:Y:S01]  /*a620*/  FMUL.FTZ R16, R15, R2 ;  /* 0x000000020f107220 */ /* 0x000fe20000410000 */
[----:B------:R-:W-:Y:S01]  /*a630*/  @P4 FMUL.FTZ R15, R13, -1.4426950216293334961 ;  /* 0xbfb8aa3b0d0f4820 */ /* 0x000fe20000410000 */
[----:B------:R-:W2:Y:S01]  /*a640*/  @P4 MUFU.EX2 R14, R14 ;  /* 0x0000000e000e4308 */ /* 0x000ea20000000800 */
[----:B------:R-:W-:Y:S01]  /*a650*/  @P4 FMUL.FTZ R17, R20, -1.4426950216293334961 ;  /* 0xbfb8aa3b14114820 */ /* 0x000fe20000410000 */
[C-C-:B------:R-:W-:Y:S01]  /*a660*/  FFMA.FTZ R19, R5.reuse, R16, R12.reuse ;  /* 0x0000001005137223 */ /* 0x140fe2000001000c */
[C---:B------:R-:W-:Y:S01]  /*a670*/  FADD.FTZ R27, -R0.reuse, R23 ;  /* 0x00000017001b7221 */ /* 0x040fe20000010100 */
[----:B------:R-:W-:Y:S01]  /*a680*/  FFMA.FTZ R25, R5, R25, R12 ;  /* 0x0000001905197223 */ /* 0x000fe2000001000c */
[----:B------:R-:W-:Y:S01]  /*a690*/  FADD.FTZ R29, -R0, R29 ;  /* 0x0000001d001d7221 */ /* 0x000fe20000010100 */
[----:B------:R-:W-:Y:S01]  /*a6a0*/  @P4 FMUL.FTZ R16, R19, -1.4426950216293334961 ;  /* 0xbfb8aa3b13104820 */ /* 0x000fe20000410000 */
[-C--:B------:R-:W-:Y:S01]  /*a6b0*/  FMUL.FTZ R27, R27, R2.reuse ;  /* 0x000000021b1b7220 */ /* 0x080fe20000410000 */
[----:B------:R-:W3:Y:S01]  /*a6c0*/  @P4 MUFU.EX2 R15, R15 ;  /* 0x0000000f000f4308 */ /* 0x000ee20000000800 */
[----:B------:R-:W-:-:S02]  /*a6d0*/  FMUL.FTZ R29, R29, R2 ;  /* 0x000000021d1d7220 */ /* 0x000fc40000410000 */
[----:B------:R-:W-:Y:S02]  /*a6e0*/  FFMA.FTZ R24, R10, R27, R11 ;  /* 0x0000001b0a187223 */ /* 0x000fe4000001000b */
[----:B------:R-:W-:Y:S02]  /*a6f0*/  FFMA.FTZ R30, R5, R29, R12 ;  /* 0x0000001d051e7223 */ /* 0x000fe4000001000c */
[----:B------:R-:W-:Y:S01]  /*a700*/  @P4 FMUL.FTZ R22, R24, -1.4426950216293334961 ;  /* 0xbfb8aa3b18164820 */ /* 0x000fe20000410000 */
[----:B------:R-:W4:Y:S01]  /*a710*/  @P4 MUFU.EX2 R23, R17 ;  /* 0x0000001100174308 */ /* 0x000f220000000800 */
[----:B--2---:R-:W-:Y:S01]  /*a720*/  @P4 FADD.FTZ R14, R14, 1 ;  /* 0x3f8000000e0e4421 */ /* 0x004fe20000010000 */
[----:B------:R-:W-:-:S06]  /*a730*/  @P4 FMUL.FTZ R29, R30, -1.4426950216293334961 ;  /* 0xbfb8aa3b1e1d4820 */ /* 0x000fcc0000410000 */
[----:B------:R2:W5:Y:S01]  /*a740*/  @P4 MUFU.EX2 R21, R16 ;  /* 0x0000001000154308 */ /* 0x0005620000000800 */
[----:B---3--:R-:W-:-:S07]  /*a750*/  @P4 FADD.FTZ R15, R15, 1 ;  /* 0x3f8000000f0f4421 */ /* 0x008fce0000010000 */
[----:B------:R3:W1:Y:S01]  /*a760*/  @P4 MUFU.RCP R17, R14 ;  /* 0x0000000e00114308 */ /* 0x0006620000001000 */
[----:B--2---:R-:W-:Y:S01]  /*a770*/  @P4 FMUL.FTZ R16, R25, -1.4426950216293334961 ;  /* 0xbfb8aa3b19104820 */ /* 0x004fe20000410000 */
[----:B----4-:R-:W-:-:S06]  /*a780*/  @P4 FADD.FTZ R23, R23, 1 ;  /* 0x3f80000017174421 */ /* 0x010fcc0000010000 */
[----:B------:R-:W2:Y:S01]  /*a790*/  @P4 MUFU.EX2 R26, R16 ;  /* 0x00000010001a4308 */ /* 0x000ea20000000800 */
[----:B---3--:R-:W-:Y:S02]  /*a7a0*/  @!P1 IMAD.MOV.U32 R14, RZ, RZ, R6 ;  /* 0x000000ffff0e9224 */ /* 0x008fe400078e0006 */
[----:B-----5:R-:W-:-:S05]  /*a7b0*/  @P4 FADD.FTZ R21, R21, 1 ;  /* 0x3f80000015154421 */ /* 0x020fca0000010000 */
[----:B------:R3:W4:Y:S01]  /*a7c0*/  @P4 MUFU.RCP R16, R15 ;  /* 0x0000000f00104308 */ /* 0x0007220000001000 */
[----:B-1----:R-:W-:-:S07]  /*a7d0*/  @P4 FMUL.FTZ R18, R18, R17 ;  /* 0x0000001112124220 */ /* 0x002fce0000410000 */
[----:B------:R1:W5:Y:S01]  /*a7e0*/  @P4 MUFU.EX2 R31, R29 ;  /* 0x0000001d001f4308 */ /* 0x0003620000000800 */
[----:B---3--:R-:W-:Y:S01]  /*a7f0*/  @!P1 MOV R15, R9 ;  /* 0x00000009000f9202 */ /* 0x008fe20000000f00 */
[----:B--2---:R-:W-:Y:S02]  /*a800*/  @P4 FADD.FTZ R26, R26, 1 ;  /* 0x3f8000001a1a4421 */ /* 0x004fe40000010000 */
[----:B------:R-:W-:Y:S02]  /*a810*/  @!P1 IMAD.WIDE.U32 R14, R37, R46, R14 ;  /* 0x0000002e250e9225 */ /* 0x000fe400078e000e */
[----:B------:R-:W2:Y:S02]  /*a820*/  @!P3 LDC.64 R46, c[0x0][0x210] ;  /* 0x00008400ff2ebb82 */ /* 0x000ea40000000a00 */
[----:B------:R-:W3:Y:S01]  /*a830*/  @P4 MUFU.EX2 R27, R22 ;  /* 0x00000016001b4308 */ /* 0x000ee20000000800 */
[----:B-1----:R-:W-:Y:S02]  /*a840*/  HADD2.F32 R29, -RZ, R28.H1_H1 ;  /* 0x3000001cff1d7230 */ /* 0x002fe40000004100 */
[----:B----4-:R-:W-:Y:S01]  /*a850*/  @P4 FMUL.FTZ R13, R13, R16 ;  /* 0x000000100d0d4220 */ /* 0x010fe20000410000 */
[----:B------:R-:W-:Y:S01]  /*a860*/  @!P1 IMAD.IADD R15, R15, 0x1, R33 ;  /* 0x000000010f0f9824 */ /* 0x000fe200078e0221 */
[----:B------:R-:W-:Y:S01]  /*a870*/  @!P1 LEA R16, P5, R14, R34, 0x1 ;  /* 0x000000220e109211 */ /* 0x000fe200078a08ff */
[----:B------:R-:W-:-:S02]  /*a880*/  VIADD R37, R37, 0x18 ;  /* 0x0000001825257836 */ /* 0x000fc40000000000 */
[----:B------:R-:W-:Y:S01]  /*a890*/  FADD.FTZ R29, -R0, R29 ;  /* 0x0000001d001d7221 */ /* 0x000fe20000010100 */
[----:B------:R1:W4:Y:S01]  /*a8a0*/  @P4 MUFU.RCP R22, R21 ;  /* 0x0000001500164308 */ /* 0x0003220000001000 */
[----:B------:R-:W-:Y:S02]  /*a8b0*/  @!P1 LEA.HI.X R17, R14, R35, R15, 0x1, P5 ;  /* 0x000000230e119211 */ /* 0x000fe400028f0c0f */
[----:B------:R-:W-:Y:S01]  /*a8c0*/  FMUL.FTZ R29, R29, R2 ;  /* 0x000000021d1d7220 */ /* 0x000fe20000410000 */
[----:B------:R-:W-:Y:S01]  /*a8d0*/  @!P3 MOV R14, R6 ;  /* 0x00000006000eb202 */ /* 0x000fe20000000f00 */
[----:B------:R-:W0:Y:S01]  /*a8e0*/  @!P2 LDC.64 R34, c[0x0][0x210] ;  /* 0x00008400ff22ab82 */ /* 0x000e220000000a00 */
[----:B------:R-:W-:Y:S02]  /*a8f0*/  @!P3 IMAD.MOV.U32 R15, RZ, RZ, R9 ;  /* 0x000000ffff0fb224 */ /* 0x000fe400078e0009 */
[----:B------:R-:W-:Y:S01]  /*a900*/  FFMA.FTZ R29, R10, R29, R11 ;  /* 0x0000001d0a1d7223 */ /* 0x000fe2000001000b */
[----:B-----5:R-:W-:Y:S01]  /*a910*/  @P4 FADD.FTZ R31, R31, 1 ;  /* 0x3f8000001f1f4421 */ /* 0x020fe20000010000 */
[----:B------:R-:W5:Y:S01]  /*a920*/  @P4 MUFU.RCP R23, R23 ;  /* 0x0000001700174308 */ /* 0x000f620000001000 */
[----:B-1----:R-:W-:Y:S01]  /*a930*/  @!P1 F2FP.F16.F32.PACK_AB R21, R13, R18 ;  /* 0x000000120d15923e */ /* 0x002fe200000000ff */
[----:B------:R-:W-:-:S02]  /*a940*/  @!P3 IMAD R18, R41, R48, RZ ;  /* 0x000000302912b224 */ /* 0x000fc400078e02ff */
[----:B------:R-:W-:Y:S01]  /*a950*/  @P4 FMUL.FTZ R13, R29, -1.4426950216293334961 ;  /* 0xbfb8aa3b1d0d4820 */ /* 0x000fe20000410000 */
[----:B------:R-:W-:-:S04]  /*a960*/  @!P3 IMAD.WIDE.U32 R14, R39, R48, R14 ;  /* 0x00000030270eb225 */ /* 0x000fc800078e000e */
[----:B---3--:R-:W-:Y:S01]  /*a970*/  @P4 FADD.FTZ R27, R27, 1 ;  /* 0x3f8000001b1b4421 */ /* 0x008fe20000010000 */
[----:B------:R1:W-:Y:S01]  /*a980*/  @!P1 STG.E desc[UR12][R16.64], R21 ;  /* 0x0000001510009986 */ /* 0x0003e2000c10190c */
[----:B------:R-:W-:Y:S02]  /*a990*/  @!P3 IMAD R33, R39, R49, R18 ;  /* 0x000000312721b224 */ /* 0x000fe400078e0212 */
[----:B----4-:R-:W-:Y:S01]  /*a9a0*/  @P4 FMUL.FTZ R19, R19, R22 ;  /* 0x0000001613134220 */ /* 0x010fe20000410000 */
[----:B--2---:R-:W-:Y:S01]  /*a9b0*/  @!P3 LEA R18, P5, R14, R46, 0x1 ;  /* 0x0000002e0e12b211 */ /* 0x004fe200078a08ff */
[----:B------:R-:W2:Y:S01]  /*a9c0*/  @P4 MUFU.EX2 R13, R13 ;  /* 0x0000000d000d4308 */ /* 0x000ea20000000800 */
[----:B------:R-:W-:Y:S01]  /*a9d0*/  @!P3 IADD3 R15, R15, R33, RZ ;  /* 0x000000210f0fb210 */ /* 0x000fe20007ffe0ff */
[----:B-----5:R-:W-:-:S06]  /*a9e0*/  @P4 FMUL.FTZ R20, R20, R23 ;  /* 0x0000001714144220 */ /* 0x020fcc0000410000 */
[----:B------:R-:W3:Y:S01]  /*a9f0*/  @P4 MUFU.RCP R26, R26 ;  /* 0x0000001a001a4308 */ /* 0x000ee20000001000 */
[----:B------:R-:W-:Y:S01]  /*aa00*/  @!P3 F2FP.F16.F32.PACK_AB R23, R20, R19 ;  /* 0x000000131417b23e */ /* 0x000fe200000000ff */
[-C--:B0-----:R-:W-:Y:S01]  /*aa10*/  @!P2 IMAD R20, R45, R50.reuse, RZ ;  /* 0x000000322d14a224 */ /* 0x081fe200078e02ff */
[----:B------:R-:W-:Y:S01]  /*aa20*/  @!P3 LEA.HI.X R19, R14, R47, R15, 0x1, P5 ;  /* 0x0000002f0e13b211 */ /* 0x000fe200028f0c0f */
[----:B------:R-:W-:Y:S01]  /*aa30*/  @!P2 IMAD.MOV.U32 R14, RZ, RZ, R6 ;  /* 0x000000ffff0ea224 */ /* 0x000fe200078e0006 */
[----:B------:R-:W-:Y:S01]  /*aa40*/  @!P2 MOV R15, R9 ;  /* 0x00000009000fa202 */ /* 0x000fe20000000f00 */
[----:B------:R-:W-:Y:S02]  /*aa50*/  @!P2 IMAD R33, R43, R51, R20 ;  /* 0x000000332b21a224 */ /* 0x000fe400078e0214 */
[----:B------:R-:W0:Y:S01]  /*aa60*/  @P4 MUFU.RCP R27, R27 ;  /* 0x0000001b001b4308 */ /* 0x000e220000001000 */
[----:B--2---:R-:W-:Y:S01]  /*aa70*/  @P4 FADD.FTZ R13, R13, 1 ;  /* 0x3f8000000d0d4421 */ /* 0x004fe20000010000 */
[----:B------:R2:W-:Y:S01]  /*aa80*/  @!P3 STG.E desc[UR12][R18.64], R23 ;  /* 0x000000171200b986 */ /* 0x0005e2000c10190c */
[----:B------:R-:W-:-:S03]  /*aa90*/  @!P2 IMAD.WIDE.U32 R14, R43, R50, R14 ;  /* 0x000000322b0ea225 */ /* 0x000fc600078e000e */
[----:B-1----:R-:W-:Y:S02]  /*aaa0*/  @!P2 LEA R16, P1, R14, R34, 0x1 ;  /* 0x000000220e10a211 */ /* 0x002fe400078208ff */
[----:B------:R-:W1:Y:S01]  /*aab0*/  @P4 MUFU.RCP R31, R31 ;  /* 0x0000001f001f4308 */ /* 0x000e620000001000 */
[----:B------:R-:W-:Y:S01]  /*aac0*/  @!P2 IADD3 R15, R15, R33, RZ ;  /* 0x000000210f0fa210 */ /* 0x000fe20007ffe0ff */
[----:B---3--:R-:W-:-:S03]  /*aad0*/  @P4 FMUL.FTZ R25, R25, R26 ;  /* 0x0000001a19194220 */ /* 0x008fc60000410000 */
[----:B------:R-:W-:Y:S02]  /*aae0*/  @!P2 LEA.HI.X R17, R14, R35, R15, 0x1, P1 ;  /* 0x000000230e11a211 */ /* 0x000fe400008f0c0f */
[----:B------:R-:W-:Y:S01]  /*aaf0*/  ISETP.GE.U32.AND P1, PT, R37, UR10, PT ;  /* 0x0000000a25007c0c */ /* 0x000fe2000bf26070 */
[----:B------:R-:W3:Y:S01]  /*ab00*/  @P4 MUFU.RCP R20, R13 ;  /* 0x0000000d00144308 */ /* 0x000ee20000001000 */
[----:B------:R-:W-:Y:S01]  /*ab10*/  SHF.R.S32.HI R14, RZ, 0x1f, R37 ;  /* 0x0000001fff0e7819 */ /* 0x000fe20000011425 */
[----:B0-----:R-:W-:-:S03]  /*ab20*/  @P4 FMUL.FTZ R24, R24, R27 ;  /* 0x0000001b18184220 */ /* 0x001fc60000410000 */
[----:B------:R-:W-:Y:S02]  /*ab30*/  ISETP.GE.OR.EX P1, PT, R14, UR11, P0, P1 ;  /* 0x0000000b0e007c0c */ /* 0x000fe40008726710 */
[----:B------:R-:W-:Y:S01]  /*ab40*/  @!P2 F2FP.F16.F32.PACK_AB R25, R24, R25 ;  /* 0x000000191819a23e */ /* 0x000fe200000000ff */
[----:B-1----:R-:W-:-:S04]  /*ab50*/  @P4 FMUL.FTZ R30, R30, R31 ;  /* 0x0000001f1e1e4220 */ /* 0x002fc80000410000 */
[----:B------:R2:W-:Y:S01]  /*ab60*/  @!P2 STG.E desc[UR12][R16.64], R25 ;  /* 0x000000191000a986 */ /* 0x0005e2000c10190c */
[----:B------:R-:W-:Y:S01]  /*ab70*/  ISETP.NE.AND P2, PT, R4, 0x40, PT ;  /* 0x000000400400780c */ /* 0x000fe20003f45270 */
[----:B---3--:R-:W-:-:S04]  /*ab80*/  @P4 FMUL.FTZ R29, R29, R20 ;  /* 0x000000141d1d4220 */ /* 0x008fc80000410000 */
[----:B------:R-:W-:Y:S08]  /*ab90*/  @P1 BRA `(.L_x_4730) ;  /* 0x0000000000281947 */ /* 0x000ff00003800000 */
[----:B------:R-:W-:Y:S01]  /*aba0*/  IMAD R13, R14, UR16, RZ ;  /* 0x000000100e0d7c24 */ /* 0x000fe2000f8e02ff */
[----:B------:R-:W-:Y:S01]  /*abb0*/  MOV R14, R6 ;  /* 0x00000006000e7202 */ /* 0x000fe20000000f00 */
[----:B------:R-:W-:Y:S01]  /*abc0*/  IMAD.MOV.U32 R15, RZ, RZ, R9 ;  /* 0x000000ffff0f7224 */ /* 0x000fe200078e0009 */
[----:B------:R-:W-:Y:S01]  /*abd0*/  F2FP.F16.F32.PACK_AB R29, R29, R30 ;  /* 0x0000001e1d1d723e */ /* 0x000fe200000000ff */
[C---:B------:R-:W-:Y:S02]  /*abe0*/  IMAD R13, R37.reuse, UR17, R13 ;  /* 0x00000011250d7c24 */ /* 0x040fe4000f8e020d */
[----:B------:R-:W-:-:S05]  /*abf0*/  IMAD.WIDE.U32 R14, R37, UR16, R14 ;  /* 0x00000010250e7c25 */ /* 0x000fca000f8e000e */
[----:B------:R-:W-:Y:S02]  /*ac00*/  IADD3 R13, R15, R13, RZ ;  /* 0x0000000d0f0d7210 */ /* 0x000fe40007ffe0ff */
[----:B--2---:R-:W-:-:S04]  /*ac10*/  LEA R16, P1, R14, UR18, 0x1 ;  /* 0x000000120e107c11 */ /* 0x004fc8000f8208ff */
[----:B------:R-:W-:-:S05]  /*ac20*/  LEA.HI.X R17, R14, UR19, R13, 0x1, P1 ;  /* 0x000000130e117c11 */ /* 0x000fca00088f0c0d */
[----:B------:R0:W-:Y:S04]  /*ac30*/  STG.E desc[UR12][R16.64], R29 ;  /* 0x0000001d10007986 */ /* 0x0001e8000c10190c */
.L_x_4730:
[----:B------:R-:W-:Y:S05]  /*ac40*/  BSYNC B0 ;  /* 0x0000000000007941 */ /* 0x000fea0003800000 */
.L_x_4729:
        /* <DEDUP_REMOVED lines=11> */
.L_x_4733:
        /* <DEDUP_REMOVED lines=16> */
.L_x_5715:


//--------------------- .text._Z35group_norm_nhwc_fwd_one_pass_kernelI11Fp16IOFp16WLi64ELi128ELi512EEv26Group_norm_nhwc_fwd_params --------------------------
	.section	.text._Z35group_norm_nhwc_fwd_one_pass_kernelI11Fp16IOFp16WLi64ELi128ELi512EEv26Group_norm_nhwc_fwd_params,"ax",@progbits
	.align	128
        .global         _Z35group_norm_nhwc_fwd_one_pass_kernelI11Fp16IOFp16WLi64ELi128ELi512EEv26Group_norm_nhwc_fwd_params
        .type           _Z35group_norm_nhwc_fwd_one_pass_kernelI11Fp16IOFp16WLi64ELi128ELi512EEv26Group_norm_nhwc_fwd_params,@function
        .size           _Z35group_norm_nhwc_fwd_one_pass_kernelI11Fp16IOFp16WLi64ELi128ELi512EEv26Group_norm_nhwc_fwd_params,(.L_x_5716 - _Z35group_norm_nhwc_fwd_one_pass_kernelI11Fp16IOFp16WLi64ELi128ELi512EEv26Group_norm_nhwc_fwd_params)
        .other          _Z35group_norm_nhwc_fwd_one_pass_kernelI11Fp16IOFp16WLi64ELi128ELi512EEv26Group_norm_nhwc_fwd_params,@"STO_CUDA_ENTRY STV_DEFAULT"
_Z35group_norm_nhwc_fwd_one_pass_kernelI11Fp16IOFp16WLi64ELi128ELi512EEv26Group_norm_nhwc_fwd_params:
.text._Z35group_norm_nhwc_fwd_one_pass_kernelI11Fp16IOFp16WLi64ELi128ELi512EEv26Group_norm_nhwc_fwd_params:
        /* <DEDUP_REMOVED lines=37> */
.L_x_4770:
        /* <DEDUP_REMOVED lines=298> */
.L_x_4735:
[----:B------:R-:W-:Y:S05]  /*14f0*/  BSYNC B0 ;  /* 0x0000000000007941 */ /* 0x000fea0003800000 */
.L_x_4734:
        /* <DEDUP_REMOVED lines=31> */
.L_x_4738:
[----:B------:R-:W2:Y:S04]  /*16f0*/  LDG.E.STRONG.GPU R20, desc[UR8][R16.64] ;  /* 0x0000000810147981 */ /* 0x000ea8000c1ef900 */
[----:B--2---:R-:W-:Y:S01]  /*1700*/  CCTL.IVALL ;  /* 0x00000000ff00798f */ /* 0x004fe20002000000 */
[----:B------:R-:W-:Y:S05]  /*1710*/  YIELD ;  /* 0x0000000000007946 */ /* 0x000fea0003800000 */
[----:B------:R-:W-:-:S13]  /*1720*/  ISETP.NE.AND P0, PT, R20, R15, PT ;  /* 0x0000000f1400720c */ /* 0x000fda0003f05270 */
[----:B------:R-:W-:Y:S05]  /*1730*/  @P0 BRA `(.L_x_4738) ;  /* 0xfffffffc00ec0947 */ /* 0x000fea000383ffff */
.L_x_4737:
        /* <DEDUP_REMOVED lines=17> */
.L_x_4742:
        /* <DEDUP_REMOVED lines=115> */
.L_x_4741:
        /* <DEDUP_REMOVED lines=61> */
.L_x_4743:
[----:B------:R-:W-:-:S13]  /*2350*/  ISETP.NE.OR P0, PT, R15, RZ, P0 ;  /* 0x000000ff0f00720c */ /* 0x000fda0000705670 */
[----:B------:R-:W-:Y:S05]  /*2360*/  @!P0 BRA `(.L_x_4739) ;  /* 0x00000000007c8947 */ /* 0x000fea0003800000 */
.L_x_4740:
        /* <DEDUP_REMOVED lines=31> */
.L_x_4739:
        /* <DEDUP_REMOVED lines=11> */
.L_x_4745:
[----:B------:R-:W-:Y:S05]  /*2610*/  BSYNC B0 ;  /* 0x0000000000007941 */ /* 0x000fea0003800000 */
.L_x_4744:
        /* <DEDUP_REMOVED lines=16> */
.L_x_4736:
        /* <DEDUP_REMOVED lines=71> */
[----:B------:R-:W-:Y:S02]  /*2b90*/  HADD2.F32 R10, -RZ, R3.H1_H1 ;  /* 0x30000003ff0a7230 */ /* 0x000fe40000004100 */
[--C-:B------:R-:W-:Y:S01]  /*2ba0*/  FADD.FTZ R28, R28, -R26.reuse ;  /* 0x8000001a1c1c7221 */ /* 0x100fe20000010000 */
[----:B------:R-:W-:Y:S01]  /*2bb0*/  FMUL.FTZ R30, R30, UR6 ;  /* 0x000000061e1e7c20 */ /* 0x000fe20008410000 */
[--C-:B------:R-:W-:Y:S01]  /*2bc0*/  FADD.FTZ R22, R22, -R26.reuse ;  /* 0x8000001a16167221 */ /* 0x100fe20000010000 */
[--C-:B------:R-:W-:Y:S01]  /*2bd0*/  FADD.FTZ R23, R23, -R26.reuse ;  /* 0x8000001a17177221 */ /* 0x100fe20000010000 */
[--C-:B------:R-:W-:Y:S01]  /*2be0*/  FADD.FTZ R24, R24, -R26.reuse ;  /* 0x8000001a18187221 */ /* 0x100fe20000010000 */
[----:B------:R-:W-:Y:S01]  /*2bf0*/  FADD.FTZ R25, R25, -R26 ;  /* 0x8000001a19197221 */ /* 0x000fe20000010000 */
[----:B------:R-:W-:Y:S01]  /*2c00*/  FMUL.FTZ R28, R28, UR6 ;  /* 0x000000061c1c7c20 */ /* 0x000fe20008410000 */
[----:B--2---:R-:W-:-:S02]  /*2c10*/  HADD2.F32 R4, -RZ, R13.H0_H0 ;  /* 0x2000000dff047230 */ /* 0x004fc40000004100 */
[----:B------:R-:W-:Y:S01]  /*2c20*/  FADD.FTZ R13, R21, -R26 ;  /* 0x8000001a150d7221 */ /* 0x000fe20000010000 */
[----:B------:R-:W-:Y:S02]  /*2c30*/  HADD2.F32 R21, -RZ, R3.H0_H0 ;  /* 0x20000003ff157230 */ /* 0x000fe40000004100 */
[----:B---3--:R-:W-:-:S03]  /*2c40*/  HADD2.F32 R19, -RZ, R19.H0_H0 ;  /* 0x20000013ff137230 */ /* 0x008fc60000004100 */
        /* <DEDUP_REMOVED lines=12> */
[----:B------:R-:W-:Y:S01]  /*2d10*/  SHF.R.S32.HI R29, RZ, 0x1f, R36 ;  /* 0x0000001fff1d7819 */ /* 0x000fe20000011424 */
[----:B----4-:R-:W-:-:S02]  /*2d20*/  HADD2.F32 R3, -RZ, R18.H0_H0 ;  /* 0x20000012ff037230 */ /* 0x010fc40000004100 */
[----:B-----5:R-:W-:Y:S01]  /*2d30*/  HADD2.F32 R20, -RZ, R20.H0_H0 ;  /* 0x20000014ff147230 */ /* 0x020fe20000004100 */
[----:B------:R-:W-:Y:S01]  /*2d40*/  ISETP.GE.AND.EX P0, PT, R29, UR17, PT, P0 ;  /* 0x000000111d007c0c */ /* 0x000fe2000bf06300 */
[--C-:B------:R-:W-:Y:S01]  /*2d50*/  FADD.FTZ R21, R21, -R26.reuse ;  /* 0x8000001a15157221 */ /* 0x100fe20000010000 */
[----:B------:R-:W-:Y:S02]  /*2d60*/  FADD.FTZ R26, R10, -R26 ;  /* 0x8000001a0a1a7221 */ /* 0x000fe40000010000 */
[----:B------:R-:W-:Y:S01]  /*2d70*/  ISETP.LT.U32.AND P0, PT, R27, 0x200, !P0 ;  /* 0x000002001b00780c */ /* 0x000fe20004701070 */
[----:B------:R-:W-:Y:S01]  /*2d80*/  FFMA.FTZ R27, R3, R30, R20 ;  /* 0x0000001e031b7223 */ /* 0x000fe20000010014 */
[----:B------:R-:W-:Y:S11]  /*2d90*/  @!P6 BRA `(.L_x_4746) ;  /* 0x000000000028e947 */ /* 0x000ff60003800000 */
        /* <DEDUP_REMOVED lines=10> */
.L_x_4746:
        /* <DEDUP_REMOVED lines=15> */
.L_x_4748:
[----:B------:R-:W-:Y:S05]  /*2f30*/  BSYNC B0 ;  /* 0x0000000000007941 */ /* 0x000fea0003800000 */
.L_x_4747:
        /* <DEDUP_REMOVED lines=12> */
.L_x_4749:
        /* <DEDUP_REMOVED lines=14> */
.L_x_4751:
[----:B------:R-:W-:Y:S05]  /*30e0*/  BSYNC B0 ;  /* 0x0000000000007941 */ /* 0x000fea0003800000 */
.L_x_4750:
        /* <DEDUP_REMOVED lines=44> */
.L_x_4752:
        /* <DEDUP_REMOVED lines=16> */
.L_x_4754:
[----:B------:R-:W-:Y:S05]  /*34b0*/  BSYNC B0 ;  /* 0x0000000000007941 */ /* 0x000fea0003800000 */
.L_x_4753:
        /* <DEDUP_REMOVED lines=11> */
.L_x_4755:
        /* <DEDUP_REMOVED lines=15> */
.L_x_4757:
[----:B------:R-:W-:Y:S05]  /*3660*/  BSYNC B0 ;  /* 0x0000000000007941 */ /* 0x000fea0003800000 */
.L_x_4756:
        /* <DEDUP_REMOVED lines=11> */
.L_x_4758:
        /* <DEDUP_REMOVED lines=14> */
.L_x_4760:
[----:B------:R-:W-:Y:S05]  /*3800*/  BSYNC B0 ;  /* 0x0000000000007941 */ /* 0x000fea0003800000 */
.L_x_4759:
        /* <DEDUP_REMOVED lines=11> */
.L_x_4761:
        /* <DEDUP_REMOVED lines=14> */
.L_x_4763:
[----:B------:R-:W-:Y:S05]  /*39a0*/  BSYNC B0 ;  /* 0x0000000000007941 */ /* 0x000fea0003800000 */
.L_x_4762:
        /* <DEDUP_REMOVED lines=11> */
.L_x_4764:
        /* <DEDUP_REMOVED lines=14> */
.L_x_4766:
[----:B------:R-:W-:Y:S05]  /*3b40*/  BSYNC B0 ;  /* 0x0000000000007941 */ /* 0x000fea0003800000 */
.L_x_4765:
        /* <DEDUP_REMOVED lines=11> */
.L_x_4767:
        /* <DEDUP_REMOVED lines=13> */
.L_x_4769:
[----:B------:R-:W-:Y:S05]  /*3cd0*/  BSYNC B0 ;  /* 0x0000000000007941 */ /* 0x000fea0003800000 */
.L_x_4768:
[----:B------:R-:W-:Y:S02]  /*3ce0*/  UIADD3 UR13, UR11, UR13, URZ ;  /* 0x0000000d0b0d7290 */ /* 0x000fe4000fffe03f */
[----:B------:R-:W-:Y:S02]  /*3cf0*/  UIADD3 UR4, UR4, 0x1, URZ ;  /* 0x0000000104047890 */ /* 0x000fe4000fffe03f */
[----:B------:R-:W-:-:S06]  /*3d00*/  UISETP.GE.AND UP0, UPT, UR13, UR5, UPT ;  /* 0x000000050d00728c */ /* 0x000fcc000bf06270 */
[----:B------:R-:W-:-:S13]  /*3d10*/  PLOP3.LUT P0, PT, PT, PT, UP0, 0x80, 0x0 ;  /* 0x000000000000781c */ /* 0x000fda0003f0f008 */
[----:B------:R-:W-:Y:S05]  /*3d20*/  @!P0 BRA `(.L_x_4770) ;  /* 0xffffffc400488947 */ /* 0x000fea000383ffff */
[----:B------:R-:W-:Y:S05]  /*3d30*/  EXIT ;  /* 0x000000000000794d */ /* 0x000fea0003800000 */
.L_x_4771:
        /* <DEDUP_REMOVED lines=12> */
.L_x_5716:


//--------------------- .text._Z35group_norm_nhwc_fwd_one_pass_kernelI11Fp16IOFp16WLi128ELi128ELi512EEv26Group_norm_nhwc_fwd_params --------------------------
	.section	.text._Z35group_norm_nhwc_fwd_one_pass_kernelI11Fp16IOFp16WLi128ELi128ELi512EEv26Group_norm_nhwc_fwd_params,"ax",@progbits
	.align	128
        .global         _Z35group_norm_nhwc_fwd_one_pass_kernelI11Fp16IOFp16WLi128ELi128ELi512EEv26Group_norm_nhwc_fwd_params
        .type           _Z35group_norm_nhwc_fwd_one_pass_kernelI11Fp16IOFp16WLi128ELi128ELi512EEv26Group_norm_nhwc_fwd_params,@function
        .size           _Z35group_norm_nhwc_fwd_one_pass_kernelI11Fp16IOFp16WLi128ELi128ELi512EEv26Group_norm_nhwc_fwd_params,(.L_x_5717 - _Z35group_norm_nhwc_fwd_one_pass_kernelI11Fp16IOFp16WLi128ELi128ELi512EEv26Group_norm_nhwc_fwd_params)
        .other          _Z35group_norm_nhwc_fwd_one_pass_kernelI11Fp16IOFp16WLi128ELi128ELi512EEv26Group_norm_nhwc_fwd_params,@"STO_CUDA_ENTRY STV_DEFAULT"
_Z35group_norm_nhwc_fwd_one_pass_kernelI11Fp16IOFp16WLi128ELi128ELi512EEv26Group_norm_nhwc_fwd_params:
.text._Z35group_norm_nhwc_fwd_one_pass_kernelI11Fp16IOFp16WLi128ELi128ELi512EEv26Group_norm_nhwc_fwd_params:
        /* <DEDUP_REMOVED lines=11> */
.L_x_4833:
        /* <DEDUP_REMOVED lines=516> */
.L_x_4773:
[----:B------:R-:W-:Y:S05]  /*20f0*/  BSYNC B0 ;  /* 0x0000000000007941 */ /* 0x000fea0003800000 */
.L_x_4772:
        /* <DEDUP_REMOVED lines=30> */
.L_x_4776:
[----:B0-----:R-:W2:Y:S04]  /*22e0*/  LDG.E.STRONG.GPU R23, desc[UR10][R18.64] ;  /* 0x0000000a12177981 */ /* 0x001ea8000c1ef900 */
[----:B--2---:R-:W-:Y:S01]  /*22f0*/  CCTL.IVALL ;  /* 0x00000000ff00798f */ /* 0x004fe20002000000 */
[----:B------:R-:W-:Y:S05]  /*2300*/  YIELD ;  /* 0x0000000000007946 */ /* 0x000fea0003800000 */
[----:B------:R-:W-:-:S13]  /*2310*/  ISETP.NE.AND P6, PT, R23, R48, PT ;  /* 0x000000301700720c */ /* 0x000fda0003fc5270 */
[----:B------:R-:W-:Y:S05]  /*2320*/  @P6 BRA `(.L_x_4776) ;  /* 0xfffffffc00ec6947 */ /* 0x000fea000383ffff */
.L_x_4775:
        /* <DEDUP_REMOVED lines=20> */
.L_x_4780:
        /* <DEDUP_REMOVED lines=117> */
.L_x_4779:
        /* <DEDUP_REMOVED lines=62> */
.L_x_4781:
[----:B------:R-:W-:-:S06]  /*2fa0*/  UISETP.NE.OR UP0, UPT, UR7, URZ, UP0 ;  /* 0x0000003f0700728c */ /* 0x000fcc0008705670 */
[----:B------:R-:W-:-:S13]  /*2fb0*/  PLOP3.LUT P6, PT, PT, PT, UP0, 0x80, 0x0 ;  /* 0x000000000000781c */ /* 0x000fda0003fcf008 */
[----:B------:R-:W-:Y:S05]  /*2fc0*/  @!P6 BRA `(.L_x_4777) ;  /* 0x000000000088e947 */ /* 0x000fea0003800000 */
.L_x_4778:
[----:B------:R-:W0:Y:S01]  /*2fd0*/  S2UR UR8, SR_CTAID.X ;  /* 0x00000000000879c3 */ /* 0x000e220000002500 */
[----:B------:R-:W-:Y:S01]  /*2fe0*/  NOP ;  /* 0x0000000000007918 */ /* 0x000fe20000000000 */
.L_x_4782:
        /* <DEDUP_REMOVED lines=32> */
.L_x_4777:
        /* <DEDUP_REMOVED lines=10> */
.L_x_4784:
[----:B------:R-:W-:Y:S05]  /*3290*/  BSYNC B0 ;  /* 0x0000000000007941 */ /* 0x000fea0003800000 */
.L_x_4783:
        /* <DEDUP_REMOVED lines=17> */
.L_x_4774:
        /* <DEDUP_REMOVED lines=56> */
[----:B--2---:R-:W-:Y:S02]  /*3730*/  HADD2.F32 R22, -RZ, R22.H0_H0 ;  /* 0x20000016ff167230 */ /* 0x004fe40000004100 */
[----:B---3--:R-:W-:Y:S02]  /*3740*/  HADD2.F32 R21, -RZ, R21.H0_H0 ;  /* 0x20000015ff157230 */ /* 0x008fe40000004100 */
[----:B----4-:R-:W-:Y:S02]  /*3750*/  HADD2.F32 R19, -RZ, R37.H0_H0 ;  /* 0x20000025ff137230 */ /* 0x010fe40000004100 */
[----:B-----5:R-:W-:-:S03]  /*3760*/  HADD2.F32 R18, -RZ, R42.H0_H0 ;  /* 0x2000002aff127230 */ /* 0x020fc60000004100 */
[----:B------:R-:W-:Y:S01]  /*3770*/  FFMA.FTZ R44, R22, R10, R19 ;  /* 0x0000000a162c7223 */ /* 0x000fe20000010013 */
[--C-:B------:R-:W-:Y:S02]  /*3780*/  HADD2.F32 R42, -RZ, R11.reuse.H0_H0 ;  /* 0x2000000bff2a7230 */ /* 0x100fe40000004100 */
[----:B------:R-:W-:Y:S02]  /*3790*/  HADD2.F32 R37, -RZ, R11.H1_H1 ;  /* 0x3000000bff257230 */ /* 0x000fe40000004100 */
        /* <DEDUP_REMOVED lines=12> */
.L_x_4785:
        /* <DEDUP_REMOVED lines=15> */
.L_x_4787:
[----:B------:R-:W-:Y:S05]  /*3950*/  BSYNC B0 ;  /* 0x0000000000007941 */ /* 0x000fea0003800000 */
.L_x_4786:
        /* <DEDUP_REMOVED lines=23> */
.L_x_4788:
        /* <DEDUP_REMOVED lines=14> */
.L_x_4790:
[----:B------:R-:W-:Y:S05]  /*3bb0*/  BSYNC B0 ;  /* 0x0000000000007941 */ /* 0x000fea0003800000 */
.L_x_4789:
        /* <DEDUP_REMOVED lines=17> */
.L_x_4791:
        /* <DEDUP_REMOVED lines=14> */
.L_x_4793:
[----:B------:R-:W-:Y:S05]  /*3db0*/  BSYNC B0 ;  /* 0x0000000000007941 */ /* 0x000fea0003800000 */
.L_x_4792:
        /* <DEDUP_REMOVED lines=17> */
.L_x_4794:
        /* <DEDUP_REMOVED lines=17> */
.L_x_4796:
[----:B------:R-:W-:Y:S05]  /*3fe0*/  BSYNC B0 ;  /* 0x0000000000007941 */ /* 0x000fea0003800000 */
.L_x_4795:
        /* <DEDUP_REMOVED lines=23> */
.L_x_4797:
        /* <DEDUP_REMOVED lines=17> */
.L_x_4799:
[----:B------:R-:W-:Y:S05]  /*4270*/  BSYNC B0 ;  /* 0x0000000000007941 */ /* 0x000fea0003800000 */
.L_x_4798:
        /* <DEDUP_REMOVED lines=17> */
.L_x_4800:
        /* <DEDUP_REMOVED lines=17> */
.L_x_4802:
[----:B------:R-:W-:Y:S05]  /*44a0*/  BSYNC B0 ;  /* 0x0000000000007941 */ /* 0x000fea0003800000 */
.L_x_4801:
        /* <DEDUP_REMOVED lines=17> */
.L_x_4803:
        /* <DEDUP_REMOVED lines=17> */
.L_x_4805:
[----:B------:R-:W-:Y:S05]  /*46d0*/  BSYNC B0 ;  /* 0x0000000000007941 */ /* 0x000fea0003800000 */
.L_x_4804:
        /* <DEDUP_REMOVED lines=22> */
.L_x_4806:
        /* <DEDUP_REMOVED lines=17> */
.L_x_4808:
[----:B------:R-:W-:Y:S05]  /*4950*/  BSYNC B0 ;  /* 0x0000000000007941 */ /* 0x000fea0003800000 */
.L_x_4807:
        /* <DEDUP_REMOVED lines=18> */
.L_x_4809:
        /* <DEDUP_REMOVED lines=17> */
.L_x_4811:
[----:B------:R-:W-:Y:S05]  /*4b90*/  BSYNC B0 ;  /* 0x0000000000007941 */ /* 0x000fea0003800000 */
.L_x_4810:
        /* <DEDUP_REMOVED lines=21> */
.L_x_4812:
        /* <DEDUP_REMOVED lines=17> */
.L_x_4814:
[----:B------:R-:W-:Y:S05]  /*4e00*/  BSYNC B0 ;  /* 0x0000000000007941 */ /* 0x000fea0003800000 */
.L_x_4813:
        /* <DEDUP_REMOVED lines=71> */
.L_x_4815:
        /* <DEDUP_REMOVED lines=14> */
.L_x_4817:
[----:B------:R-:W-:Y:S05]  /*5360*/  BSYNC B0 ;  /* 0x0000000000007941 */ /* 0x000fea0003800000 */
.L_x_4816:
        /* <DEDUP_REMOVED lines=11> */
.L_x_4818:
        /* <DEDUP_REMOVED lines=15> */
.L_x_4820:
[----:B------:R-:W-:Y:S05]  /*5510*/  BSYNC B0 ;  /* 0x0000000000007941 */ /* 0x000fea0003800000 */
.L_x_4819:
        /* <DEDUP_REMOVED lines=11> */
.L_x_4821:
        /* <DEDUP_REMOVED lines=14> */
.L_x_4823:
[----:B------:R-:W-:Y:S05]  /*56b0*/  BSYNC B0 ;  /* 0x0000000000007941 */ /* 0x000fea0003800000 */
.L_x_4822:
        /* <DEDUP_REMOVED lines=11> */
.L_x_4824:
        /* <DEDUP_REMOVED lines=14> */
.L_x_4826:
[----:B------:R-:W-:Y:S05]  /*5850*/  BSYNC B0 ;  /* 0x0000000000007941 */ /* 0x000fea0003800000 */
.L_x_4825:
        /* <DEDUP_REMOVED lines=11> */
.L_x_4827:
        /* <DEDUP_REMOVED lines=14> */
.L_x_4829:
[----:B------:R-:W-:Y:S05]  /*59f0*/  BSYNC B0 ;  /* 0x0000000000007941 */ /* 0x000fea0003800000 */
.L_x_4828:
        /* <DEDUP_REMOVED lines=11> */
.L_x_4830:
        /* <DEDUP_REMOVED lines=13> */
.L_x_4832:
[----:B------:R-:W-:Y:S05]  /*5b80*/  BSYNC B0 ;  /* 0x0000000000007941 */ /* 0x000fea0003800000 */
.L_x_4831:
        /* <DEDUP_REMOVED lines=10> */
.L_x_4834:
        /* <DEDUP_REMOVED lines=13> */
.L_x_5717:


//--------------------- .text._Z35group_norm_nhwc_fwd_one_pass_kernelI11Fp16IOFp16WLi256ELi128ELi512EEv26Group_norm_nhwc_fwd_params --------------------------
	.section	.text._Z35group_norm_nhwc_fwd_one_pass_kernelI11Fp16IOFp16WLi256ELi128ELi512EEv26Group_norm_nhwc_fwd_params,"ax",@progbits
	.align	128
        .global         _Z35group_norm_nhwc_fwd_one_pass_kernelI11Fp16IOFp16WLi256ELi128ELi512EEv26Group_norm_nhwc_fwd_params
        .type           _Z35group_norm_nhwc_fwd_one_pass_kernelI11Fp16IOFp16WLi256ELi128ELi512EEv26Group_norm_nhwc_fwd_params,@function
        .size           _Z35group_norm_nhwc_fwd_one_pass_kernelI11Fp16IOFp16WLi256ELi128ELi512EEv26Group_norm_nhwc_fwd_params,(.L_x_5718 - _Z35group_norm_nhwc_fwd_one_pass_kernelI11Fp16IOFp16WLi256ELi128ELi512EEv26Group_norm_nhwc_fwd_params)
        .other          _Z35group_norm_nhwc_fwd_one_pass_kernelI11Fp16IOFp16WLi256ELi128ELi512EEv26Group_norm_nhwc_fwd_params,@"STO_CUDA_ENTRY STV_DEFAULT"
_Z35group_norm_nhwc_fwd_one_pass_kernelI11Fp16IOFp16WLi256ELi128ELi512EEv26Group_norm_nhwc_fwd_params:
.text._Z35group_norm_nhwc_fwd_one_pass_kernelI11Fp16IOFp16WLi256ELi128ELi512EEv26Group_norm_nhwc_fwd_params:
        /* <DEDUP_REMOVED lines=205> */
.L_x_4943:
        /* <DEDUP_REMOVED lines=855> */
.L_x_4836:
[----:B------:R-:W-:Y:S05]  /*4240*/  BSYNC B0 ;  /* 0x0000000000007941 */ /* 0x000fea0003800000 */
.L_x_4835:
        /* <DEDUP_REMOVED lines=27> */
.L_x_4839:
[----:B0-----:R-:W2:Y:S04]  /*4400*/  LDG.E.STRONG.GPU R26, desc[UR6][R20.64] ;  /* 0x00000006141a7981 */ /* 0x001ea8000c1ef900 */
[----:B--2---:R-:W-:Y:S01]  /*4410*/  CCTL.IVALL ;  /* 0x00000000ff00798f */ /* 0x004fe20002000000 */
[----:B------:R-:W-:Y:S05]  /*4420*/  YIELD ;  /* 0x0000000000007946 */ /* 0x000fea0003800000 */
[----:B------:R-:W-:-:S13]  /*4430*/  ISETP.NE.AND P5, PT, R26, R31, PT ;  /* 0x0000001f1a00720c */ /* 0x000fda0003fa5270 */
[----:B------:R-:W-:Y:S05]  /*4440*/  @P5 BRA `(.L_x_4839) ;  /* 0xfffffffc00ec5947 */ /* 0x000fea000383ffff */
.L_x_4838:
        /* <DEDUP_REMOVED lines=23> */
.L_x_4843:
        /* <DEDUP_REMOVED lines=115> */
.L_x_4842:
        /* <DEDUP_REMOVED lines=63> */
.L_x_4844:
[----:B------:R-:W-:-:S04]  /*50e0*/  LOP3.LUT P5, RZ, R19, 0x1, RZ, 0xc0, !PT ;  /* 0x0000000113ff7812 */ /* 0x000fc800078ac0ff */
[----:B------:R-:W-:-:S13]  /*50f0*/  ISETP.NE.OR P5, PT, R21, RZ, P5 ;  /* 0x000000ff1500720c */ /* 0x000fda0002fa5670 */
[----:B------:R-:W-:Y:S05]  /*5100*/  @!P5 BRA `(.L_x_4840) ;  /* 0x00000000007cd947 */ /* 0x000fea0003800000 */
.L_x_4841:
        /* <DEDUP_REMOVED lines=31> */
.L_x_4840:
        /* <DEDUP_REMOVED lines=10> */
.L_x_4846:
[----:B------:R-:W-:Y:S05]  /*53a0*/  BSYNC B0 ;  /* 0x0000000000007941 */ /* 0x000fea0003800000 */
.L_x_4845:
        /* <DEDUP_REMOVED lines=17> */
.L_x_4837:
        /* <DEDUP_REMOVED lines=48> */
[----:B--2---:R-:W-:Y:S02]  /*57c0*/  HADD2.F32 R39, -RZ, R39.H0_H0 ;  /* 0x20000027ff277230 */ /* 0x004fe40000004100 */
[----:B---3--:R-:W-:Y:S02]  /*57d0*/  HADD2.F32 R97, -RZ, R97.H0_H0 ;  /* 0x20000061ff617230 */ /* 0x008fe40000004100 */
[----:B----4-:R-:W-:-:S02]  /*57e0*/  HADD2.F32 R46, -RZ, R46.H0_H0 ;  /* 0x2000002eff2e7230 */ /* 0x010fc40000004100 */
        /* <DEDUP_REMOVED lines=14> */
.L_x_4847:
        /* <DEDUP_REMOVED lines=16> */
.L_x_4849:
[----:B------:R-:W-:Y:S05]  /*59d0*/  BSYNC B0 ;  /* 0x0000000000007941 */ /* 0x000fea0003800000 */
.L_x_4848:
        /* <DEDUP_REMOVED lines=257> */
.L_x_4850:
        /* <DEDUP_REMOVED lines=16> */
.L_x_4852:
[----:B------:R-:W-:Y:S05]  /*6af0*/  BSYNC B0 ;  /* 0x0000000000007941 */ /* 0x000fea0003800000 */
.L_x_4851:
        /* <DEDUP_REMOVED lines=15> */
.L_x_4853:
        /* <DEDUP_REMOVED lines=16> */
.L_x_4855:
[----:B------:R-:W-:Y:S05]  /*6cf0*/  BSYNC B0 ;  /* 0x0000000000007941 */ /* 0x000fea0003800000 */
.L_x_4854:
        /* <DEDUP_REMOVED lines=12> */
.L_x_4856:
        /* <DEDUP_REMOVED lines=16> */
.L_x_4858:
[----:B------:R-:W-:Y:S05]  /*6ec0*/  BSYNC B0 ;  /* 0x0000000000007941 */ /* 0x000fea0003800000 */
.L_x_4857:
        /* <DEDUP_REMOVED lines=11> */
.L_x_4859:
        /* <DEDUP_REMOVED lines=16> */
.L_x_4861:
[----:B------:R-:W-:Y:S05]  /*7080*/  BSYNC B0 ;  /* 0x0000000000007941 */ /* 0x000fea0003800000 */
.L_x_4860:
        /* <DEDUP_REMOVED lines=11> */
.L_x_4862:
        /* <DEDUP_REMOVED lines=16> */
.L_x_4864:
[----:B------:R-:W-:Y:S05]  /*7240*/  BSYNC B0 ;  /* 0x0000000000007941 */ /* 0x000fea0003800000 */
.L_x_4863:
        /* <DEDUP_REMOVED lines=11> */
.L_x_4865:
        /* <DEDUP_REMOVED lines=16> */
.L_x_4867:
[----:B------:R-:W-:Y:S05]  /*7400*/  BSYNC B0 ;  /* 0x0000000000007941 */ /* 0x000fea0003800000 */
.L_x_4866:
        /* <DEDUP_REMOVED lines=11> */
.L_x_4868:
        /* <DEDUP_REMOVED lines=16> */
.L_x_4870:
[----:B------:R-:W-:Y:S05]  /*75c0*/  BSYNC B0 ;  /* 0x0000000000007941 */ /* 0x000fea0003800000 */
.L_x_4869:
        /* <DEDUP_REMOVED lines=11> */
.L_x_4871:
        /* <DEDUP_REMOVED lines=16> */
.L_x_4873:
[----:B------:R-:W-:Y:S05]  /*7780*/  BSYNC B0 ;  /* 0x0000000000007941 */ /* 0x000fea0003800000 */
.L_x_4872:
        /* <DEDUP_REMOVED lines=11> */
.L_x_4874:
        /* <DEDUP_REMOVED lines=15> */
.L_x_4876:
[----:B------:R-:W-:Y:S05]  /*7930*/  BSYNC B0 ;  /* 0x0000000000007941 */ /* 0x000fea0003800000 */
.L_x_4875:
        /* <DEDUP_REMOVED lines=11> */
.L_x_4877:
        /* <DEDUP_REMOVED lines=15> */
.L_x_4879:
[----:B------:R-:W-:Y:S05]  /*7ae0*/  BSYNC B0 ;  /* 0x0000000000007941 */ /* 0x000fea0003800000 */
.L_x_4878:
        /* <DEDUP_REMOVED lines=11> */
.L_x_4880:
        /* <DEDUP_REMOVED lines=14> */
.L_x_4882:
[----:B------:R-:W-:Y:S05]  /*7c80*/  BSYNC B0 ;  /* 0x0000000000007941 */ /* 0x000fea0003800000 */
.L_x_4881:
        /* <DEDUP_REMOVED lines=11> */
.L_x_4883:
        /* <DEDUP_REMOVED lines=14> */
.L_x_4885:
[----:B------:R-:W-:Y:S05]  /*7e20*/  BSYNC B0 ;  /* 0x0000000000007941 */ /* 0x000fea0003800000 */
.L_x_4884:
        /* <DEDUP_REMOVED lines=11> */
.L_x_4886:
        /* <DEDUP_REMOVED lines=14> */
.L_x_4888:
[----:B------:R-:W-:Y:S05]  /*7fc0*/  BSYNC B0 ;  /* 0x0000000000007941 */ /* 0x000fea0003800000 */
.L_x_4887:
        /* <DEDUP_REMOVED lines=11> */
.L_x_4889:
        /* <DEDUP_REMOVED lines=14> */
.L_x_4891:
[----:B------:R-:W-:Y:S05]  /*8160*/  BSYNC B0 ;  /* 0x0000000000007941 */ /* 0x000fea0003800000 */
.L_x_4890:
        /* <DEDUP_REMOVED lines=11> */
.L_x_4892:
        /* <DEDUP_REMOVED lines=14> */
.L_x_4894:
[----:B------:R-:W-:Y:S05]  /*8300*/  BSYNC B0 ;  /* 0x0000000000007941 */ /* 0x000fea0003800000 */
.L_x_4893:
        /* <DEDUP_REMOVED lines=11> */
.L_x_4895:
        /* <DEDUP_REMOVED lines=16> */
.L_x_4897:
[----:B------:R-:W-:Y:S05]  /*84c0*/  BSYNC B0 ;  /* 0x0000000000007941 */ /* 0x000fea0003800000 */
.L_x_4896:
        /* <DEDUP_REMOVED lines=11> */
.L_x_4898:
        /* <DEDUP_REMOVED lines=16> */
.L_x_4900:
[----:B------:R-:W-:Y:S05]  /*8680*/  BSYNC B0 ;  /* 0x0000000000007941 */ /* 0x000fea0003800000 */
.L_x_4899:
        /* <DEDUP_REMOVED lines=11> */
.L_x_4901:
        /* <DEDUP_REMOVED lines=16> */
.L_x_4903:
[----:B------:R-:W-:Y:S05]  /*8840*/  BSYNC B0 ;  /* 0x0000000000007941 */ /* 0x000fea0003800000 */
.L_x_4902:
        /* <DEDUP_REMOVED lines=11> */
.L_x_4904:
        /* <DEDUP_REMOVED lines=16> */
.L_x_4906:
[----:B------:R-:W-:Y:S05]  /*8a00*/  BSYNC B0 ;  /* 0x0000000000007941 */ /* 0x000fea0003800000 */
.L_x_4905:
        /* <DEDUP_REMOVED lines=11> */
.L_x_4907:
        /* <DEDUP_REMOVED lines=16> */
.L_x_4909:
[----:B------:R-:W-:Y:S05]  /*8bc0*/  BSYNC B0 ;  /* 0x0000000000007941 */ /* 0x000fea0003800000 */
.L_x_4908:
        /* <DEDUP_REMOVED lines=11> */
.L_x_4910:
        /* <DEDUP_REMOVED lines=16> */
.L_x_4912:
[----:B------:R-:W-:Y:S05]  /*8d80*/  BSYNC B0 ;  /* 0x0000000000007941 */ /* 0x000fea0003800000 */
.L_x_4911:
        /* <DEDUP_REMOVED lines=11> */
.L_x_4913:
        /* <DEDUP_REMOVED lines=16> */
.L_x_4915:
[----:B------:R-:W-:Y:S05]  /*8f40*/  BSYNC B0 ;  /* 0x0000000000007941 */ /* 0x000fea0003800000 */
.L_x_4914:
        /* <DEDUP_REMOVED lines=11> */
.L_x_4916:
        /* <DEDUP_REMOVED lines=16> */
.L_x_4918:
[----:B------:R-:W-:Y:S05]  /*9100*/  BSYNC B0 ;  /* 0x0000000000007941 */ /* 0x000fea0003800000 */
.L_x_4917:
        /* <DEDUP_REMOVED lines=11> */
.L_x_4919:
        /* <DEDUP_REMOVED lines=16> */
.L_x_4921:
[----:B------:R-:W-:Y:S05]  /*92c0*/  BSYNC B0 ;  /* 0x0000000000007941 */ /* 0x000fea0003800000 */
.L_x_4920:
        /* <DEDUP_REMOVED lines=11> */
.L_x_4922:
        /* <DEDUP_REMOVED lines=16> */
.L_x_4924:
[----:B------:R-:W-:Y:S05]  /*9480*/  BSYNC B0 ;  /* 0x0000000000007941 */ /* 0x000fea0003800000 */
.L_x_4923:
        /* <DEDUP_REMOVED lines=11> */
.L_x_4925:
        /* <DEDUP_REMOVED lines=16> */
.L_x_4927:
[----:B------:R-:W-:Y:S05]  /*9640*/  BSYNC B0 ;  /* 0x0000000000007941 */ /* 0x000fea0003800000 */
.L_x_4926:
        /* <DEDUP_REMOVED lines=11> */
.L_x_4928:
        /* <DEDUP_REMOVED lines=16> */
.L_x_4930:
[----:B------:R-:W-:Y:S05]  /*9800*/  BSYNC B0 ;  /* 0x0000000000007941 */ /* 0x000fea0003800000 */
.L_x_4929:
        /* <DEDUP_REMOVED lines=11> */
.L_x_4931:
        /* <DEDUP_REMOVED lines=16> */
.L_x_4933:
[----:B------:R-:W-:Y:S05]  /*99c0*/  BSYNC B0 ;  /* 0x0000000000007941 */ /* 0x000fea0003800000 */
.L_x_4932:
        /* <DEDUP_REMOVED lines=11> */
.L_x_4934:
        /* <DEDUP_REMOVED lines=16> */
.L_x_4936:
[----:B------:R-:W-:Y:S05]  /*9b80*/  BSYNC B0 ;  /* 0x0000000000007941 */ /* 0x000fea0003800000 */
.L_x_4935:
        /* <DEDUP_REMOVED lines=11> */
.L_x_4937:
        /* <DEDUP_REMOVED lines=16> */
.L_x_4939:
[----:B------:R-:W-:Y:S05]  /*9d40*/  BSYNC B0 ;  /* 0x0000000000007941 */ /* 0x000fea0003800000 */
.L_x_4938:
        /* <DEDUP_REMOVED lines=11> */
.L_x_4940:
        /* <DEDUP_REMOVED lines=18> */
.L_x_4942:
[----:B------:R-:W-:Y:S05]  /*9f20*/  BSYNC B0 ;  /* 0x0000000000007941 */ /* 0x000fea0003800000 */
.L_x_4941:
        /* <DEDUP_REMOVED lines=8> */
.L_x_4944:
        /* <DEDUP_REMOVED lines=13> */
.L_x_5718:


//--------------------- .text._Z35group_norm_nhwc_fwd_one_pass_kernelI11Fp16IOFp16WLi512ELi128ELi512EEv26Group_norm_nhwc_fwd_params --------------------------
	.section	.text._Z35group_norm_nhwc_fwd_one_pass_kernelI11Fp16IOFp16WLi512ELi128ELi512EEv26Group_norm_nhwc_fwd_params,"ax",@progbits
	.align	128
        .global         _Z35group_norm_nhwc_fwd_one_pass_kernelI11Fp16IOFp16WLi512ELi128ELi512EEv26Group_norm_nhwc_fwd_params
        .type           _Z35group_norm_nhwc_fwd_one_pass_kernelI11Fp16IOFp16WLi512ELi128ELi512EEv26Group_norm_nhwc_fwd_params,@function
        .size           _Z35group_norm_nhwc_fwd_one_pass_kernelI11Fp16IOFp16WLi512ELi128ELi512EEv26Group_norm_nhwc_fwd_params,(.L_x_5719 - _Z35group_norm_nhwc_fwd_one_pass_kernelI11Fp16IOFp16WLi512ELi128ELi512EEv26Group_norm_nhwc_fwd_params)
        .other          _Z35group_norm_nhwc_fwd_one_pass_kernelI11Fp16IOFp16WLi512ELi128ELi512EEv26Group_norm_nhwc_fwd_params,@"STO_CUDA_ENTRY STV_DEFAULT"
_Z35group_norm_nhwc_fwd_one_pass_kernelI11Fp16IOFp16WLi512ELi128ELi512EEv26Group_norm_nhwc_fwd_params:
.text._Z35group_norm_nhwc_fwd_one_pass_kernelI11Fp16IOFp16WLi512ELi128ELi512EEv26Group_norm_nhwc_fwd_params:
        /* <DEDUP_REMOVED lines=18> */
.L_x_4961:
        /* <DEDUP_REMOVED lines=2240> */
.L_x_4946:
[----:B------:R-:W-:Y:S05]  /*8d20*/  BSYNC B0 ;  /* 0x0000000000007941 */ /* 0x000fea0003800000 */
.L_x_4945:
        /* <DEDUP_REMOVED lines=34> */
.L_x_4950:
[----:B------:R-:W2:Y:S04]  /*8f50*/  LDG.E.STRONG.GPU R0, desc[UR12][R18.64] ;  /* 0x0000000c12007981 */ /* 0x000ea8000c1ef900 */
[----:B--2---:R-:W-:Y:S04]  /*8f60*/  CCTL.IVALL ;  /* 0x00000000ff00798f */ /* 0x004fe80002000000 */
[----:B------:R0:W-:Y:S01]  /*8f70*/  STL [R1], R0 ;  /* 0x0000000001007387 */ /* 0x0001e20000100800 */
[----:B------:R-:W-:-:S13]  /*8f80*/  ISETP.NE.AND P1, PT, R0, UR6, PT ;  /* 0x0000000600007c0c */ /* 0x000fda000bf25270 */
[----:B0-----:R-:W-:Y:S05]  /*8f90*/  @P1 BRA `(.L_x_4950) ;  /* 0xfffffffc00ec1947 */ /* 0x001fea000383ffff */
.L_x_4949:
[----:B------:R-:W-:Y:S05]  /*8fa0*/  BSYNC B0 ;  /* 0x0000000000007941 */ /* 0x000fea0003800000 */
.L_x_4948:
        /* <DEDUP_REMOVED lines=18> */
.L_x_4954:
        /* <DEDUP_REMOVED lines=32> */
[----:B-----5:R-:W-:Y:S01]  /*92d0*/  @!P5 FADD.FTZ R4, R4, R22 ;  /* 0x000000160404d221 */ /* 0x020fe20000010000 */
        /* <DEDUP_REMOVED lines=13> */
[----:B------:R-:W5:Y:S01]  /*93b0*/  @!P5 LDG.E.64 R22, desc[UR12][R22.64] ;  /* 0x0000000c1616d981 */ /* 0x000f62000c1e1b00 */
        /* <DEDUP_REMOVED lines=14> */
[----:B-----5:R-:W-:Y:S01]  /*94a0*/  @!P5 FADD.FTZ R4, R4, R22 ;  /* 0x000000160404d221 */ /* 0x020fe20000010000 */
        /* <DEDUP_REMOVED lines=53> */
.L_x_4953:
        /* <DEDUP_REMOVED lines=61> */
.L_x_4955:
[----:B------:R-:W-:-:S13]  /*9bd0*/  ISETP.NE.OR P1, PT, R0, RZ, P1 ;  /* 0x000000ff0000720c */ /* 0x000fda0000f25670 */
[----:B------:R-:W-:Y:S05]  /*9be0*/  @!P1 BRA `(.L_x_4951) ;  /* 0x00000000007c9947 */ /* 0x000fea0003800000 */
.L_x_4952:
        /* <DEDUP_REMOVED lines=31> */
.L_x_4951:
        /* <DEDUP_REMOVED lines=11> */
.L_x_4957:
[----:B------:R-:W-:Y:S05]  /*9e90*/  BSYNC B0 ;  /* 0x0000000000007941 */ /* 0x000fea0003800000 */
.L_x_4956:
        /* <DEDUP_REMOVED lines=19> */
.L_x_4947:
        /* <DEDUP_REMOVED lines=52> */
[----:B--2---:R-:W-:Y:S02]  /*a310*/  HADD2.F32 R5, -RZ, R18.H0_H0 ;  /* 0x20000012ff057230 */ /* 0x004fe40000004100 */
[----:B---3--:R-:W-:Y:S02]  /*a320*/  HADD2.F32 R10, -RZ, R19.H0_H0 ;  /* 0x20000013ff0a7230 */ /* 0x008fe40000004100 */
[----:B----4-:R-:W-:Y:S02]  /*a330*/  HADD2.F32 R12, -RZ, R20.H0_H0 ;  /* 0x20000014ff0c7230 */ /* 0x010fe40000004100 */
[----:B01---5:R-:W-:-:S07]  /*a340*/  HADD2.F32 R11, -RZ, R21.H0_H0 ;  /* 0x20000015ff0b7230 */ /* 0x023fce0000004100 */
.L_x_4960:
        /* <DEDUP_REMOVED lines=143> */
.L_x_4959:
[----:B------:R-:W-:Y:S05]  /*ac40*/  BSYNC B0 ;  /* 0x0000000000007941 */ /* 0x000fea0003800000 */
.L_x_4958:
        /* <DEDUP_REMOVED lines=11> */
.L_x_4962:
        /* <DEDUP_REMOVED lines=16> */
.L_x_5719:


//--------------------- .text._Z35group_norm_nhwc_fwd_one_pass_kernelI11Fp32IOFp32WLi64ELi128ELi512EEv26Group_norm_nhwc_fwd_params --------------------------
	.section	.text._Z35group_norm_nhwc_fwd_one_pass_kernelI11Fp32IOFp32WLi64ELi128ELi512EEv26Group_norm_nhwc_fwd_params,"ax",@progbits
	.align	128
        .global         _Z35group_norm_nhwc_fwd_one_pass_kernelI11Fp32IOFp32WLi64ELi128ELi512EEv26Group_norm_nhwc_fwd_params
        .type           _Z35group_norm_nhwc_fwd_one_pass_kernelI11Fp32IOFp32WLi64ELi128ELi512EEv26Group_norm_nhwc_fwd_params,@function
        .size           _Z35group_norm_nhwc_fwd_one_pass_kernelI11Fp32IOFp32WLi64ELi128ELi512EEv26Group_norm_nhwc_fwd_params,(.L_x_5720 - _Z35group_norm_nhwc_fwd_one_pass_kernelI11Fp32IOFp32WLi64ELi128ELi512EEv26Group_norm_nhwc_fwd_params)
        .other          _Z35group_norm_nhwc_fwd_one_pass_kernelI11Fp32IOFp32WLi64ELi128ELi512EEv26Group_norm_nhwc_fwd_params,@"STO_CUDA_ENTRY STV_DEFAULT"
_Z35group_norm_nhwc_fwd_one_pass_kernelI11Fp32IOFp32WLi64ELi128ELi512EEv26Group_norm_nhwc_fwd_params:
.text._Z35group_norm_nhwc_fwd_one_pass_kernelI11Fp32IOFp32WLi64ELi128ELi512EEv26Group_norm_nhwc_fwd_params:
        /* <DEDUP_REMOVED lines=32> */
[C---:B------:R-:W-:Y:S02]  /*0200*/  IADD3 R2, R51.reuse, 0x38, RZ ;  /* 0x0000003833027810 */ /* 0x040fe40007ffe0ff */
[----:B------:R-:W-:Y:S02]  /*0210*/  ISETP.LT.U32.AND P4, PT, R51, UR8, PT ;  /* 0x0000000833007c0c */ /* 0x000fe4000bf81070 */
[----:B------:R-:W-:Y:S02]  /*0220*/  SHF.R.S32.HI R45, RZ, 0x1f, R51 ;  /* 0x0000001fff2d7819 */ /* 0x000fe40000011433 */
[----:B------:R-:W-:Y:S02]  /*0230*/  ISETP.LT.U32.AND P3, PT, R50, UR8, PT ;  /* 0x0000000832007c0c */ /* 0x000fe4000bf61070 */
[----:B------:R-:W-:-:S02]  /*0240*/  ISETP.LT.U32.AND P2, PT, R49, UR8, PT ;  /* 0x0000000831007c0c */ /* 0x000fc4000bf41070 */
[----:B------:R-:W-:Y:S02]  /*0250*/  SHF.R.S32.HI R43, RZ, 0x1f, R50 ;  /* 0x0000001fff2b7819 */ /* 0x000fe40000011432 */
[----:B------:R-:W-:Y:S02]  /*0260*/  SHF.R.S32.HI R41, RZ, 0x1f, R49 ;  /* 0x0000001fff297819 */ /* 0x000fe40000011431 */
[----:B------:R-:W-:Y:S02]  /*0270*/  ISETP.LT.U32.AND P0, PT, R48, UR8, PT ;  /* 0x0000000830007c0c */ /* 0x000fe4000bf01070 */
[----:B------:R-:W-:Y:S02]  /*0280*/  SHF.R.S32.HI R39, RZ, 0x1f, R48 ;  /* 0x0000001fff277819 */ /* 0x000fe40000011430 */
[----:B------:R-:W-:Y:S02]  /*0290*/  LEA R0, R0, UR5, 0x3 ;  /* 0x0000000500007c11 */ /* 0x000fe4000f8e18ff */
[----:B------:R-:W-:-:S02]  /*02a0*/  SHF.R.S32.HI R9, RZ, 0x1f, R46 ;  /* 0x0000001fff097819 */ /* 0x000fc4000001142e */
[----:B------:R-:W-:Y:S02]  /*02b0*/  SHF.R.S32.HI R7, RZ, 0x1f, R44 ;  /* 0x0000001fff077819 */ /* 0x000fe4000001142c */
[----:B------:R-:W-:Y:S02]  /*02c0*/  SHF.R.S32.HI R5, RZ, 0x1f, R42 ;  /* 0x0000001fff057819 */ /* 0x000fe4000001142a */
[----:B------:R-:W-:Y:S02]  /*02d0*/  SHF.R.S32.HI R3, RZ, 0x1f, R2 ;  /* 0x0000001fff037819 */ /* 0x000fe40000011402 */
[----:B------:R-:W-:Y:S02]  /*02e0*/  ISETP.LT.AND.EX P4, PT, R45, UR9, !P1, P4 ;  /* 0x000000092d007c0c */ /* 0x000fe4000cf81340 */
[----:B------:R-:W-:Y:S02]  /*02f0*/  ISETP.LT.AND.EX P3, PT, R43, UR9, !P1, P3 ;  /* 0x000000092b007c0c */ /* 0x000fe4000cf61330 */
[----:B------:R-:W-:-:S02]  /*0300*/  ISETP.LT.AND.EX P2, PT, R41, UR9, !P1, P2 ;  /* 0x0000000929007c0c */ /* 0x000fc4000cf41320 */
[----:B------:R-:W-:Y:S01]  /*0310*/  ISETP.LT.AND.EX P1, PT, R39, UR9, !P1, P0 ;  /* 0x0000000927007c0c */ /* 0x000fe2000cf21300 */
[----:B--2-4-:R-:W-:-:S12]  /*0320*/  ULDC.64 UR8, c[0x0][0x208] ;  /* 0x0000820000087ab9 */ /* 0x014fd80000000a00 */
.L_x_4999:
[----:B0-----:R-:W0:Y:S01]  /*0330*/  LDC R17, c[0x0][0x288] ;  /* 0x0000a200ff117b82 */ /* 0x001e220000000800 */
[----:B------:R-:W-:Y:S01]  /*0340*/  ULDC.64 UR14, c[0x0][0x278] ;  /* 0x00009e00000e7ab9 */ /* 0x000fe20000000a00 */
[----:B------:R-:W-:-:S06]  /*0350*/  ULDC.64 UR12, c[0x0][0x280] ;  /* 0x0000a000000c7ab9 */ /* 0x000fcc0000000a00 */
[----:B-1----:R-:W1:Y:S08]  /*0360*/  @P4 LDC.64 R20, c[0x0][0x270] ;  /* 0x00009c00ff144b82 */ /* 0x002e700000000a00 */
[----:B------:R-:W2:Y:S01]  /*0370*/  @P1 LDC.64 R18, c[0x0][0x270] ;  /* 0x00009c00ff121b82 */ /* 0x000ea20000000a00 */
[----:B0-----:R-:W-:-:S04]  /*0380*/  IABS R13, R17 ;  /* 0x00000011000d7213 */ /* 0x001fc80000000000 */
[----:B------:R-:W0:Y:S01]  /*0390*/  I2F.RP R12, R13 ;  /* 0x0000000d000c7306 */ /* 0x000e220000209400 */
[----:B-1----:R-:W-:-:S04]  /*03a0*/  @P4 IMAD R22, R45, R20, RZ ;  /* 0x000000142d164224 */ /* 0x002fc800078e02ff */
[----:B------:R-:W-:-:S03]  /*03b0*/  @P4 IMAD R27, R51, R21, R22 ;  /* 0x00000015331b4224 */ /* 0x000fc600078e0216 */
[----:B0-----:R-:W0:Y:S02]  /*03c0*/  MUFU.RCP R12, R12 ;  /* 0x0000000c000c7308 */ /* 0x001e240000001000 */
[----:B0-----:R-:W-:-:S06]  /*03d0*/  IADD3 R10, R12, 0xffffffe, RZ ;  /* 0x0ffffffe0c0a7810 */ /* 0x001fcc0007ffe0ff */
[----:B------:R0:W1:Y:S02]  /*03e0*/  F2I.FTZ.U32.TRUNC.NTZ R11, R10 ;  /* 0x0000000a000b7305 */ /* 0x000064000021f000 */
[----:B0-----:R-:W-:Y:S02]  /*03f0*/  MOV R10, RZ ;  /* 0x000000ff000a7202 */ /* 0x001fe40000000f00 */
[----:B-1----:R-:W-:-:S05]  /*0400*/  IADD3 R14, RZ, -R11, RZ ;  /* 0x8000000bff0e7210 */ /* 0x002fca0007ffe0ff */
        /* <DEDUP_REMOVED lines=10> */
[----:B------:R-:W0:Y:S03]  /*04b0*/  @P4 LDC.64 R14, c[0x0][0x220] ;  /* 0x00008800ff0e4b82 */ /* 0x000e260000000a00 */
        /* <DEDUP_REMOVED lines=11> */
[----:B------:R-:W-:Y:S02]  /*0570*/  SHF.R.S32.HI R12, RZ, 0x1f, R53 ;  /* 0x0000001fff0c7819 */ /* 0x000fe40000011435 */
[----:B------:R-:W-:Y:S01]  /*0580*/  ISETP.GE.AND.EX P6, PT, R9, UR15, PT, P6 ;  /* 0x0000000f09007c0c */ /* 0x000fe2000bfc6360 */
[----:B------:R-:W-:Y:S01]  /*0590*/  IMAD R56, R17, R11, R4 ;  /* 0x0000000b11387224 */ /* 0x000fe200078e0204 */
[----:B------:R-:W-:Y:S01]  /*05a0*/  ISETP.GE.U32.AND P5, PT, R44, UR14, PT ;  /* 0x0000000e2c007c0c */ /* 0x000fe2000bfa6070 */
[----:B------:R-:W1:Y:S01]  /*05b0*/  @P3 LDC.64 R10, c[0x0][0x270] ;  /* 0x00009c00ff0a3b82 */ /* 0x000e620000000a00 */
[----:B------:R-:W-:Y:S01]  /*05c0*/  IMAD R16, R12, UR12, RZ ;  /* 0x0000000c0c107c24 */ /* 0x000fe2000f8e02ff */
[----:B------:R-:W-:-:S02]  /*05d0*/  ISETP.LT.U32.AND P6, PT, R38, 0x200, !P6 ;  /* 0x000002002600780c */ /* 0x000fc400077c1070 */
[----:B------:R-:W-:Y:S01]  /*05e0*/  LEA R56, R56, R57, 0x7 ;  /* 0x0000003938387211 */ /* 0x000fe200078e38ff */
[----:B------:R-:W-:Y:S01]  /*05f0*/  IMAD R55, R53, UR13, R16 ;  /* 0x0000000d35377c24 */ /* 0x000fe2000f8e0210 */
[----:B------:R-:W-:Y:S02]  /*0600*/  ISETP.GE.AND.EX P5, PT, R7, UR15, PT, P5 ;  /* 0x0000000f07007c0c */ /* 0x000fe4000bfa6350 */
[--C-:B------:R-:W-:Y:S01]  /*0610*/  SHF.R.S32.HI R57, RZ, 0x1f, R56.reuse ;  /* 0x0000001fff397819 */ /* 0x100fe20000011438 */
[----:B------:R-:W3:Y:S01]  /*0620*/  @P2 LDC.64 R12, c[0x0][0x270] ;  /* 0x00009c00ff0c2b82 */ /* 0x000ee20000000a00 */
[----:B------:R-:W-:Y:S01]  /*0630*/  ISETP.LT.U32.AND P5, PT, R38, 0x200, !P5 ;  /* 0x000002002600780c */ /* 0x000fe20006fa1070 */
[----:B------:R-:W-:-:S06]  /*0640*/  IMAD.WIDE.U32 R52, R53, UR12, R56 ;  /* 0x0000000c35347c25 */ /* 0x000fcc000f8e0038 */
[----:B------:R-:W4:Y:S01]  /*0650*/  @P3 LDC.64 R16, c[0x0][0x220] ;  /* 0x00008800ff103b82 */ /* 0x000f220000000a00 */
[----:B------:R-:W-:Y:S02]  /*0660*/  IADD3 R55, R53, R55, RZ ;  /* 0x0000003735377210 */ /* 0x000fe40007ffe0ff */
[-C--:B------:R-:W-:Y:S02]  /*0670*/  @P4 MOV R54, R52.reuse ;  /* 0x0000003400364202 */ /* 0x080fe40000000f00 */
[----:B------:R-:W-:Y:S01]  /*0680*/  @P3 MOV R28, R52 ;  /* 0x00000034001c3202 */ /* 0x000fe20000000f00 */
[----:B-1----:R-:W-:Y:S02]  /*0690*/  @P3 IMAD R24, R43, R10, RZ ;  /* 0x0000000a2b183224 */ /* 0x002fe400078e02ff */
[----:B------:R-:W1:Y:S01]  /*06a0*/  @P6 LDC.64 R22, c[0x0][0x270] ;  /* 0x00009c00ff166b82 */ /* 0x000e620000000a00 */
[----:B------:R-:W-:Y:S01]  /*06b0*/  @P4 IMAD.WIDE.U32 R30, R51, R20, R54 ;  /* 0x00000014331e4225 */ /* 0x000fe200078e0036 */
[----:B------:R-:W-:-:S03]  /*06c0*/  @P3 MOV R29, R55 ;  /* 0x00000037001d3202 */ /* 0x000fc60000000f00 */
[C---:B------:R-:W-:Y:S01]  /*06d0*/  @P3 IMAD R33, R50.reuse, R11, R24 ;  /* 0x0000000b32213224 */ /* 0x040fe200078e0218 */
[----:B------:R-:W-:Y:S01]  /*06e0*/  @P4 IADD3 R11, R31, R27, RZ ;  /* 0x0000001b1f0b4210 */ /* 0x000fe20007ffe0ff */
[----:B------:R-:W-:Y:S01]  /*06f0*/  @P3 IMAD.WIDE.U32 R28, R50, R10, R28 ;  /* 0x0000000a321c3225 */ /* 0x000fe200078e001c */
[----:B------:R-:W5:Y:S01]  /*0700*/  @P2 LDC.64 R20, c[0x0][0x220] ;  /* 0x00008800ff142b82 */ /* 0x000f620000000a00 */
[C---:B0-----:R-:W-:Y:S02]  /*0710*/  @P4 LEA R26, P0, R30.reuse, R14, 0x2 ;  /* 0x0000000e1e1a4211 */ /* 0x041fe400078010ff */
[----:B---3--:R-:W-:Y:S01]  /*0720*/  @P2 IMAD R32, R41, R12, RZ ;  /* 0x0000000c29202224 */ /* 0x008fe200078e02ff */
[----:B------:R-:W-:Y:S02]  /*0730*/  @P2 MOV R14, R52 ;  /* 0x00000034000e2202 */ /* 0x000fe40000000f00 */
[----:B------:R-:W-:Y:S01]  /*0740*/  @P4 LEA.HI.X R27, R30, R15, R11, 0x2, P0 ;  /* 0x0000000f1e1b4211 */ /* 0x000fe200000f140b */
[----:B------:R-:W-:Y:S01]  /*0750*/  @P2 IMAD R31, R49, R13, R32 ;  /* 0x0000000d311f2224 */ /* 0x000fe200078e0220 */
[----:B------:R-:W-:Y:S01]  /*0760*/  @P2 MOV R15, R55 ;  /* 0x00000037000f2202 */ /* 0x000fe20000000f00 */
[----:B------:R-:W0:Y:S01]  /*0770*/  @P1 LDC.64 R24, c[0x0][0x220] ;  /* 0x00008800ff181b82 */ /* 0x000e220000000a00 */
[----:B------:R-:W-:-:S02]  /*0780*/  @P3 IADD3 R13, R29, R33, RZ ;  /* 0x000000211d0d3210 */ /* 0x000fc40007ffe0ff */
[----:B----4-:R-:W-:Y:S01]  /*0790*/  @P3 LEA R36, P0, R28, R16, 0x2 ;  /* 0x000000101c243211 */ /* 0x010fe200078010ff */
[----:B------:R-:W-:-:S03]  /*07a0*/  @P2 IMAD.WIDE.U32 R14, R49, R12, R14 ;  /* 0x0000000c310e2225 */ /* 0x000fc600078e000e */
[----:B------:R-:W-:Y:S01]  /*07b0*/  @P3 LEA.HI.X R37, R28, R17, R13, 0x2, P0 ;  /* 0x000000111c253211 */ /* 0x000fe200000f140d */
[----:B------:R-:W3:Y:S01]  /*07c0*/  @P6 LDC.64 R10, c[0x0][0x220] ;  /* 0x00008800ff0a6b82 */ /* 0x000ee20000000a00 */
[----:B--2---:R-:W-:Y:S01]  /*07d0*/  @P1 IMAD R16, R39, R18, RZ ;  /* 0x0000001227101224 */ /* 0x004fe200078e02ff */
[----:B------:R-:W-:Y:S02]  /*07e0*/  @P2 IADD3 R15, R15, R31, RZ ;  /* 0x0000001f0f0f2210 */ /* 0x000fe40007ffe0ff */
[----:B------:R-:W-:Y:S01]  /*07f0*/  @P1 MOV R17, R55 ;  /* 0x0000003700111202 */ /* 0x000fe20000000f00 */
[----:B------:R-:W-:Y:S01]  /*0800*/  @P1 IMAD R29, R48, R19, R16 ;  /* 0x00000013301d1224 */ /* 0x000fe200078e0210 */
[----:B------:R-:W-:Y:S02]  /*0810*/  @P1 MOV R16, R52 ;  /* 0x0000003400101202 */ /* 0x000fe40000000f00 */
[----:B------:R-:W2:Y:S01]  /*0820*/  @P5 LDC.64 R12, c[0x0][0x270] ;  /* 0x00009c00ff0c5b82 */ /* 0x000ea20000000a00 */
[----:B-----5:R-:W-:Y:S01]  /*0830*/  @P2 LEA R34, P0, R14, R20, 0x2 ;  /* 0x000000140e222211 */ /* 0x020fe200078010ff */
[----:B-1----:R-:W-:-:S02]  /*0840*/  @P6 IMAD R20, R9, R22, RZ ;  /* 0x0000001609146224 */ /* 0x002fc400078e02ff */
[----:B------:R-:W-:Y:S01]  /*0850*/  @P1 IMAD.WIDE.U32 R18, R48, R18, R16 ;  /* 0x0000001230121225 */ /* 0x000fe200078e0010 */
[----:B------:R-:W-:Y:S02]  /*0860*/  @P2 LEA.HI.X R35, R14, R21, R15, 0x2, P0 ;  /* 0x000000150e232211 */ /* 0x000fe400000f140f */
[----:B------:R-:W-:Y:S01]  /*0870*/  @P6 MOV R14, R52 ;  /* 0x00000034000e6202 */ /* 0x000fe20000000f00 */
[----:B------:R-:W-:Y:S01]  /*0880*/  @P6 IMAD R17, R46, R23, R20 ;  /* 0x000000172e116224 */ /* 0x000fe200078e0214 */
[----:B------:R-:W-:Y:S02]  /*0890*/  @P6 MOV R15, R55 ;  /* 0x00000037000f6202 */ /* 0x000fe40000000f00 */
[----:B------:R-:W-:Y:S02]  /*08a0*/  @P1 IADD3 R16, R19, R29, RZ ;  /* 0x0000001d13101210 */ /* 0x000fe40007ffe0ff */
[----:B0-----:R-:W-:Y:S01]  /*08b0*/  @P1 LEA R24, P0, R18, R24, 0x2 ;  /* 0x0000001812181211 */ /* 0x001fe200078010ff */
[----:B------:R-:W-:Y:S01]  /*08c0*/  @P6 IMAD.WIDE.U32 R22, R46, R22, R14 ;  /* 0x000000162e166225 */ /* 0x000fe200078e000e */
[----:B------:R-:W-:Y:S01]  /*08d0*/  @P5 MOV R19, R55 ;  /* 0x0000003700135202 */ /* 0x000fe20000000f00 */
[----:B------:R-:W0:Y:S01]  /*08e0*/  @P5 LDC.64 R14, c[0x0][0x220] ;  /* 0x00008800ff0e5b82 */ /* 0x000e220000000a00 */
[----:B------:R-:W-:-:S02]  /*08f0*/  @P1 LEA.HI.X R25, R18, R25, R16, 0x2, P0 ;  /* 0x0000001912191211 */ /* 0x000fc400000f1410 */
[C---:B---3--:R-:W-:Y:S02]  /*0900*/  @P6 LEA R16, P0, R22.reuse, R10, 0x2 ;  /* 0x0000000a16106211 */ /* 0x048fe400078010ff */
[----:B------:R-:W-:Y:S02]  /*0910*/  @P6 IADD3 R17, R23, R17, RZ ;  /* 0x0000001117116210 */ /* 0x000fe40007ffe0ff */
[----:B------:R-:W-:Y:S01]  /*0920*/  @P5 MOV R18, R52 ;  /* 0x0000003400125202 */ /* 0x000fe20000000f00 */
[-C--:B--2---:R-:W-:Y:S01]  /*0930*/  @P5 IMAD R10, R7, R12.reuse, RZ ;  /* 0x0000000c070a5224 */ /* 0x084fe200078e02ff */
[----:B------:R-:W-:Y:S02]  /*0940*/  @P6 LEA.HI.X R17, R22, R11, R17, 0x2, P0 ;  /* 0x0000000b16116211 */ /* 0x000fe400000f1411 */
[----:B------:R-:W-:Y:S01]  /*0950*/  MOV R11, RZ ;  /* 0x000000ff000b7202 */ /* 0x000fe20000000f00 */
[C---:B------:R-:W-:Y:S01]  /*0960*/  @P5 IMAD R13, R44.reuse, R13, R10 ;  /* 0x0000000d2c0d5224 */ /* 0x040fe200078e020a */
[----:B------:R-:W-:Y:S01]  /*0970*/  MOV R10, RZ ;  /* 0x000000ff000a7202 */ /* 0x000fe20000000f00 */
[----:B------:R-:W-:Y:S01]  /*0980*/  @P5 IMAD.WIDE.U32 R18, R44, R12, R18 ;  /* 0x0000000c2c125225 */ /* 0x000fe200078e0012 */
[----:B------:R-:W-:-:S04]  /*0990*/  ISETP.GE.U32.AND P0, PT, R42, UR14, PT ;  /* 0x0000000e2a007c0c */ /* 0x000fc8000bf06070 */
[----:B------:R1:W2:Y:S01]  /*09a0*/  @P6 LDG.E.64 R10, desc[UR8][R16.64] ;  /* 0x00000008100a6981 */ /* 0x0002a2000c1e1b00 */
[----:B------:R-:W-:Y:S02]  /*09b0*/  @P5 IADD3 R12, R19, R13, RZ ;  /* 0x0000000d130c5210 */ /* 0x000fe40007ffe0ff */
[----:B------:R-:W-:Y:S02]  /*09c0*/  ISETP.GE.AND.EX P0, PT, R5, UR15, PT, P0 ;  /* 0x0000000f05007c0c */ /* 0x000fe4000bf06300 */
[----:B0-----:R-:W-:Y:S02]  /*09d0*/  @P5 LEA R58, P6, R18, R14, 0x2 ;  /* 0x0000000e123a5211 */ /* 0x001fe400078c10ff */
[----:B------:R-:W-:Y:S02]  /*09e0*/  ISETP.LT.U32.AND P0, PT, R38, 0x200, !P0 ;  /* 0x000002002600780c */ /* 0x000fe40004701070 */
[----:B------:R-:W-:Y:S02]  /*09f0*/  @P5 LEA.HI.X R59, R18, R15, R12, 0x2, P6 ;  /* 0x0000000f123b5211 */ /* 0x000fe400030f140c */
[----:B------:R-:W-:-:S04]  /*0a00*/  ISETP.GE.U32.AND P6, PT, R2, UR14, PT ;  /* 0x0000000e02007c0c */ /* 0x000fc8000bfc6070 */
[----:B------:R-:W-:-:S04]  /*0a10*/  ISETP.GE.AND.EX P6, PT, R3, UR15, PT, P6 ;  /* 0x0000000f03007c0c */ /* 0x000fc8000bfc6360 */
[----:B------:R-:W-:Y:S01]  /*0a20*/  ISETP.LT.U32.AND P6, PT, R38, 0x200, !P6 ;  /* 0x000002002600780c */ /* 0x000fe200077c1070 */
[----:B------:R-:W0:Y:S01]  /*0a30*/  @P0 LDC.64 R22, c[0x0][0x270] ;  /* 0x00009c00ff160b82 */ /* 0x000e220000000a00 */
[----:B------:R-:W-:Y:S02]  /*0a40*/  CS2R R12, SRZ ;  /* 0x00000000000c7805 */ /* 0x000fe4000001ff00 */
[----:B------:R-:W-:Y:S02]  /*0a50*/  CS2R R14, SRZ ;  /* 0x00000000000e7805 */ /* 0x000fe4000001ff00 */
[----:B------:R-:W-:Y:S02]  /*0a60*/  CS2R R28, SRZ ;  /* 0x00000000001c7805 */ /* 0x000fe4000001ff00 */
[----:B------:R3:W4:Y:S01]  /*0a70*/  @P4 LDG.E.64 R12, desc[UR8][R26.64] ;  /* 0x000000081a0c4981 */ /* 0x000722000c1e1b00 */
[----:B------:R-:W5:Y:S03]  /*0a80*/  @P0 LDC.64 R20, c[0x0][0x220] ;  /* 0x00008800ff140b82 */ /* 0x000f660000000a00 */
[----:B------:R-:W2:Y:S01]  /*0a90*/  @P3 LDG.E.64 R14, desc[UR8][R36.64] ;  /* 0x00000008240e3981 */ /* 0x000ea2000c1e1b00 */
[----:B------:R-:W-:-:S03]  /*0aa0*/  CS2R R30, SRZ ;  /* 0x00000000001e7805 */ /* 0x000fc6000001ff00 */
[----:B------:R-:W2:Y:S01]  /*0ab0*/  @P2 LDG.E.64 R28, desc[UR8][R34.64] ;  /* 0x00000008221c2981 */ /* 0x000ea2000c1e1b00 */
[----:B------:R-:W5:Y:S08]  /*0ac0*/  @P6 LDC.64 R18, c[0x0][0x270] ;  /* 0x00009c00ff126b82 */ /* 0x000f700000000a00 */
[----:B-1----:R-:W1:Y:S01]  /*0ad0*/  @P6 LDC.64 R16, c[0x0][0x220] ;  /* 0x00008800ff106b82 */ /* 0x002e620000000a00 */
[----:B0-----:R-:W-:Y:S01]  /*0ae0*/  @P0 IMAD R61, R5, R22, RZ ;  /* 0x00000016053d0224 */ /* 0x001fe200078e02ff */
[----:B---3--:R-:W-:-:S02]  /*0af0*/  @P0 MOV R26, R52 ;  /* 0x00000034001a0202 */ /* 0x008fc40000000f00 */
[----:B------:R-:W-:Y:S02]  /*0b00*/  CS2R R32, SRZ ;  /* 0x0000000000207805 */ /* 0x000fe4000001ff00 */
[----:B------:R-:W-:Y:S01]  /*0b10*/  @P0 MOV R27, R55 ;  /* 0x00000037001b0202 */ /* 0x000fe20000000f00 */
[C---:B------:R-:W-:Y:S01]  /*0b20*/  @P0 IMAD R61, R42.reuse, R23, R61 ;  /* 0x000000172a3d0224 */ /* 0x040fe200078e023d */
[----:B------:R0:W3:Y:S01]  /*0b30*/  @P1 LDG.E.64 R30, desc[UR8][R24.64] ;  /* 0x00000008181e1981 */ /* 0x0000e2000c1e1b00 */
[----:B------:R-:W-:-:S03]  /*0b40*/  @P0 IMAD.WIDE.U32 R22, R42, R22, R26 ;  /* 0x000000162a160225 */ /* 0x000fc600078e001a */
[----:B------:R-:W3:Y:S01]  /*0b50*/  @P5 LDG.E.64 R32, desc[UR8][R58.64] ;  /* 0x000000083a205981 */ /* 0x000ee2000c1e1b00 */
[----:B-----5:R-:W-:Y:S01]  /*0b60*/  @P6 IMAD R60, R3, R18, RZ ;  /* 0x00000012033c6224 */ /* 0x020fe200078e02ff */
[----:B0-----:R-:W-:Y:S02]  /*0b70*/  @P6 MOV R24, R52 ;  /* 0x0000003400186202 */ /* 0x001fe40000000f00 */
[----:B------:R-:W-:Y:S01]  /*0b80*/  @P6 MOV R25, R55 ;  /* 0x0000003700196202 */ /* 0x000fe20000000f00 */
[----:B------:R-:W-:Y:S01]  /*0b90*/  @P6 IMAD R27, R2, R19, R60 ;  /* 0x00000013021b6224 */ /* 0x000fe200078e023c */
[----:B------:R-:W-:Y:S02]  /*0ba0*/  @P0 IADD3 R61, R23, R61, RZ ;  /* 0x0000003d173d0210 */ /* 0x000fe40007ffe0ff */
[----:B------:R-:W-:Y:S01]  /*0bb0*/  @P0 LEA R20, P5, R22, R20, 0x2 ;  /* 0x0000001416140211 */ /* 0x000fe200078a10ff */
[----:B------:R-:W-:Y:S01]  /*0bc0*/  @P6 IMAD.WIDE.U32 R18, R2, R18, R24 ;  /* 0x0000001202126225 */ /* 0x000fe200078e0018 */
[----:B------:R-:W-:-:S02]  /*0bd0*/  CS2R R34, SRZ ;  /* 0x0000000000227805 */ /* 0x000fc4000001ff00 */
[----:B------:R-:W-:Y:S02]  /*0be0*/  @P0 LEA.HI.X R21, R22, R21, R61, 0x2, P5 ;  /* 0x0000001516150211 */ /* 0x000fe400028f143d */
[----:B------:R-:W-:Y:S02]  /*0bf0*/  @P6 IADD3 R27, R19, R27, RZ ;  /* 0x0000001b131b6210 */ /* 0x000fe40007ffe0ff */
[C---:B-1----:R-:W-:Y:S02]  /*0c00*/  @P6 LEA R16, P5, R18.reuse, R16, 0x2 ;  /* 0x0000001012106211 */ /* 0x042fe400078a10ff */
[----:B------:R-:W-:Y:S01]  /*0c10*/  CS2R R36, SRZ ;  /* 0x0000000000247805 */ /* 0x000fe2000001ff00 */
[----:B------:R-:W5:Y:S01]  /*0c20*/  @P0 LDG.E.64 R34, desc[UR8][R20.64] ;  /* 0x0000000814220981 */ /* 0x000f62000c1e1b00 */
[----:B------:R-:W-:-:S05]  /*0c30*/  @P6 LEA.HI.X R17, R18, R17, R27, 0x2, P5 ;  /* 0x0000001112116211 */ /* 0x000fca00028f141b */
[----:B------:R0:W5:Y:S01]  /*0c40*/  @P6 LDG.E.64 R36, desc[UR8][R16.64] ;  /* 0x0000000810246981 */ /* 0x000162000c1e1b00 */
[C---:B------:R-:W-:Y:S02]  /*0c50*/  ISETP.GT.AND P0, PT, R8.reuse, 0x1e, PT ;  /* 0x0000001e0800780c */ /* 0x040fe40003f04270 */
[----:B------:R-:W-:Y:S02]  /*0c60*/  ISETP.NE.AND P6, PT, R8, RZ, PT ;  /* 0x000000ff0800720c */ /* 0x000fe40003fc5270 */
[----:B------:R-:W-:Y:S01]  /*0c70*/  ISETP.NE.AND P5, PT, R38, RZ, PT ;  /* 0x000000ff2600720c */ /* 0x000fe20003fa5270 */
[----:B------:R-:W-:Y:S01]  /*0c80*/  BSSY B0, `(.L_x_4963) ;  /* 0x000006e000007945 */ /* 0x000fe20003800000 */
[----:B----4-:R-:W-:Y:S01]  /*0c90*/  FADD.FTZ R18, R12, R13 ;  /* 0x0000000d0c127221 */ /* 0x010fe20000010000 */
[----:B------:R-:W-:Y:S01]  /*0ca0*/  FMUL.FTZ R19, R13, R13 ;  /* 0x0000000d0d137220 */ /* 0x000fe20000410000 */
[----:B--2---:R-:W-:Y:S02]  /*0cb0*/  FADD.FTZ R23, R14, R15 ;  /* 0x0000000f0e177221 */ /* 0x004fe40000010000 */
[----:B------:R-:W-:Y:S01]  /*0cc0*/  FADD.FTZ R18, RZ, R18 ;  /* 0x00000012ff127221 */ /* 0x000fe20000010000 */
[----:B------:R-:W-:Y:S01]  /*0cd0*/  FMUL.FTZ R25, R15, R15 ;  /* 0x0000000f0f197220 */ /* 0x000fe20000410000 */
[----:B------:R-:W-:Y:S01]  /*0ce0*/  FFMA.FTZ R19, R12, R12, R19 ;  /* 0x0000000c0c137223 */ /* 0x000fe20000010013 */
[----:B0-----:R-:W-:Y:S01]  /*0cf0*/  FADD.FTZ R17, R28, R29 ;  /* 0x0000001d1c117221 */ /* 0x001fe20000010000 */
[----:B------:R-:W-:Y:S01]  /*0d00*/  FADD.FTZ R18, R18, R23 ;  /* 0x0000001712127221 */ /* 0x000fe20000010000 */
[----:B------:R-:W-:Y:S01]  /*0d10*/  FMUL.FTZ R21, R29, R29 ;  /* 0x0000001d1d157220 */ /* 0x000fe20000410000 */
[----:B------:R-:W-:Y:S01]  /*0d20*/  FFMA.FTZ R22, R14, R14, R25 ;  /* 0x0000000e0e167223 */ /* 0x000fe20000010019 */
[----:B------:R-:W-:Y:S01]  /*0d30*/  FADD.FTZ R19, RZ, R19 ;  /* 0x00000013ff137221 */ /* 0x000fe20000010000 */
[----:B------:R-:W-:Y:S01]  /*0d40*/  FADD.FTZ R17, R18, R17 ;  /* 0x0000001112117221 */ /* 0x000fe20000010000 */
[----:B------:R-:W-:-:S02]  /*0d50*/  FFMA.FTZ R16, R28, R28, R21 ;  /* 0x0000001c1c107223 */ /* 0x000fc40000010015 */
[----:B------:R-:W-:Y:S01]  /*0d60*/  FADD.FTZ R19, R19, R22 ;  /* 0x0000001613137221 */ /* 0x000fe20000010000 */
[----:B---3--:R-:W-:Y:S01]  /*0d70*/  FADD.FTZ R18, R30, R31 ;  /* 0x0000001f1e127221 */ /* 0x008fe20000010000 */
[----:B------:R-:W-:Y:S02]  /*0d80*/  FMUL.FTZ R21, R31, R31 ;  /* 0x0000001f1f157220 */ /* 0x000fe40000410000 */
[----:B------:R-:W-:Y:S01]  /*0d90*/  FADD.FTZ R16, R19, R16 ;  /* 0x0000001013107221 */ /* 0x000fe20000010000 */
[----:B------:R-:W-:Y:S01]  /*0da0*/  FADD.FTZ R17, R17, R18 ;  /* 0x0000001211117221 */ /* 0x000fe20000010000 */
[----:B------:R-:W-:Y:S01]  /*0db0*/  FADD.FTZ R18, R10, R11 ;  /* 0x0000000b0a127221 */ /* 0x000fe20000010000 */
[----:B------:R-:W-:Y:S01]  /*0dc0*/  FFMA.FTZ R21, R30, R30, R21 ;  /* 0x0000001e1e157223 */ /* 0x000fe20000010015 */
[----:B------:R-:W-:Y:S02]  /*0dd0*/  FMUL.FTZ R19, R11, R11 ;  /* 0x0000000b0b137220 */ /* 0x000fe40000410000 */
[----:B------:R-:W-:Y:S01]  /*0de0*/  FADD.FTZ R17, R17, R18 ;  /* 0x0000001211117221 */ /* 0x000fe20000010000 */
[----:B------:R-:W-:Y:S01]  /*0df0*/  FADD.FTZ R16, R16, R21 ;  /* 0x0000001510107221 */ /* 0x000fe20000010000 */
[----:B------:R-:W-:Y:S01]  /*0e00*/  FADD.FTZ R18, R32, R33 ;  /* 0x0000002120127221 */ /* 0x000fe20000010000 */
[----:B------:R-:W-:Y:S01]  /*0e10*/  FFMA.FTZ R19, R10, R10, R19 ;  /* 0x0000000a0a137223 */ /* 0x000fe20000010013 */
[----:B------:R-:W-:-:S02]  /*0e20*/  FMUL.FTZ R21, R33, R33 ;  /* 0x0000002121157220 */ /* 0x000fc40000410000 */
[----:B------:R-:W-:Y:S01]  /*0e30*/  FADD.FTZ R17, R17, R18 ;  /* 0x0000001211117221 */ /* 0x000fe20000010000 */
[----:B------:R-:W-:Y:S01]  /*0e40*/  FADD.FTZ R16, R16, R19 ;  /* 0x0000001310107221 */ /* 0x000fe20000010000 */
[----:B------:R-:W-:-:S04]  /*0e50*/  FFMA.FTZ R21, R32, R32, R21 ;  /* 0x0000002020157223 */ /* 0x000fc80000010015 */
[----:B------:R-:W-:Y:S01]  /*0e60*/  FADD.FTZ R16, R16, R21 ;  /* 0x0000001510107221 */ /* 0x000fe20000010000 */
[----:B-----5:R-:W-:Y:S01]  /*0e70*/  FADD.FTZ R18, R34, R35 ;  /* 0x0000002322127221 */ /* 0x020fe20000010000 */
[----:B------:R-:W-:-:S03]  /*0e80*/  FMUL.FTZ R19, R35, R35 ;  /* 0x0000002323137220 */ /* 0x000fc60000410000 */
[----:B------:R-:W-:Y:S01]  /*0e90*/  FADD.FTZ R17, R17, R18 ;  /* 0x0000001211117221 */ /* 0x000fe20000010000 */
[----:B------:R-:W-:Y:S01]  /*0ea0*/  FFMA.FTZ R19, R34, R34, R19 ;  /* 0x0000002222137223 */ /* 0x000fe20000010013 */
[----:B------:R-:W-:Y:S01]  /*0eb0*/  FMUL.FTZ R21, R37, R37 ;  /* 0x0000002525157220 */ /* 0x000fe20000410000 */
[----:B------:R-:W-:Y:S02]  /*0ec0*/  FADD.FTZ R18, R36, R37 ;  /* 0x0000002524127221 */ /* 0x000fe40000010000 */
[----:B------:R-:W-:Y:S01]  /*0ed0*/  FADD.FTZ R16, R16, R19 ;  /* 0x0000001310107221 */ /* 0x000fe20000010000 */
[----:B------:R-:W-:Y:S01]  /*0ee0*/  FFMA.FTZ R21, R36, R36, R21 ;  /* 0x0000002424157223 */ /* 0x000fe20000010015 */
[----:B------:R-:W-:-:S03]  /*0ef0*/  FADD.FTZ R18, R17, R18 ;  /* 0x0000001211127221 */ /* 0x000fc60000010000 */
[----:B------:R-:W-:Y:S02]  /*0f00*/  FADD.FTZ R17, R16, R21 ;  /* 0x0000001510117221 */ /* 0x000fe40000010000 */
        /* <DEDUP_REMOVED lines=35> */
[----:B------:R-:W-:-:S02]  /*1140*/  FADD.FTZ R58, R17, R19 ;  /* 0x00000013113a7221 */ /* 0x000fc40000010000 */
[----:B0-----:R-:W0:Y:S01]  /*1150*/  LDS.128 R16, [UR5+0x40] ;  /* 0x00004005ff107984 */ /* 0x001e220008000c00 */
[----:B--2---:R-:W-:Y:S01]  /*1160*/  FADD.FTZ R59, R59, R20 ;  /* 0x000000143b3b7221 */ /* 0x004fe20000010000 */
[----:B------:R-:W-:-:S03]  /*1170*/  FADD.FTZ R58, R58, R21 ;  /* 0x000000153a3a7221 */ /* 0x000fc60000010000 */
[----:B------:R-:W-:Y:S01]  /*1180*/  FADD.FTZ R59, R59, R22 ;  /* 0x000000163b3b7221 */ /* 0x000fe20000010000 */
[----:B------:R-:W-:Y:S02]  /*1190*/  FADD.FTZ R58, R58, R23 ;  /* 0x000000173a3a7221 */ /* 0x000fe40000010000 */
[----:B------:R-:W1:Y:S01]  /*11a0*/  LDS.128 R20, [UR5+0x50] ;  /* 0x00005005ff147984 */ /* 0x000e620008000c00 */
[----:B---3--:R-:W-:Y:S01]  /*11b0*/  FADD.FTZ R59, R59, R24 ;  /* 0x000000183b3b7221 */ /* 0x008fe20000010000 */
[----:B------:R-:W-:-:S03]  /*11c0*/  FADD.FTZ R58, R58, R25 ;  /* 0x000000193a3a7221 */ /* 0x000fc60000010000 */
[----:B------:R-:W-:Y:S01]  /*11d0*/  FADD.FTZ R59, R59, R26 ;  /* 0x0000001a3b3b7221 */ /* 0x000fe20000010000 */
[----:B------:R-:W-:Y:S02]  /*11e0*/  FADD.FTZ R58, R58, R27 ;  /* 0x0000001b3a3a7221 */ /* 0x000fe40000010000 */
[----:B------:R-:W2:Y:S01]  /*11f0*/  LDS.128 R24, [UR5+0x60] ;  /* 0x00006005ff187984 */ /* 0x000ea20008000c00 */
        /* <DEDUP_REMOVED lines=22> */
.L_x_4964:
[----:B------:R-:W-:Y:S05]  /*1360*/  BSYNC B0 ;  /* 0x0000000000007941 */ /* 0x000fea0003800000 */
.L_x_4963:
[----:B------:R-:W1:Y:S02]  /*1370*/  LDC R22, c[0x0][0xc] ;  /* 0x00000300ff167b82 */ /* 0x000e640000000800 */
        /* <DEDUP_REMOVED lines=27> */
.L_x_4967:
[----:B-1----:R-:W2:Y:S04]  /*1530*/  LDG.E.STRONG.GPU R20, desc[UR8][R18.64] ;  /* 0x0000000812147981 */ /* 0x002ea8000c1ef900 */
[----:B--2---:R-:W-:Y:S01]  /*1540*/  CCTL.IVALL ;  /* 0x00000000ff00798f */ /* 0x004fe20002000000 */
[----:B------:R-:W-:Y:S05]  /*1550*/  YIELD ;  /* 0x0000000000007946 */ /* 0x000fea0003800000 */
[----:B------:R-:W-:-:S13]  /*1560*/  ISETP.NE.AND P0, PT, R20, R25, PT ;  /* 0x000000191400720c */ /* 0x000fda0003f05270 */
[----:B------:R-:W-:Y:S05]  /*1570*/  @P0 BRA `(.L_x_4967) ;  /* 0xfffffffc00ec0947 */ /* 0x000fea000383ffff */
.L_x_4966:
        /* <DEDUP_REMOVED lines=17> */
.L_x_4971:
        /* <DEDUP_REMOVED lines=115> */
.L_x_4970:
        /* <DEDUP_REMOVED lines=61> */
.L_x_4972:
[----:B------:R-:W-:-:S13]  /*2190*/  ISETP.NE.OR P0, PT, R23, RZ, P0 ;  /* 0x000000ff1700720c */ /* 0x000fda0000705670 */
[----:B------:R-:W-:Y:S05]  /*21a0*/  @!P0 BRA `(.L_x_4968) ;  /* 0x00000000007c8947 */ /* 0x000fea0003800000 */
.L_x_4969:
        /* <DEDUP_REMOVED lines=31> */
.L_x_4968:
        /* <DEDUP_REMOVED lines=11> */
.L_x_4974:
[----:B------:R-:W-:Y:S05]  /*2450*/  BSYNC B0 ;  /* 0x0000000000007941 */ /* 0x000fea0003800000 */
.L_x_4973:
        /* <DEDUP_REMOVED lines=16> */
.L_x_4965:
        /* <DEDUP_REMOVED lines=21> */
[----:B------:R-:W-:Y:S01]  /*26b0*/  @!P0 STG.E.64 desc[UR8][R56.64], R24 ;  /* 0x0000001838008986 */ /* 0x000fe2000c101b08 */
[----:B------:R-:W-:Y:S06]  /*26c0*/  BAR.SYNC.DEFER_BLOCKING 0x0 ;  /* 0x0000000000007b1d */ /* 0x000fec0000010000 */
[----:B------:R1:W2:Y:S04]  /*26d0*/  LDG.E.64 R18, desc[UR8][R26.64] ;  /* 0x000000081a127981 */ /* 0x0002a8000c1e1b00 */
[----:B------:R-:W2:Y:S01]  /*26e0*/  LDG.E.64 R20, desc[UR8][R20.64] ;  /* 0x0000000814147981 */ /* 0x000ea2000c1e1b00 */
[----:B0-----:R-:W-:Y:S01]  /*26f0*/  HFMA2.MMA R16, -RZ, RZ, 1.875, 0 ;  /* 0x3f800000ff107435 */ /* 0x001fe200000001ff */
[----:B------:R-:W-:-:S02]  /*2700*/  ISETP.NE.AND P6, PT, RZ, UR10, PT ;  /* 0x0000000aff007c0c */ /* 0x000fc4000bfc5270 */
[----:B------:R-:W0:Y:S02]  /*2710*/  LDS.64 R22, [UR5+0x98] ;  /* 0x00009805ff167984 */ /* 0x000e240008000a00 */
[----:B0-----:R-:W-:-:S04]  /*2720*/  FMUL.FTZ R22, R22, UR6 ;  /* 0x0000000616167c20 */ /* 0x001fc80008410000 */
[C---:B------:R-:W-:Y:S01]  /*2730*/  FMUL.FTZ R58, R22.reuse, R22 ;  /* 0x00000016163a7220 */ /* 0x040fe20000410000 */
[C---:B------:R-:W-:Y:S01]  /*2740*/  FADD.FTZ R17, -R22.reuse, R12 ;  /* 0x0000000c16117221 */ /* 0x040fe20000010100 */
[C---:B------:R-:W-:Y:S01]  /*2750*/  FADD.FTZ R25, -R22.reuse, R13 ;  /* 0x0000000d16197221 */ /* 0x040fe20000010100 */
[C---:B-1----:R-:W-:Y:S01]  /*2760*/  FADD.FTZ R27, -R22.reuse, R14 ;  /* 0x0000000e161b7221 */ /* 0x042fe20000010100 */
[----:B------:R-:W-:Y:S01]  /*2770*/  FFMA.FTZ R23, R23, UR6, -R58 ;  /* 0x0000000617177c23 */ /* 0x000fe2000801083a */
[----:B------:R-:W-:-:S04]  /*2780*/  FADD.FTZ R15, -R22, R15 ;  /* 0x0000000f160f7221 */ /* 0x000fc80000010100 */
[----:B------:R-:W-:-:S13]  /*2790*/  FSETP.GTU.FTZ.AND P0, PT, R23, RZ, PT ;  /* 0x000000ff1700720b */ /* 0x000fda0003f1c000 */
[----:B------:R-:W0:Y:S02]  /*27a0*/  @P0 LDC R58, c[0x0][0x238] ;  /* 0x00008e00ff3a0b82 */ /* 0x000e240000000800 */
[----:B0-----:R-:W-:-:S04]  /*27b0*/  @P0 FADD.FTZ R23, R23, R58 ;  /* 0x0000003a17170221 */ /* 0x001fc80000010000 */
[----:B------:R-:W0:Y:S02]  /*27c0*/  @P0 MUFU.RSQ R16, R23 ;  /* 0x0000001700100308 */ /* 0x000e240000001400 */
[-C--:B0-----:R-:W-:Y:S01]  /*27d0*/  FMUL.FTZ R13, R17, R16.reuse ;  /* 0x00000010110d7220 */ /* 0x081fe20000410000 */
[-C--:B------:R-:W-:Y:S01]  /*27e0*/  FMUL.FTZ R14, R25, R16.reuse ;  /* 0x00000010190e7220 */ /* 0x080fe20000410000 */
[-C--:B------:R-:W-:Y:S01]  /*27f0*/  FMUL.FTZ R17, R27, R16.reuse ;  /* 0x000000101b117220 */ /* 0x080fe20000410000 */
[----:B------:R-:W-:Y:S01]  /*2800*/  FMUL.FTZ R26, R15, R16 ;  /* 0x000000100f1a7220 */ /* 0x000fe20000410000 */
        /* <DEDUP_REMOVED lines=13> */
.L_x_4975:
        /* <DEDUP_REMOVED lines=12> */
[----:B------:R0:W-:Y:S02]  /*29a0*/  STG.E.64 desc[UR8][R24.64], R12 ;  /* 0x0000000c18007986 */ /* 0x0001e4000c101b08 */
.L_x_4977:
[----:B------:R-:W-:Y:S05]  /*29b0*/  BSYNC B0 ;  /* 0x0000000000007941 */ /* 0x000fea0003800000 */
.L_x_4976:
[----:B------:R-:W-:Y:S01]  /*29c0*/  ULDC.64 UR14, c[0x0][0x278] ;  /* 0x00009e00000e7ab9 */ /* 0x000fe20000000a00 */
[----:B------:R-:W-:Y:S01]  /*29d0*/  FADD.FTZ R23, -R22, R28 ;  /* 0x0000001c16177221 */ /* 0x000fe20000010100 */
        /* <DEDUP_REMOVED lines=13> */
.L_x_4978:
        /* <DEDUP_REMOVED lines=13> */
.L_x_4980:
[----:B------:R-:W-:Y:S05]  /*2b80*/  BSYNC B0 ;  /* 0x0000000000007941 */ /* 0x000fea0003800000 */
.L_x_4979:
[C---:B------:R-:W-:Y:S01]  /*2b90*/  FADD.FTZ R29, -R22.reuse, R29 ;  /* 0x0000001d161d7221 */ /* 0x040fe20000010100 */
[C---:B------:R-:W-:Y:S01]  /*2ba0*/  FADD.FTZ R17, -R22.reuse, R30 ;  /* 0x0000001e16117221 */ /* 0x040fe20000010100 */
[----:B------:R-:W-:Y:S01]  /*2bb0*/  FADD.FTZ R31, -R22, R31 ;  /* 0x0000001f161f7221 */ /* 0x000fe20000010100 */
[-C--:B------:R-:W-:Y:S01]  /*2bc0*/  FMUL.FTZ R23, R23, R16.reuse ;  /* 0x0000001017177220 */ /* 0x080fe20000410000 */
[-C--:B------:R-:W-:Y:S01]  /*2bd0*/  FMUL.FTZ R14, R29, R16.reuse ;  /* 0x000000101d0e7220 */ /* 0x080fe20000410000 */
[----:B------:R-:W-:Y:S01]  /*2be0*/  ISETP.GE.U32.AND P0, PT, R46, UR14, PT ;  /* 0x0000000e2e007c0c */ /* 0x000fe2000bf06070 */
[-C--:B------:R-:W-:Y:S01]  /*2bf0*/  FMUL.FTZ R17, R17, R16.reuse ;  /* 0x0000001011117220 */ /* 0x080fe20000410000 */
[----:B------:R-:W-:Y:S01]  /*2c00*/  FMUL.FTZ R26, R31, R16 ;  /* 0x000000101f1a7220 */ /* 0x000fe20000410000 */
[----:B0-----:R-:W-:Y:S01]  /*2c10*/  FFMA.FTZ R12, R18, R23, R20 ;  /* 0x00000017120c7223 */ /* 0x001fe20000010014 */
[----:B------:R-:W-:Y:S01]  /*2c20*/  FFMA.FTZ R13, R19, R14, R21 ;  /* 0x0000000e130d7223 */ /* 0x000fe20000010015 */
[----:B------:R-:W-:Y:S08]  /*2c30*/  @!P6 BRA `(.L_x_4981) ;  /* 0x000000000028e947 */ /* 0x000ff00003800000 */
        /* <DEDUP_REMOVED lines=10> */
.L_x_4981:
        /* <DEDUP_REMOVED lines=13> */
.L_x_4983:
[----:B------:R-:W-:Y:S05]  /*2db0*/  BSYNC B0 ;  /* 0x0000000000007941 */ /* 0x000fea0003800000 */
.L_x_4982:
        /* <DEDUP_REMOVED lines=13> */
.L_x_4984:
        /* <DEDUP_REMOVED lines=13> */
.L_x_4986:
[----:B------:R-:W-:Y:S05]  /*2f60*/  BSYNC B0 ;  /* 0x0000000000007941 */ /* 0x000fea0003800000 */
.L_x_4985:
[C---:B0-----:R-:W-:Y:S01]  /*2f70*/  FADD.FTZ R13, -R22.reuse, R10 ;  /* 0x0000000a160d7221 */ /* 0x041fe20000010100 */
[----:B------:R-:W-:Y:S01]  /*2f80*/  FADD.FTZ R11, -R22, R11 ;  /* 0x0000000b160b7221 */ /* 0x000fe20000010100 */
[----:B------:R-:W-:Y:S01]  /*2f90*/  ISETP.GE.U32.AND P5, PT, R44, UR14, PT ;  /* 0x0000000e2c007c0c */ /* 0x000fe2000bfa6070 */
[----:B------:R-:W-:Y:S01]  /*2fa0*/  FADD.FTZ R17, -R22, R32 ;  /* 0x0000002016117221 */ /* 0x000fe20000010100 */
[----:B------:R-:W-:Y:S01]  /*2fb0*/  ISETP.GE.AND.EX P0, PT, R9, UR15, PT, P0 ;  /* 0x0000000f09007c0c */ /* 0x000fe2000bf06300 */
[-C--:B------:R-:W-:Y:S01]  /*2fc0*/  FMUL.FTZ R13, R13, R16.reuse ;  /* 0x000000100d0d7220 */ /* 0x080fe20000410000 */
[----:B------:R-:W-:Y:S01]  /*2fd0*/  FMUL.FTZ R12, R11, R16 ;  /* 0x000000100b0c7220 */ /* 0x000fe20000410000 */
[----:B------:R-:W-:Y:S02]  /*2fe0*/  ISETP.GE.AND.EX P5, PT, R7, UR15, PT, P5 ;  /* 0x0000000f07007c0c */ /* 0x000fe4000bfa6350 */
[----:B------:R-:W-:Y:S01]  /*2ff0*/  ISETP.LT.U32.AND P0, PT, R38, 0x200, !P0 ;  /* 0x000002002600780c */ /* 0x000fe20004701070 */
[----:B------:R-:W-:Y:S01]  /*3000*/  FFMA.FTZ R10, R18, R13, R20 ;  /* 0x0000000d120a7223 */ /* 0x000fe20000010014 */
        /* <DEDUP_REMOVED lines=12> */
.L_x_4987:
        /* <DEDUP_REMOVED lines=13> */
.L_x_4989:
[----:B------:R-:W-:Y:S05]  /*31a0*/  BSYNC B0 ;  /* 0x0000000000007941 */ /* 0x000fea0003800000 */
.L_x_4988:
[----:B------:R-:W-:Y:S01]  /*31b0*/  FADD.FTZ R33, -R22, R33 ;  /* 0x0000002116217221 */ /* 0x000fe20000010100 */
[-C--:B------:R-:W-:Y:S01]  /*31c0*/  FMUL.FTZ R17, R17, R16.reuse ;  /* 0x0000001011117220 */ /* 0x080fe20000410000 */
[----:B------:R-:W-:Y:S02]  /*31d0*/  ISETP.GE.U32.AND P0, PT, R42, UR14, PT ;  /* 0x0000000e2a007c0c */ /* 0x000fe4000bf06070 */
[----:B------:R-:W-:Y:S01]  /*31e0*/  FMUL.FTZ R12, R33, R16 ;  /* 0x00000010210c7220 */ /* 0x000fe20000410000 */
[----:B------:R-:W-:Y:S01]  /*31f0*/  ISETP.LT.U32.AND P5, PT, R38, 0x200, !P5 ;  /* 0x000002002600780c */ /* 0x000fe20006fa1070 */
[----:B0-----:R-:W-:Y:S02]  /*3200*/  FFMA.FTZ R10, R18, R17, R20 ;  /* 0x00000011120a7223 */ /* 0x001fe40000010014 */
        /* <DEDUP_REMOVED lines=12> */
.L_x_4990:
        /* <DEDUP_REMOVED lines=13> */
.L_x_4992:
[----:B------:R-:W-:Y:S05]  /*33a0*/  BSYNC B0 ;  /* 0x0000000000007941 */ /* 0x000fea0003800000 */
.L_x_4991:
[C---:B0-----:R-:W-:Y:S01]  /*33b0*/  FADD.FTZ R11, -R22.reuse, R34 ;  /* 0x00000022160b7221 */ /* 0x041fe20000010100 */
[C---:B------:R-:W-:Y:S01]  /*33c0*/  FADD.FTZ R13, -R22.reuse, R36 ;  /* 0x00000024160d7221 */ /* 0x040fe20000010100 */
[----:B------:R-:W-:Y:S01]  /*33d0*/  FADD.FTZ R37, -R22, R37 ;  /* 0x0000002516257221 */ /* 0x000fe20000010100 */
[----:B------:R-:W-:Y:S01]  /*33e0*/  ISETP.GE.U32.AND P5, PT, R2, UR14, PT ;  /* 0x0000000e02007c0c */ /* 0x000fe2000bfa6070 */
[----:B------:R-:W-:Y:S01]  /*33f0*/  FADD.FTZ R35, -R22, R35 ;  /* 0x0000002316237221 */ /* 0x000fe20000010100 */
[-C--:B------:R-:W-:Y:S01]  /*3400*/  FMUL.FTZ R11, R11, R16.reuse ;  /* 0x000000100b0b7220 */ /* 0x080fe20000410000 */
[-C--:B------:R-:W-:Y:S01]  /*3410*/  FMUL.FTZ R13, R13, R16.reuse ;  /* 0x000000100d0d7220 */ /* 0x080fe20000410000 */
[-C--:B------:R-:W-:Y:S01]  /*3420*/  FMUL.FTZ R14, R37, R16.reuse ;  /* 0x00000010250e7220 */ /* 0x080fe20000410000 */
[----:B------:R-:W-:Y:S01]  /*3430*/  ISETP.GE.AND.EX P0, PT, R5, UR15, PT, P0 ;  /* 0x0000000f05007c0c */ /* 0x000fe2000bf06300 */
[----:B------:R-:W-:Y:S01]  /*3440*/  FMUL.FTZ R16, R35, R16 ;  /* 0x0000001023107220 */ /* 0x000fe20000410000 */
[----:B------:R-:W-:Y:S01]  /*3450*/  ISETP.GE.AND.EX P5, PT, R3, UR15, PT, P5 ;  /* 0x0000000f03007c0c */ /* 0x000fe2000bfa6350 */
[C-C-:B------:R-:W-:Y:S01]  /*3460*/  FFMA.FTZ R12, R18.reuse, R11, R20.reuse ;  /* 0x0000000b120c7223 */ /* 0x140fe20000010014 */
[----:B------:R-:W-:Y:S01]  /*3470*/  FFMA.FTZ R10, R18, R13, R20 ;  /* 0x0000000d120a7223 */ /* 0x000fe20000010014 */
[C---:B------:R-:W-:Y:S01]  /*3480*/  ISETP.LT.U32.AND P0, PT, R38.reuse, 0x200, !P0 ;  /* 0x000002002600780c */ /* 0x040fe20004701070 */
[C-C-:B------:R-:W-:Y:S01]  /*3490*/  FFMA.FTZ R11, R19.reuse, R14, R21.reuse ;  /* 0x0000000e130b7223 */ /* 0x140fe20000010015 */
        /* <DEDUP_REMOVED lines=13> */
.L_x_4993:
        /* <DEDUP_REMOVED lines=13> */
.L_x_4995:
[----:B------:R-:W-:Y:S05]  /*3640*/  BSYNC B0 ;  /* 0x0000000000007941 */ /* 0x000fea0003800000 */
.L_x_4994:
        /* <DEDUP_REMOVED lines=11> */
.L_x_4996:
[----:B------:R-:W-:Y:S04]  /*3700*/  BSSY B0, `(.L_x_4997) ;  /* 0x000000c000007945 */ /* 0x000fe80003800000 */
[----:B------:R-:W-:Y:S05]  /*3710*/  @!P5 BRA `(.L_x_4998) ;  /* 0x000000000028d947 */ /* 0x000fea0003800000 */
[----:B------:R-:W-:Y:S01]  /*3720*/  ULDC.64 UR12, c[0x0][0x270] ;  /* 0x00009c00000c7ab9 */ /* 0x000fe20000000a00 */
[----:B------:R-:W-:Y:S01]  /*3730*/  MOV R53, R55 ;  /* 0x0000003700357202 */ /* 0x000fe20000000f00 */
[----:B0-----:R-:W-:Y:S02]  /*3740*/  IMAD R13, R3, UR12, RZ ;  /* 0x0000000c030d7c24 */ /* 0x001fe4000f8e02ff */
[----:B------:R-:W-:-:S04]  /*3750*/  IMAD.WIDE.U32 R52, R2, UR12, R52 ;  /* 0x0000000c02347c25 */ /* 0x000fc8000f8e0034 */
[----:B------:R-:W-:Y:S01]  /*3760*/  IMAD R13, R2, UR13, R13 ;  /* 0x0000000d020d7c24 */ /* 0x000fe2000f8e020d */
[----:B------:R-:W-:Y:S02]  /*3770*/  ULDC.64 UR12, c[0x0][0x210] ;  /* 0x00008400000c7ab9 */ /* 0x000fe40000000a00 */
[----:B------:R-:W-:Y:S02]  /*3780*/  LEA R12, P0, R52, UR12, 0x2 ;  /* 0x0000000c340c7c11 */ /* 0x000fe4000f8010ff */
[----:B------:R-:W-:-:S04]  /*3790*/  IADD3 R13, R53, R13, RZ ;  /* 0x0000000d350d7210 */ /* 0x000fc80007ffe0ff */
[----:B------:R-:W-:-:S05]  /*37a0*/  LEA.HI.X R13, R52, UR13, R13, 0x2, P0 ;  /* 0x0000000d340d7c11 */ /* 0x000fca00080f140d */
[----:B------:R1:W-:Y:S02]  /*37b0*/  STG.E.64 desc[UR8][R12.64], R10 ;  /* 0x0000000a0c007986 */ /* 0x0003e4000c101b08 */
.L_x_4998:
[----:B------:R-:W-:Y:S05]  /*37c0*/  BSYNC B0 ;  /* 0x0000000000007941 */ /* 0x000fea0003800000 */
.L_x_4997:
[----:B------:R-:W-:Y:S02]  /*37d0*/  IADD3 R4, R47, R4, RZ ;  /* 0x000000042f047210 */ /* 0x000fe40007ffe0ff */
[----:B------:R-:W-:Y:S02]  /*37e0*/  IADD3 R6, R6, 0x1, RZ ;  /* 0x0000000106067810 */ /* 0x000fe40007ffe0ff */
[----:B------:R-:W-:-:S13]  /*37f0*/  ISETP.GE.AND P0, PT, R4, UR4, PT ;  /* 0x0000000404007c0c */ /* 0x000fda000bf06270 */
[----:B------:R-:W-:Y:S05]  /*3800*/  @!P0 BRA `(.L_x_4999) ;  /* 0xffffffc800c88947 */ /* 0x000fea000383ffff */
[----:B------:R-:W-:Y:S05]  /*3810*/  EXIT ;  /* 0x000000000000794d */ /* 0x000fea0003800000 */
.L_x_5000:
        /* <DEDUP_REMOVED lines=14> */
.L_x_5720:


//--------------------- .text._Z35group_norm_nhwc_fwd_one_pass_kernelI11Fp32IOFp32WLi128ELi128ELi512EEv26Group_norm_nhwc_fwd_params --------------------------
	.section	.text._Z35group_norm_nhwc_fwd_one_pass_kernelI11Fp32IOFp32WLi128ELi128ELi512EEv26Group_norm_nhwc_fwd_params,"ax",@progbits
	.align	128
        .global         _Z35group_norm_nhwc_fwd_one_pass_kernelI11Fp32IOFp32WLi128ELi128ELi512EEv26Group_norm_nhwc_fwd_params
        .type           _Z35group_norm_nhwc_fwd_one_pass_kernelI11Fp32IOFp32WLi128ELi128ELi512EEv26Group_norm_nhwc_fwd_params,@function
        .size           _Z35group_norm_nhwc_fwd_one_pass_kernelI11Fp32IOFp32WLi128ELi128ELi512EEv26Group_norm_nhwc_fwd_params,(.L_x_5721 - _Z35group_norm_nhwc_fwd_one_pass_kernelI11Fp32IOFp32WLi128ELi128ELi512EEv26Group_norm_nhwc_fwd_params)
        .other          _Z35group_norm_nhwc_fwd_one_pass_kernelI11Fp32IOFp32WLi128ELi128ELi512EEv26Group_norm_nhwc_fwd_params,@"STO_CUDA_ENTRY STV_DEFAULT"
_Z35group_norm_nhwc_fwd_one_pass_kernelI11Fp32IOFp32WLi128ELi128ELi512EEv26Group_norm_nhwc_fwd_params:
.text._Z35group_norm_nhwc_fwd_one_pass_kernelI11Fp32IOFp32WLi128ELi128ELi512EEv26Group_norm_nhwc_fwd_params:
        /* <DEDUP_REMOVED lines=10> */
[----:B------:R-:W-:Y:S01]  /*00a0*/  HFMA2.MMA R94, -RZ, RZ, 0, 0 ;  /* 0x00000000ff5e7435 */ /* 0x000fe200000001ff */
[----:B------:R-:W2:Y:S01]  /*00b0*/  S2R R92, SR_LANEID ;  /* 0x00000000005c7919 */ /* 0x000ea20000000000 */
[----:B------:R-:W-:Y:S01]  /*00c0*/  ULDC.U8 UR10, c[0x0][0x28c] ;  /* 0x0000a300000a7ab9 */ /* 0x000fe20000000000 */
[----:B------:R-:W-:Y:S01]  /*00d0*/  ULDC.64 UR8, c[0x0][0x208] ;  /* 0x0000820000087ab9 */ /* 0x000fe20000000a00 */
[----:B-1----:R-:W-:Y:S01]  /*00e0*/  ULEA UR5, UR6, UR5, 0x18 ;  /* 0x0000000506057291 */ /* 0x002fe2000f8ec03f */
[----:B0-----:R-:W-:-:S04]  /*00f0*/  SHF.R.S32.HI R3, RZ, 0x1f, R80 ;  /* 0x0000001fff037819 */ /* 0x001fc80000011450 */
[----:B------:R-:W-:-:S04]  /*0100*/  LEA.HI R3, R3, R80, RZ, 0x5 ;  /* 0x0000005003037211 */ /* 0x000fc800078f28ff */
[----:B------:R-:W-:-:S04]  /*0110*/  SHF.R.S32.HI R3, RZ, 0x5, R3 ;  /* 0x00000005ff037819 */ /* 0x000fc80000011403 */
[----:B--2---:R-:W-:-:S07]  /*0120*/  LEA R83, R3, UR5, 0x3 ;  /* 0x0000000503537c11 */ /* 0x004fce000f8e18ff */
.L_x_5058:
[----:B--2---:R-:W0:Y:S01]  /*0130*/  LDC R15, c[0x0][0x288] ;  /* 0x0000a200ff0f7b82 */ /* 0x004e220000000800 */
[----:B------:R-:W-:Y:S01]  /*0140*/  SHF.R.U32.HI R84, RZ, 0x6, R80 ;  /* 0x00000006ff547819 */ /* 0x000fe20000011650 */
[----:B------:R-:W-:Y:S01]  /*0150*/  ULDC.64 UR12, c[0x0][0x278] ;  /* 0x00009e00000c7ab9 */ /* 0x000fe20000000a00 */
[----:B------:R-:W-:Y:S01]  /*0160*/  ISETP.GT.U32.AND P6, PT, R80, 0x1ff, PT ;  /* 0x000001ff5000780c */ /* 0x000fe20003fc4070 */
[----:B------:R-:W-:Y:S01]  /*0170*/  ULDC.64 UR6, c[0x0][0x280] ;  /* 0x0000a00000067ab9 */ /* 0x000fe20000000a00 */
[----:B------:R-:W-:-:S03]  /*0180*/  LOP3.LUT R90, R90, 0xfffffffe, RZ, 0xc0, !PT ;  /* 0xfffffffe5a5a7812 */ /* 0x000fc600078ec0ff */
[----:B-1----:R-:W1:Y:S01]  /*0190*/  S2UR UR5, SR_CTAID.X ;  /* 0x00000000000579c3 */ /* 0x002e620000002500 */
[----:B0--34-:R-:W-:-:S04]  /*01a0*/  IABS R5, R15 ;  /* 0x0000000f00057213 */ /* 0x019fc80000000000 */
[----:B------:R-:W0:Y:S08]  /*01b0*/  I2F.RP R0, R5 ;  /* 0x0000000500007306 */ /* 0x000e300000209400 */
        /* <DEDUP_REMOVED lines=11> */
[----:B------:R-:W-:-:S05]  /*0270*/  IMAD R0, R5, R0, R4 ;  /* 0x0000000005007224 */ /* 0x000fca00078e0204 */
[----:B------:R-:W-:Y:S01]  /*0280*/  ISETP.GT.U32.AND P1, PT, R5, R0, PT ;  /* 0x000000000500720c */ /* 0x000fe20003f24070 */
[----:B-1----:R-:W-:-:S05]  /*0290*/  IMAD R84, R7, UR5, R84 ;  /* 0x0000000507547c24 */ /* 0x002fca000f8e0254 */
[----:B------:R-:W-:Y:S02]  /*02a0*/  IADD3 R9, R84, 0x70, RZ ;  /* 0x0000007054097810 */ /* 0x000fe40007ffe0ff */
[----:B------:R-:W-:-:S05]  /*02b0*/  SHF.R.S32.HI R85, RZ, 0x1f, R84 ;  /* 0x0000001fff557819 */ /* 0x000fca0000011454 */
[-C--:B------:R-:W-:Y:S02]  /*02c0*/  @!P1 IADD3 R0, R0, -R5.reuse, RZ ;  /* 0x8000000500009210 */ /* 0x080fe40007ffe0ff */
[----:B------:R-:W-:Y:S02]  /*02d0*/  @!P1 IADD3 R3, R3, 0x1, RZ ;  /* 0x0000000103039810 */ /* 0x000fe40007ffe0ff */
[----:B------:R-:W-:Y:S02]  /*02e0*/  ISETP.GE.U32.AND P0, PT, R0, R5, PT ;  /* 0x000000050000720c */ /* 0x000fe40003f06070 */
[----:B------:R-:W-:Y:S02]  /*02f0*/  IADD3 R5, R84, 0x68, RZ ;  /* 0x0000006854057810 */ /* 0x000fe40007ffe0ff */
[----:B------:R-:W-:Y:S02]  /*0300*/  LOP3.LUT R0, R82, R15, RZ, 0x3c, !PT ;  /* 0x0000000f52007212 */ /* 0x000fe400078e3cff */
[----:B------:R-:W-:-:S02]  /*0310*/  SHF.R.S32.HI R7, RZ, 0x1f, R5 ;  /* 0x0000001fff077819 */ /* 0x000fc40000011405 */
[----:B------:R-:W-:Y:S02]  /*0320*/  ISETP.GE.AND P2, PT, R0, RZ, PT ;  /* 0x000000ff0000720c */ /* 0x000fe40003f46270 */
[----:B------:R-:W-:Y:S02]  /*0330*/  ISETP.NE.AND P1, PT, R15, RZ, PT ;  /* 0x000000ff0f00720c */ /* 0x000fe40003f25270 */
[----:B------:R-:W-:Y:S02]  /*0340*/  ISETP.GE.U32.AND P5, PT, R9, UR12, PT ;  /* 0x0000000c09007c0c */ /* 0x000fe4000bfa6070 */
[----:B------:R-:W-:Y:S02]  /*0350*/  @P0 IADD3 R3, R3, 0x1, RZ ;  /* 0x0000000103030810 */ /* 0x000fe40007ffe0ff */
[----:B------:R-:W-:Y:S02]  /*0360*/  ISETP.GE.U32.AND P0, PT, R5, UR12, PT ;  /* 0x0000000c05007c0c */ /* 0x000fe4000bf06070 */
[----:B------:R-:W-:-:S02]  /*0370*/  SHF.R.S32.HI R11, RZ, 0x1f, R9 ;  /* 0x0000001fff0b7819 */ /* 0x000fc40000011409 */
[----:B------:R-:W-:Y:S02]  /*0380*/  ISETP.GE.AND.EX P0, PT, R7, UR13, PT, P0 ;  /* 0x0000000d07007c0c */ /* 0x000fe4000bf06300 */
[----:B------:R-:W-:Y:S02]  /*0390*/  @!P2 IADD3 R3, -R3, RZ, RZ ;  /* 0x000000ff0303a210 */ /* 0x000fe40007ffe1ff */
[----:B------:R-:W-:Y:S02]  /*03a0*/  ISETP.GT.U32.OR P3, PT, R80, 0x1ff, P0 ;  /* 0x000001ff5000780c */ /* 0x000fe40000764470 */
[C---:B------:R-:W-:Y:S02]  /*03b0*/  ISETP.GE.U32.AND P0, PT, R84.reuse, UR12, PT ;  /* 0x0000000c54007c0c */ /* 0x040fe4000bf06070 */
[----:B------:R-:W-:Y:S02]  /*03c0*/  IADD3 R86, R84, 0x8, RZ ;  /* 0x0000000854567810 */ /* 0x000fe40007ffe0ff */
[----:B------:R-:W-:-:S02]  /*03d0*/  ISETP.GE.OR.EX P2, PT, R85, UR13, P6, P0 ;  /* 0x0000000d55007c0c */ /* 0x000fc4000b746700 */
[----:B------:R-:W-:Y:S02]  /*03e0*/  ISETP.GE.AND.EX P5, PT, R11, UR13, PT, P5 ;  /* 0x0000000d0b007c0c */ /* 0x000fe4000bfa6350 */
[----:B------:R-:W-:Y:S02]  /*03f0*/  ISETP.GE.U32.AND P0, PT, R86, UR12, PT ;  /* 0x0000000c56007c0c */ /* 0x000fe4000bf06070 */
[----:B------:R-:W-:Y:S01]  /*0400*/  SHF.R.S32.HI R89, RZ, 0x1f, R86 ;  /* 0x0000001fff597819 */ /* 0x000fe20000011456 */
[----:B------:R-:W0:Y:S01]  /*0410*/  @!P3 LDC.64 R16, c[0x0][0x270] ;  /* 0x00009c00ff10bb82 */ /* 0x000e220000000a00 */
[----:B------:R-:W-:Y:S02]  /*0420*/  @P3 LOP3.LUT R90, R90, 0x1, RZ, 0xfc, !PT ;  /* 0x000000015a5a3812 */ /* 0x000fe400078efcff */
[----:B------:R-:W-:Y:S02]  /*0430*/  @!P1 LOP3.LUT R3, RZ, R15, RZ, 0x33, !PT ;  /* 0x0000000fff039212 */ /* 0x000fe400078e33ff */
[----:B------:R-:W-:-:S02]  /*0440*/  ISETP.GT.U32.OR P5, PT, R80, 0x1ff, P5 ;  /* 0x000001ff5000780c */ /* 0x000fc40002fa4470 */
[----:B------:R-:W-:Y:S01]  /*0450*/  ISETP.GE.OR.EX P4, PT, R89, UR13, P6, P0 ;  /* 0x0000000d59007c0c */ /* 0x000fe2000b786700 */
[----:B------:R-:W1:Y:S01]  /*0460*/  @!P3 LDC.64 R42, c[0x0][0x220] ;  /* 0x00008800ff2abb82 */ /* 0x000e620000000a00 */
[----:B------:R-:W-:Y:S02]  /*0470*/  LOP3.LUT R90, R90, 0xfffffffb, RZ, 0xc0, !PT ;  /* 0xfffffffb5a5a7812 */ /* 0x000fe400078ec0ff */
[----:B------:R-:W-:Y:S02]  /*0480*/  IADD3 R13, -R3, RZ, RZ ;  /* 0x000000ff030d7210 */ /* 0x000fe40007ffe1ff */
[----:B------:R-:W-:Y:S02]  /*0490*/  SHF.L.U32 R0, R80, 0x1, RZ ;  /* 0x0000000150007819 */ /* 0x000fe400000006ff */
[----:B------:R-:W-:Y:S01]  /*04a0*/  @P2 LOP3.LUT R90, R90, 0x4, RZ, 0xfc, !PT ;  /* 0x000000045a5a2812 */ /* 0x000fe200078efcff */
[----:B------:R-:W-:Y:S01]  /*04b0*/  IMAD R30, R15, R13, R82 ;  /* 0x0000000d0f1e7224 */ /* 0x000fe200078e0252 */
[----:B------:R-:W-:Y:S01]  /*04c0*/  IADD3 R87, R84, 0x10, RZ ;  /* 0x0000001054577810 */ /* 0x000fe20007ffe0ff */
[----:B------:R-:W2:Y:S01]  /*04d0*/  @!P5 LDC.64 R18, c[0x0][0x270] ;  /* 0x00009c00ff12db82 */ /* 0x000ea20000000a00 */
[----:B------:R-:W-:-:S02]  /*04e0*/  LOP3.LUT R31, R0, 0x7e, RZ, 0xc0, !PT ;  /* 0x0000007e001f7812 */ /* 0x000fc400078ec0ff */
[----:B------:R-:W-:Y:S02]  /*04f0*/  LOP3.LUT R90, R90, 0xfffffff7, RZ, 0xc0, !PT ;  /* 0xfffffff75a5a7812 */ /* 0x000fe400078ec0ff */
[----:B------:R-:W-:Y:S02]  /*0500*/  ISETP.GE.U32.AND P1, PT, R87, UR12, PT ;  /* 0x0000000c57007c0c */ /* 0x000fe4000bf26070 */
[----:B------:R-:W-:Y:S01]  /*0510*/  SHF.R.S32.HI R91, RZ, 0x1f, R87 ;  /* 0x0000001fff5b7819 */ /* 0x000fe20000011457 */
[----:B------:R-:W3:Y:S01]  /*0520*/  @!P2 LDC.64 R14, c[0x0][0x270] ;  /* 0x00009c00ff0eab82 */ /* 0x000ee20000000a00 */
[----:B------:R-:W-:Y:S02]  /*0530*/  LEA R30, R30, R31, 0x7 ;  /* 0x0000001f1e1e7211 */ /* 0x000fe400078e38ff */
[----:B------:R-:W-:Y:S02]  /*0540*/  SHF.R.S32.HI R0, RZ, 0x1f, R3 ;  /* 0x0000001fff007819 */ /* 0x000fe40000011403 */
[----:B------:R-:W-:-:S02]  /*0550*/  @P4 LOP3.LUT R90, R90, 0x8, RZ, 0xfc, !PT ;  /* 0x000000085a5a4812 */ /* 0x000fc400078efcff */
[----:B------:R-:W-:Y:S01]  /*0560*/  ISETP.GE.OR.EX P3, PT, R91, UR13, P6, P1 ;  /* 0x0000000d5b007c0c */ /* 0x000fe2000b766710 */
[----:B------:R-:W-:Y:S01]  /*0570*/  IMAD R0, R0, UR6, RZ ;  /* 0x0000000600007c24 */ /* 0x000fe2000f8e02ff */
[----:B------:R-:W-:Y:S01]  /*0580*/  SHF.R.S32.HI R31, RZ, 0x1f, R30 ;  /* 0x0000001fff1f7819 */ /* 0x000fe2000001141e */
[----:B------:R-:W4:Y:S01]  /*0590*/  @!P5 LDC.64 R44, c[0x0][0x220] ;  /* 0x00008800ff2cdb82 */ /* 0x000f220000000a00 */
[----:B------:R-:W-:Y:S01]  /*05a0*/  LOP3.LUT P1, RZ, R90, 0x1, RZ, 0xc0, !PT ;  /* 0x000000015aff7812 */ /* 0x000fe2000782c0ff */
[C---:B------:R-:W-:Y:S01]  /*05b0*/  IMAD R13, R3.reuse, UR7, R0 ;  /* 0x00000007030d7c24 */ /* 0x040fe2000f8e0200 */
[----:B------:R-:W-:Y:S01]  /*05c0*/  IADD3 R88, R84, 0x18, RZ ;  /* 0x0000001854587810 */ /* 0x000fe20007ffe0ff */
[----:B------:R-:W-:Y:S01]  /*05d0*/  IMAD.WIDE.U32 R28, R3, UR6, R30 ;  /* 0x00000006031c7c25 */ /* 0x000fe2000f8e001e */
[----:B------:R-:W-:Y:S02]  /*05e0*/  LOP3.LUT R90, R90, 0xffffffef, RZ, 0xc0, !PT ;  /* 0xffffffef5a5a7812 */ /* 0x000fe400078ec0ff */
[----:B------:R-:W-:Y:S01]  /*05f0*/  SHF.R.S32.HI R93, RZ, 0x1f, R88 ;  /* 0x0000001fff5d7819 */ /* 0x000fe20000011458 */
[----:B------:R-:W5:Y:S01]  /*0600*/  @!P2 LDC.64 R26, c[0x0][0x220] ;  /* 0x00008800ff1aab82 */ /* 0x000f620000000a00 */
[----:B------:R-:W-:Y:S01]  /*0610*/  IADD3 R3, R29, R13, RZ ;  /* 0x0000000d1d037210 */ /* 0x000fe20007ffe0ff */
[----:B--2---:R-:W-:Y:S01]  /*0620*/  @!P5 IMAD R6, R11, R18, RZ ;  /* 0x000000120b06d224 */ /* 0x004fe200078e02ff */
[----:B------:R-:W-:-:S02]  /*0630*/  @P3 LOP3.LUT R90, R90, 0x10, RZ, 0xfc, !PT ;  /* 0x000000105a5a3812 */ /* 0x000fc400078efcff */
[----:B------:R-:W-:Y:S01]  /*0640*/  IADD3 R78, R84, 0x20, RZ ;  /* 0x00000020544e7810 */ /* 0x000fe20007ffe0ff */
[----:B0-----:R-:W-:Y:S01]  /*0650*/  @!P1 IMAD R0, R7, R16, RZ ;  /* 0x0000001007009224 */ /* 0x001fe200078e02ff */
[-C--:B------:R-:W-:Y:S01]  /*0660*/  @!P1 MOV R2, R28.reuse ;  /* 0x0000001c00029202 */ /* 0x080fe20000000f00 */
[----:B------:R-:W0:Y:S01]  /*0670*/  @!P4 LDC.64 R12, c[0x0][0x270] ;  /* 0x00009c00ff0ccb82 */ /* 0x000e220000000a00 */
[----:B------:R-:W-:Y:S01]  /*0680*/  @!P5 IMAD R11, R9, R19, R6 ;  /* 0x00000013090bd224 */ /* 0x000fe200078e0206 */
[----:B------:R-:W-:Y:S01]  /*0690*/  @!P5 MOV R6, R28 ;  /* 0x0000001c0006d202 */ /* 0x000fe20000000f00 */
[C---:B------:R-:W-:Y:S01]  /*06a0*/  @!P1 IMAD R7, R5.reuse, R17, R0 ;  /* 0x0000001105079224 */ /* 0x040fe200078e0200 */
[----:B------:R-:W-:Y:S01]  /*06b0*/  LOP3.LUT R90, R90, 0xffffffdf, RZ, 0xc0, !PT ;  /* 0xffffffdf5a5a7812 */ /* 0x000fe200078ec0ff */
[----:B------:R-:W-:Y:S01]  /*06c0*/  @!P1 IMAD.WIDE.U32 R4, R5, R16, R2 ;  /* 0x0000001005049225 */ /* 0x000fe200078e0002 */
[----:B------:R-:W-:Y:S02]  /*06d0*/  SHF.R.S32.HI R81, RZ, 0x1f, R78 ;  /* 0x0000001fff517819 */ /* 0x000fe4000001144e */
[----:B------:R-:W2:Y:S01]  /*06e0*/  @!P3 LDC.64 R16, c[0x0][0x270] ;  /* 0x00009c00ff10bb82 */ /* 0x000ea20000000a00 */
[----:B------:R-:W-:-:S02]  /*06f0*/  IADD3 R76, R84, 0x28, RZ ;  /* 0x00000028544c7810 */ /* 0x000fc40007ffe0ff */
[----:B------:R-:W-:Y:S02]  /*0700*/  @!P1 IADD3 R0, R5, R7, RZ ;  /* 0x0000000705009210 */ /* 0x000fe40007ffe0ff */
[C---:B-1----:R-:W-:Y:S02]  /*0710*/  @!P1 LEA R42, P0, R4.reuse, R42, 0x2 ;  /* 0x0000002a042a9211 */ /* 0x042fe400078010ff */
[----:B------:R-:W-:Y:S01]  /*0720*/  @!P5 MOV R7, R3 ;  /* 0x000000030007d202 */ /* 0x000fe20000000f00 */
[----:B------:R-:W1:Y:S01]  /*0730*/  @!P4 LDC.64 R50, c[0x0][0x220] ;  /* 0x00008800ff32cb82 */ /* 0x000e620000000a00 */
[----:B------:R-:W-:Y:S01]  /*0740*/  @!P1 LEA.HI.X R43, R4, R43, R0, 0x2, P0 ;  /* 0x0000002b042b9211 */ /* 0x000fe200000f1400 */
[----:B---3--:R-:W-:Y:S01]  /*0750*/  @!P2 IMAD R0, R85, R14, RZ ;  /* 0x0000000e5500a224 */ /* 0x008fe200078e02ff */
[----:B------:R-:W-:Y:S01]  /*0760*/  @!P2 MOV R4, R28 ;  /* 0x0000001c0004a202 */ /* 0x000fe20000000f00 */
[----:B------:R-:W-:Y:S01]  /*0770*/  @!P5 IMAD.WIDE.U32 R6, R9, R18, R6 ;  /* 0x000000120906d225 */ /* 0x000fe200078e0006 */
[----:B------:R-:W-:-:S02]  /*0780*/  @!P2 MOV R5, R3 ;  /* 0x000000030005a202 */ /* 0x000fc40000000f00 */
[----:B------:R-:W-:Y:S01]  /*0790*/  SHF.R.S32.HI R79, RZ, 0x1f, R76 ;  /* 0x0000001fff4f7819 */ /* 0x000fe2000001144c */
[----:B------:R-:W3:Y:S01]  /*07a0*/  @!P3 LDC.64 R24, c[0x0][0x220] ;  /* 0x00008800ff18bb82 */ /* 0x000ee20000000a00 */
[C---:B------:R-:W-:Y:S01]  /*07b0*/  @!P2 IMAD R9, R84.reuse, R15, R0 ;  /* 0x0000000f5409a224 */ /* 0x040fe200078e0200 */
[----:B------:R-:W-:Y:S01]  /*07c0*/  @!P5 IADD3 R0, R7, R11, RZ ;  /* 0x0000000b0700d210 */ /* 0x000fe20007ffe0ff */
[----:B------:R-:W-:Y:S01]  /*07d0*/  @!P2 IMAD.WIDE.U32 R4, R84, R14, R4 ;  /* 0x0000000e5404a225 */ /* 0x000fe200078e0004 */
[----:B----4-:R-:W-:Y:S02]  /*07e0*/  @!P5 LEA R44, P0, R6, R44, 0x2 ;  /* 0x0000002c062cd211 */ /* 0x010fe400078010ff */
[----:B------:R-:W-:Y:S01]  /*07f0*/  IADD3 R74, R84, 0x30, RZ ;  /* 0x00000030544a7810 */ /* 0x000fe20007ffe0ff */
[----:B0-----:R-:W-:Y:S01]  /*0800*/  @!P4 IMAD R7, R89, R12, RZ ;  /* 0x0000000c5907c224 */ /* 0x001fe200078e02ff */
[----:B------:R-:W-:Y:S01]  /*0810*/  @!P5 LEA.HI.X R45, R6, R45, R0, 0x2, P0 ;  /* 0x0000002d062dd211 */ /* 0x000fe200000f1400 */
[----:B--2---:R-:W-:Y:S01]  /*0820*/  @!P3 IMAD R8, R91, R16, RZ ;  /* 0x000000105b08b224 */ /* 0x004fe200078e02ff */
[----:B------:R-:W-:Y:S01]  /*0830*/  @!P2 IADD3 R0, R5, R9, RZ ;  /* 0x000000090500a210 */ /* 0x000fe20007ffe0ff */
[----:B------:R-:W-:Y:S01]  /*0840*/  @!P4 IMAD R11, R86, R13, R7 ;  /* 0x0000000d560bc224 */ /* 0x000fe200078e0207 */
[----:B-----5:R-:W-:Y:S01]  /*0850*/  @!P2 LEA R26, P0, R4, R26, 0x2 ;  /* 0x0000001a041aa211 */ /* 0x020fe200078010ff */
[----:B------:R-:W-:Y:S01]  /*0860*/  @!P3 IMAD R9, R87, R17, R8 ;  /* 0x000000115709b224 */ /* 0x000fe200078e0208 */
[----:B------:R-:W-:-:S02]  /*0870*/  @!P4 MOV R6, R28 ;  /* 0x0000001c0006c202 */ /* 0x000fc40000000f00 */
[----:B------:R-:W-:Y:S02]  /*0880*/  @!P4 MOV R7, R3 ;  /* 0x000000030007c202 */ /* 0x000fe40000000f00 */
[----:B------:R-:W-:Y:S02]  /*0890*/  @!P2 LEA.HI.X R27, R4, R27, R0, 0x2, P0 ;  /* 0x0000001b041ba211 */ /* 0x000fe400000f1400 */
[----:B------:R-:W-:Y:S01]  /*08a0*/  @!P3 MOV R4, R28 ;  /* 0x0000001c0004b202 */ /* 0x000fe20000000f00 */
[----:B------:R-:W-:Y:S01]  /*08b0*/  @!P4 IMAD.WIDE.U32 R6, R86, R12, R6 ;  /* 0x0000000c5606c225 */ /* 0x000fe200078e0006 */
[----:B------:R-:W-:Y:S02]  /*08c0*/  @!P3 MOV R5, R3 ;  /* 0x000000030005b202 */ /* 0x000fe40000000f00 */
[----:B------:R-:W-:Y:S02]  /*08d0*/  SHF.R.S32.HI R77, RZ, 0x1f, R74 ;  /* 0x0000001fff4d7819 */ /* 0x000fe4000001144a */
[----:B------:R-:W-:Y:S01]  /*08e0*/  @!P4 IADD3 R0, R7, R11, RZ ;  /* 0x0000000b0700c210 */ /* 0x000fe20007ffe0ff */
[----:B------:R-:W-:Y:S01]  /*08f0*/  @!P3 IMAD.WIDE.U32 R4, R87, R16, R4 ;  /* 0x000000105704b225 */ /* 0x000fe200078e0004 */
[----:B-1----:R-:W-:-:S02]  /*0900*/  @!P4 LEA R50, P0, R6, R50, 0x2 ;  /* 0x000000320632c211 */ /* 0x002fc400078010ff */
[----:B------:R-:W-:Y:S02]  /*0910*/  IADD3 R72, R84, 0x38, RZ ;  /* 0x0000003854487810 */ /* 0x000fe40007ffe0ff */
[----:B------:R-:W-:Y:S02]  /*0920*/  @!P4 LEA.HI.X R51, R6, R51, R0, 0x2, P0 ;  /* 0x000000330633c211 */ /* 0x000fe400000f1400 */
[----:B------:R-:W-:Y:S02]  /*0930*/  @!P3 IADD3 R0, R5, R9, RZ ;  /* 0x000000090500b210 */ /* 0x000fe40007ffe0ff */
[C---:B---3--:R-:W-:Y:S02]  /*0940*/  @!P3 LEA R24, P0, R4.reuse, R24, 0x2 ;  /* 0x000000180418b211 */ /* 0x048fe400078010ff */
[----:B------:R-:W-:Y:S02]  /*0950*/  SHF.R.S32.HI R75, RZ, 0x1f, R72 ;  /* 0x0000001fff4b7819 */ /* 0x000fe40000011448 */
[----:B------:R-:W-:-:S02]  /*0960*/  @!P3 LEA.HI.X R25, R4, R25, R0, 0x2, P0 ;  /* 0x000000190419b211 */ /* 0x000fc400000f1400 */
[----:B------:R-:W-:Y:S02]  /*0970*/  ISETP.GE.U32.AND P0, PT, R88, UR12, PT ;  /* 0x0000000c58007c0c */ /* 0x000fe4000bf06070 */
[----:B------:R-:W-:Y:S02]  /*0980*/  IADD3 R70, R84, 0x40, RZ ;  /* 0x0000004054467810 */ /* 0x000fe40007ffe0ff */
[----:B------:R-:W-:Y:S02]  /*0990*/  ISETP.GE.OR.EX P1, PT, R93, UR13, P6, P0 ;  /* 0x0000000d5d007c0c */ /* 0x000fe4000b726700 */
[----:B------:R-:W-:Y:S02]  /*09a0*/  SHF.R.S32.HI R73, RZ, 0x1f, R70 ;  /* 0x0000001fff497819 */ /* 0x000fe40000011446 */
[----:B------:R-:W-:Y:S02]  /*09b0*/  ISETP.GE.U32.AND P4, PT, R70, UR12, PT ;  /* 0x0000000c46007c0c */ /* 0x000fe4000bf86070 */
[----:B------:R-:W-:-:S02]  /*09c0*/  IADD3 R68, R84, 0x48, RZ ;  /* 0x0000004854447810 */ /* 0x000fc40007ffe0ff */
[----:B------:R-:W-:Y:S02]  /*09d0*/  ISETP.GE.OR.EX P4, PT, R73, UR13, P6, P4 ;  /* 0x0000000d49007c0c */ /* 0x000fe4000b786740 */
[----:B------:R-:W-:Y:S02]  /*09e0*/  SHF.R.S32.HI R71, RZ, 0x1f, R68 ;  /* 0x0000001fff477819 */ /* 0x000fe40000011444 */
[----:B------:R-:W-:Y:S01]  /*09f0*/  ISETP.GE.U32.AND P3, PT, R68, UR12, PT ;  /* 0x0000000c44007c0c */ /* 0x000fe2000bf66070 */
[----:B------:R-:W0:Y:S01]  /*0a00*/  @!P1 LDC.64 R6, c[0x0][0x270] ;  /* 0x00009c00ff069b82 */ /* 0x000e220000000a00 */
[----:B------:R-:W-:Y:S02]  /*0a10*/  @!P1 MOV R4, R28 ;  /* 0x0000001c00049202 */ /* 0x000fe40000000f00 */
[----:B------:R-:W-:Y:S02]  /*0a20*/  @!P1 MOV R5, R3 ;  /* 0x0000000300059202 */ /* 0x000fe40000000f00 */
[----:B------:R-:W-:-:S02]  /*0a30*/  @P1 LOP3.LUT R90, R90, 0x20, RZ, 0xfc, !PT ;  /* 0x000000205a5a1812 */ /* 0x000fc400078efcff */
[----:B------:R-:W-:Y:S01]  /*0a40*/  ISETP.GE.OR.EX P3, PT, R71, UR13, P6, P3 ;  /* 0x0000000d47007c0c */ /* 0x000fe2000b766730 */
[----:B------:R-:W1:Y:S01]  /*0a50*/  @!P1 LDC.64 R22, c[0x0][0x220] ;  /* 0x00008800ff169b82 */ /* 0x000e620000000a00 */
[----:B------:R-:W-:Y:S02]  /*0a60*/  LOP3.LUT R90, R90, 0xffffffbf, RZ, 0xc0, !PT ;  /* 0xffffffbf5a5a7812 */ /* 0x000fe400078ec0ff */
[C---:B------:R-:W-:Y:S02]  /*0a70*/  IADD3 R66, R84.reuse, 0x50, RZ ;  /* 0x0000005054427810 */ /* 0x040fe40007ffe0ff */
[----:B------:R-:W-:Y:S02]  /*0a80*/  IADD3 R64, R84, 0x58, RZ ;  /* 0x0000005854407810 */ /* 0x000fe40007ffe0ff */
[----:B------:R-:W-:Y:S01]  /*0a90*/  SHF.R.S32.HI R69, RZ, 0x1f, R66 ;  /* 0x0000001fff457819 */ /* 0x000fe20000011442 */
[----:B------:R-:W2:Y:S01]  /*0aa0*/  @!P4 LDC.64 R12, c[0x0][0x220] ;  /* 0x00008800ff0ccb82 */ /* 0x000ea20000000a00 */
[----:B------:R-:W-:-:S02]  /*0ab0*/  ISETP.GE.U32.AND P2, PT, R66, UR12, PT ;  /* 0x0000000c42007c0c */ /* 0x000fc4000bf46070 */
[----:B------:R-:W-:Y:S02]  /*0ac0*/  SHF.R.S32.HI R67, RZ, 0x1f, R64 ;  /* 0x0000001fff437819 */ /* 0x000fe40000011440 */
[----:B------:R-:W-:Y:S02]  /*0ad0*/  ISETP.GE.OR.EX P2, PT, R69, UR13, P6, P2 ;  /* 0x0000000d45007c0c */ /* 0x000fe4000b746720 */
[----:B------:R-:W-:Y:S01]  /*0ae0*/  IADD3 R39, R84, 0x78, RZ ;  /* 0x0000007854277810 */ /* 0x000fe20007ffe0ff */
[-C--:B0-----:R-:W-:Y:S01]  /*0af0*/  @!P1 IMAD R0, R93, R6.reuse, RZ ;  /* 0x000000065d009224 */ /* 0x081fe200078e02ff */
[----:B------:R-:W0:Y:S01]  /*0b00*/  @!P3 LDC.64 R8, c[0x0][0x220] ;  /* 0x00008800ff08bb82 */ /* 0x000e220000000a00 */
[C---:B------:R-:W-:Y:S01]  /*0b10*/  @!P1 IMAD.WIDE.U32 R4, R88.reuse, R6, R4 ;  /* 0x0000000658049225 */ /* 0x040fe200078e0004 */
[----:B------:R-:W-:Y:S02]  /*0b20*/  SHF.R.S32.HI R37, RZ, 0x1f, R39 ;  /* 0x0000001fff257819 */ /* 0x000fe40000011427 */
[----:B------:R-:W-:Y:S01]  /*0b30*/  P2R R52, PR, RZ, 0x10 ;  /* 0x00000010ff347803 */ /* 0x000fe20000000000 */
[----:B------:R-:W-:Y:S01]  /*0b40*/  @!P1 IMAD R7, R88, R7, R0 ;  /* 0x0000000758079224 */ /* 0x000fe200078e0200 */
[----:B------:R-:W-:-:S02]  /*0b50*/  P2R R38, PR, RZ, 0x20 ;  /* 0x00000020ff267803 */ /* 0x000fc40000000000 */
[----:B-1----:R-:W-:Y:S01]  /*0b60*/  @!P1 LEA R22, P0, R4, R22, 0x2 ;  /* 0x0000001604169211 */ /* 0x002fe200078010ff */
[----:B------:R-:W1:Y:S01]  /*0b70*/  @!P2 LDC.64 R10, c[0x0][0x220] ;  /* 0x00008800ff0aab82 */ /* 0x000e620000000a00 */
[----:B------:R-:W-:-:S04]  /*0b80*/  @!P1 IADD3 R0, R5, R7, RZ ;  /* 0x0000000705009210 */ /* 0x000fc80007ffe0ff */
[----:B------:R-:W-:Y:S02]  /*0b90*/  @!P1 LEA.HI.X R23, R4, R23, R0, 0x2, P0 ;  /* 0x0000001704179211 */ /* 0x000fe400000f1400 */
[----:B------:R-:W-:-:S04]  /*0ba0*/  ISETP.GE.U32.AND P0, PT, R78, UR12, PT ;  /* 0x0000000c4e007c0c */ /* 0x000fc8000bf06070 */
[----:B------:R-:W-:-:S13]  /*0bb0*/  ISETP.GE.OR.EX P1, PT, R81, UR13, P6, P0 ;  /* 0x0000000d51007c0c */ /* 0x000fda000b726700 */
[----:B------:R-:W3:Y:S01]  /*0bc0*/  @!P1 LDC.64 R6, c[0x0][0x270] ;  /* 0x00009c00ff069b82 */ /* 0x000ee20000000a00 */
[----:B------:R-:W-:Y:S02]  /*0bd0*/  @!P1 MOV R4, R28 ;  /* 0x0000001c00049202 */ /* 0x000fe40000000f00 */
[----:B------:R-:W-:Y:S02]  /*0be0*/  @!P1 MOV R5, R3 ;  /* 0x0000000300059202 */ /* 0x000fe40000000f00 */
[----:B------:R-:W-:-:S03]  /*0bf0*/  @P1 LOP3.LUT R90, R90, 0x40, RZ, 0xfc, !PT ;  /* 0x000000405a5a1812 */ /* 0x000fc600078efcff */
[----:B------:R-:W4:Y:S01]  /*0c00*/  @!P1 LDC.64 R20, c[0x0][0x220] ;  /* 0x00008800ff149b82 */ /* 0x000f220000000a00 */
[----:B------:R-:W-:Y:S01]  /*0c10*/  LOP3.LUT R90, R90, 0xffffff7f, RZ, 0xc0, !PT ;  /* 0xffffff7f5a5a7812 */ /* 0x000fe200078ec0ff */
[-C--:B---3--:R-:W-:Y:S02]  /*0c20*/  @!P1 IMAD R0, R81, R6.reuse, RZ ;  /* 0x0000000651009224 */ /* 0x088fe400078e02ff */
[----:B------:R-:W-:-:S04]  /*0c30*/  @!P1 IMAD.WIDE.U32 R4, R78, R6, R4 ;  /* 0x000000064e049225 */ /* 0x000fc800078e0004 */
[----:B------:R-:W-:Y:S01]  /*0c40*/  @!P1 IMAD R7, R78, R7, R0 ;  /* 0x000000074e079224 */ /* 0x000fe200078e0200 */
[----:B----4-:R-:W-:-:S04]  /*0c50*/  @!P1 LEA R20, P0, R4, R20, 0x2 ;  /* 0x0000001404149211 */ /* 0x010fc800078010ff */
        /* <DEDUP_REMOVED lines=37> */
[----:B------:R-:W-:-:S04]  /*0eb0*/  LOP3.LUT P5, RZ, R90, 0x1, RZ, 0xc0, !PT ;  /* 0x000000015aff7812 */ /* 0x000fc800078ac0ff */
[----:B------:R-:W-:Y:S01]  /*0ec0*/  P2R R40, PR, RZ, 0x20 ;  /* 0x00000020ff287803 */ /* 0x000fe20000000000 */
[-C--:B---3--:R-:W-:Y:S02]  /*0ed0*/  @!P1 IMAD R0, R75, R6.reuse, RZ ;  /* 0x000000064b009224 */ /* 0x088fe400078e02ff */
[----:B------:R-:W-:-:S04]  /*0ee0*/  @!P1 IMAD.WIDE.U32 R4, R72, R6, R4 ;  /* 0x0000000648049225 */ /* 0x000fc800078e0004 */
[----:B------:R-:W-:Y:S01]  /*0ef0*/  @!P1 IMAD R7, R72, R7, R0 ;  /* 0x0000000748079224 */ /* 0x000fe200078e0200 */
[----:B----4-:R-:W-:-:S04]  /*0f00*/  @!P1 LEA R14, P0, R4, R14, 0x2 ;  /* 0x0000000e040e9211 */ /* 0x010fc800078010ff */
[----:B------:R-:W-:Y:S02]  /*0f10*/  @!P1 IADD3 R0, R5, R7, RZ ;  /* 0x0000000705009210 */ /* 0x000fe40007ffe0ff */
[----:B------:R-:W3:Y:S01]  /*0f20*/  @!P4 LDC.64 R6, c[0x0][0x270] ;  /* 0x00009c00ff06cb82 */ /* 0x000ee20000000a00 */
[----:B------:R-:W-:Y:S02]  /*0f30*/  @!P4 MOV R5, R3 ;  /* 0x000000030005c202 */ /* 0x000fe40000000f00 */
[----:B------:R-:W-:Y:S02]  /*0f40*/  @!P1 LEA.HI.X R15, R4, R15, R0, 0x2, P0 ;  /* 0x0000000f040f9211 */ /* 0x000fe400000f1400 */
[----:B------:R-:W-:Y:S02]  /*0f50*/  @!P4 MOV R4, R28 ;  /* 0x0000001c0004c202 */ /* 0x000fe40000000f00 */
[----:B------:R-:W-:-:S04]  /*0f60*/  ISETP.GE.U32.AND P1, PT, R64, UR12, PT ;  /* 0x0000000c40007c0c */ /* 0x000fc8000bf26070 */
[----:B------:R-:W-:Y:S01]  /*0f70*/  ISETP.GE.OR.EX P1, PT, R67, UR13, P6, P1 ;  /* 0x0000000d43007c0c */ /* 0x000fe2000b726710 */
[----:B---3--:R-:W-:-:S12]  /*0f80*/  @!P4 IMAD R0, R73, R6, RZ ;  /* 0x000000064900c224 */ /* 0x008fd800078e02ff */
[----:B------:R-:W3:Y:S01]  /*0f90*/  @!P1 LDC.64 R32, c[0x0][0x270] ;  /* 0x00009c00ff209b82 */ /* 0x000ee20000000a00 */
[----:B------:R-:W-:-:S04]  /*0fa0*/  @!P4 IMAD.WIDE.U32 R4, R70, R6, R4 ;  /* 0x000000064604c225 */ /* 0x000fc800078e0004 */
[----:B------:R-:W-:Y:S01]  /*0fb0*/  @!P4 IMAD R7, R70, R7, R0 ;  /* 0x000000074607c224 */ /* 0x000fe200078e0200 */
[----:B--2---:R-:W-:-:S04]  /*0fc0*/  @!P4 LEA R12, P0, R4, R12, 0x2 ;  /* 0x0000000c040cc211 */ /* 0x004fc800078010ff */
[----:B------:R-:W-:Y:S02]  /*0fd0*/  @!P4 IADD3 R0, R5, R7, RZ ;  /* 0x000000070500c210 */ /* 0x000fe40007ffe0ff */
[----:B------:R-:W2:Y:S01]  /*0fe0*/  @!P3 LDC.64 R6, c[0x0][0x270] ;  /* 0x00009c00ff06bb82 */ /* 0x000ea20000000a00 */
[----:B------:R-:W-:Y:S02]  /*0ff0*/  @!P3 MOV R5, R3 ;  /* 0x000000030005b202 */ /* 0x000fe40000000f00 */
[----:B------:R-:W-:Y:S02]  /*1000*/  @!P4 LEA.HI.X R13, R4, R13, R0, 0x2, P0 ;  /* 0x0000000d040dc211 */ /* 0x000fe400000f1400 */
[----:B------:R-:W-:Y:S02]  /*1010*/  @!P3 MOV R4, R28 ;  /* 0x0000001c0004b202 */ /* 0x000fe40000000f00 */
[----:B------:R-:W-:-:S04]  /*1020*/  LOP3.LUT P4, RZ, R90, 0x80, RZ, 0xc0, !PT ;  /* 0x000000805aff7812 */ /* 0x000fc8000788c0ff */
[----:B------:R-:W-:Y:S02]  /*1030*/  P2R R48, PR, RZ, 0x10 ;  /* 0x00000010ff307803 */ /* 0x000fe40000000000 */
[----:B------:R-:W-:-:S04]  /*1040*/  LOP3.LUT P4, RZ, R90, 0x40, RZ, 0xc0, !PT ;  /* 0x000000405aff7812 */ /* 0x000fc8000788c0ff */
[----:B------:R-:W-:Y:S02]  /*1050*/  P2R R49, PR, RZ, 0x10 ;  /* 0x00000010ff317803 */ /* 0x000fe40000000000 */
[----:B------:R-:W-:-:S04]  /*1060*/  LOP3.LUT P4, RZ, R90, 0x20, RZ, 0xc0, !PT ;  /* 0x000000205aff7812 */ /* 0x000fc8000788c0ff */
[----:B------:R-:W-:Y:S01]  /*1070*/  P2R R53, PR, RZ, 0x10 ;  /* 0x00000010ff357803 */ /* 0x000fe20000000000 */
[-C--:B--2---:R-:W-:Y:S01]  /*1080*/  @!P3 IMAD R0, R71, R6.reuse, RZ ;  /* 0x000000064700b224 */ /* 0x084fe200078e02ff */
[----:B------:R-:W-:Y:S01]  /*1090*/  LOP3.LUT P4, RZ, R90, 0x10, RZ, 0xc0, !PT ;  /* 0x000000105aff7812 */ /* 0x000fe2000788c0ff */
[----:B------:R-:W-:-:S03]  /*10a0*/  @!P3 IMAD.WIDE.U32 R4, R68, R6, R4 ;  /* 0x000000064404b225 */ /* 0x000fc600078e0004 */
[----:B------:R-:W-:Y:S01]  /*10b0*/  P2R R54, PR, RZ, 0x10 ;  /* 0x00000010ff367803 */ /* 0x000fe20000000000 */
[----:B------:R-:W-:Y:S01]  /*10c0*/  @!P3 IMAD R7, R68, R7, R0 ;  /* 0x000000074407b224 */ /* 0x000fe200078e0200 */
[----:B0-----:R-:W-:Y:S02]  /*10d0*/  @!P3 LEA R8, P0, R4, R8, 0x2 ;  /* 0x000000080408b211 */ /* 0x001fe400078010ff */
[----:B------:R-:W-:Y:S02]  /*10e0*/  LOP3.LUT P4, RZ, R90, 0x8, RZ, 0xc0, !PT ;  /* 0x000000085aff7812 */ /* 0x000fe4000788c0ff */
[----:B------:R-:W-:Y:S02]  /*10f0*/  @!P3 IADD3 R0, R5, R7, RZ ;  /* 0x000000070500b210 */ /* 0x000fe40007ffe0ff */
[----:B------:R-:W0:Y:S01]  /*1100*/  @!P2 LDC.64 R6, c[0x0][0x270] ;  /* 0x00009c00ff06ab82 */ /* 0x000e220000000a00 */
[----:B------:R-:W-:Y:S02]  /*1110*/  @!P2 MOV R5, R3 ;  /* 0x000000030005a202 */ /* 0x000fe40000000f00 */
[----:B------:R-:W-:-:S02]  /*1120*/  @!P3 LEA.HI.X R9, R4, R9, R0, 0x2, P0 ;  /* 0x000000090409b211 */ /* 0x000fc400000f1400 */
[----:B------:R-:W-:Y:S02]  /*1130*/  @!P2 MOV R4, R28 ;  /* 0x0000001c0004a202 */ /* 0x000fe40000000f00 */
[----:B------:R-:W-:Y:S02]  /*1140*/  P2R R55, PR, RZ, 0x10 ;  /* 0x00000010ff377803 */ /* 0x000fe40000000000 */
[----:B------:R-:W-:Y:S01]  /*1150*/  LOP3.LUT P4, RZ, R90, 0x4, RZ, 0xc0, !PT ;  /* 0x000000045aff7812 */ /* 0x000fe2000788c0ff */
[-C--:B0-----:R-:W-:Y:S02]  /*1160*/  @!P2 IMAD R0, R69, R6.reuse, RZ ;  /* 0x000000064500a224 */ /* 0x081fe400078e02ff */
[----:B------:R-:W-:-:S04]  /*1170*/  @!P2 IMAD.WIDE.U32 R4, R66, R6, R4 ;  /* 0x000000064204a225 */ /* 0x000fc800078e0004 */
[----:B------:R-:W-:Y:S01]  /*1180*/  @!P2 IMAD R7, R66, R7, R0 ;  /* 0x000000074207a224 */ /* 0x000fe200078e0200 */
[----:B-1----:R-:W-:-:S04]  /*1190*/  @!P2 LEA R10, P0, R4, R10, 0x2 ;  /* 0x0000000a040aa211 */ /* 0x002fc800078010ff */
[----:B------:R-:W-:Y:S02]  /*11a0*/  @!P2 IADD3 R0, R5, R7, RZ ;  /* 0x000000070500a210 */ /* 0x000fe40007ffe0ff */
[----:B------:R-:W0:Y:S01]  /*11b0*/  @!P1 LDC.64 R6, c[0x0][0x220] ;  /* 0x00008800ff069b82 */ /* 0x000e220000000a00 */
[----:B------:R-:W-:Y:S02]  /*11c0*/  @!P1 MOV R5, R3 ;  /* 0x0000000300059202 */ /* 0x000fe40000000f00 */
[----:B------:R-:W-:Y:S01]  /*11d0*/  @!P2 LEA.HI.X R11, R4, R11, R0, 0x2, P0 ;  /* 0x0000000b040ba211 */ /* 0x000fe200000f1400 */
[----:B---3--:R-:W-:Y:S01]  /*11e0*/  @!P1 IMAD R4, R67, R32, RZ ;  /* 0x0000002043049224 */ /* 0x008fe200078e02ff */
[----:B------:R-:W-:-:S03]  /*11f0*/  IADD3 R0, R84, 0x60, RZ ;  /* 0x0000006054007810 */ /* 0x000fc60007ffe0ff */
[----:B------:R-:W-:Y:S01]  /*1200*/  @!P1 IMAD R33, R64, R33, R4 ;  /* 0x0000002140219224 */ /* 0x000fe200078e0204 */
[----:B------:R-:W-:Y:S02]  /*1210*/  SHF.R.S32.HI R65, RZ, 0x1f, R0 ;  /* 0x0000001fff417819 */ /* 0x000fe40000011400 */
[----:B------:R-:W-:Y:S02]  /*1220*/  ISETP.GE.U32.AND P0, PT, R0, UR12, PT ;  /* 0x0000000c00007c0c */ /* 0x000fe4000bf06070 */
[----:B------:R-:W-:Y:S02]  /*1230*/  @!P1 MOV R4, R28 ;  /* 0x0000001c00049202 */ /* 0x000fe40000000f00 */
[----:B------:R-:W-:-:S03]  /*1240*/  ISETP.GE.OR.EX P0, PT, R65, UR13, P6, P0 ;  /* 0x0000000d41007c0c */ /* 0x000fc6000b706700 */
[----:B------:R-:W-:-:S05]  /*1250*/  @!P1 IMAD.WIDE.U32 R4, R64, R32, R4 ;  /* 0x0000002040049225 */ /* 0x000fca00078e0004 */
[----:B------:R-:W-:Y:S02]  /*1260*/  @!P1 IADD3 R5, R5, R33, RZ ;  /* 0x0000002105059210 */ /* 0x000fe40007ffe0ff */
[----:B0-----:R-:W-:-:S03]  /*1270*/  @!P1 LEA R6, P6, R4, R6, 0x2 ;  /* 0x0000000604069211 */ /* 0x001fc600078c10ff */
[----:B------:R-:W0:Y:S01]  /*1280*/  @!P0 LDC.64 R34, c[0x0][0x270] ;  /* 0x00009c00ff228b82 */ /* 0x000e220000000a00 */
[----:B------:R-:W-:Y:S02]  /*1290*/  @!P1 LEA.HI.X R7, R4, R7, R5, 0x2, P6 ;  /* 0x0000000704079211 */ /* 0x000fe400030f1405 */
[----:B------:R-:W-:-:S05]  /*12a0*/  @!P0 MOV R33, R3 ;  /* 0x0000000300218202 */ /* 0x000fca0000000f00 */
[----:B------:R-:W1:Y:S01]  /*12b0*/  @!P0 LDC.64 R4, c[0x0][0x220] ;  /* 0x00008800ff048b82 */ /* 0x000e620000000a00 */
[----:B0-----:R-:W-:-:S04]  /*12c0*/  @!P0 IMAD R32, R65, R34, RZ ;  /* 0x0000002241208224 */ /* 0x001fc800078e02ff */
[----:B------:R-:W-:Y:S01]  /*12d0*/  @!P0 IMAD R35, R0, R35, R32 ;  /* 0x0000002300238224 */ /* 0x000fe200078e0220 */
[----:B------:R-:W-:-:S05]  /*12e0*/  @!P0 MOV R32, R28 ;  /* 0x0000001c00208202 */ /* 0x000fca0000000f00 */
[----:B------:R-:W-:-:S05]  /*12f0*/  @!P0 IMAD.WIDE.U32 R32, R0, R34, R32 ;  /* 0x0000002200208225 */ /* 0x000fca00078e0020 */
[----:B------:R-:W-:Y:S02]  /*1300*/  @!P0 IADD3 R33, R33, R35, RZ ;  /* 0x0000002321218210 */ /* 0x000fe40007ffe0ff */
[----:B-1----:R-:W-:-:S04]  /*1310*/  @!P0 LEA R4, P6, R32, R4, 0x2 ;  /* 0x0000000420048211 */ /* 0x002fc800078c10ff */
[----:B------:R-:W-:Y:S02]  /*1320*/  @!P0 LEA.HI.X R5, R32, R5, R33, 0x2, P6 ;  /* 0x0000000520058211 */ /* 0x000fe400030f1421 */
[----:B------:R-:W-:-:S04]  /*1330*/  ISETP.GE.U32.AND P6, PT, R39, UR12, PT ;  /* 0x0000000c27007c0c */ /* 0x000fc8000bfc6070 */
[----:B------:R-:W-:-:S04]  /*1340*/  ISETP.GE.AND.EX P6, PT, R37, UR13, PT, P6 ;  /* 0x0000000d25007c0c */ /* 0x000fc8000bfc6360 */
[----:B------:R-:W-:-:S13]  /*1350*/  ISETP.GT.U32.OR P6, PT, R80, 0x1ff, P6 ;  /* 0x000001ff5000780c */ /* 0x000fda00037c4470 */
        /* <DEDUP_REMOVED lines=8> */
[----:B-1----:R-:W-:-:S04]  /*13e0*/  @!P6 LEA R46, P5, R36, R32, 0x2 ;  /* 0x00000020242ee211 */ /* 0x002fc800078a10ff */
[----:B------:R-:W-:Y:S02]  /*13f0*/  @!P6 LEA.HI.X R47, R36, R33, R34, 0x2, P5 ;  /* 0x00000021242fe211 */ /* 0x000fe400028f1422 */
[----:B------:R-:W-:Y:S02]  /*1400*/  CS2R R32, SRZ ;  /* 0x0000000000207805 */ /* 0x000fe4000001ff00 */
[----:B------:R-:W-:-:S13]  /*1410*/  ISETP.NE.AND P5, PT, R40, RZ, PT ;  /* 0x000000ff2800720c */ /* 0x000fda0003fa5270 */
[----:B------:R0:W2:Y:S01]  /*1420*/  @!P5 LDG.E.64 R32, desc[UR8][R42.64] ;  /* 0x000000082a20d981 */ /* 0x0000a2000c1e1b00 */
[----:B------:R-:W-:Y:S02]  /*1430*/  ISETP.NE.AND P5, PT, R38, RZ, PT ;  /* 0x000000ff2600720c */ /* 0x000fe40003fa5270 */
[----:B------:R-:W-:Y:S02]  /*1440*/  CS2R R38, SRZ ;  /* 0x0000000000267805 */ /* 0x000fe4000001ff00 */
[----:B------:R-:W-:-:S04]  /*1450*/  CS2R R34, SRZ ;  /* 0x0000000000227805 */ /* 0x000fc8000001ff00 */
[----:B------:R-:W3:Y:S01]  /*1460*/  @!P4 LDG.E.64 R38, desc[UR8][R26.64] ;  /* 0x000000081a26c981 */ /* 0x000ee2000c1e1b00 */
[----:B------:R-:W-:Y:S02]  /*1470*/  ISETP.NE.AND P4, PT, R55, RZ, PT ;  /* 0x000000ff3700720c */ /* 0x000fe40003f85270 */
[----:B------:R-:W-:Y:S02]  /*1480*/  CS2R R40, SRZ ;  /* 0x0000000000287805 */ /* 0x000fe4000001ff00 */
[----:B0-----:R-:W-:Y:S01]  /*1490*/  CS2R R42, SRZ ;  /* 0x00000000002a7805 */ /* 0x001fe2000001ff00 */
[----:B------:R0:W4:Y:S01]  /*14a0*/  @!P5 LDG.E.64 R34, desc[UR8][R44.64] ;  /* 0x000000082c22d981 */ /* 0x000122000c1e1b00 */
[----:B------:R-:W-:Y:S02]  /*14b0*/  CS2R R36, SRZ ;  /* 0x0000000000247805 */ /* 0x000fe4000001ff00 */
[----:B------:R-:W-:-:S04]  /*14c0*/  LOP3.LUT P5, RZ, R90, 0x2, RZ, 0xc0, !PT ;  /* 0x000000025aff7812 */ /* 0x000fc800078ac0ff */
[----:B------:R1:W5:Y:S01]  /*14d0*/  @!P6 LDG.E.64 R36, desc[UR8][R46.64] ;  /* 0x000000082e24e981 */ /* 0x000362000c1e1b00 */
[----:B------:R-:W-:-:S03]  /*14e0*/  LOP3.LUT P6, RZ, R90, 0x100, RZ, 0xc0, !PT ;  /* 0x000001005aff7812 */ /* 0x000fc600078cc0ff */
[----:B------:R1:W2:Y:S01]  /*14f0*/  @!P4 LDG.E.64 R40, desc[UR8][R50.64] ;  /* 0x000000083228c981 */ /* 0x0002a2000c1e1b00 */
[----:B------:R-:W-:Y:S02]  /*1500*/  ISETP.NE.AND P4, PT, R54, RZ, PT ;  /* 0x000000ff3600720c */ /* 0x000fe40003f85270 */
[----:B0-----:R-:W-:-:S11]  /*1510*/  CS2R R44, SRZ ;  /* 0x00000000002c7805 */ /* 0x001fd6000001ff00 */
[----:B------:R-:W4:Y:S01]  /*1520*/  @!P4 LDG.E.64 R42, desc[UR8][R24.64] ;  /* 0x00000008182ac981 */ /* 0x000f22000c1e1b00 */
[----:B------:R-:W-:Y:S02]  /*1530*/  ISETP.NE.AND P4, PT, R53, RZ, PT ;  /* 0x000000ff3500720c */ /* 0x000fe40003f85270 */
[----:B-1----:R-:W-:-:S11]  /*1540*/  CS2R R46, SRZ ;  /* 0x00000000002e7805 */ /* 0x002fd6000001ff00 */
[----:B------:R-:W5:Y:S01]  /*1550*/  @!P4 LDG.E.64 R44, desc[UR8][R22.64] ;  /* 0x00000008162cc981 */ /* 0x000f62000c1e1b00 */
[----:B------:R-:W-:-:S13]  /*1560*/  ISETP.NE.AND P4, PT, R49, RZ, PT ;  /* 0x000000ff3100720c */ /* 0x000fda0003f85270 */
[----:B------:R-:W5:Y:S01]  /*1570*/  @!P4 LDG.E.64 R46, desc[UR8][R20.64] ;  /* 0x00000008142ec981 */ /* 0x000f62000c1e1b00 */
[----:B------:R-:W-:Y:S02]  /*1580*/  ISETP.NE.AND P4, PT, R48, RZ, PT ;  /* 0x000000ff3000720c */ /* 0x000fe40003f85270 */
[----:B------:R-:W-:Y:S02]  /*1590*/  CS2R R48, SRZ ;  /* 0x0000000000307805 */ /* 0x000fe4000001ff00 */
[----:B------:R-:W-:Y:S02]  /*15a0*/  CS2R R50, SRZ ;  /* 0x0000000000327805 */ /* 0x000fe4000001ff00 */
[----:B------:R-:W-:-:S04]  /*15b0*/  CS2R R54, SRZ ;  /* 0x0000000000367805 */ /* 0x000fc8000001ff00 */
[----:B------:R-:W5:Y:S04]  /*15c0*/  @!P6 LDG.E.64 R50, desc[UR8][R16.64] ;  /* 0x000000081032e981 */ /* 0x000f68000c1e1b00 */
[----:B------:R-:W5:Y:S01]  /*15d0*/  @!P4 LDG.E.64 R48, desc[UR8][R18.64] ;  /* 0x000000081230c981 */ /* 0x000f62000c1e1b00 */
[----:B------:R-:W-:Y:S02]  /*15e0*/  ISETP.NE.AND P4, PT, R52, RZ, PT ;  /* 0x000000ff3400720c */ /* 0x000fe40003f85270 */
[----:B------:R-:W-:Y:S02]  /*15f0*/  CS2R R52, SRZ ;  /* 0x0000000000347805 */ /* 0x000fe4000001ff00 */
[----:B------:R-:W-:-:S04]  /*1600*/  CS2R R56, SRZ ;  /* 0x0000000000387805 */ /* 0x000fc8000001ff00 */
[----:B------:R-:W5:Y:S01]  /*1610*/  @!P5 LDG.E.64 R52, desc[UR8][R14.64] ;  /* 0x000000080e34d981 */ /* 0x000f62000c1e1b00 */
[----:B------:R-:W-:-:S03]  /*1620*/  CS2R R58, SRZ ;  /* 0x00000000003a7805 */ /* 0x000fc6000001ff00 */
[----:B------:R-:W5:Y:S04]  /*1630*/  @!P3 LDG.E.64 R56, desc[UR8][R8.64] ;  /* 0x000000080838b981 */ /* 0x000f68000c1e1b00 */
[----:B------:R3:W5:Y:S01]  /*1640*/  @!P4 LDG.E.64 R54, desc[UR8][R12.64] ;  /* 0x000000080c36c981 */ /* 0x000762000c1e1b00 */
[----:B------:R-:W-:-:S03]  /*1650*/  CS2R R60, SRZ ;  /* 0x00000000003c7805 */ /* 0x000fc6000001ff00 */
[----:B------:R-:W5:Y:S01]  /*1660*/  @!P2 LDG.E.64 R58, desc[UR8][R10.64] ;  /* 0x000000080a3aa981 */ /* 0x000f62000c1e1b00 */
[----:B------:R-:W-:-:S03]  /*1670*/  CS2R R62, SRZ ;  /* 0x00000000003e7805 */ /* 0x000fc6000001ff00 */
[----:B------:R-:W5:Y:S04]  /*1680*/  @!P1 LDG.E.64 R60, desc[UR8][R6.64] ;  /* 0x00000008063c9981 */ /* 0x000f68000c1e1b00 */
[----:B------:R4:W5:Y:S01]  /*1690*/  @!P0 LDG.E.64 R62, desc[UR8][R4.64] ;  /* 0x00000008043e8981 */ /* 0x000962000c1e1b00 */
[----:B------:R-:W-:Y:S01]  /*16a0*/  ISETP.GT.AND P5, PT, R92, 0x1e, PT ;  /* 0x0000001e5c00780c */ /* 0x000fe20003fa4270 */
[----:B---3--:R-:W-:Y:S01]  /*16b0*/  FADD.FTZ R12, R38, R39 ;  /* 0x00000027260c7221 */ /* 0x008fe20000010000 */
[----:B------:R-:W-:-:S03]  /*16c0*/  FMUL.FTZ R13, R39, R39 ;  /* 0x00000027270d7220 */ /* 0x000fc60000410000 */
[----:B------:R-:W-:Y:S01]  /*16d0*/  FADD.FTZ R12, RZ, R12 ;  /* 0x0000000cff0c7221 */ /* 0x000fe20000010000 */
[----:B------:R-:W-:-:S04]  /*16e0*/  FFMA.FTZ R13, R38, R38, R13 ;  /* 0x00000026260d7223 */ /* 0x000fc8000001000d */
[----:B------:R-:W-:Y:S01]  /*16f0*/  FADD.FTZ R13, RZ, R13 ;  /* 0x0000000dff0d7221 */ /* 0x000fe20000010000 */
[----:B--2---:R-:W-:Y:S01]  /*1700*/  FADD.FTZ R9, R40, R41 ;  /* 0x0000002928097221 */ /* 0x004fe20000010000 */
[----:B------:R-:W-:-:S03]  /*1710*/  FMUL.FTZ R15, R41, R41 ;  /* 0x00000029290f7220 */ /* 0x000fc60000410000 */
[----:B------:R-:W-:Y:S01]  /*1720*/  FADD.FTZ R9, R12, R9 ;  /* 0x000000090c097221 */ /* 0x000fe20000010000 */
[----:B------:R-:W-:Y:S01]  /*1730*/  FFMA.FTZ R8, R40, R40, R15 ;  /* 0x0000002828087223 */ /* 0x000fe2000001000f */
[C---:B----4-:R-:W-:Y:S01]  /*1740*/  FADD.FTZ R4, R42.reuse, R43 ;  /* 0x0000002b2a047221 */ /* 0x050fe20000010000 */
[----:B------:R-:W-:Y:S02]  /*1750*/  FMUL.FTZ R7, R43, R43 ;  /* 0x0000002b2b077220 */ /* 0x000fe40000410000 */
[----:B------:R-:W-:Y:S01]  /*1760*/  FADD.FTZ R8, R13, R8 ;  /* 0x000000080d087221 */ /* 0x000fe20000010000 */
[----:B------:R-:W-:Y:S01]  /*1770*/  FADD.FTZ R4, R9, R4 ;  /* 0x0000000409047221 */ /* 0x000fe20000010000 */
[----:B------:R-:W-:Y:S01]  /*1780*/  FFMA.FTZ R7, R42, R42, R7 ;  /* 0x0000002a2a077223 */ /* 0x000fe20000010007 */
[----:B-----5:R-:W-:Y:S01]  /*1790*/  FADD.FTZ R5, R44, R45 ;  /* 0x0000002d2c057221 */ /* 0x020fe20000010000 */
[----:B------:R-:W-:Y:S02]  /*17a0*/  FMUL.FTZ R11, R45, R45 ;  /* 0x0000002d2d0b7220 */ /* 0x000fe40000410000 */
[----:B------:R-:W-:Y:S01]  /*17b0*/  FADD.FTZ R7, R8, R7 ;  /* 0x0000000708077221 */ /* 0x000fe20000010000 */
[----:B------:R-:W-:Y:S01]  /*17c0*/  FADD.FTZ R4, R4, R5 ;  /* 0x0000000504047221 */ /* 0x000fe20000010000 */
[----:B------:R-:W-:-:S04]  /*17d0*/  FFMA.FTZ R6, R44, R44, R11 ;  /* 0x0000002c2c067223 */ /* 0x000fc8000001000b */
[----:B------:R-:W-:Y:S01]  /*17e0*/  FADD.FTZ R6, R7, R6 ;  /* 0x0000000607067221 */ /* 0x000fe20000010000 */
[----:B------:R-:W-:Y:S01]  /*17f0*/  FADD.FTZ R5, R46, R47 ;  /* 0x0000002f2e057221 */ /* 0x000fe20000010000 */
[----:B------:R-:W-:-:S03]  /*1800*/  FMUL.FTZ R9, R47, R47 ;  /* 0x0000002f2f097220 */ /* 0x000fc60000410000 */
[----:B------:R-:W-:Y:S01]  /*1810*/  FADD.FTZ R4, R4, R5 ;  /* 0x0000000504047221 */ /* 0x000fe20000010000 */
[----:B------:R-:W-:-:S04]  /*1820*/  FFMA.FTZ R9, R46, R46, R9 ;  /* 0x0000002e2e097223 */ /* 0x000fc80000010009 */
[----:B------:R-:W-:Y:S01]  /*1830*/  FADD.FTZ R6, R6, R9 ;  /* 0x0000000906067221 */ /* 0x000fe20000010000 */
[----:B------:R-:W-:Y:S01]  /*1840*/  FADD.FTZ R5, R48, R49 ;  /* 0x0000003130057221 */ /* 0x000fe20000010000 */
[----:B------:R-:W-:Y:S01]  /*1850*/  FMUL.FTZ R7, R49, R49 ;  /* 0x0000003131077220 */ /* 0x000fe20000410000 */
[----:B------:R-:W-:Y:S02]  /*1860*/  FMUL.FTZ R9, R51, R51 ;  /* 0x0000003333097220 */ /* 0x000fe40000410000 */
[----:B------:R-:W-:Y:S01]  /*1870*/  FADD.FTZ R4, R4, R5 ;  /* 0x0000000504047221 */ /* 0x000fe20000010000 */
[----:B------:R-:W-:Y:S01]  /*1880*/  FFMA.FTZ R7, R48, R48, R7 ;  /* 0x0000003030077223 */ /* 0x000fe20000010007 */
[C---:B------:R-:W-:Y:S01]  /*1890*/  FADD.FTZ R5, R50.reuse, R51 ;  /* 0x0000003332057221 */ /* 0x040fe20000010000 */
[----:B------:R-:W-:Y:S02]  /*18a0*/  FFMA.FTZ R9, R50, R50, R9 ;  /* 0x0000003232097223 */ /* 0x000fe40000010009 */
[----:B------:R-:W-:Y:S01]  /*18b0*/  FADD.FTZ R6, R6, R7 ;  /* 0x0000000706067221 */ /* 0x000fe20000010000 */
[----:B------:R-:W-:Y:S01]  /*18c0*/  FADD.FTZ R4, R4, R5 ;  /* 0x0000000504047221 */ /* 0x000fe20000010000 */
[----:B------:R-:W-:Y:S01]  /*18d0*/  FMUL.FTZ R7, R53, R53 ;  /* 0x0000003535077220 */ /* 0x000fe20000410000 */
[----:B------:R-:W-:Y:S01]  /*18e0*/  FADD.FTZ R5, R52, R53 ;  /* 0x0000003534057221 */ /* 0x000fe20000010000 */
[----:B------:R-:W-:-:S02]  /*18f0*/  FADD.FTZ R6, R6, R9 ;  /* 0x0000000906067221 */ /* 0x000fc40000010000 */
[----:B------:R-:W-:Y:S01]  /*1900*/  FFMA.FTZ R7, R52, R52, R7 ;  /* 0x0000003434077223 */ /* 0x000fe20000010007 */
[----:B------:R-:W-:Y:S01]  /*1910*/  FADD.FTZ R4, R4, R5 ;  /* 0x0000000504047221 */ /* 0x000fe20000010000 */
[----:B------:R-:W-:Y:S01]  /*1920*/  FMUL.FTZ R9, R55, R55 ;  /* 0x0000003737097220 */ /* 0x000fe20000410000 */
[----:B------:R-:W-:Y:S01]  /*1930*/  FADD.FTZ R5, R54, R55 ;  /* 0x0000003736057221 */ /* 0x000fe20000010000 */
[----:B------:R-:W-:Y:S01]  /*1940*/  FADD.FTZ R6, R6, R7 ;  /* 0x0000000706067221 */ /* 0x000fe20000010000 */
[----:B------:R-:W-:Y:S01]  /*1950*/  FMUL.FTZ R7, R57, R57 ;  /* 0x0000003939077220 */ /* 0x000fe20000410000 */
[----:B------:R-:W-:Y:S01]  /*1960*/  FFMA.FTZ R9, R54, R54, R9 ;  /* 0x0000003636097223 */ /* 0x000fe20000010009 */
[----:B------:R-:W-:Y:S01]  /*1970*/  FADD.FTZ R4, R4, R5 ;  /* 0x0000000504047221 */ /* 0x000fe20000010000 */
[C---:B------:R-:W-:Y:S01]  /*1980*/  FADD.FTZ R5, R56.reuse, R57 ;  /* 0x0000003938057221 */ /* 0x040fe20000010000 */
[----:B------:R-:W-:Y:S01]  /*1990*/  FFMA.FTZ R7, R56, R56, R7 ;  /* 0x0000003838077223 */ /* 0x000fe20000010007 */
[----:B------:R-:W-:Y:S01]  /*19a0*/  FADD.FTZ R6, R6, R9 ;  /* 0x0000000906067221 */ /* 0x000fe20000010000 */
[----:B------:R-:W-:Y:S01]  /*19b0*/  FMUL.FTZ R9, R59, R59 ;  /* 0x0000003b3b097220 */ /* 0x000fe20000410000 */
[----:B------:R-:W-:Y:S01]  /*19c0*/  FADD.FTZ R4, R4, R5 ;  /* 0x0000000504047221 */ /* 0x000fe20000010000 */
[----:B------:R-:W-:Y:S01]  /*19d0*/  FADD.FTZ R5, R58, R59 ;  /* 0x0000003b3a057221 */ /* 0x000fe20000010000 */
[----:B------:R-:W-:Y:S01]  /*19e0*/  FADD.FTZ R6, R6, R7 ;  /* 0x0000000706067221 */ /* 0x000fe20000010000 */
[----:B------:R-:W-:Y:S01]  /*19f0*/  FFMA.FTZ R9, R58, R58, R9 ;  /* 0x0000003a3a097223 */ /* 0x000fe20000010009 */
        /* <DEDUP_REMOVED lines=49> */
[----:B------:R-:W2:-:S12]  /*1d10*/  LDC R95, c[0x0][0xc] ;  /* 0x00000300ff5f7b82 */ /* 0x000e980000000800 */
[----:B0-----:R-:W-:Y:S01]  /*1d20*/  @!P5 FADD.FTZ R4, R4, R5 ;  /* 0x000000050404d221 */ /* 0x001fe20000010000 */
[----:B-1----:R-:W-:Y:S01]  /*1d30*/  @!P5 FADD.FTZ R6, R6, R7 ;  /* 0x000000070606d221 */ /* 0x002fe20000010000 */
[----:B------:R-:W-:-:S03]  /*1d40*/  ISETP.NE.AND P5, PT, R92, RZ, PT ;  /* 0x000000ff5c00720c */ /* 0x000fc60003fa5270 */
[----:B------:R-:W-:Y:S02]  /*1d50*/  MOV R24, R4 ;  /* 0x0000000400187202 */ /* 0x000fe40000000f00 */
[----:B------:R-:W-:-:S08]  /*1d60*/  MOV R25, R6 ;  /* 0x0000000600197202 */ /* 0x000fd00000000f00 */
[----:B------:R0:W-:Y:S01]  /*1d70*/  @!P5 STS.64 [R83+0x10], R24 ;  /* 0x000010185300d388 */ /* 0x0001e20000000a00 */
[----:B------:R-:W-:Y:S01]  /*1d80*/  BAR.SYNC.DEFER_BLOCKING 0x0 ;  /* 0x0000000000007b1d */ /* 0x000fe20000010000 */
[----:B------:R-:W-:-:S05]  /*1d90*/  ISETP.NE.AND P5, PT, R80, RZ, PT ;  /* 0x000000ff5000720c */ /* 0x000fca0003fa5270 */
[----:B------:R-:W-:Y:S08]  /*1da0*/  BSSY B0, `(.L_x_5001) ;  /* 0x000002b000007945 */ /* 0x000ff00003800000 */
[----:B0-2---:R-:W-:Y:S05]  /*1db0*/  @P5 BRA `(.L_x_5002) ;  /* 0x0000000000a45947 */ /* 0x005fea0003800000 */
[----:B------:R-:W0:Y:S01]  /*1dc0*/  S2UR UR7, SR_CgaCtaId ;  /* 0x00000000000779c3 */ /* 0x000e220000008800 */
[----:B------:R-:W-:Y:S02]  /*1dd0*/  UMOV UR6, 0x400 ;  /* 0x0000040000067882 */ /* 0x000fe40000000000 */
[----:B0-----:R-:W-:-:S09]  /*1de0*/  ULEA UR6, UR7, UR6, 0x18 ;  /* 0x0000000607067291 */ /* 0x001fd2000f8ec03f */
[----:B------:R-:W0:Y:S04]  /*1df0*/  LDS.64 R26, [UR6+0x18] ;  /* 0x00001806ff1a7984 */ /* 0x000e280008000a00 */
[----:B------:R-:W1:Y:S04]  /*1e00*/  LDS.128 R20, [UR6+0x20] ;  /* 0x00002006ff147984 */ /* 0x000e680008000c00 */
[----:B------:R-:W2:Y:S04]  /*1e10*/  LDS.128 R4, [UR6+0x30] ;  /* 0x00003006ff047984 */ /* 0x000ea80008000c00 */
[----:B------:R-:W3:Y:S04]  /*1e20*/  LDS.128 R8, [UR6+0x40] ;  /* 0x00004006ff087984 */ /* 0x000ee80008000c00 */
[----:B------:R-:W4:Y:S04]  /*1e30*/  LDS.128 R12, [UR6+0x50] ;  /* 0x00005006ff0c7984 */ /* 0x000f280008000c00 */
[----:B------:R-:W5:Y:S01]  /*1e40*/  LDS.128 R16, [UR6+0x60] ;  /* 0x00006006ff107984 */ /* 0x000f620008000c00 */
        /* <DEDUP_REMOVED lines=32> */
.L_x_5002:
[----:B------:R-:W-:Y:S05]  /*2050*/  BSYNC B0 ;  /* 0x0000000000007941 */ /* 0x000fea0003800000 */
.L_x_5001:
[----:B------:R-:W-:-:S13]  /*2060*/  ISETP.GE.U32.AND P6, PT, R95, 0x2, PT ;  /* 0x000000025f00780c */ /* 0x000fda0003fc6070 */
[----:B------:R-:W-:Y:S05]  /*2070*/  @!P6 BRA `(.L_x_5003) ;  /* 0x000000080078e947 */ /* 0x000fea0003800000 */
[----:B------:R-:W-:Y:S05]  /*2080*/  @P5 BRA `(.L_x_5004) ;  /* 0x0000000000745947 */ /* 0x000fea0003800000 */
[----:B------:R-:W0:Y:S01]  /*2090*/  LDC R11, c[0x0][0x10] ;  /* 0x00000400ff0b7b82 */ /* 0x000e220000000800 */
[----:B------:R-:W1:Y:S01]  /*20a0*/  S2R R10, SR_CTAID.Y ;  /* 0x00000000000a7919 */ /* 0x000e620000002600 */
[C---:B------:R-:W-:Y:S02]  /*20b0*/  LOP3.LUT R8, R94.reuse, 0x1, RZ, 0xc0, !PT ;  /* 0x000000015e087812 */ /* 0x040fe400078ec0ff */
[----:B------:R-:W-:Y:S02]  /*20c0*/  LOP3.LUT P6, RZ, R94, 0x2, RZ, 0xc0, !PT ;  /* 0x000000025eff7812 */ /* 0x000fe400078cc0ff */
[----:B------:R-:W-:Y:S02]  /*20d0*/  MOV R13, 0xffffffff ;  /* 0xffffffff000d7802 */ /* 0x000fe40000000f00 */
[----:B------:R-:W2:Y:S01]  /*20e0*/  LDC.64 R6, c[0x0][0x248] ;  /* 0x00009200ff067b82 */ /* 0x000ea20000000a00 */
[----:B------:R-:W-:Y:S02]  /*20f0*/  SEL R15, R95, RZ, !P6 ;  /* 0x000000ff5f0f7207 */ /* 0x000fe40007000000 */
[----:B------:R-:W-:-:S05]  /*2100*/  SEL R13, R13, 0x1, P6 ;  /* 0x000000010d0d7807 */ /* 0x000fca0003000000 */
[----:B------:R-:W3:Y:S01]  /*2110*/  LDC.64 R4, c[0x0][0x240] ;  /* 0x00009000ff047b82 */ /* 0x000ee20000000a00 */
[----:B0-----:R-:W-:-:S04]  /*2120*/  IMAD R8, R8, R11, RZ ;  /* 0x0000000b08087224 */ /* 0x001fc800078e02ff */
[----:B------:R-:W-:-:S05]  /*2130*/  IMAD R9, R8, R95, RZ ;  /* 0x0000005f08097224 */ /* 0x000fca00078e02ff */
[----:B------:R-:W-:Y:S01]  /*2140*/  SHF.L.U32 R9, R9, 0x1, RZ ;  /* 0x0000000109097819 */ /* 0x000fe200000006ff */
[----:B-1----:R-:W-:Y:S01]  /*2150*/  IMAD R11, R11, UR5, R10 ;  /* 0x000000050b0b7c24 */ /* 0x002fe2000f8e020a */
[----:B------:R-:W-:-:S03]  /*2160*/  ISETP.NE.AND P6, PT, R15, -0x1, PT ;  /* 0xffffffff0f00780c */ /* 0x000fc60003fc5270 */
[----:B--2---:R-:W-:Y:S01]  /*2170*/  IMAD.WIDE R6, R9, 0x4, R6 ;  /* 0x0000000409067825 */ /* 0x004fe200078e0206 */
[----:B------:R-:W-:-:S03]  /*2180*/  IADD3 R9, R8, R10, RZ ;  /* 0x0000000a08097210 */ /* 0x000fc60007ffe0ff */
[----:B------:R-:W-:-:S04]  /*2190*/  IMAD.WIDE.U32 R6, R11, 0x8, R6 ;  /* 0x000000080b067825 */ /* 0x000fc800078e0006 */
[----:B---3--:R-:W-:Y:S01]  /*21a0*/  IMAD.WIDE.U32 R4, R9, 0x4, R4 ;  /* 0x0000000409047825 */ /* 0x008fe200078e0004 */
[----:B------:R0:W-:Y:S01]  /*21b0*/  STG.E.64 desc[UR8][R6.64], R24 ;  /* 0x0000001806007986 */ /* 0x0001e2000c101b08 */
[----:B------:R-:W-:Y:S06]  /*21c0*/  MEMBAR.ALL.GPU ;  /* 0x0000000000007992 */ /* 0x000fec000000a000 */
[----:B------:R-:W-:-:S00]  /*21d0*/  ERRBAR ;  /* 0x00000000000079ab */ /* 0x000fc00000000000 */
[----:B------:R-:W-:Y:S06]  /*21e0*/  CGAERRBAR ;  /* 0x00000000000075ab */ /* 0x000fec0000000000 */
[----:B------:R0:W-:Y:S01]  /*21f0*/  REDG.E.ADD.S32.STRONG.GPU desc[UR8][R4.64], R13 ;  /* 0x0000000d0400798e */ /* 0x0001e2000c10e388 */
[----:B------:R-:W-:Y:S05]  /*2200*/  @!P6 BRA `(.L_x_5004) ;  /* 0x000000000014e947 */ /* 0x000fea0003800000 */
.L_x_5005:
[----:B0-----:R-:W2:Y:S04]  /*2210*/  LDG.E.STRONG.GPU R6, desc[UR8][R4.64] ;  /* 0x0000000804067981 */ /* 0x001ea8000c1ef900 */
[----:B--2---:R-:W-:Y:S01]  /*2220*/  CCTL.IVALL ;  /* 0x00000000ff00798f */ /* 0x004fe20002000000 */
[----:B------:R-:W-:Y:S05]  /*2230*/  YIELD ;  /* 0x0000000000007946 */ /* 0x000fea0003800000 */
[----:B------:R-:W-:-:S13]  /*2240*/  ISETP.NE.AND P6, PT, R6, R15, PT ;  /* 0x0000000f0600720c */ /* 0x000fda0003fc5270 */
[----:B------:R-:W-:Y:S05]  /*2250*/  @P6 BRA `(.L_x_5005) ;  /* 0xfffffffc00ec6947 */ /* 0x000fea000383ffff */
.L_x_5004:
        /* <DEDUP_REMOVED lines=8> */
[----:B------:R-:W0:Y:S01]  /*22e0*/  S2UR UR6, SR_CTAID.X ;  /* 0x00000000000679c3 */ /* 0x000e220000002500 */
[----:B------:R-:W-:Y:S02]  /*22f0*/  LOP3.LUT R6, R95, 0x3, RZ, 0xc0, !PT ;  /* 0x000000035f067812 */ /* 0x000fe400078ec0ff */
[----:B------:R-:W-:Y:S02]  /*2300*/  MOV R4, RZ ;  /* 0x000000ff00047202 */ /* 0x000fe40000000f00 */
[----:B------:R-:W-:-:S07]  /*2310*/  IADD3 R5, -R6, R95, RZ ;  /* 0x0000005f06057210 */ /* 0x000fce0007ffe1ff */
.L_x_5007:
[----:B------:R-:W-:-:S13]  /*2320*/  ISETP.EQ.OR P6, PT, R4, UR5, P5 ;  /* 0x0000000504007c0c */ /* 0x000fda000afc2670 */
[----:B------:R-:W1:Y:S01]  /*2330*/  @!P6 LDC R11, c[0x0][0x10] ;  /* 0x00000400ff0beb82 */ /* 0x000e620000000800 */
[----:B------:R-:W2:Y:S01]  /*2340*/  @!P6 S2R R10, SR_CTAID.Y ;  /* 0x00000000000ae919 */ /* 0x000ea20000002600 */
[----:B------:R-:W-:-:S06]  /*2350*/  @!P6 LOP3.LUT R8, R94, 0x1, RZ, 0xc0, !PT ;  /* 0x000000015e08e812 */ /* 0x000fcc00078ec0ff */
[----:B------:R-:W3:Y:S01]  /*2360*/  @!P6 LDC.64 R6, c[0x0][0x248] ;  /* 0x00009200ff06eb82 */ /* 0x000ee20000000a00 */
[----:B-1----:R-:W-:-:S04]  /*2370*/  @!P6 IMAD R8, R8, R11, RZ ;  /* 0x0000000b0808e224 */ /* 0x002fc800078e02ff */
[----:B------:R-:W-:-:S05]  /*2380*/  @!P6 IMAD R8, R8, R95, RZ ;  /* 0x0000005f0808e224 */ /* 0x000fca00078e02ff */
[----:B------:R-:W-:-:S05]  /*2390*/  @!P6 SHF.L.U32 R9, R8, 0x1, RZ ;  /* 0x000000010809e819 */ /* 0x000fca00000006ff */
[----:B---3--:R-:W-:-:S04]  /*23a0*/  @!P6 IMAD.WIDE R6, R9, 0x4, R6 ;  /* 0x000000040906e825 */ /* 0x008fc800078e0206 */
[----:B--2---:R-:W-:-:S04]  /*23b0*/  @!P6 IMAD R9, R11, R4, R10 ;  /* 0x000000040b09e224 */ /* 0x004fc800078e020a */
[----:B------:R-:W-:-:S06]  /*23c0*/  @!P6 IMAD.WIDE.U32 R8, R9, 0x8, R6 ;  /* 0x000000080908e825 */ /* 0x000fcc00078e0006 */
[----:B------:R-:W2:Y:S01]  /*23d0*/  @!P6 LDG.E.64 R8, desc[UR8][R8.64] ;  /* 0x000000080808e981 */ /* 0x000ea2000c1e1b00 */
[----:B------:R-:W-:Y:S01]  /*23e0*/  IADD3 R12, R4, 0x1, RZ ;  /* 0x00000001040c7810 */ /* 0x000fe20007ffe0ff */
[----:B0-----:R-:W-:Y:S01]  /*23f0*/  UMOV UR5, UR6 ;  /* 0x0000000600057c82 */ /* 0x001fe20008000000 */
[----:B--2---:R-:W-:Y:S01]  /*2400*/  @!P6 FADD.FTZ R24, R24, R8 ;  /* 0x000000081818e221 */ /* 0x004fe20000010000 */
[----:B------:R-:W-:Y:S01]  /*2410*/  @!P6 FADD.FTZ R25, R25, R9 ;  /* 0x000000091919e221 */ /* 0x000fe20000010000 */
[----:B------:R-:W-:-:S13]  /*2420*/  ISETP.EQ.OR P6, PT, R12, UR5, P5 ;  /* 0x000000050c007c0c */ /* 0x000fda000afc2670 */
[----:B------:R-:W0:Y:S01]  /*2430*/  @!P6 LDC R11, c[0x0][0x10] ;  /* 0x00000400ff0beb82 */ /* 0x000e220000000800 */
[----:B------:R-:W1:Y:S01]  /*2440*/  @!P6 S2R R13, SR_CTAID.Y ;  /* 0x00000000000de919 */ /* 0x000e620000002600 */
[----:B------:R-:W-:-:S06]  /*2450*/  @!P6 LOP3.LUT R10, R94, 0x1, RZ, 0xc0, !PT ;  /* 0x000000015e0ae812 */ /* 0x000fcc00078ec0ff */
[----:B------:R-:W2:Y:S01]  /*2460*/  @!P6 LDC.64 R6, c[0x0][0x248] ;  /* 0x00009200ff06eb82 */ /* 0x000ea20000000a00 */
[----:B0-----:R-:W-:-:S04]  /*2470*/  @!P6 IMAD R10, R10, R11, RZ ;  /* 0x0000000b0a0ae224 */ /* 0x001fc800078e02ff */
[----:B------:R-:W-:-:S05]  /*2480*/  @!P6 IMAD R10, R10, R95, RZ ;  /* 0x0000005f0a0ae224 */ /* 0x000fca00078e02ff */
[----:B------:R-:W-:-:S05]  /*2490*/  @!P6 SHF.L.U32 R9, R10, 0x1, RZ ;  /* 0x000000010a09e819 */ /* 0x000fca00000006ff */
[----:B--2---:R-:W-:-:S04]  /*24a0*/  @!P6 IMAD.WIDE R6, R9, 0x4, R6 ;  /* 0x000000040906e825 */ /* 0x004fc800078e0206 */
[----:B-1----:R-:W-:-:S04]  /*24b0*/  @!P6 IMAD R9, R12, R11, R13 ;  /* 0x0000000b0c09e224 */ /* 0x002fc800078e020d */
[----:B------:R-:W-:-:S06]  /*24c0*/  @!P6 IMAD.WIDE.U32 R8, R9, 0x8, R6 ;  /* 0x000000080908e825 */ /* 0x000fcc00078e0006 */
[----:B------:R-:W2:Y:S01]  /*24d0*/  @!P6 LDG.E.64 R8, desc[UR8][R8.64] ;  /* 0x000000080808e981 */ /* 0x000ea2000c1e1b00 */
[----:B------:R-:W-:Y:S01]  /*24e0*/  IADD3 R12, R4, 0x2, RZ ;  /* 0x00000002040c7810 */ /* 0x000fe20007ffe0ff */
[----:B--2---:R-:W-:Y:S01]  /*24f0*/  @!P6 FADD.FTZ R24, R24, R8 ;  /* 0x000000081818e221 */ /* 0x004fe20000010000 */
[----:B------:R-:W-:Y:S02]  /*2500*/  @!P6 FADD.FTZ R25, R25, R9 ;  /* 0x000000091919e221 */ /* 0x000fe40000010000 */
        /* <DEDUP_REMOVED lines=33> */
.L_x_5006:
[----:B------:R-:W-:-:S13]  /*2720*/  LOP3.LUT P6, R12, R95, 0x3, RZ, 0xc0, !PT ;  /* 0x000000035f0c7812 */ /* 0x000fda00078cc0ff */
[----:B------:R-:W-:Y:S05]  /*2730*/  @!P6 BRA `(.L_x_5003) ;  /* 0x0000000000c8e947 */ /* 0x000fea0003800000 */
[----:B------:R-:W-:Y:S01]  /*2740*/  ISETP.EQ.OR P6, PT, R4, UR5, P5 ;  /* 0x0000000504007c0c */ /* 0x000fe2000afc2670 */
[----:B------:R-:W-:-:S12]  /*2750*/  BSSY B0, `(.L_x_5008) ;  /* 0x000000f000007945 */ /* 0x000fd80003800000 */
[----:B------:R-:W-:Y:S05]  /*2760*/  @P6 BRA `(.L_x_5009) ;  /* 0x0000000000346947 */ /* 0x000fea0003800000 */
[----:B------:R-:W0:Y:S01]  /*2770*/  S2R R9, SR_CTAID.Y ;  /* 0x0000000000097919 */ /* 0x000e220000002600 */
[----:B------:R-:W1:Y:S01]  /*2780*/  LDC.64 R6, c[0x0][0x248] ;  /* 0x00009200ff067b82 */ /* 0x000e620000000a00 */
[----:B------:R-:W-:Y:S01]  /*2790*/  LOP3.LUT R8, R94, 0x1, RZ, 0xc0, !PT ;  /* 0x000000015e087812 */ /* 0x000fe200078ec0ff */
[----:B------:R-:W-:-:S04]  /*27a0*/  ULDC UR6, c[0x0][0x10] ;  /* 0x0000040000067ab9 */ /* 0x000fc80000000800 */
[----:B------:R-:W-:-:S04]  /*27b0*/  IMAD R8, R8, UR6, RZ ;  /* 0x0000000608087c24 */ /* 0x000fc8000f8e02ff */
[----:B------:R-:W-:-:S05]  /*27c0*/  IMAD R8, R8, R95, RZ ;  /* 0x0000005f08087224 */ /* 0x000fca00078e02ff */
[----:B------:R-:W-:-:S05]  /*27d0*/  SHF.L.U32 R5, R8, 0x1, RZ ;  /* 0x0000000108057819 */ /* 0x000fca00000006ff */
[----:B-1----:R-:W-:-:S04]  /*27e0*/  IMAD.WIDE R6, R5, 0x4, R6 ;  /* 0x0000000405067825 */ /* 0x002fc800078e0206 */
[----:B0-----:R-:W-:-:S04]  /*27f0*/  IMAD R5, R4, UR6, R9 ;  /* 0x0000000604057c24 */ /* 0x001fc8000f8e0209 */
[----:B------:R-:W-:-:S06]  /*2800*/  IMAD.WIDE.U32 R6, R5, 0x8, R6 ;  /* 0x0000000805067825 */ /* 0x000fcc00078e0006 */
[----:B------:R-:W2:Y:S02]  /*2810*/  LDG.E.64 R6, desc[UR8][R6.64] ;  /* 0x0000000806067981 */ /* 0x000ea4000c1e1b00 */
[----:B--2---:R-:W-:Y:S01]  /*2820*/  FADD.FTZ R24, R24, R6 ;  /* 0x0000000618187221 */ /* 0x004fe20000010000 */
[----:B------:R-:W-:-:S07]  /*2830*/  FADD.FTZ R25, R25, R7 ;  /* 0x0000000719197221 */ /* 0x000fce0000010000 */
.L_x_5009:
[----:B------:R-:W-:Y:S05]  /*2840*/  BSYNC B0 ;  /* 0x0000000000007941 */ /* 0x000fea0003800000 */
.L_x_5008:
[----:B------:R-:W-:-:S13]  /*2850*/  ISETP.NE.AND P6, PT, R12, 0x1, PT ;  /* 0x000000010c00780c */ /* 0x000fda0003fc5270 */
[----:B------:R-:W-:Y:S05]  /*2860*/  @!P6 BRA `(.L_x_5003) ;  /* 0x00000000007ce947 */ /* 0x000fea0003800000 */
[----:B------:R-:W-:-:S04]  /*2870*/  IADD3 R10, R4, 0x1, RZ ;  /* 0x00000001040a7810 */ /* 0x000fc80007ffe0ff */
        /* <DEDUP_REMOVED lines=15> */
[----:B------:R-:W-:-:S04]  /*2970*/  ISETP.EQ.OR P6, PT, R10, UR5, P5 ;  /* 0x000000050a007c0c */ /* 0x000fc8000afc2670 */
[----:B------:R-:W-:-:S13]  /*2980*/  ISETP.EQ.OR P6, PT, R12, 0x2, P6 ;  /* 0x000000020c00780c */ /* 0x000fda00037c2670 */
        /* <DEDUP_REMOVED lines=10> */
[----:B------:R-:W2:Y:S02]  /*2a30*/  @!P6 LDG.E.64 R4, desc[UR8][R4.64] ;  /* 0x000000080404e981 */ /* 0x000ea4000c1e1b00 */
[----:B--2---:R-:W-:Y:S01]  /*2a40*/  @!P6 FADD.FTZ R24, R24, R4 ;  /* 0x000000041818e221 */ /* 0x004fe20000010000 */
[----:B------:R-:W-:-:S07]  /*2a50*/  @!P6 FADD.FTZ R25, R25, R5 ;  /* 0x000000051919e221 */ /* 0x000fce0000010000 */
.L_x_5003:
        /* <DEDUP_REMOVED lines=20> */
[----:B------:R-:W-:Y:S01]  /*2ba0*/  @!P5 STS.64 [UR6+0x98], R24 ;  /* 0x00009818ff00d988 */ /* 0x000fe20008000a06 */
[----:B------:R-:W-:-:S03]  /*2bb0*/  IADD3 R14, P5, R14, UR12, RZ ;  /* 0x0000000c0e0e7c10 */ /* 0x000fc6000ffbe0ff */
[----:B------:R0:W-:Y:S01]  /*2bc0*/  @!P6 STG.E.64 desc[UR8][R4.64], R10 ;  /* 0x0000000a0400e986 */ /* 0x0001e2000c101b08 */
[----:B------:R-:W-:Y:S01]  /*2bd0*/  IADD3.X R15, R30, UR13, RZ, P5, !PT ;  /* 0x0000000d1e0f7c10 */ /* 0x000fe2000affe4ff */
[----:B------:R-:W-:Y:S08]  /*2be0*/  BAR.SYNC.DEFER_BLOCKING 0x0 ;  /* 0x0000000000007b1d */ /* 0x000ff00000010000 */
[----:B0-----:R-:W0:Y:S01]  /*2bf0*/  LDC R10, c[0x0][0x294] ;  /* 0x0000a500ff0a7b82 */ /* 0x001e220000000800 */
[----:B------:R-:W2:Y:S04]  /*2c00*/  LDG.E.64 R6, desc[UR8][R6.64] ;  /* 0x0000000806067981 */ /* 0x000ea8000c1e1b00 */
[----:B------:R-:W2:Y:S04]  /*2c10*/  LDG.E.64 R4, desc[UR8][R14.64] ;  /* 0x000000080e047981 */ /* 0x000ea8000c1e1b00 */
[----:B------:R-:W1:Y:S02]  /*2c20*/  LDS.64 R8, [UR6+0x98] ;  /* 0x00009806ff087984 */ /* 0x000e640008000a00 */
[----:B-1----:R-:W-:-:S04]  /*2c30*/  FMUL.FTZ R8, R8, UR7 ;  /* 0x0000000708087c20 */ /* 0x002fc80008410000 */
[----:B------:R-:W-:-:S04]  /*2c40*/  FMUL.FTZ R12, R8, R8 ;  /* 0x00000008080c7220 */ /* 0x000fc80000410000 */
[----:B------:R-:W-:-:S05]  /*2c50*/  FFMA.FTZ R9, R9, UR7, -R12 ;  /* 0x0000000709097c23 */ /* 0x000fca000801080c */
[----:B------:R-:W-:-:S13]  /*2c60*/  FSETP.GTU.FTZ.AND P5, PT, R9, RZ, PT ;  /* 0x000000ff0900720b */ /* 0x000fda0003fbc000 */
[----:B------:R-:W1:Y:S01]  /*2c70*/  @P5 LDC R12, c[0x0][0x238] ;  /* 0x00008e00ff0c5b82 */ /* 0x000e620000000800 */
[----:B------:R-:W-:Y:S01]  /*2c80*/  ISETP.NE.AND P6, PT, RZ, UR10, PT ;  /* 0x0000000aff007c0c */ /* 0x000fe2000bfc5270 */
[----:B-1----:R-:W-:Y:S01]  /*2c90*/  @P5 FADD.FTZ R11, R9, R12 ;  /* 0x0000000c090b5221 */ /* 0x002fe20000010000 */
[----:B------:R-:W-:-:S10]  /*2ca0*/  HFMA2.MMA R9, -RZ, RZ, 1.875, 0 ;  /* 0x3f800000ff097435 */ /* 0x000fd400000001ff */
[----:B------:R-:W1:Y:S01]  /*2cb0*/  @P5 MUFU.RSQ R9, R11 ;  /* 0x0000000b00095308 */ /* 0x000e620000001400 */
[C---:B------:R-:W-:Y:S01]  /*2cc0*/  FADD.FTZ R38, -R8.reuse, R38 ;  /* 0x0000002608267221 */ /* 0x040fe20000010100 */
[C---:B------:R-:W-:Y:S01]  /*2cd0*/  FADD.FTZ R12, -R8.reuse, R39 ;  /* 0x00000027080c7221 */ /* 0x040fe20000010100 */
[C---:B------:R-:W-:Y:S01]  /*2ce0*/  FADD.FTZ R40, -R8.reuse, R40 ;  /* 0x0000002808287221 */ /* 0x040fe20000010100 */
[----:B------:R-:W-:Y:S01]  /*2cf0*/  FADD.FTZ R20, -R8, R41 ;  /* 0x0000002908147221 */ /* 0x000fe20000010100 */
[-C--:B-1----:R-:W-:Y:S01]  /*2d00*/  FMUL.FTZ R13, R38, R9.reuse ;  /* 0x00000009260d7220 */ /* 0x082fe20000410000 */
[----:B------:R-:W-:-:S03]  /*2d10*/  FMUL.FTZ R16, R12, R9 ;  /* 0x000000090c107220 */ /* 0x000fc60000410000 */
        /* <DEDUP_REMOVED lines=13> */
.L_x_5010:
[----:B------:R-:W-:Y:S01]  /*2df0*/  LOP3.LUT P5, RZ, R90, 0x4, RZ, 0xc0, !PT ;  /* 0x000000045aff7812 */ /* 0x000fe200078ac0ff */
[----:B------:R-:W-:-:S12]  /*2e00*/  BSSY B0, `(.L_x_5011) ;  /* 0x000000d000007945 */ /* 0x000fd80003800000 */
[----:B------:R-:W-:Y:S05]  /*2e10*/  @P5 BRA `(.L_x_5012) ;  /* 0x00000000002c5947 */ /* 0x000fea0003800000 */
        /* <DEDUP_REMOVED lines=10> */
[----:B------:R0:W-:Y:S04]  /*2ec0*/  STG.E.64 desc[UR8][R14.64], R12 ;  /* 0x0000000c0e007986 */ /* 0x0001e8000c101b08 */
.L_x_5012:
[----:B------:R-:W-:Y:S05]  /*2ed0*/  BSYNC B0 ;  /* 0x0000000000007941 */ /* 0x000fea0003800000 */
.L_x_5011:
[-C--:B------:R-:W-:Y:S01]  /*2ee0*/  FMUL.FTZ R11, R40, R9.reuse ;  /* 0x00000009280b7220 */ /* 0x080fe20000410000 */
[----:B------:R-:W-:Y:S01]  /*2ef0*/  FMUL.FTZ R20, R20, R9 ;  /* 0x0000000914147220 */ /* 0x000fe20000410000 */
[C---:B------:R-:W-:Y:S01]  /*2f00*/  FADD.FTZ R42, -R8.reuse, R42 ;  /* 0x0000002a082a7221 */ /* 0x040fe20000010100 */
        /* <DEDUP_REMOVED lines=14> */
.L_x_5013:
        /* <DEDUP_REMOVED lines=14> */
.L_x_5015:
[----:B------:R-:W-:Y:S05]  /*30d0*/  BSYNC B0 ;  /* 0x0000000000007941 */ /* 0x000fea0003800000 */
.L_x_5014:
        /* <DEDUP_REMOVED lines=17> */
.L_x_5016:
[----:B------:R-:W-:Y:S01]  /*31f0*/  LOP3.LUT P5, RZ, R90, 0x10, RZ, 0xc0, !PT ;  /* 0x000000105aff7812 */ /* 0x000fe200078ac0ff */
[----:B------:R-:W-:-:S12]  /*3200*/  BSSY B0, `(.L_x_5017) ;  /* 0x000000d000007945 */ /* 0x000fd80003800000 */
[----:B------:R-:W-:Y:S05]  /*3210*/  @P5 BRA `(.L_x_5018) ;  /* 0x00000000002c5947 */ /* 0x000fea0003800000 */
[----:B------:R-:W-:Y:S01]  /*3220*/  ULDC.64 UR6, c[0x0][0x270] ;  /* 0x00009c0000067ab9 */ /* 0x000fe20000000a00 */
[----:B------:R-:W-:Y:S01]  /*3230*/  MOV R14, R28 ;  /* 0x0000001c000e7202 */ /* 0x000fe20000000f00 */
[----:B------:R-:W-:Y:S01]  /*3240*/  IMAD R18, R91, UR6, RZ ;  /* 0x000000065b127c24 */ /* 0x000fe2000f8e02ff */
[----:B------:R-:W-:-:S03]  /*3250*/  MOV R15, R3 ;  /* 0x00000003000f7202 */ /* 0x000fc60000000f00 */
[----:B------:R-:W-:-:S04]  /*3260*/  IMAD.WIDE.U32 R16, R87, UR6, R14 ;  /* 0x0000000657107c25 */ /* 0x000fc8000f8e000e */
[----:B------:R-:W-:Y:S01]  /*3270*/  IMAD R87, R87, UR7, R18 ;  /* 0x0000000757577c24 */ /* 0x000fe2000f8e0212 */
[----:B------:R-:W-:Y:S02]  /*3280*/  ULDC.64 UR6, c[0x0][0x210] ;  /* 0x0000840000067ab9 */ /* 0x000fe40000000a00 */
[----:B------:R-:W-:Y:S02]  /*3290*/  LEA R14, P5, R16, UR6, 0x2 ;  /* 0x00000006100e7c11 */ /* 0x000fe4000f8a10ff */
[----:B------:R-:W-:-:S04]  /*32a0*/  IADD3 R87, R17, R87, RZ ;  /* 0x0000005711577210 */ /* 0x000fc80007ffe0ff */
[----:B------:R-:W-:-:S05]  /*32b0*/  LEA.HI.X R15, R16, UR7, R87, 0x2, P5 ;  /* 0x00000007100f7c11 */ /* 0x000fca000a8f1457 */
[----:B------:R0:W-:Y:S02]  /*32c0*/  STG.E.64 desc[UR8][R14.64], R12 ;  /* 0x0000000c0e007986 */ /* 0x0001e4000c101b08 */
.L_x_5018:
[----:B------:R-:W-:Y:S05]  /*32d0*/  BSYNC B0 ;  /* 0x0000000000007941 */ /* 0x000fea0003800000 */
.L_x_5017:
[-C--:B------:R-:W-:Y:S01]  /*32e0*/  FMUL.FTZ R11, R44, R9.reuse ;  /* 0x000000092c0b7220 */ /* 0x080fe20000410000 */
[----:B------:R-:W-:Y:S01]  /*32f0*/  FMUL.FTZ R20, R20, R9 ;  /* 0x0000000914147220 */ /* 0x000fe20000410000 */
[C---:B------:R-:W-:Y:S01]  /*3300*/  FADD.FTZ R46, -R8.reuse, R46 ;  /* 0x0000002e082e7221 */ /* 0x040fe20000010100 */
[----:B------:R-:W-:Y:S01]  /*3310*/  FADD.FTZ R22, -R8, R47 ;  /* 0x0000002f08167221 */ /* 0x000fe20000010100 */
        /* <DEDUP_REMOVED lines=13> */
.L_x_5019:
[----:B------:R-:W-:Y:S01]  /*33f0*/  LOP3.LUT P5, RZ, R90, 0x20, RZ, 0xc0, !PT ;  /* 0x000000205aff7812 */ /* 0x000fe200078ac0ff */
[----:B------:R-:W-:-:S12]  /*3400*/  BSSY B0, `(.L_x_5020) ;  /* 0x000000d000007945 */ /* 0x000fd80003800000 */
[----:B------:R-:W-:Y:S05]  /*3410*/  @P5 BRA `(.L_x_5021) ;  /* 0x00000000002c5947 */ /* 0x000fea0003800000 */
[----:B------:R-:W-:Y:S01]  /*3420*/  ULDC.64 UR6, c[0x0][0x270] ;  /* 0x00009c0000067ab9 */ /* 0x000fe20000000a00 */
[----:B0-----:R-:W-:Y:S01]  /*3430*/  MOV R12, R28 ;  /* 0x0000001c000c7202 */ /* 0x001fe20000000f00 */
        /* <DEDUP_REMOVED lines=9> */
.L_x_5021:
[----:B------:R-:W-:Y:S05]  /*34d0*/  BSYNC B0 ;  /* 0x0000000000007941 */ /* 0x000fea0003800000 */
.L_x_5020:
[-C--:B------:R-:W-:Y:S01]  /*34e0*/  FMUL.FTZ R11, R46, R9.reuse ;  /* 0x000000092e0b7220 */ /* 0x080fe20000410000 */
[----:B------:R-:W-:Y:S01]  /*34f0*/  FMUL.FTZ R22, R22, R9 ;  /* 0x0000000916167220 */ /* 0x000fe20000410000 */
[C---:B------:R-:W-:Y:S01]  /*3500*/  FADD.FTZ R48, -R8.reuse, R48 ;  /* 0x0000003008307221 */ /* 0x040fe20000010100 */
[----:B------:R-:W-:Y:S01]  /*3510*/  FADD.FTZ R20, -R8, R49 ;  /* 0x0000003108147221 */ /* 0x000fe20000010100 */
[----:B-1----:R-:W-:Y:S01]  /*3520*/  FFMA.FTZ R16, R6, R11, R4 ;  /* 0x0000000b06107223 */ /* 0x002fe20000010004 */
        /* <DEDUP_REMOVED lines=12> */
.L_x_5022:
        /* <DEDUP_REMOVED lines=14> */
.L_x_5024:
[----:B------:R-:W-:Y:S05]  /*36d0*/  BSYNC B0 ;  /* 0x0000000000007941 */ /* 0x000fea0003800000 */
.L_x_5023:
        /* <DEDUP_REMOVED lines=17> */
.L_x_5025:
        /* <DEDUP_REMOVED lines=14> */
.L_x_5027:
[----:B------:R-:W-:Y:S05]  /*38d0*/  BSYNC B0 ;  /* 0x0000000000007941 */ /* 0x000fea0003800000 */
.L_x_5026:
        /* <DEDUP_REMOVED lines=17> */
.L_x_5028:
        /* <DEDUP_REMOVED lines=14> */
.L_x_5030:
[----:B------:R-:W-:Y:S05]  /*3ad0*/  BSYNC B0 ;  /* 0x0000000000007941 */ /* 0x000fea0003800000 */
.L_x_5029:
        /* <DEDUP_REMOVED lines=17> */
.L_x_5031:
        /* <DEDUP_REMOVED lines=14> */
.L_x_5033:
[----:B------:R-:W-:Y:S05]  /*3cd0*/  BSYNC B0 ;  /* 0x0000000000007941 */ /* 0x000fea0003800000 */
.L_x_5032:
[-C--:B------:R-:W-:Y:S01]  /*3ce0*/  FMUL.FTZ R11, R54, R9.reuse ;  /* 0x00000009360b7220 */ /* 0x080fe20000410000 */
[----:B------:R-:W-:Y:S01]  /*3cf0*/  FMUL.FTZ R22, R22, R9 ;  /* 0x0000000916167220 */ /* 0x000fe20000410000 */
[C---:B------:R-:W-:Y:S01]  /*3d00*/  FADD.FTZ R56, -R8.reuse, R56 ;  /* 0x0000003808387221 */ /* 0x040fe20000010100 */
[----:B------:R-:W-:Y:S01]  /*3d10*/  FADD.FTZ R20, -R8, R57 ;  /* 0x0000003908147221 */ /* 0x000fe20000010100 */
[----:B------:R-:W-:Y:S01]  /*3d20*/  SHF.R.U32.HI R19, RZ, 0x6, R80 ;  /* 0x00000006ff137819 */ /* 0x000fe20000011650 */
        /* <DEDUP_REMOVED lines=13> */
.L_x_5034:
[----:B------:R-:W-:Y:S04]  /*3e00*/  BSSY B0, `(.L_x_5035) ;  /* 0x000000d000007945 */ /* 0x000fe80003800000 */
        /* <DEDUP_REMOVED lines=12> */
.L_x_5036:
[----:B------:R-:W-:Y:S05]  /*3ed0*/  BSYNC B0 ;  /* 0x0000000000007941 */ /* 0x000fea0003800000 */
.L_x_5035:
[-C--:B------:R-:W-:Y:S01]  /*3ee0*/  FMUL.FTZ R11, R56, R9.reuse ;  /* 0x00000009380b7220 */ /* 0x080fe20000410000 */
[----:B------:R-:W-:Y:S01]  /*3ef0*/  FMUL.FTZ R20, R20, R9 ;  /* 0x0000000914147220 */ /* 0x000fe20000410000 */
[----:B------:R-:W-:Y:S02]  /*3f00*/  IMAD R19, R10, UR5, R19 ;  /* 0x000000050a137c24 */ /* 0x000fe4000f8e0213 */
[----:B------:R-:W-:Y:S01]  /*3f10*/  FADD.FTZ R58, -R8, R58 ;  /* 0x0000003a083a7221 */ /* 0x000fe20000010100 */
[----:B0-----:R-:W-:Y:S01]  /*3f20*/  FFMA.FTZ R14, R6, R11, R4 ;  /* 0x0000000b060e7223 */ /* 0x001fe20000010004 */
        /* <DEDUP_REMOVED lines=12> */
.L_x_5037:
[----:B------:R-:W-:Y:S04]  /*3ff0*/  BSSY B0, `(.L_x_5038) ;  /* 0x000000d000007945 */ /* 0x000fe80003800000 */
[----:B------:R-:W-:Y:S05]  /*4000*/  @P3 BRA `(.L_x_5039) ;  /* 0x00000000002c3947 */ /* 0x000fea0003800000 */
[----:B------:R-:W-:Y:S01]  /*4010*/  ULDC.64 UR6, c[0x0][0x270] ;  /* 0x00009c0000067ab9 */ /* 0x000fe20000000a00 */
[----:B------:R-:W-:Y:S01]  /*4020*/  MOV R10, R28 ;  /* 0x0000001c000a7202 */ /* 0x000fe20000000f00 */
[----:B------:R-:W-:Y:S01]  /*4030*/  IMAD R71, R71, UR6, RZ ;  /* 0x0000000647477c24 */ /* 0x000fe2000f8e02ff */
[----:B------:R-:W-:-:S03]  /*4040*/  MOV R11, R3 ;  /* 0x00000003000b7202 */ /* 0x000fc60000000f00 */
[C---:B------:R-:W-:Y:S02]  /*4050*/  IMAD R71, R68.reuse, UR7, R71 ;  /* 0x0000000744477c24 */ /* 0x040fe4000f8e0247 */
[----:B-1----:R-:W-:Y:S01]  /*4060*/  IMAD.WIDE.U32 R12, R68, UR6, R10 ;  /* 0x00000006440c7c25 */ /* 0x002fe2000f8e000a */
[----:B------:R-:W-:Y:S02]  /*4070*/  ULDC.64 UR6, c[0x0][0x210] ;  /* 0x0000840000067ab9 */ /* 0x000fe40000000a00 */
[----:B------:R-:W-:Y:S02]  /*4080*/  LEA R10, P3, R12, UR6, 0x2 ;  /* 0x000000060c0a7c11 */ /* 0x000fe4000f8610ff */
[----:B------:R-:W-:-:S04]  /*4090*/  IADD3 R71, R13, R71, RZ ;  /* 0x000000470d477210 */ /* 0x000fc80007ffe0ff */
[----:B------:R-:W-:-:S05]  /*40a0*/  LEA.HI.X R11, R12, UR7, R71, 0x2, P3 ;  /* 0x000000070c0b7c11 */ /* 0x000fca00098f1447 */
[----:B------:R0:W-:Y:S02]  /*40b0*/  STG.E.64 desc[UR8][R10.64], R14 ;  /* 0x0000000e0a007986 */ /* 0x0001e4000c101b08 */
.L_x_5039:
[----:B------:R-:W-:Y:S05]  /*40c0*/  BSYNC B0 ;  /* 0x0000000000007941 */ /* 0x000fea0003800000 */
.L_x_5038:
[C---:B------:R-:W-:Y:S01]  /*40d0*/  IADD3 R22, R19.reuse, 0x68, RZ ;  /* 0x0000006813167810 */ /* 0x040fe20007ffe0ff */
[----:B------:R-:W-:Y:S01]  /*40e0*/  ULDC.64 UR6, c[0x0][0x278] ;  /* 0x00009e0000067ab9 */ /* 0x000fe20000000a00 */
[C---:B-1----:R-:W-:Y:S01]  /*40f0*/  IADD3 R17, R19.reuse, 0x70, RZ ;  /* 0x0000007013117810 */ /* 0x042fe20007ffe0ff */
[C---:B0-----:R-:W-:Y:S01]  /*4100*/  FADD.FTZ R10, -R8.reuse, R59 ;  /* 0x0000003b080a7221 */ /* 0x041fe20000010100 */
[----:B------:R-:W-:Y:S01]  /*4110*/  IADD3 R16, R19, 0x78, RZ ;  /* 0x0000007813107810 */ /* 0x000fe20007ffe0ff */
        /* <DEDUP_REMOVED lines=21> */
[----:B------:R-:W-:Y:S01]  /*4270*/  ISETP.GE.AND.EX P5, PT, R31, UR7, PT, P5 ;  /* 0x000000071f007c0c */ /* 0x000fe2000bfa6350 */
[-C--:B------:R-:W-:Y:S01]  /*4280*/  FMUL.FTZ R24, R10, R9.reuse ;  /* 0x000000090a187220 */ /* 0x080fe20000410000 */
[----:B------:R-:W-:Y:S01]  /*4290*/  ISETP.GE.AND.EX P3, PT, R19, UR7, PT, P3 ;  /* 0x0000000713007c0c */ /* 0x000fe2000bf66330 */
[-C--:B------:R-:W-:Y:S01]  /*42a0*/  FMUL.FTZ R30, R12, R9.reuse ;  /* 0x000000090c1e7220 */ /* 0x080fe20000410000 */
[----:B------:R-:W-:Y:S01]  /*42b0*/  ISETP.GE.AND.EX P4, PT, R18, UR7, PT, P4 ;  /* 0x0000000712007c0c */ /* 0x000fe2000bf86340 */
        /* <DEDUP_REMOVED lines=8> */
[--C-:B------:R-:W-:Y:S01]  /*4340*/  FFMA.FTZ R12, R6, R21, R4.reuse ;  /* 0x00000015060c7223 */ /* 0x100fe20000010004 */
[----:B------:R-:W-:Y:S01]  /*4350*/  ISETP.GT.U32.OR P5, PT, R80, 0x1ff, P5 ;  /* 0x000001ff5000780c */ /* 0x000fe20002fa4470 */
[--C-:B------:R-:W-:Y:S01]  /*4360*/  FFMA.FTZ R10, R6, R23, R4.reuse ;  /* 0x00000017060a7223 */ /* 0x100fe20000010004 */
[----:B------:R-:W-:Y:S01]  /*4370*/  ISETP.GT.U32.OR P3, PT, R80, 0x1ff, P3 ;  /* 0x000001ff5000780c */ /* 0x000fe20001f64470 */
[----:B------:R-:W-:Y:S01]  /*4380*/  FFMA.FTZ R8, R6, R25, R4 ;  /* 0x0000001906087223 */ /* 0x000fe20000010004 */
[----:B------:R-:W-:Y:S01]  /*4390*/  ISETP.GT.U32.OR P4, PT, R80, 0x1ff, P4 ;  /* 0x000001ff5000780c */ /* 0x000fe20002784470 */
        /* <DEDUP_REMOVED lines=17> */
.L_x_5040:
[----:B------:R-:W-:Y:S04]  /*44b0*/  BSSY B0, `(.L_x_5041) ;  /* 0x000000d000007945 */ /* 0x000fe80003800000 */
[----:B------:R-:W-:Y:S05]  /*44c0*/  @P2 BRA `(.L_x_5042) ;  /* 0x00000000002c2947 */ /* 0x000fea0003800000 */
        /* <DEDUP_REMOVED lines=11> */
.L_x_5042:
[----:B------:R-:W-:Y:S05]  /*4580*/  BSYNC B0 ;  /* 0x0000000000007941 */ /* 0x000fea0003800000 */
.L_x_5041:
        /* <DEDUP_REMOVED lines=11> */
.L_x_5043:
        /* <DEDUP_REMOVED lines=13> */
.L_x_5045:
[----:B------:R-:W-:Y:S05]  /*4710*/  BSYNC B0 ;  /* 0x0000000000007941 */ /* 0x000fea0003800000 */
.L_x_5044:
        /* <DEDUP_REMOVED lines=11> */
.L_x_5046:
[----:B------:R-:W-:Y:S04]  /*47d0*/  BSSY B0, `(.L_x_5047) ;  /* 0x000000d000007945 */ /* 0x000fe80003800000 */
[----:B------:R-:W-:Y:S05]  /*47e0*/  @P0 BRA `(.L_x_5048) ;  /* 0x00000000002c0947 */ /* 0x000fea0003800000 */
[----:B------:R-:W-:Y:S01]  /*47f0*/  ULDC.64 UR6, c[0x0][0x270] ;  /* 0x00009c0000067ab9 */ /* 0x000fe20000000a00 */
[----:B01----:R-:W-:Y:S01]  /*4800*/  MOV R4, R28 ;  /* 0x0000001c00047202 */ /* 0x003fe20000000f00 */
        /* <DEDUP_REMOVED lines=9> */
.L_x_5048:
[----:B------:R-:W-:Y:S05]  /*48a0*/  BSYNC B0 ;  /* 0x0000000000007941 */ /* 0x000fea0003800000 */
.L_x_5047:
[----:B------:R-:W-:Y:S05]  /*48b0*/  @!P6 BRA `(.L_x_5049) ;  /* 0x000000000028e947 */ /* 0x000fea0003800000 */
[----:B------:R-:W-:Y:S01]  /*48c0*/  FMUL.FTZ R0, R12, -1.4426950216293334961 ;  /* 0xbfb8aa3b0c007820 */ /* 0x000fe20000410000 */
[----:B------:R-:W-:-:S05]  /*48d0*/  FMUL.FTZ R6, R13, -1.4426950216293334961 ;  /* 0xbfb8aa3b0d067820 */ /* 0x000fca0000410000 */
[----:B------:R-:W0:Y:S08]  /*48e0*/  MUFU.EX2 R0, R0 ;  /* 0x0000000000007308 */ /* 0x000e300000000800 */
[----:B------:R-:W3:Y:S01]  /*48f0*/  MUFU.EX2 R6, R6 ;  /* 0x0000000600067308 */ /* 0x000ee20000000800 */
[----:B012---:R-:W-:-:S07]  /*4900*/  FADD.FTZ R4, R0, 1 ;  /* 0x3f80000000047421 */ /* 0x007fce0000010000 */
[----:B------:R-:W0:Y:S01]  /*4910*/  MUFU.RCP R5, R4 ;  /* 0x0000000400057308 */ /* 0x000e220000001000 */
[----:B---3--:R-:W-:-:S07]  /*4920*/  FADD.FTZ R7, R6, 1 ;  /* 0x3f80000006077421 */ /* 0x008fce0000010000 */
[----:B------:R-:W1:Y:S01]  /*4930*/  MUFU.RCP R14, R7 ;  /* 0x00000007000e7308 */ /* 0x000e620000001000 */
[----:B0-----:R-:W-:Y:S01]  /*4940*/  FMUL.FTZ R12, R12, R5 ;  /* 0x000000050c0c7220 */ /* 0x001fe20000410000 */
[----:B-1----:R-:W-:-:S07]  /*4950*/  FMUL.FTZ R13, R13, R14 ;  /* 0x0000000e0d0d7220 */ /* 0x002fce0000410000 */
.L_x_5049:
[----:B------:R-:W-:Y:S04]  /*4960*/  BSSY B0, `(.L_x_5050) ;  /* 0x000000d000007945 */ /* 0x000fe80003800000 */
[----:B------:R-:W-:Y:S05]  /*4970*/  @P5 BRA `(.L_x_5051) ;  /* 0x00000000002c5947 */ /* 0x000fea0003800000 */
[----:B------:R-:W-:Y:S01]  /*4980*/  ULDC.64 UR6, c[0x0][0x270] ;  /* 0x00009c0000067ab9 */ /* 0x000fe20000000a00 */
[----:B012---:R-:W-:Y:S01]  /*4990*/  MOV R4, R28 ;  /* 0x0000001c00047202 */ /* 0x007fe20000000f00 */
        /* <DEDUP_REMOVED lines=9> */
.L_x_5051:
[----:B------:R-:W-:Y:S05]  /*4a30*/  BSYNC B0 ;  /* 0x0000000000007941 */ /* 0x000fea0003800000 */
.L_x_5050:
[----:B------:R-:W-:Y:S05]  /*4a40*/  @!P6 BRA `(.L_x_5052) ;  /* 0x000000000028e947 */ /* 0x000fea0003800000 */
[----:B------:R-:W-:Y:S01]  /*4a50*/  FMUL.FTZ R0, R10, -1.4426950216293334961 ;  /* 0xbfb8aa3b0a007820 */ /* 0x000fe20000410000 */
[----:B------:R-:W-:-:S05]  /*4a60*/  FMUL.FTZ R6, R11, -1.4426950216293334961 ;  /* 0xbfb8aa3b0b067820 */ /* 0x000fca0000410000 */
[----:B------:R-:W0:Y:S08]  /*4a70*/  MUFU.EX2 R0, R0 ;  /* 0x0000000000007308 */ /* 0x000e300000000800 */
[----:B------:R-:W4:Y:S01]  /*4a80*/  MUFU.EX2 R6, R6 ;  /* 0x0000000600067308 */ /* 0x000f220000000800 */
[----:B0123--:R-:W-:-:S07]  /*4a90*/  FADD.FTZ R4, R0, 1 ;  /* 0x3f80000000047421 */ /* 0x00ffce0000010000 */
[----:B------:R-:W0:Y:S01]  /*4aa0*/  MUFU.RCP R5, R4 ;  /* 0x0000000400057308 */ /* 0x000e220000001000 */
[----:B----4-:R-:W-:-:S07]  /*4ab0*/  FADD.FTZ R7, R6, 1 ;  /* 0x3f80000006077421 */ /* 0x010fce0000010000 */
[----:B------:R-:W1:Y:S01]  /*4ac0*/  MUFU.RCP R12, R7 ;  /* 0x00000007000c7308 */ /* 0x000e620000001000 */
[----:B0-----:R-:W-:Y:S01]  /*4ad0*/  FMUL.FTZ R10, R10, R5 ;  /* 0x000000050a0a7220 */ /* 0x001fe20000410000 */
[----:B-1----:R-:W-:-:S07]  /*4ae0*/  FMUL.FTZ R11, R11, R12 ;  /* 0x0000000c0b0b7220 */ /* 0x002fce0000410000 */
.L_x_5052:
[----:B------:R-:W-:Y:S04]  /*4af0*/  BSSY B0, `(.L_x_5053) ;  /* 0x000000d000007945 */ /* 0x000fe80003800000 */
[----:B------:R-:W-:Y:S05]  /*4b00*/  @P3 BRA `(.L_x_5054) ;  /* 0x00000000002c3947 */ /* 0x000fea0003800000 */
[----:B------:R-:W-:Y:S01]  /*4b10*/  ULDC.64 UR6, c[0x0][0x270] ;  /* 0x00009c0000067ab9 */ /* 0x000fe20000000a00 */
[----:B0123--:R-:W-:Y:S01]  /*4b20*/  MOV R4, R28 ;  /* 0x0000001c00047202 */ /* 0x00ffe20000000f00 */
        /* <DEDUP_REMOVED lines=9> */
.L_x_5054:
[----:B------:R-:W-:Y:S05]  /*4bc0*/  BSYNC B0 ;  /* 0x0000000000007941 */ /* 0x000fea0003800000 */
.L_x_5053:
[----:B------:R-:W-:Y:S05]  /*4bd0*/  @!P6 BRA `(.L_x_5055) ;  /* 0x000000000028e947 */ /* 0x000fea0003800000 */
[----:B------:R-:W-:Y:S01]  /*4be0*/  FMUL.FTZ R0, R8, -1.4426950216293334961 ;  /* 0xbfb8aa3b08007820 */ /* 0x000fe20000410000 */
[----:B------:R-:W-:-:S05]  /*4bf0*/  FMUL.FTZ R6, R9, -1.4426950216293334961 ;  /* 0xbfb8aa3b09067820 */ /* 0x000fca0000410000 */
[----:B------:R-:W0:Y:S08]  /*4c00*/  MUFU.EX2 R0, R0 ;  /* 0x0000000000007308 */ /* 0x000e300000000800 */
[----:B------:R-:W5:Y:S01]  /*4c10*/  MUFU.EX2 R6, R6 ;  /* 0x0000000600067308 */ /* 0x000f620000000800 */
[----:B01234-:R-:W-:-:S07]  /*4c20*/  FADD.FTZ R4, R0, 1 ;  /* 0x3f80000000047421 */ /* 0x01ffce0000010000 */
[----:B------:R-:W0:Y:S01]  /*4c30*/  MUFU.RCP R5, R4 ;  /* 0x0000000400057308 */ /* 0x000e220000001000 */
[----:B-----5:R-:W-:-:S07]  /*4c40*/  FADD.FTZ R7, R6, 1 ;  /* 0x3f80000006077421 */ /* 0x020fce0000010000 */
[----:B------:R-:W1:Y:S01]  /*4c50*/  MUFU.RCP R10, R7 ;  /* 0x00000007000a7308 */ /* 0x000e620000001000 */
[----:B0-----:R-:W-:Y:S01]  /*4c60*/  FMUL.FTZ R8, R8, R5 ;  /* 0x0000000508087220 */ /* 0x001fe20000410000 */
[----:B-1----:R-:W-:-:S07]  /*4c70*/  FMUL.FTZ R9, R9, R10 ;  /* 0x0000000a09097220 */ /* 0x002fce0000410000 */
.L_x_5055:
[----:B------:R-:W-:Y:S04]  /*4c80*/  BSSY B0, `(.L_x_5056) ;  /* 0x000000c000007945 */ /* 0x000fe80003800000 */
[----:B------:R-:W-:Y:S05]  /*4c90*/  @P4 BRA `(.L_x_5057) ;  /* 0x0000000000284947 */ /* 0x000fea0003800000 */
[----:B------:R-:W-:Y:S01]  /*4ca0*/  ULDC.64 UR6, c[0x0][0x270] ;  /* 0x00009c0000067ab9 */ /* 0x000fe20000000a00 */
[----:B------:R-:W-:Y:S01]  /*4cb0*/  MOV R2, R28 ;  /* 0x0000001c00027202 */ /* 0x000fe20000000f00 */
[----:B------:R-:W-:-:S04]  /*4cc0*/  IMAD R7, R18, UR6, RZ ;  /* 0x0000000612077c24 */ /* 0x000fc8000f8e02ff */
[----:B01234-:R-:W-:-:S04]  /*4cd0*/  IMAD.WIDE.U32 R4, R16, UR6, R2 ;  /* 0x0000000610047c25 */ /* 0x01ffc8000f8e0002 */
[----:B------:R-:W-:Y:S01]  /*4ce0*/  IMAD R7, R16, UR7, R7 ;  /* 0x0000000710077c24 */ /* 0x000fe2000f8e0207 */
[----:B------:R-:W-:Y:S02]  /*4cf0*/  ULDC.64 UR6, c[0x0][0x210] ;  /* 0x0000840000067ab9 */ /* 0x000fe40000000a00 */
[----:B------:R-:W-:Y:S02]  /*4d00*/  LEA R2, P0, R4, UR6, 0x2 ;  /* 0x0000000604027c11 */ /* 0x000fe4000f8010ff */
[----:B------:R-:W-:-:S04]  /*4d10*/  IADD3 R7, R5, R7, RZ ;  /* 0x0000000705077210 */ /* 0x000fc80007ffe0ff */
[----:B------:R-:W-:-:S05]  /*4d20*/  LEA.HI.X R3, R4, UR7, R7, 0x2, P0 ;  /* 0x0000000704037c11 */ /* 0x000fca00080f1407 */
[----:B------:R0:W-:Y:S02]  /*4d30*/  STG.E.64 desc[UR8][R2.64], R8 ;  /* 0x0000000802007986 */ /* 0x0001e4000c101b08 */
.L_x_5057:
[----:B------:R-:W-:Y:S05]  /*4d40*/  BSYNC B0 ;  /* 0x0000000000007941 */ /* 0x000fea0003800000 */
.L_x_5056:
[----:B0-----:R-:W0:Y:S01]  /*4d50*/  LDC R3, c[0x0][0x10] ;  /* 0x00000400ff037b82 */ /* 0x001e220000000800 */
[----:B------:R-:W-:Y:S02]  /*4d60*/  IADD3 R94, R94, 0x1, RZ ;  /* 0x000000015e5e7810 */ /* 0x000fe40007ffe0ff */
[----:B0-----:R-:W-:-:S04]  /*4d70*/  IADD3 R82, R3, R82, RZ ;  /* 0x0000005203527210 */ /* 0x001fc80007ffe0ff */
[----:B------:R-:W-:-:S13]  /*4d80*/  ISETP.GE.AND P0, PT, R82, UR4, PT ;  /* 0x0000000452007c0c */ /* 0x000fda000bf06270 */
[----:B------:R-:W-:Y:S05]  /*4d90*/  @!P0 BRA `(.L_x_5058) ;  /* 0xffffffb000e48947 */ /* 0x000fea000383ffff */
[----:B------:R-:W-:Y:S05]  /*4da0*/  EXIT ;  /* 0x000000000000794d */ /* 0x000fea0003800000 */
.L_x_5059:
        /* <DEDUP_REMOVED lines=13> */
.L_x_5721:


//--------------------- .text._Z35group_norm_nhwc_fwd_one_pass_kernelI11Fp32IOFp32WLi256ELi128ELi512EEv26Group_norm_nhwc_fwd_params --------------------------
	.section	.text._Z35group_norm_nhwc_fwd_one_pass_kernelI11Fp32IOFp32WLi256ELi128ELi512EEv26Group_norm_nhwc_fwd_params,"ax",@progbits
	.align	128
        .global         _Z35group_norm_nhwc_fwd_one_pass_kernelI11Fp32IOFp32WLi256ELi128ELi512EEv26Group_norm_nhwc_fwd_params
        .type           _Z35group_norm_nhwc_fwd_one_pass_kernelI11Fp32IOFp32WLi256ELi128ELi512EEv26Group_norm_nhwc_fwd_params,@function
        .size           _Z35group_norm_nhwc_fwd_one_pass_kernelI11Fp32IOFp32WLi256ELi128ELi512EEv26Group_norm_nhwc_fwd_params,(.L_x_5722 - _Z35group_norm_nhwc_fwd_one_pass_kernelI11Fp32IOFp32WLi256ELi128ELi512EEv26Group_norm_nhwc_fwd_params)
        .other          _Z35group_norm_nhwc_fwd_one_pass_kernelI11Fp32IOFp32WLi256ELi128ELi512EEv26Group_norm_nhwc_fwd_params,@"STO_CUDA_ENTRY STV_DEFAULT"
_Z35group_norm_nhwc_fwd_one_pass_kernelI11Fp32IOFp32WLi256ELi128ELi512EEv26Group_norm_nhwc_fwd_params:
.text._Z35group_norm_nhwc_fwd_one_pass_kernelI11Fp32IOFp32WLi256ELi128ELi512EEv26Group_norm_nhwc_fwd_params:
        /* <DEDUP_REMOVED lines=26> */
[----:B------:R-:W-:Y:S02]  /*01a0*/  SHF.R.S32.HI R109, RZ, 0x1f, R2 ;  /* 0x0000001fff6d7819 */ /* 0x000fe40000011402 */
[----:B------:R-:W-:Y:S02]  /*01b0*/  ISETP.LT.AND.EX P1, PT, R4, UR5, !P5, P1 ;  /* 0x0000000504007c0c */ /* 0x000fe4000ef21310 */
[C---:B------:R-:W-:Y:S02]  /*01c0*/  ISETP.LT.U32.AND P6, PT, R2.reuse, UR4, PT ;  /* 0x0000000402007c0c */ /* 0x040fe4000bfc1070 */
[----:B------:R-:W-:Y:S02]  /*01d0*/  IADD3 R107, R2, 0x8, RZ ;  /* 0x00000008026b7810 */ /* 0x000fe40007ffe0ff */
[----:B------:R-:W-:-:S02]  /*01e0*/  ISETP.LT.AND.EX P6, PT, R109, UR5, !P5, P6 ;  /* 0x000000056d007c0c */ /* 0x000fc4000efc1360 */
[----:B------:R-:W-:Y:S02]  /*01f0*/  @P0 LOP3.LUT R0, R0, 0x4, RZ, 0xfc, !PT ;  /* 0x0000000400000812 */ /* 0x000fe400078efcff */
[----:B------:R-:W-:Y:S02]  /*0200*/  SHF.R.S32.HI R21, RZ, 0x1f, R107 ;  /* 0x0000001fff157819 */ /* 0x000fe4000001146b */
[----:B------:R-:W-:Y:S02]  /*0210*/  LOP3.LUT R0, R0, 0xfffffffd, RZ, 0xc0, !PT ;  /* 0xfffffffd00007812 */ /* 0x000fe400078ec0ff */
[----:B------:R-:W-:Y:S02]  /*0220*/  IADD3 R106, R2, 0x10, RZ ;  /* 0x00000010026a7810 */ /* 0x000fe40007ffe0ff */
[----:B------:R-:W-:Y:S02]  /*0230*/  @P1 LOP3.LUT R0, R0, 0x2, RZ, 0xfc, !PT ;  /* 0x0000000200001812 */ /* 0x000fe400078efcff */
[----:B------:R-:W-:-:S02]  /*0240*/  SHF.R.S32.HI R20, RZ, 0x1f, R106 ;  /* 0x0000001fff147819 */ /* 0x000fc4000001146a */
[----:B------:R-:W-:Y:S02]  /*0250*/  LOP3.LUT R0, R0, 0xfbffffff, RZ, 0xc0, !PT ;  /* 0xfbffffff00007812 */ /* 0x000fe400078ec0ff */
[----:B------:R-:W-:Y:S02]  /*0260*/  IADD3 R105, R2, 0x18, RZ ;  /* 0x0000001802697810 */ /* 0x000fe40007ffe0ff */
[----:B------:R-:W-:Y:S02]  /*0270*/  @P6 LOP3.LUT R0, R0, 0x4000000, RZ, 0xfc, !PT ;  /* 0x0400000000006812 */ /* 0x000fe400078efcff */
[----:B------:R-:W-:Y:S02]  /*0280*/  ISETP.LT.U32.AND P6, PT, R107, UR4, PT ;  /* 0x000000046b007c0c */ /* 0x000fe4000bfc1070 */
[----:B------:R-:W-:Y:S02]  /*0290*/  LOP3.LUT R0, R0, 0xfdffffff, RZ, 0xc0, !PT ;  /* 0xfdffffff00007812 */ /* 0x000fe400078ec0ff */
[----:B------:R-:W-:-:S02]  /*02a0*/  ISETP.LT.AND.EX P6, PT, R21, UR5, !P5, P6 ;  /* 0x0000000515007c0c */ /* 0x000fc4000efc1360 */
[----:B------:R-:W-:Y:S02]  /*02b0*/  SHF.R.S32.HI R19, RZ, 0x1f, R105 ;  /* 0x0000001fff137819 */ /* 0x000fe40000011469 */
[C---:B------:R-:W-:Y:S02]  /*02c0*/  IADD3 R104, R2.reuse, 0x20, RZ ;  /* 0x0000002002687810 */ /* 0x040fe40007ffe0ff */
[C---:B------:R-:W-:Y:S02]  /*02d0*/  IADD3 R103, R2.reuse, 0x28, RZ ;  /* 0x0000002802677810 */ /* 0x040fe40007ffe0ff */
[----:B------:R-:W-:Y:S02]  /*02e0*/  SHF.R.S32.HI R18, RZ, 0x1f, R104 ;  /* 0x0000001fff127819 */ /* 0x000fe40000011468 */
[----:B------:R-:W-:Y:S02]  /*02f0*/  SHF.R.S32.HI R17, RZ, 0x1f, R103 ;  /* 0x0000001fff117819 */ /* 0x000fe40000011467 */
[----:B------:R-:W-:-:S02]  /*0300*/  IADD3 R102, R2, 0x30, RZ ;  /* 0x0000003002667810 */ /* 0x000fc40007ffe0ff */
[----:B------:R-:W-:Y:S02]  /*0310*/  @P6 LOP3.LUT R0, R0, 0x2000000, RZ, 0xfc, !PT ;  /* 0x0200000000006812 */ /* 0x000fe400078efcff */
[----:B------:R-:W-:Y:S02]  /*0320*/  ISETP.LT.U32.AND P6, PT, R106, UR4, PT ;  /* 0x000000046a007c0c */ /* 0x000fe4000bfc1070 */
[----:B------:R-:W-:Y:S02]  /*0330*/  LOP3.LUT R0, R0, 0xfeffffff, RZ, 0xc0, !PT ;  /* 0xfeffffff00007812 */ /* 0x000fe400078ec0ff */
[----:B------:R-:W-:Y:S02]  /*0340*/  ISETP.LT.AND.EX P6, PT, R20, UR5, !P5, P6 ;  /* 0x0000000514007c0c */ /* 0x000fe4000efc1360 */
[----:B------:R-:W-:Y:S02]  /*0350*/  SHF.R.S32.HI R16, RZ, 0x1f, R102 ;  /* 0x0000001fff107819 */ /* 0x000fe40000011466 */
[----:B------:R-:W-:-:S02]  /*0360*/  IADD3 R94, R2, 0x38, RZ ;  /* 0x00000038025e7810 */ /* 0x000fc40007ffe0ff */
[C---:B------:R-:W-:Y:S02]  /*0370*/  IADD3 R93, R2.reuse, 0x40, RZ ;  /* 0x00000040025d7810 */ /* 0x040fe40007ffe0ff */
[----:B------:R-:W-:Y:S02]  /*0380*/  SHF.R.S32.HI R15, RZ, 0x1f, R94 ;  /* 0x0000001fff0f7819 */ /* 0x000fe4000001145e */
[----:B------:R-:W-:Y:S02]  /*0390*/  SHF.R.S32.HI R14, RZ, 0x1f, R93 ;  /* 0x0000001fff0e7819 */ /* 0x000fe4000001145d */
[----:B------:R-:W-:Y:S02]  /*03a0*/  IADD3 R92, R2, 0x48, RZ ;  /* 0x00000048025c7810 */ /* 0x000fe40007ffe0ff */
[----:B------:R-:W-:Y:S02]  /*03b0*/  @P6 LOP3.LUT R0, R0, 0x1000000, RZ, 0xfc, !PT ;  /* 0x0100000000006812 */ /* 0x000fe400078efcff */
[----:B------:R-:W-:-:S02]  /*03c0*/  ISETP.LT.U32.AND P6, PT, R105, UR4, PT ;  /* 0x0000000469007c0c */ /* 0x000fc4000bfc1070 */
[----:B------:R-:W-:Y:S02]  /*03d0*/  LOP3.LUT R0, R0, 0xff7fffff, RZ, 0xc0, !PT ;  /* 0xff7fffff00007812 */ /* 0x000fe400078ec0ff */
[----:B------:R-:W-:Y:S02]  /*03e0*/  ISETP.LT.AND.EX P6, PT, R19, UR5, !P5, P6 ;  /* 0x0000000513007c0c */ /* 0x000fe4000efc1360 */
[----:B------:R-:W-:Y:S02]  /*03f0*/  SHF.R.S32.HI R125, RZ, 0x1f, R92 ;  /* 0x0000001fff7d7819 */ /* 0x000fe4000001145c */
[C---:B------:R-:W-:Y:S02]  /*0400*/  IADD3 R91, R2.reuse, 0x50, RZ ;  /* 0x00000050025b7810 */ /* 0x040fe40007ffe0ff */
[----:B------:R-:W-:Y:S02]  /*0410*/  IADD3 R90, R2, 0x58, RZ ;  /* 0x00000058025a7810 */ /* 0x000fe40007ffe0ff */
[----:B------:R-:W-:-:S02]  /*0420*/  SHF.R.S32.HI R124, RZ, 0x1f, R91 ;  /* 0x0000001fff7c7819 */ /* 0x000fc4000001145b */
[----:B------:R-:W-:Y:S02]  /*0430*/  SHF.R.S32.HI R123, RZ, 0x1f, R90 ;  /* 0x0000001fff7b7819 */ /* 0x000fe4000001145a */
        /* <DEDUP_REMOVED lines=35> */
[----:B------:R-:W-:Y:S02]  /*0670*/  ISETP.LT.U32.AND P1, PT, R3, UR4, PT ;  /* 0x0000000403007c0c */ /* 0x000fe4000bf21070 */
[----:B------:R-:W-:Y:S02]  /*0680*/  SHF.R.S32.HI R3, RZ, 0x1f, R3 ;  /* 0x0000001fff037819 */ /* 0x000fe40000011403 */
[C---:B------:R-:W-:Y:S02]  /*0690*/  IADD3 R6, R2.reuse, 0xf0, RZ ;  /* 0x000000f002067810 */ /* 0x040fe40007ffe0ff */
[----:B------:R-:W-:Y:S02]  /*06a0*/  IADD3 R5, R2, 0xd0, RZ ;  /* 0x000000d002057810 */ /* 0x000fe40007ffe0ff */
[----:B------:R-:W-:Y:S02]  /*06b0*/  ISETP.LT.AND.EX P1, PT, R3, UR5, !P5, P1 ;  /* 0x0000000503007c0c */ /* 0x000fe4000ef21310 */
[----:B------:R-:W-:-:S02]  /*06c0*/  SHF.R.S32.HI R3, RZ, 0x1f, R6 ;  /* 0x0000001fff037819 */ /* 0x000fc40000011406 */
[----:B------:R-:W-:Y:S02]  /*06d0*/  @P6 LOP3.LUT R0, R0, 0x80000, RZ, 0xfc, !PT ;  /* 0x0008000000006812 */ /* 0x000fe400078efcff */
[----:B------:R-:W-:Y:S02]  /*06e0*/  ISETP.LT.U32.AND P6, PT, R93, UR4, PT ;  /* 0x000000045d007c0c */ /* 0x000fe4000bfc1070 */
[----:B------:R-:W-:Y:S02]  /*06f0*/  LOP3.LUT R0, R0, 0xfffbffff, RZ, 0xc0, !PT ;  /* 0xfffbffff00007812 */ /* 0x000fe400078ec0ff */
[----:B------:R-:W-:Y:S02]  /*0700*/  ISETP.LT.AND.EX P6, PT, R14, UR5, !P5, P6 ;  /* 0x000000050e007c0c */ /* 0x000fe4000efc1360 */
[----:B------:R-:W-:Y:S02]  /*0710*/  ISETP.LT.U32.AND P4, PT, R6, UR4, PT ;  /* 0x0000000406007c0c */ /* 0x000fe4000bf81070 */
[----:B------:R-:W-:-:S02]  /*0720*/  IADD3 R6, R2, 0xa8, RZ ;  /* 0x000000a802067810 */ /* 0x000fc40007ffe0ff */
[----:B------:R-:W-:Y:S02]  /*0730*/  ISETP.LT.U32.AND P2, PT, R5, UR4, PT ;  /* 0x0000000405007c0c */ /* 0x000fe4000bf41070 */
[----:B------:R-:W-:Y:S02]  /*0740*/  SHF.R.S32.HI R5, RZ, 0x1f, R5 ;  /* 0x0000001fff057819 */ /* 0x000fe40000011405 */
[----:B------:R-:W-:Y:S02]  /*0750*/  SHF.R.S32.HI R113, RZ, 0x1f, R6 ;  /* 0x0000001fff717819 */ /* 0x000fe40000011406 */
[----:B------:R-:W-:Y:S02]  /*0760*/  ISETP.LT.AND.EX P0, PT, R5, UR5, !P5, P2 ;  /* 0x0000000505007c0c */ /* 0x000fe4000ef01320 */
[----:B------:R-:W-:Y:S02]  /*0770*/  @P6 LOP3.LUT R0, R0, 0x40000, RZ, 0xfc, !PT ;  /* 0x0004000000006812 */ /* 0x000fe400078efcff */
[----:B------:R-:W-:-:S02]  /*0780*/  ISETP.LT.U32.AND P6, PT, R92, UR4, PT ;  /* 0x000000045c007c0c */ /* 0x000fc4000bfc1070 */
[----:B------:R-:W-:Y:S02]  /*0790*/  LOP3.LUT R0, R0, 0xfffdffff, RZ, 0xc0, !PT ;  /* 0xfffdffff00007812 */ /* 0x000fe400078ec0ff */
[----:B------:R-:W-:Y:S02]  /*07a0*/  ISETP.LT.AND.EX P6, PT, R125, UR5, !P5, P6 ;  /* 0x000000057d007c0c */ /* 0x000fe4000efc1360 */
[C---:B------:R-:W-:Y:S02]  /*07b0*/  IADD3 R5, R2.reuse, 0xe8, RZ ;  /* 0x000000e802057810 */ /* 0x040fe40007ffe0ff */
[----:B------:R-:W-:Y:S02]  /*07c0*/  IADD3 R4, R2, 0xe0, RZ ;  /* 0x000000e002047810 */ /* 0x000fe40007ffe0ff */
[----:B------:R-:W-:Y:S02]  /*07d0*/  ISETP.LT.U32.AND P3, PT, R5, UR4, PT ;  /* 0x0000000405007c0c */ /* 0x000fe4000bf61070 */
[----:B------:R-:W-:-:S02]  /*07e0*/  SHF.R.S32.HI R5, RZ, 0x1f, R5 ;  /* 0x0000001fff057819 */ /* 0x000fc40000011405 */
[----:B------:R-:W-:Y:S02]  /*07f0*/  ISETP.LT.U32.AND P2, PT, R4, UR4, PT ;  /* 0x0000000404007c0c */ /* 0x000fe4000bf41070 */
[----:B------:R-:W-:Y:S02]  /*0800*/  ISETP.LT.AND.EX P3, PT, R5, UR5, !P5, P3 ;  /* 0x0000000505007c0c */ /* 0x000fe4000ef61330 */
[----:B------:R-:W-:Y:S02]  /*0810*/  @P6 LOP3.LUT R0, R0, 0x20000, RZ, 0xfc, !PT ;  /* 0x0002000000006812 */ /* 0x000fe400078efcff */
[----:B------:R-:W-:Y:S02]  /*0820*/  ISETP.LT.U32.AND P6, PT, R91, UR4, PT ;  /* 0x000000045b007c0c */ /* 0x000fe4000bfc1070 */
[----:B------:R-:W-:Y:S02]  /*0830*/  LOP3.LUT R0, R0, 0xfffeffff, RZ, 0xc0, !PT ;  /* 0xfffeffff00007812 */ /* 0x000fe400078ec0ff */
[----:B------:R-:W-:-:S02]  /*0840*/  ISETP.LT.AND.EX P6, PT, R124, UR5, !P5, P6 ;  /* 0x000000057c007c0c */ /* 0x000fc4000efc1360 */
[----:B------:R-:W-:Y:S02]  /*0850*/  IADD3 R5, R2, 0xb0, RZ ;  /* 0x000000b002057810 */ /* 0x000fe40007ffe0ff */
[----:B------:R-:W-:Y:S02]  /*0860*/  SHF.R.S32.HI R4, RZ, 0x1f, R4 ;  /* 0x0000001fff047819 */ /* 0x000fe40000011404 */
[----:B------:R-:W-:Y:S02]  /*0870*/  SHF.R.S32.HI R112, RZ, 0x1f, R5 ;  /* 0x0000001fff707819 */ /* 0x000fe40000011405 */
[----:B------:R-:W-:Y:S02]  /*0880*/  ISETP.LT.AND.EX P2, PT, R4, UR5, !P5, P2 ;  /* 0x0000000504007c0c */ /* 0x000fe4000ef41320 */
[----:B------:R-:W-:Y:S02]  /*0890*/  ISETP.LT.AND.EX P4, PT, R3, UR5, !P5, P4 ;  /* 0x0000000503007c0c */ /* 0x000fe4000ef81340 */
[----:B------:R-:W-:Y:S01]  /*08a0*/  IADD3 R4, R2, 0xb8, RZ ;  /* 0x000000b802047810 */ /* 0x000fe20007ffe0ff */
[----:B------:R-:W0:Y:S01]  /*08b0*/  LDC R3, c[0x0][0x10] ;  /* 0x00000400ff037b82 */ /* 0x000e220000000800 */
[----:B------:R-:W-:-:S02]  /*08c0*/  @P6 LOP3.LUT R0, R0, 0x10000, RZ, 0xfc, !PT ;  /* 0x0001000000006812 */ /* 0x000fc400078efcff */
[----:B------:R-:W-:Y:S02]  /*08d0*/  ISETP.LT.U32.AND P6, PT, R90, UR4, PT ;  /* 0x000000045a007c0c */ /* 0x000fe4000bfc1070 */
[----:B------:R-:W-:Y:S02]  /*08e0*/  LOP3.LUT R0, R0, 0xffff7fff, RZ, 0xc0, !PT ;  /* 0xffff7fff00007812 */ /* 0x000fe400078ec0ff */
[----:B------:R-:W-:Y:S02]  /*08f0*/  ISETP.LT.AND.EX P6, PT, R123, UR5, !P5, P6 ;  /* 0x000000057b007c0c */ /* 0x000fe4000efc1360 */
[----:B------:R-:W-:Y:S02]  /*0900*/  SHF.R.S32.HI R111, RZ, 0x1f, R4 ;  /* 0x0000001fff6f7819 */ /* 0x000fe40000011404 */
[----:B------:R-:W-:-:S09]  /*0910*/  MOV R2, R95 ;  /* 0x0000005f00027202 */ /* 0x000fd20000000f00 */
[----:B------:R-:W-:Y:S02]  /*0920*/  @P6 LOP3.LUT R0, R0, 0x8000, RZ, 0xfc, !PT ;  /* 0x0000800000006812 */ /* 0x000fe400078efcff */
[----:B------:R-:W-:Y:S02]  /*0930*/  ISETP.LT.U32.AND P6, PT, R89, UR4, PT ;  /* 0x0000000459007c0c */ /* 0x000fe4000bfc1070 */
[----:B------:R-:W-:Y:S02]  /*0940*/  LOP3.LUT R0, R0, 0xffffbfff, RZ, 0xc0, !PT ;  /* 0xffffbfff00007812 */ /* 0x000fe400078ec0ff */
[----:B------:R-:W-:-:S13]  /*0950*/  ISETP.LT.AND.EX P6, PT, R122, UR5, !P5, P6 ;  /* 0x000000057a007c0c */ /* 0x000fda000efc1360 */
        /* <DEDUP_REMOVED lines=44> */
[----:B0-----:R-:W-:-:S07]  /*0c20*/  @P5 LOP3.LUT R0, R0, 0x8, RZ, 0xfc, !PT ;  /* 0x0000000800005812 */ /* 0x001fce00078efcff */
.L_x_5168:
[----:B01234-:R-:W0:Y:S01]  /*0c30*/  LDC R23, c[0x0][0x288] ;  /* 0x0000a200ff177b82 */ /* 0x01fe220000000800 */
[----:B------:R-:W-:Y:S01]  /*0c40*/  P2R R50, PR, RZ, 0x10 ;  /* 0x00000010ff327803 */ /* 0x000fe20000000000 */
[----:B------:R-:W-:Y:S01]  /*0c50*/  ULDC.64 UR4, c[0x0][0x280] ;  /* 0x0000a00000047ab9 */ /* 0x000fe20000000a00 */
[C---:B------:R-:W-:Y:S02]  /*0c60*/  LOP3.LUT P4, RZ, R0.reuse, 0x2000000, RZ, 0xc0, !PT ;  /* 0x0200000000ff7812 */ /* 0x040fe4000788c0ff */
[----:B------:R-:W-:Y:S02]  /*0c70*/  SHF.R.S32.HI R22, RZ, 0x1f, R107 ;  /* 0x0000001fff167819 */ /* 0x000fe4000001146b */
[C---:B------:R-:W-:Y:S01]  /*0c80*/  LOP3.LUT P6, RZ, R0.reuse, 0x1000000, RZ, 0xc0, !PT ;  /* 0x0100000000ff7812 */ /* 0x040fe200078cc0ff */
[----:B------:R-:W1:Y:S01]  /*0c90*/  @P0 LDC.64 R80, c[0x0][0x220] ;  /* 0x00008800ff500b82 */ /* 0x000e620000000a00 */
[----:B------:R-:W-:Y:S02]  /*0ca0*/  P2R R51, PR, RZ, 0x8 ;  /* 0x00000008ff337803 */ /* 0x000fe40000000000 */
[----:B------:R-:W-:-:S02]  /*0cb0*/  LOP3.LUT P3, RZ, R0, 0x800000, RZ, 0xc0, !PT ;  /* 0x0080000000ff7812 */ /* 0x000fc4000786c0ff */
[----:B------:R-:W-:Y:S02]  /*0cc0*/  SHF.R.S32.HI R30, RZ, 0x1f, R105 ;  /* 0x0000001fff1e7819 */ /* 0x000fe40000011469 */
[----:B------:R-:W-:Y:S01]  /*0cd0*/  SHF.R.S32.HI R32, RZ, 0x1f, R104 ;  /* 0x0000001fff207819 */ /* 0x000fe20000011468 */
[----:B------:R-:W2:Y:S01]  /*0ce0*/  @P4 LDC.64 R20, c[0x0][0x270] ;  /* 0x00009c00ff144b82 */ /* 0x000ea20000000a00 */
[----:B------:R-:W-:Y:S02]  /*0cf0*/  SHF.R.S32.HI R34, RZ, 0x1f, R103 ;  /* 0x0000001fff227819 */ /* 0x000fe40000011467 */
[----:B------:R-:W-:Y:S02]  /*0d00*/  SHF.R.S32.HI R36, RZ, 0x1f, R102 ;  /* 0x0000001fff247819 */ /* 0x000fe40000011466 */
[----:B------:R-:W-:Y:S02]  /*0d10*/  SHF.R.S32.HI R38, RZ, 0x1f, R94 ;  /* 0x0000001fff267819 */ /* 0x000fe4000001145e */
[----:B------:R-:W-:Y:S01]  /*0d20*/  SHF.R.S32.HI R40, RZ, 0x1f, R93 ;  /* 0x0000001fff287819 */ /* 0x000fe2000001145d */
[----:B------:R-:W3:Y:S01]  /*0d30*/  @P4 LDC.64 R24, c[0x0][0x220] ;  /* 0x00008800ff184b82 */ /* 0x000ee20000000a00 */
[----:B0-----:R-:W-:-:S02]  /*0d40*/  IABS R17, R23 ;  /* 0x0000001700117213 */ /* 0x001fc40000000000 */
[----:B------:R-:W-:Y:S02]  /*0d50*/  SHF.R.U32.HI R49, RZ, 0x6, R110 ;  /* 0x00000006ff317819 */ /* 0x000fe4000001166e */
[----:B------:R-:W0:Y:S01]  /*0d60*/  I2F.RP R16, R17 ;  /* 0x0000001100107306 */ /* 0x000e220000209400 */
[----:B------:R-:W-:Y:S02]  /*0d70*/  LOP3.LUT R48, R48, 0xffffffef, RZ, 0xc0, !PT ;  /* 0xffffffef30307812 */ /* 0x000fe400078ec0ff */
[----:B------:R-:W4:Y:S08]  /*0d80*/  @P6 LDC.64 R26, c[0x0][0x220] ;  /* 0x00008800ff1a6b82 */ /* 0x000f300000000a00 */
[----:B------:R-:W5:Y:S01]  /*0d90*/  @P3 LDC.64 R28, c[0x0][0x220] ;  /* 0x00008800ff1c3b82 */ /* 0x000f620000000a00 */
[----:B0-----:R-:W0:Y:S07]  /*0da0*/  MUFU.RCP R16, R16 ;  /* 0x0000001000107308 */ /* 0x001e2e0000001000 */
[----:B------:R-:W1:Y:S08]  /*0db0*/  @P1 LDC.64 R82, c[0x0][0x220] ;  /* 0x00008800ff521b82 */ /* 0x000e700000000a00 */
[----:B------:R-:W1:Y:S01]  /*0dc0*/  @P2 LDC.64 R84, c[0x0][0x220] ;  /* 0x00008800ff542b82 */ /* 0x000e620000000a00 */
[----:B0-----:R-:W-:-:S04]  /*0dd0*/  IADD3 R14, R16, 0xffffffe, RZ ;  /* 0x0ffffffe100e7810 */ /* 0x001fc80007ffe0ff */
[----:B------:R0:W2:Y:S02]  /*0de0*/  F2I.FTZ.U32.TRUNC.NTZ R15, R14 ;  /* 0x0000000e000f7305 */ /* 0x0000a4000021f000 */
[----:B0-----:R-:W-:Y:S02]  /*0df0*/  MOV R14, RZ ;  /* 0x000000ff000e7202 */ /* 0x001fe40000000f00 */
[----:B--2---:R-:W-:-:S05]  /*0e00*/  IADD3 R18, RZ, -R15, RZ ;  /* 0x8000000fff127210 */ /* 0x004fca0007ffe0ff */
[----:B------:R-:W-:Y:S01]  /*0e10*/  IMAD R19, R18, R17, RZ ;  /* 0x0000001112137224 */ /* 0x000fe200078e02ff */
[----:B------:R-:W-:-:S03]  /*0e20*/  IABS R18, R2 ;  /* 0x0000000200127213 */ /* 0x000fc60000000000 */
[----:B------:R-:W-:Y:S01]  /*0e30*/  IMAD.HI.U32 R15, R15, R19, R14 ;  /* 0x000000130f0f7227 */ /* 0x000fe200078e000e */
[----:B------:R-:W-:-:S05]  /*0e40*/  LOP3.LUT R14, R2, R23, RZ, 0x3c, !PT ;  /* 0x00000017020e7212 */ /* 0x000fca00078e3cff */
[----:B------:R-:W-:-:S05]  /*0e50*/  IMAD.HI.U32 R15, R15, R18, RZ ;  /* 0x000000120f0f7227 */ /* 0x000fca00078e00ff */
[----:B------:R-:W-:-:S05]  /*0e60*/  IADD3 R16, -R15, RZ, RZ ;  /* 0x000000ff0f107210 */ /* 0x000fca0007ffe1ff */
[C---:B------:R-:W-:Y:S02]  /*0e70*/  IMAD R16, R17.reuse, R16, R18 ;  /* 0x0000001011107224 */ /* 0x040fe400078e0212 */
[----:B------:R-:W-:Y:S01]  /*0e80*/  @P4 IMAD R18, R22, R20, RZ ;  /* 0x0000001416124224 */ /* 0x000fe200078e02ff */
[----:B------:R-:W-:Y:S02]  /*0e90*/  SHF.R.S32.HI R22, RZ, 0x1f, R106 ;  /* 0x0000001fff167819 */ /* 0x000fe4000001146a */
[----:B------:R-:W-:-:S13]  /*0ea0*/  ISETP.GT.U32.AND P5, PT, R17, R16, PT ;  /* 0x000000101100720c */ /* 0x000fda0003fa4070 */
[-C--:B------:R-:W-:Y:S02]  /*0eb0*/  @!P5 IADD3 R16, R16, -R17.reuse, RZ ;  /* 0x800000111010d210 */ /* 0x080fe40007ffe0ff */
[----:B------:R-:W-:Y:S02]  /*0ec0*/  @!P5 IADD3 R15, R15, 0x1, RZ ;  /* 0x000000010f0fd810 */ /* 0x000fe40007ffe0ff */
[----:B------:R-:W-:-:S13]  /*0ed0*/  ISETP.GE.U32.AND P5, PT, R16, R17, PT ;  /* 0x000000111000720c */ /* 0x000fda0003fa6070 */
[----:B------:R-:W-:Y:S02]  /*0ee0*/  @P5 IADD3 R15, R15, 0x1, RZ ;  /* 0x000000010f0f5810 */ /* 0x000fe40007ffe0ff */
[----:B------:R-:W-:Y:S02]  /*0ef0*/  ISETP.GE.AND P5, PT, R14, RZ, PT ;  /* 0x000000ff0e00720c */ /* 0x000fe40003fa6270 */
[----:B------:R-:W-:Y:S02]  /*0f00*/  MOV R17, R15 ;  /* 0x0000000f00117202 */ /* 0x000fe40000000f00 */
[----:B------:R-:W-:-:S04]  /*0f10*/  SHF.L.U32 R15, R110, 0x1, RZ ;  /* 0x000000016e0f7819 */ /* 0x000fc800000006ff */
[----:B------:R-:W-:-:S05]  /*0f20*/  LOP3.LUT R15, R15, 0x7e, RZ, 0xc0, !PT ;  /* 0x0000007e0f0f7812 */ /* 0x000fca00078ec0ff */
[----:B------:R-:W-:Y:S02]  /*0f30*/  @!P5 IADD3 R17, -R17, RZ, RZ ;  /* 0x000000ff1111d210 */ /* 0x000fe40007ffe1ff */
[----:B------:R-:W-:-:S13]  /*0f40*/  ISETP.NE.AND P5, PT, R23, RZ, PT ;  /* 0x000000ff1700720c */ /* 0x000fda0003fa5270 */
[----:B------:R-:W-:-:S04]  /*0f50*/  @!P5 LOP3.LUT R17, RZ, R23, RZ, 0x33, !PT ;  /* 0x00000017ff11d212 */ /* 0x000fc800078e33ff */
[----:B------:R-:W-:Y:S02]  /*0f60*/  IADD3 R19, -R17, RZ, RZ ;  /* 0x000000ff11137210 */ /* 0x000fe40007ffe1ff */
[----:B------:R-:W-:-:S03]  /*0f70*/  SHF.R.S32.HI R16, RZ, 0x1f, R17 ;  /* 0x0000001fff107819 */ /* 0x000fc60000011411 */
[----:B------:R-:W-:Y:S02]  /*0f80*/  IMAD R14, R23, R19, R2 ;  /* 0x00000013170e7224 */ /* 0x000fe400078e0202 */
[----:B------:R-:W-:Y:S02]  /*0f90*/  IMAD R16, R16, UR4, RZ ;  /* 0x0000000410107c24 */ /* 0x000fe4000f8e02ff */
[----:B------:R-:W-:Y:S01]  /*0fa0*/  @P4 IMAD R23, R107, R21, R18 ;  /* 0x000000156b174224 */ /* 0x000fe200078e0212 */
[----:B------:R-:W-:Y:S01]  /*0fb0*/  LEA R14, R14, R15, 0x7 ;  /* 0x0000000f0e0e7211 */ /* 0x000fe200078e38ff */
[----:B------:R-:W-:-:S03]  /*0fc0*/  IMAD R19, R17, UR5, R16 ;  /* 0x0000000511137c24 */ /* 0x000fc6000f8e0210 */
[----:B------:R-:W-:-:S03]  /*0fd0*/  SHF.R.S32.HI R15, RZ, 0x1f, R14 ;  /* 0x0000001fff0f7819 */ /* 0x000fc6000001140e */
[----:B------:R-:W-:Y:S01]  /*0fe0*/  IMAD.WIDE.U32 R16, R17, UR4, R14 ;  /* 0x0000000411107c25 */ /* 0x000fe2000f8e000e */
[----:B------:R-:W-:-:S04]  /*0ff0*/  ULDC.64 UR4, c[0x0][0x278] ;  /* 0x00009e0000047ab9 */ /* 0x000fc80000000a00 */
[----:B------:R-:W-:Y:S02]  /*1000*/  IADD3 R19, R17, R19, RZ ;  /* 0x0000001311137210 */ /* 0x000fe40007ffe0ff */
[----:B------:R-:W-:-:S05]  /*1010*/  @P4 MOV R18, R16 ;  /* 0x0000001000124202 */ /* 0x000fca0000000f00 */
[----:B------:R-:W-:-:S05]  /*1020*/  @P4 IMAD.WIDE.U32 R20, R107, R20, R18 ;  /* 0x000000146b144225 */ /* 0x000fca00078e0012 */
[----:B------:R-:W-:Y:S02]  /*1030*/  @P4 IADD3 R21, R21, R23, RZ ;  /* 0x0000001715154210 */ /* 0x000fe40007ffe0ff */
[C---:B---3--:R-:W-:Y:S02]  /*1040*/  @P4 LEA R24, P5, R20.reuse, R24, 0x2 ;  /* 0x0000001814184211 */ /* 0x048fe400078a10ff */
[----:B------:R-:W-:Y:S02]  /*1050*/  @P6 MOV R23, R19 ;  /* 0x0000001300176202 */ /* 0x000fe40000000f00 */
[----:B------:R-:W-:Y:S02]  /*1060*/  @P4 LEA.HI.X R25, R20, R25, R21, 0x2, P5 ;  /* 0x0000001914194211 */ /* 0x000fe400028f1415 */
[----:B------:R-:W0:Y:S01]  /*1070*/  @P6 LDC.64 R20, c[0x0][0x270] ;  /* 0x00009c00ff146b82 */ /* 0x000e220000000a00 */
[----:B------:R-:W-:Y:S01]  /*1080*/  LOP3.LUT P4, RZ, R0, 0x400000, RZ, 0xc0, !PT ;  /* 0x0040000000ff7812 */ /* 0x000fe2000788c0ff */
[----:B0-----:R-:W-:-:S04]  /*1090*/  @P6 IMAD R22, R22, R20, RZ ;  /* 0x0000001416166224 */ /* 0x001fc800078e02ff */
[----:B------:R-:W-:Y:S01]  /*10a0*/  @P6 IMAD R21, R106, R21, R22 ;  /* 0x000000156a156224 */ /* 0x000fe200078e0216 */
[----:B------:R-:W-:-:S05]  /*10b0*/  @P6 MOV R22, R16 ;  /* 0x0000001000166202 */ /* 0x000fca0000000f00 */
[----:B------:R-:W-:-:S05]  /*10c0*/  @P6 IMAD.WIDE.U32 R22, R106, R20, R22 ;  /* 0x000000146a166225 */ /* 0x000fca00078e0016 */
[----:B------:R-:W-:Y:S02]  /*10d0*/  @P6 IADD3 R20, R23, R21, RZ ;  /* 0x0000001517146210 */ /* 0x000fe40007ffe0ff */
[C---:B----4-:R-:W-:Y:S02]  /*10e0*/  @P6 LEA R26, P5, R22.reuse, R26, 0x2 ;  /* 0x0000001a161a6211 */ /* 0x050fe400078a10ff */
[----:B------:R-:W-:Y:S02]  /*10f0*/  @P3 MOV R23, R19 ;  /* 0x0000001300173202 */ /* 0x000fe40000000f00 */
[----:B------:R-:W-:Y:S02]  /*1100*/  @P6 LEA.HI.X R27, R22, R27, R20, 0x2, P5 ;  /* 0x0000001b161b6211 */ /* 0x000fe400028f1414 */
[----:B------:R-:W0:Y:S01]  /*1110*/  @P3 LDC.64 R20, c[0x0][0x270] ;  /* 0x00009c00ff143b82 */ /* 0x000e220000000a00 */
[----:B------:R-:W-:Y:S01]  /*1120*/  LOP3.LUT P6, RZ, R0, 0x200000, RZ, 0xc0, !PT ;  /* 0x0020000000ff7812 */ /* 0x000fe200078cc0ff */
[----:B0-----:R-:W-:-:S06]  /*1130*/  @P3 IMAD R22, R30, R20, RZ ;  /* 0x000000141e163224 */ /* 0x001fcc00078e02ff */
[----:B------:R-:W0:Y:S01]  /*1140*/  @P4 LDC.64 R30, c[0x0][0x220] ;  /* 0x00008800ff1e4b82 */ /* 0x000e220000000a00 */
[----:B------:R-:W-:Y:S01]  /*1150*/  @P3 IMAD R21, R105, R21, R22 ;  /* 0x0000001569153224 */ /* 0x000fe200078e0216 */
[----:B------:R-:W-:-:S05]  /*1160*/  @P3 MOV R22, R16 ;  /* 0x0000001000163202 */ /* 0x000fca0000000f00 */
[----:B------:R-:W-:-:S05]  /*1170*/  @P3 IMAD.WIDE.U32 R22, R105, R20, R22 ;  /* 0x0000001469163225 */ /* 0x000fca00078e0016 */
[----:B------:R-:W-:Y:S02]  /*1180*/  @P3 IADD3 R20, R23, R21, RZ ;  /* 0x0000001517143210 */ /* 0x000fe40007ffe0ff */
[C---:B-----5:R-:W-:Y:S02]  /*1190*/  @P3 LEA R28, P5, R22.reuse, R28, 0x2 ;  /* 0x0000001c161c3211 */ /* 0x060fe400078a10ff */
[----:B------:R-:W-:Y:S02]  /*11a0*/  @P4 MOV R23, R19 ;  /* 0x0000001300174202 */ /* 0x000fe40000000f00 */
[----:B------:R-:W-:Y:S02]  /*11b0*/  @P3 LEA.HI.X R29, R22, R29, R20, 0x2, P5 ;  /* 0x0000001d161d3211 */ /* 0x000fe400028f1414 */
[----:B------:R-:W2:Y:S01]  /*11c0*/  @P4 LDC.64 R20, c[0x0][0x270] ;  /* 0x00009c00ff144b82 */ /* 0x000ea20000000a00 */
[----:B------:R-:W-:Y:S01]  /*11d0*/  LOP3.LUT P3, RZ, R0, 0x100000, RZ, 0xc0, !PT ;  /* 0x0010000000ff7812 */ /* 0x000fe2000786c0ff */
[----:B--2---:R-:W-:-:S06]  /*11e0*/  @P4 IMAD R22, R32, R20, RZ ;  /* 0x0000001420164224 */ /* 0x004fcc00078e02ff */
[----:B------:R-:W2:Y:S01]  /*11f0*/  @P6 LDC.64 R32, c[0x0][0x220] ;  /* 0x00008800ff206b82 */ /* 0x000ea20000000a00 */
[----:B------:R-:W-:Y:S01]  /*1200*/  @P4 IMAD R21, R104, R21, R22 ;  /* 0x0000001568154224 */ /* 0x000fe200078e0216 */
[----:B------:R-:W-:-:S05]  /*1210*/  @P4 MOV R22, R16 ;  /* 0x0000001000164202 */ /* 0x000fca0000000f00 */
[----:B------:R-:W-:-:S05]  /*1220*/  @P4 IMAD.WIDE.U32 R22, R104, R20, R22 ;  /* 0x0000001468164225 */ /* 0x000fca00078e0016 */
[----:B------:R-:W-:Y:S02]  /*1230*/  @P4 IADD3 R20, R23, R21, RZ ;  /* 0x0000001517144210 */ /* 0x000fe40007ffe0ff */
[C---:B0-----:R-:W-:Y:S02]  /*1240*/  @P4 LEA R30, P5, R22.reuse, R30, 0x2 ;  /* 0x0000001e161e4211 */ /* 0x041fe400078a10ff */
        /* <DEDUP_REMOVED lines=10> */
[C---:B--2---:R-:W-:Y:S02]  /*12f0*/  @P6 LEA R32, P5, R22.reuse, R32, 0x2 ;  /* 0x0000002016206211 */ /* 0x044fe400078a10ff */
        /* <DEDUP_REMOVED lines=26> */
[----:B------:R-:W-:-:S13]  /*14a0*/  LOP3.LUT P4, RZ, R0, 0x10000, RZ, 0xc0, !PT ;  /* 0x0001000000ff7812 */ /* 0x000fda000788c0ff */
[----:B------:R-:W4:Y:S01]  /*14b0*/  @P4 LDC.64 R44, c[0x0][0x220] ;  /* 0x00008800ff2c4b82 */ /* 0x000f220000000a00 */
[----:B--2---:R-:W-:-:S04]  /*14c0*/  @P6 IMAD R22, R40, R20, RZ ;  /* 0x0000001428166224 */ /* 0x004fc800078e02ff */
        /* <DEDUP_REMOVED lines=9> */
[----:B------:R-:W2:Y:S01]  /*1560*/  @P6 LDC.64 R46, c[0x0][0x220] ;  /* 0x00008800ff2e6b82 */ /* 0x000ea20000000a00 */
[----:B0-----:R-:W-:-:S04]  /*1570*/  @P3 IMAD R22, R125, R20, RZ ;  /* 0x000000147d163224 */ /* 0x001fc800078e02ff */
[----:B------:R-:W-:Y:S01]  /*1580*/  @P3 IMAD R21, R92, R21, R22 ;  /* 0x000000155c153224 */ /* 0x000fe200078e0216 */
[----:B------:R-:W-:-:S05]  /*1590*/  @P3 MOV R22, R16 ;  /* 0x0000001000163202 */ /* 0x000fca0000000f00 */
[----:B------:R-:W-:-:S05]  /*15a0*/  @P3 IMAD.WIDE.U32 R22, R92, R20, R22 ;  /* 0x000000145c163225 */ /* 0x000fca00078e0016 */
[----:B------:R-:W-:Y:S02]  /*15b0*/  @P3 IADD3 R20, R23, R21, RZ ;  /* 0x0000001517143210 */ /* 0x000fe40007ffe0ff */
[C---:B---3--:R-:W-:Y:S02]  /*15c0*/  @P3 LEA R42, P5, R22.reuse, R42, 0x2 ;  /* 0x0000002a162a3211 */ /* 0x048fe400078a10ff */
[----:B------:R-:W-:Y:S02]  /*15d0*/  @P4 MOV R23, R19 ;  /* 0x0000001300174202 */ /* 0x000fe40000000f00 */
[----:B------:R-:W-:Y:S02]  /*15e0*/  @P3 LEA.HI.X R43, R22, R43, R20, 0x2, P5 ;  /* 0x0000002b162b3211 */ /* 0x000fe400028f1414 */
[----:B------:R-:W0:Y:S01]  /*15f0*/  @P4 LDC.64 R20, c[0x0][0x270] ;  /* 0x00009c00ff144b82 */ /* 0x000e220000000a00 */
[----:B------:R-:W-:-:S13]  /*1600*/  LOP3.LUT P3, RZ, R0, 0x4000, RZ, 0xc0, !PT ;  /* 0x0000400000ff7812 */ /* 0x000fda000786c0ff */
[----:B------:R-:W3:Y:S01]  /*1610*/  @P3 LDC.64 R52, c[0x0][0x220] ;  /* 0x00008800ff343b82 */ /* 0x000ee20000000a00 */
        /* <DEDUP_REMOVED lines=9> */
[----:B------:R-:W-:-:S13]  /*16b0*/  LOP3.LUT P4, RZ, R0, 0x2000, RZ, 0xc0, !PT ;  /* 0x0000200000ff7812 */ /* 0x000fda000788c0ff */
[----:B------:R-:W4:Y:S01]  /*16c0*/  @P4 LDC.64 R54, c[0x0][0x220] ;  /* 0x00008800ff364b82 */ /* 0x000f220000000a00 */
[----:B0-----:R-:W-:-:S04]  /*16d0*/  @P6 IMAD R22, R123, R20, RZ ;  /* 0x000000147b166224 */ /* 0x001fc800078e02ff */
[----:B------:R-:W-:Y:S01]  /*16e0*/  @P6 IMAD R21, R90, R21, R22 ;  /* 0x000000155a156224 */ /* 0x000fe200078e0216 */
[----:B------:R-:W-:-:S05]  /*16f0*/  @P6 MOV R22, R16 ;  /* 0x0000001000166202 */ /* 0x000fca0000000f00 */
[----:B------:R-:W-:-:S05]  /*1700*/  @P6 IMAD.WIDE.U32 R22, R90, R20, R22 ;  /* 0x000000145a166225 */ /* 0x000fca00078e0016 */
[----:B------:R-:W-:Y:S02]  /*1710*/  @P6 IADD3 R20, R23, R21, RZ ;  /* 0x0000001517146210 */ /* 0x000fe40007ffe0ff */
[C---:B--2---:R-:W-:Y:S02]  /*1720*/  @P6 LEA R46, P5, R22.reuse, R46, 0x2 ;  /* 0x0000002e162e6211 */ /* 0x044fe400078a10ff */
        /* <DEDUP_REMOVED lines=134> */
[----:B------:R-:W0:Y:S01]  /*1f90*/  LDC R22, c[0x0][0x294] ;  /* 0x0000a500ff167b82 */ /* 0x000e220000000800 */
[C---:B------:R-:W-:Y:S02]  /*1fa0*/  LOP3.LUT P6, RZ, R0.reuse, 0x2, RZ, 0xc0, !PT ;  /* 0x0000000200ff7812 */ /* 0x040fe400078cc0ff */
[----:B------:R-:W-:-:S04]  /*1fb0*/  LOP3.LUT R0, R0, 0xf7ffffff, RZ, 0xc0, !PT ;  /* 0xf7ffffff00007812 */ /* 0x000fc800078ec0ff */
[----:B------:R-:W-:Y:S01]  /*1fc0*/  @P0 LOP3.LUT R0, R0, 0x8000000, RZ, 0xfc, !PT ;  /* 0x0800000000000812 */ /* 0x000fe200078efcff */
[----:B------:R-:W2:Y:S08]  /*1fd0*/  @P3 LDC.64 R20, c[0x0][0x270] ;  /* 0x00009c00ff143b82 */ /* 0x000eb00000000a00 */
[----:B------:R-:W5:Y:S01]  /*1fe0*/  @P6 LDC.64 R78, c[0x0][0x220] ;  /* 0x00008800ff4e6b82 */ /* 0x000f620000000a00 */
[----:B0-----:R-:W-:-:S05]  /*1ff0*/  IMAD R49, R22, UR8, R49 ;  /* 0x0000000816317c24 */ /* 0x001fca000f8e0231 */
[----:B------:R-:W-:Y:S01]  /*2000*/  IADD3 R96, R49, 0xf0, RZ ;  /* 0x000000f031607810 */ /* 0x000fe20007ffe0ff */
[----:B--2---:R-:W-:-:S04]  /*2010*/  @P3 IMAD R22, R109, R20, RZ ;  /* 0x000000146d163224 */ /* 0x004fc800078e02ff */
[----:B------:R-:W-:Y:S01]  /*2020*/  @P3 IMAD R21, R49, R21, R22 ;  /* 0x0000001531153224 */ /* 0x000fe200078e0216 */
[----:B------:R-:W-:-:S05]  /*2030*/  @P3 MOV R22, R16 ;  /* 0x0000001000163202 */ /* 0x000fca0000000f00 */
[----:B------:R-:W-:-:S05]  /*2040*/  @P3 IMAD.WIDE.U32 R22, R49, R20, R22 ;  /* 0x0000001431163225 */ /* 0x000fca00078e0016 */
[----:B------:R-:W-:Y:S02]  /*2050*/  @P3 IADD3 R20, R23, R21, RZ ;  /* 0x0000001517143210 */ /* 0x000fe40007ffe0ff */
[----:B---3--:R-:W-:-:S04]  /*2060*/  @P3 LEA R40, P5, R22, R40, 0x2 ;  /* 0x0000002816283211 */ /* 0x008fc800078a10ff */
[----:B------:R-:W-:Y:S02]  /*2070*/  @P3 LEA.HI.X R41, R22, R41, R20, 0x2, P5 ;  /* 0x0000002916293211 */ /* 0x000fe400028f1414 */
[----:B------:R-:W0:Y:S01]  /*2080*/  @P4 LDC.64 R20, c[0x0][0x270] ;  /* 0x00009c00ff144b82 */ /* 0x000e220000000a00 */
[----:B------:R-:W-:Y:S02]  /*2090*/  ISETP.NE.AND P3, PT, R51, RZ, PT ;  /* 0x000000ff3300720c */ /* 0x000fe40003f65270 */
[----:B------:R-:W-:-:S04]  /*20a0*/  IADD3 R51, R49, 0xc0, RZ ;  /* 0x000000c031337810 */ /* 0x000fc80007ffe0ff */
[----:B------:R-:W-:-:S07]  /*20b0*/  SHF.R.S32.HI R23, RZ, 0x1f, R51 ;  /* 0x0000001fff177819 */ /* 0x000fce0000011433 */
        /* <DEDUP_REMOVED lines=8> */
[C---:B----4-:R-:W-:Y:S02]  /*2140*/  @P4 LEA R76, P5, R22.reuse, R76, 0x2 ;  /* 0x0000004c164c4211 */ /* 0x050fe400078a10ff */
[----:B------:R-:W-:Y:S02]  /*2150*/  SHF.R.S32.HI R23, RZ, 0x1f, R51 ;  /* 0x0000001fff177819 */ /* 0x000fe40000011433 */
[----:B------:R-:W-:Y:S02]  /*2160*/  @P4 LEA.HI.X R77, R22, R77, R20, 0x2, P5 ;  /* 0x0000004d164d4211 */ /* 0x000fe400028f1414 */
[----:B------:R-:W0:Y:S01]  /*2170*/  @P6 LDC.64 R20, c[0x0][0x270] ;  /* 0x00009c00ff146b82 */ /* 0x000e220000000a00 */
[----:B------:R-:W-:Y:S02]  /*2180*/  ISETP.NE.AND P4, PT, R50, RZ, PT ;  /* 0x000000ff3200720c */ /* 0x000fe40003f85270 */
[----:B------:R-:W-:Y:S01]  /*2190*/  IADD3 R50, R49, 0xe8, RZ ;  /* 0x000000e831327810 */ /* 0x000fe20007ffe0ff */
[----:B0-----:R-:W-:Y:S01]  /*21a0*/  @P6 IMAD R22, R23, R20, RZ ;  /* 0x0000001417166224 */ /* 0x001fe200078e02ff */
[----:B------:R-:W-:-:S03]  /*21b0*/  @P6 MOV R23, R19 ;  /* 0x0000001300176202 */ /* 0x000fc60000000f00 */
[----:B------:R-:W-:Y:S01]  /*21c0*/  @P6 IMAD R21, R51, R21, R22 ;  /* 0x0000001533156224 */ /* 0x000fe200078e0216 */
[----:B------:R-:W-:-:S05]  /*21d0*/  @P6 MOV R22, R16 ;  /* 0x0000001000166202 */ /* 0x000fca0000000f00 */
[----:B------:R-:W-:Y:S01]  /*21e0*/  @P6 IMAD.WIDE.U32 R22, R51, R20, R22 ;  /* 0x0000001433166225 */ /* 0x000fe200078e0016 */
[----:B------:R-:W-:-:S04]  /*21f0*/  IADD3 R51, R49, 0xd0, RZ ;  /* 0x000000d031337810 */ /* 0x000fc80007ffe0ff */
[----:B------:R-:W-:Y:S02]  /*2200*/  @P6 IADD3 R20, R23, R21, RZ ;  /* 0x0000001517146210 */ /* 0x000fe40007ffe0ff */
[C---:B-----5:R-:W-:Y:S02]  /*2210*/  @P6 LEA R78, P5, R22.reuse, R78, 0x2 ;  /* 0x0000004e164e6211 */ /* 0x060fe400078a10ff */
[----:B------:R-:W-:Y:S02]  /*2220*/  SHF.R.S32.HI R23, RZ, 0x1f, R51 ;  /* 0x0000001fff177819 */ /* 0x000fe40000011433 */
[----:B------:R-:W-:Y:S02]  /*2230*/  @P6 LEA.HI.X R79, R22, R79, R20, 0x2, P5 ;  /* 0x0000004f164f6211 */ /* 0x000fe400028f1414 */
        /* <DEDUP_REMOVED lines=8> */
[C---:B-1----:R-:W-:Y:S02]  /*22c0*/  @P0 LEA R80, P5, R22.reuse, R80, 0x2 ;  /* 0x0000005016500211 */ /* 0x042fe400078a10ff */
[----:B------:R-:W-:Y:S02]  /*22d0*/  SHF.R.S32.HI R23, RZ, 0x1f, R51 ;  /* 0x0000001fff177819 */ /* 0x000fe40000011433 */
[----:B------:R-:W-:Y:S02]  /*22e0*/  @P0 LEA.HI.X R81, R22, R81, R20, 0x2, P5 ;  /* 0x0000005116510211 */ /* 0x000fe400028f1414 */
[----:B------:R-:W0:Y:S01]  /*22f0*/  @P1 LDC.64 R20, c[0x0][0x270] ;  /* 0x00009c00ff141b82 */ /* 0x000e220000000a00 */
[----:B------:R-:W-:-:S13]  /*2300*/  LOP3.LUT P0, RZ, R0, 0x4000000, RZ, 0xc0, !PT ;  /* 0x0400000000ff7812 */ /* 0x000fda000780c0ff */
[----:B------:R-:W-:Y:S02]  /*2310*/  @P0 LOP3.LUT R48, R48, 0x10, RZ, 0xfc, !PT ;  /* 0x0000001030300812 */ /* 0x000fe400078efcff */
[----:B------:R-:W-:Y:S02]  /*2320*/  LOP3.LUT P0, RZ, R0, 0x400000, RZ, 0xc0, !PT ;  /* 0x0040000000ff7812 */ /* 0x000fe4000780c0ff */
[----:B------:R-:W-:Y:S01]  /*2330*/  LOP3.LUT R48, R48, 0xffffffdf, RZ, 0xc0, !PT ;  /* 0xffffffdf30307812 */ /* 0x000fe200078ec0ff */
[----:B0-----:R-:W-:Y:S01]  /*2340*/  @P1 IMAD R22, R23, R20, RZ ;  /* 0x0000001417161224 */ /* 0x001fe200078e02ff */
[----:B------:R-:W-:-:S03]  /*2350*/  @P1 MOV R23, R19 ;  /* 0x0000001300171202 */ /* 0x000fc60000000f00 */
[----:B------:R-:W-:Y:S01]  /*2360*/  @P1 IMAD R21, R51, R21, R22 ;  /* 0x0000001533151224 */ /* 0x000fe200078e0216 */
[----:B------:R-:W-:-:S05]  /*2370*/  @P1 MOV R22, R16 ;  /* 0x0000001000161202 */ /* 0x000fca0000000f00 */
[----:B------:R-:W-:Y:S02]  /*2380*/  @P0 LOP3.LUT R48, R48, 0x20, RZ, 0xfc, !PT ;  /* 0x0000002030300812 */ /* 0x000fe400078efcff */
[----:B------:R-:W-:Y:S01]  /*2390*/  LOP3.LUT P0, RZ, R0, 0x800000, RZ, 0xc0, !PT ;  /* 0x0080000000ff7812 */ /* 0x000fe2000780c0ff */
[----:B------:R-:W-:Y:S01]  /*23a0*/  @P1 IMAD.WIDE.U32 R22, R51, R20, R22 ;  /* 0x0000001433161225 */ /* 0x000fe200078e0016 */
[C---:B------:R-:W-:Y:S02]  /*23b0*/  IADD3 R51, R49.reuse, 0xe0, RZ ;  /* 0x000000e031337810 */ /* 0x040fe40007ffe0ff */
[----:B------:R-:W-:Y:S02]  /*23c0*/  IADD3 R49, R49, 0xf8, RZ ;  /* 0x000000f831317810 */ /* 0x000fe40007ffe0ff */
[----:B------:R-:W-:Y:S02]  /*23d0*/  @P1 IADD3 R20, R23, R21, RZ ;  /* 0x0000001517141210 */ /* 0x000fe40007ffe0ff */
[----:B------:R-:W-:-:S02]  /*23e0*/  @P1 LEA R82, P5, R22, R82, 0x2 ;  /* 0x0000005216521211 */ /* 0x000fc400078a10ff */
[----:B------:R-:W-:Y:S02]  /*23f0*/  SHF.R.S32.HI R23, RZ, 0x1f, R51 ;  /* 0x0000001fff177819 */ /* 0x000fe40000011433 */
[----:B------:R-:W-:Y:S02]  /*2400*/  @P1 LEA.HI.X R83, R22, R83, R20, 0x2, P5 ;  /* 0x0000005316531211 */ /* 0x000fe400028f1414 */
[----:B------:R-:W0:Y:S01]  /*2410*/  @P2 LDC.64 R20, c[0x0][0x270] ;  /* 0x00009c00ff142b82 */ /* 0x000e220000000a00 */
[----:B------:R-:W-:-:S04]  /*2420*/  LOP3.LUT R0, R0, 0xefffffff, RZ, 0xc0, !PT ;  /* 0xefffffff00007812 */ /* 0x000fc800078ec0ff */
[----:B------:R-:W-:-:S04]  /*2430*/  @P1 LOP3.LUT R0, R0, 0x10000000, RZ, 0xfc, !PT ;  /* 0x1000000000001812 */ /* 0x000fc800078efcff */
[C---:B------:R-:W-:Y:S02]  /*2440*/  LOP3.LUT P1, RZ, R0.reuse, 0x40000, RZ, 0xc0, !PT ;  /* 0x0004000000ff7812 */ /* 0x040fe4000782c0ff */
[----:B------:R-:W-:-:S04]  /*2450*/  LOP3.LUT R0, R0, 0xdfffffff, RZ, 0xc0, !PT ;  /* 0xdfffffff00007812 */ /* 0x000fc800078ec0ff */
[----:B------:R-:W-:Y:S01]  /*2460*/  @P2 LOP3.LUT R0, R0, 0x20000000, RZ, 0xfc, !PT ;  /* 0x2000000000002812 */ /* 0x000fe200078efcff */
[----:B0-----:R-:W-:Y:S01]  /*2470*/  @P2 IMAD R22, R23, R20, RZ ;  /* 0x0000001417162224 */ /* 0x001fe200078e02ff */
[----:B------:R-:W-:-:S03]  /*2480*/  @P2 MOV R23, R19 ;  /* 0x0000001300172202 */ /* 0x000fc60000000f00 */
[----:B------:R-:W-:Y:S01]  /*2490*/  @P2 IMAD R21, R51, R21, R22 ;  /* 0x0000001533152224 */ /* 0x000fe200078e0216 */
[----:B------:R-:W-:-:S05]  /*24a0*/  @P2 MOV R22, R16 ;  /* 0x0000001000162202 */ /* 0x000fca0000000f00 */
[----:B------:R-:W-:-:S05]  /*24b0*/  @P2 IMAD.WIDE.U32 R22, R51, R20, R22 ;  /* 0x0000001433162225 */ /* 0x000fca00078e0016 */
[----:B------:R-:W-:Y:S02]  /*24c0*/  @P2 IADD3 R21, R23, R21, RZ ;  /* 0x0000001517152210 */ /* 0x000fe40007ffe0ff */
[C---:B------:R-:W-:Y:S02]  /*24d0*/  @P2 LEA R84, P5, R22.reuse, R84, 0x2 ;  /* 0x0000005416542211 */ /* 0x040fe400078a10ff */
[----:B------:R-:W-:Y:S02]  /*24e0*/  SHF.R.S32.HI R23, RZ, 0x1f, R50 ;  /* 0x0000001fff177819 */ /* 0x000fe40000011432 */
[----:B------:R-:W-:Y:S02]  /*24f0*/  @P2 LEA.HI.X R85, R22, R85, R21, 0x2, P5 ;  /* 0x0000005516552211 */ /* 0x000fe400028f1415 */
[----:B------:R-:W0:Y:S01]  /*2500*/  @P3 LDC.64 R20, c[0x0][0x270] ;  /* 0x00009c00ff143b82 */ /* 0x000e220000000a00 */
[C---:B------:R-:W-:Y:S02]  /*2510*/  LOP3.LUT P2, RZ, R0.reuse, 0x80000, RZ, 0xc0, !PT ;  /* 0x0008000000ff7812 */ /* 0x040fe4000784c0ff */
[----:B------:R-:W-:-:S04]  /*2520*/  LOP3.LUT R0, R0, 0xbfffffff, RZ, 0xc0, !PT ;  /* 0xbfffffff00007812 */ /* 0x000fc800078ec0ff */
[----:B------:R-:W-:Y:S01]  /*2530*/  @P3 LOP3.LUT R0, R0, 0x40000000, RZ, 0xfc, !PT ;  /* 0x4000000000003812 */ /* 0x000fe200078efcff */
[----:B0-----:R-:W-:Y:S01]  /*2540*/  @P3 IMAD R22, R23, R20, RZ ;  /* 0x0000001417163224 */ /* 0x001fe200078e02ff */
[----:B------:R-:W-:-:S03]  /*2550*/  @P3 MOV R23, R19 ;  /* 0x0000001300173202 */ /* 0x000fc60000000f00 */
[----:B------:R-:W-:Y:S01]  /*2560*/  @P3 IMAD R21, R50, R21, R22 ;  /* 0x0000001532153224 */ /* 0x000fe200078e0216 */
[----:B------:R-:W-:-:S05]  /*2570*/  @P3 MOV R22, R16 ;  /* 0x0000001000163202 */ /* 0x000fca0000000f00 */
[----:B------:R-:W-:Y:S02]  /*2580*/  @P3 IMAD.WIDE.U32 R22, R50, R20, R22 ;  /* 0x0000001432163225 */ /* 0x000fe400078e0016 */
[----:B------:R-:W0:Y:S03]  /*2590*/  @P4 LDC.64 R50, c[0x0][0x220] ;  /* 0x00008800ff324b82 */ /* 0x000e260000000a00 */
[----:B------:R-:W-:Y:S02]  /*25a0*/  @P3 IADD3 R21, R23, R21, RZ ;  /* 0x0000001517153210 */ /* 0x000fe40007ffe0ff */
[C---:B--2---:R-:W-:Y:S02]  /*25b0*/  @P3 LEA R86, P5, R22.reuse, R86, 0x2 ;  /* 0x0000005616563211 */ /* 0x044fe400078a10ff */
[----:B------:R-:W-:Y:S02]  /*25c0*/  @P4 MOV R23, R19 ;  /* 0x0000001300174202 */ /* 0x000fe40000000f00 */
[----:B------:R-:W-:-:S02]  /*25d0*/  @P3 LEA.HI.X R87, R22, R87, R21, 0x2, P5 ;  /* 0x0000005716573211 */ /* 0x000fc400028f1415 */
[----:B------:R-:W1:Y:S01]  /*25e0*/  @P4 LDC.64 R20, c[0x0][0x270] ;  /* 0x00009c00ff144b82 */ /* 0x000e620000000a00 */
[----:B------:R-:W-:Y:S02]  /*25f0*/  SHF.R.S32.HI R22, RZ, 0x1f, R96 ;  /* 0x0000001fff167819 */ /* 0x000fe40000011460 */
[C---:B------:R-:W-:Y:S02]  /*2600*/  LOP3.LUT P3, RZ, R0.reuse, 0x1000000, RZ, 0xc0, !PT ;  /* 0x0100000000ff7812 */ /* 0x040fe4000786c0ff */
[----:B------:R-:W-:-:S04]  /*2610*/  LOP3.LUT R0, R0, 0x7fffffff, RZ, 0xc0, !PT ;  /* 0x7fffffff00007812 */ /* 0x000fc800078ec0ff */
[----:B------:R-:W-:Y:S01]  /*2620*/  @P4 LOP3.LUT R0, R0, 0x80000000, RZ, 0xfc, !PT ;  /* 0x8000000000004812 */ /* 0x000fe200078efcff */
[----:B-1----:R-:W-:-:S04]  /*2630*/  @P4 IMAD R22, R22, R20, RZ ;  /* 0x0000001416164224 */ /* 0x002fc800078e02ff */
[----:B------:R-:W-:Y:S01]  /*2640*/  @P4 IMAD R21, R96, R21, R22 ;  /* 0x0000001560154224 */ /* 0x000fe200078e0216 */
[----:B------:R-:W-:-:S05]  /*2650*/  @P4 MOV R22, R16 ;  /* 0x0000001000164202 */ /* 0x000fca0000000f00 */
[----:B------:R-:W-:Y:S01]  /*2660*/  @P4 IMAD.WIDE.U32 R22, R96, R20, R22 ;  /* 0x0000001460164225 */ /* 0x000fe200078e0016 */
[----:B------:R-:W-:-:S04]  /*2670*/  SHF.R.S32.HI R96, RZ, 0x1f, R49 ;  /* 0x0000001fff607819 */ /* 0x000fc80000011431 */
[----:B------:R-:W-:Y:S02]  /*2680*/  @P4 IADD3 R21, R23, R21, RZ ;  /* 0x0000001517154210 */ /* 0x000fe40007ffe0ff */
[----:B0-----:R-:W-:-:S04]  /*2690*/  @P4 LEA R50, P5, R22, R50, 0x2 ;  /* 0x0000003216324211 */ /* 0x001fc800078a10ff */
[----:B------:R-:W-:Y:S02]  /*26a0*/  @P4 LEA.HI.X R51, R22, R51, R21, 0x2, P5 ;  /* 0x0000003316334211 */ /* 0x000fe400028f1415 */
        /* <DEDUP_REMOVED lines=12> */
[----:B-1----:R-:W-:-:S04]  /*2770*/  @P5 LEA R22, P6, R96, R22, 0x2 ;  /* 0x0000001660165211 */ /* 0x002fc800078c10ff */
[----:B------:R-:W-:Y:S02]  /*2780*/  @P5 LEA.HI.X R23, R96, R23, R21, 0x2, P6 ;  /* 0x0000001760175211 */ /* 0x000fe400030f1415 */
[----:B------:R-:W-:Y:S02]  /*2790*/  CS2R R20, SRZ ;  /* 0x0000000000147805 */ /* 0x000fe4000001ff00 */
[----:B------:R-:W-:-:S04]  /*27a0*/  LOP3.LUT P6, RZ, R0, 0x100000, RZ, 0xc0, !PT ;  /* 0x0010000000ff7812 */ /* 0x000fc800078cc0ff */
[----:B------:R0:W2:Y:S01]  /*27b0*/  @P5 LDG.E.64 R20, desc[UR6][R22.64] ;  /* 0x0000000616145981 */ /* 0x0000a2000c1e1b00 */
[----:B------:R-:W-:Y:S02]  /*27c0*/  LOP3.LUT P5, RZ, R0, 0x200000, RZ, 0xc0, !PT ;  /* 0x0020000000ff7812 */ /* 0x000fe400078ac0ff */
[----:B0-----:R-:W-:-:S06]  /*27d0*/  CS2R R22, SRZ ;  /* 0x0000000000167805 */ /* 0x001fcc000001ff00 */
[----:B------:R0:W3:Y:S01]  /*27e0*/  @P4 LDG.E.64 R22, desc[UR6][R24.64] ;  /* 0x0000000618164981 */ /* 0x0000e2000c1e1b00 */
[----:B------:R-:W-:Y:S02]  /*27f0*/  LOP3.LUT P4, RZ, R0, 0x20000, RZ, 0xc0, !PT ;  /* 0x0002000000ff7812 */ /* 0x000fe4000788c0ff */
[----:B0-----:R-:W-:-:S06]  /*2800*/  CS2R R24, SRZ ;  /* 0x0000000000187805 */ /* 0x001fcc000001ff00 */
[----:B------:R0:W4:Y:S01]  /*2810*/  @P3 LDG.E.64 R24, desc[UR6][R26.64] ;  /* 0x000000061a183981 */ /* 0x000122000c1e1b00 */
[----:B------:R-:W-:Y:S02]  /*2820*/  LOP3.LUT P3, RZ, R0, 0x10000, RZ, 0xc0, !PT ;  /* 0x0001000000ff7812 */ /* 0x000fe4000786c0ff */
[----:B0-----:R-:W-:-:S06]  /*2830*/  CS2R R26, SRZ ;  /* 0x00000000001a7805 */ /* 0x001fcc000001ff00 */
[----:B------:R0:W5:Y:S01]  /*2840*/  @P0 LDG.E.64 R26, desc[UR6][R28.64] ;  /* 0x000000061c1a0981 */ /* 0x000162000c1e1b00 */
[----:B------:R-:W-:Y:S02]  /*2850*/  LOP3.LUT P0, RZ, R48, 0x20, RZ, 0xc0, !PT ;  /* 0x0000002030ff7812 */ /* 0x000fe4000780c0ff */
[----:B0-----:R-:W-:-:S11]  /*2860*/  CS2R R28, SRZ ;  /* 0x00000000001c7805 */ /* 0x001fd6000001ff00 */
[----:B------:R0:W2:Y:S01]  /*2870*/  @P0 LDG.E.64 R28, desc[UR6][R30.64] ;  /* 0x000000061e1c0981 */ /* 0x0000a2000c1e1b00 */
[----:B------:R-:W-:Y:S02]  /*2880*/  LOP3.LUT P0, RZ, R48, 0x10, RZ, 0xc0, !PT ;  /* 0x0000001030ff7812 */ /* 0x000fe4000780c0ff */
[----:B0-----:R-:W-:-:S06]  /*2890*/  CS2R R30, SRZ ;  /* 0x00000000001e7805 */ /* 0x001fcc000001ff00 */
[----:B------:R0:W2:Y:S02]  /*28a0*/  @P5 LDG.E.64 R30, desc[UR6][R32.64] ;  /* 0x00000006201e5981 */ /* 0x0000a4000c1e1b00 */
[----:B0-----:R-:W-:-:S06]  /*28b0*/  CS2R R32, SRZ ;  /* 0x0000000000207805 */ /* 0x001fcc000001ff00 */
[----:B------:R0:W2:Y:S02]  /*28c0*/  @P6 LDG.E.64 R32, desc[UR6][R34.64] ;  /* 0x0000000622206981 */ /* 0x0000a4000c1e1b00 */
[----:B0-----:R-:W-:-:S06]  /*28d0*/  CS2R R34, SRZ ;  /* 0x0000000000227805 */ /* 0x001fcc000001ff00 */
[----:B------:R0:W2:Y:S01]  /*28e0*/  @P2 LDG.E.64 R34, desc[UR6][R36.64] ;  /* 0x0000000624222981 */ /* 0x0000a2000c1e1b00 */
[----:B------:R-:W-:Y:S02]  /*28f0*/  LOP3.LUT R48, R48, 0xfffffffe, RZ, 0xc0, !PT ;  /* 0xfffffffe30307812 */ /* 0x000fe400078ec0ff */
[----:B------:R-:W-:Y:S02]  /*2900*/  LOP3.LUT P2, RZ, R0, 0x8000, RZ, 0xc0, !PT ;  /* 0x0000800000ff7812 */ /* 0x000fe4000784c0ff */
[----:B0-----:R-:W-:-:S06]  /*2910*/  CS2R R36, SRZ ;  /* 0x0000000000247805 */ /* 0x001fcc000001ff00 */
[----:B------:R0:W2:Y:S01]  /*2920*/  @P1 LDG.E.64 R36, desc[UR6][R38.64] ;  /* 0x0000000626241981 */ /* 0x0000a2000c1e1b00 */
[----:B------:R-:W-:Y:S02]  /*2930*/  LOP3.LUT P1, RZ, R0, 0x4000, RZ, 0xc0, !PT ;  /* 0x0000400000ff7812 */ /* 0x000fe4000782c0ff */
[----:B0-----:R-:W-:-:S06]  /*2940*/  CS2R R38, SRZ ;  /* 0x0000000000267805 */ /* 0x001fcc000001ff00 */
[----:B------:R0:W3:Y:S01]  /*2950*/  @P0 LDG.E.64 R38, desc[UR6][R40.64] ;  /* 0x0000000628260981 */ /* 0x0000e2000c1e1b00 */
[----:B------:R-:W-:Y:S02]  /*2960*/  LOP3.LUT P0, RZ, R0, 0x2000, RZ, 0xc0, !PT ;  /* 0x0000200000ff7812 */ /* 0x000fe4000780c0ff */
[----:B0-----:R-:W-:-:S06]  /*2970*/  CS2R R40, SRZ ;  /* 0x0000000000287805 */ /* 0x001fcc000001ff00 */
[----:B------:R0:W2:Y:S01]  /*2980*/  @P4 LDG.E.64 R40, desc[UR6][R42.64] ;  /* 0x000000062a284981 */ /* 0x0000a2000c1e1b00 */
[C---:B------:R-:W-:Y:S02]  /*2990*/  LOP3.LUT P4, RZ, R0.reuse, 0x80, RZ, 0xc0, !PT ;  /* 0x0000008000ff7812 */ /* 0x040fe4000788c0ff */
[----:B------:R-:W-:Y:S02]  /*29a0*/  LOP3.LUT P6, RZ, R0, 0x1000, RZ, 0xc0, !PT ;  /* 0x0000100000ff7812 */ /* 0x000fe400078cc0ff */
[----:B0-----:R-:W-:-:S09]  /*29b0*/  CS2R R42, SRZ ;  /* 0x00000000002a7805 */ /* 0x001fd2000001ff00 */
[----:B------:R-:W-:Y:S02]  /*29c0*/  @P4 LOP3.LUT R48, R48, 0x1, RZ, 0xfc, !PT ;  /* 0x0000000130304812 */ /* 0x000fe400078efcff */
[----:B------:R-:W-:Y:S01]  /*29d0*/  LOP3.LUT P4, RZ, R0, 0x100, RZ, 0xc0, !PT ;  /* 0x0000010000ff7812 */ /* 0x000fe2000788c0ff */
[----:B------:R0:W2:Y:S01]  /*29e0*/  @P3 LDG.E.64 R42, desc[UR6][R44.64] ;  /* 0x000000062c2a3981 */ /* 0x0000a2000c1e1b00 */
[----:B------:R-:W-:Y:S02]  /*29f0*/  LOP3.LUT R48, R48, 0xfffffffd, RZ, 0xc0, !PT ;  /* 0xfffffffd30307812 */ /* 0x000fe400078ec0ff */
[----:B0-----:R-:W-:-:S09]  /*2a00*/  CS2R R44, SRZ ;  /* 0x00000000002c7805 */ /* 0x001fd2000001ff00 */
[----:B------:R-:W-:Y:S02]  /*2a10*/  @P4 LOP3.LUT R48, R48, 0x2, RZ, 0xfc, !PT ;  /* 0x0000000230304812 */ /* 0x000fe400078efcff */
[----:B------:R-:W-:Y:S02]  /*2a20*/  LOP3.LUT P4, RZ, R0, 0x200, RZ, 0xc0, !PT ;  /* 0x0000020000ff7812 */ /* 0x000fe4000788c0ff */
[----:B------:R-:W-:Y:S01]  /*2a30*/  LOP3.LUT R48, R48, 0xfffffffb, RZ, 0xc0, !PT ;  /* 0xfffffffb30307812 */ /* 0x000fe200078ec0ff */
[----:B------:R0:W2:Y:S10]  /*2a40*/  @P2 LDG.E.64 R44, desc[UR6][R46.64] ;  /* 0x000000062e2c2981 */ /* 0x0000b4000c1e1b00 */
[----:B------:R-:W-:-:S02]  /*2a50*/  @P4 LOP3.LUT R48, R48, 0x4, RZ, 0xfc, !PT ;  /* 0x0000000430304812 */ /* 0x000fc400078efcff */
[----:B0-----:R-:W-:Y:S02]  /*2a60*/  CS2R R46, SRZ ;  /* 0x00000000002e7805 */ /* 0x001fe4000001ff00 */
[----:B------:R-:W-:Y:S02]  /*2a70*/  LOP3.LUT P4, RZ, R0, 0x400, RZ, 0xc0, !PT ;  /* 0x0000040000ff7812 */ /* 0x000fe4000788c0ff */
[----:B------:R-:W-:Y:S02]  /*2a80*/  LOP3.LUT R48, R48, 0xfffffff7, RZ, 0xc0, !PT ;  /* 0xfffffff730307812 */ /* 0x000fe400078ec0ff */
[----:B------:R0:W2:Y:S09]  /*2a90*/  @P1 LDG.E.64 R46, desc[UR6][R52.64] ;  /* 0x00000006342e1981 */ /* 0x0000b2000c1e1b00 */
[----:B------:R-:W-:-:S02]  /*2aa0*/  @P4 LOP3.LUT R48, R48, 0x8, RZ, 0xfc, !PT ;  /* 0x0000000830304812 */ /* 0x000fc400078efcff */
[----:B0-----:R-:W-:Y:S02]  /*2ab0*/  CS2R R52, SRZ ;  /* 0x0000000000347805 */ /* 0x001fe4000001ff00 */
[----:B------:R-:W-:-:S04]  /*2ac0*/  LOP3.LUT P4, RZ, R0, 0x800, RZ, 0xc0, !PT ;  /* 0x0000080000ff7812 */ /* 0x000fc8000788c0ff */
[----:B------:R0:W2:Y:S02]  /*2ad0*/  @P0 LDG.E.64 R52, desc[UR6][R54.64] ;  /* 0x0000000636340981 */ /* 0x0000a4000c1e1b00 */
[----:B0-----:R-:W-:-:S06]  /*2ae0*/  CS2R R54, SRZ ;  /* 0x0000000000367805 */ /* 0x001fcc000001ff00 */
[----:B------:R0:W2:Y:S02]  /*2af0*/  @P6 LDG.E.64 R54, desc[UR6][R56.64] ;  /* 0x0000000638366981 */ /* 0x0000a4000c1e1b00 */
[----:B0-----:R-:W-:-:S06]  /*2b00*/  CS2R R56, SRZ ;  /* 0x0000000000387805 */ /* 0x001fcc000001ff00 */
[----:B------:R0:W2:Y:S01]  /*2b10*/  @P4 LDG.E.64 R56, desc[UR6][R58.64] ;  /* 0x000000063a384981 */ /* 0x0000a2000c1e1b00 */
[----:B------:R-:W-:Y:S02]  /*2b20*/  LOP3.LUT P4, RZ, R48, 0x8, RZ, 0xc0, !PT ;  /* 0x0000000830ff7812 */ /* 0x000fe4000788c0ff */
[----:B0-----:R-:W-:-:S11]  /*2b30*/  CS2R R58, SRZ ;  /* 0x00000000003a7805 */ /* 0x001fd6000001ff00 */
        /* <DEDUP_REMOVED lines=8> */
[C---:B------:R-:W-:Y:S02]  /*2bc0*/  LOP3.LUT P3, RZ, R0.reuse, 0x40, RZ, 0xc0, !PT ;  /* 0x0000004000ff7812 */ /* 0x040fe4000786c0ff */
[----:B0-----:R-:W-:Y:S02]  /*2bd0*/  CS2R R64, SRZ ;  /* 0x0000000000407805 */ /* 0x001fe4000001ff00 */
[----:B------:R-:W-:-:S07]  /*2be0*/  LOP3.LUT P2, RZ, R0, 0x20, RZ, 0xc0, !PT ;  /* 0x0000002000ff7812 */ /* 0x000fce000784c0ff */
[----:B------:R0:W2:Y:S01]  /*2bf0*/  @P4 LDG.E.64 R64, desc[UR6][R66.64] ;  /* 0x0000000642404981 */ /* 0x0000a2000c1e1b00 */
[----:B------:R-:W-:Y:S02]  /*2c00*/  LOP3.LUT P1, RZ, R0, 0x10, RZ, 0xc0, !PT ;  /* 0x0000001000ff7812 */ /* 0x000fe4000782c0ff */
[----:B0-----:R-:W-:-:S06]  /*2c10*/  CS2R R66, SRZ ;  /* 0x0000000000427805 */ /* 0x001fcc000001ff00 */
        /* <DEDUP_REMOVED lines=29> */
[----:B---3--:R-:W-:Y:S01]  /*2df0*/  FMUL.FTZ R49, R39, R39 ;  /* 0x0000002727317220 */ /* 0x008fe20000410000 */
[----:B------:R-:W-:-:S03]  /*2e00*/  FMUL.FTZ R97, R23, R23 ;  /* 0x0000001717617220 */ /* 0x000fc60000410000 */
[----:B------:R-:W-:Y:S01]  /*2e10*/  FFMA.FTZ R49, R38, R38, R49 ;  /* 0x0000002626317223 */ /* 0x000fe20000010031 */
[----:B------:R-:W-:-:S03]  /*2e20*/  FFMA.FTZ R48, R22, R22, R97 ;  /* 0x0000001616307223 */ /* 0x000fc60000010061 */
[----:B------:R-:W-:Y:S01]  /*2e30*/  FADD.FTZ R49, RZ, R49 ;  /* 0x00000031ff317221 */ /* 0x000fe20000010000 */
[----:B----4-:R-:W-:-:S03]  /*2e40*/  FMUL.FTZ R50, R25, R25 ;  /* 0x0000001919327220 */ /* 0x010fc60000410000 */
[----:B------:R-:W-:Y:S01]  /*2e50*/  FADD.FTZ R49, R49, R48 ;  /* 0x0000003031317221 */ /* 0x000fe20000010000 */
[----:B------:R-:W-:Y:S01]  /*2e60*/  FFMA.FTZ R48, R24, R24, R50 ;  /* 0x0000001818307223 */ /* 0x000fe20000010032 */
[----:B-----5:R-:W-:-:S03]  /*2e70*/  FMUL.FTZ R50, R27, R27 ;  /* 0x0000001b1b327220 */ /* 0x020fc60000410000 */
[----:B------:R-:W-:Y:S01]  /*2e80*/  FADD.FTZ R49, R49, R48 ;  /* 0x0000003031317221 */ /* 0x000fe20000010000 */
[----:B------:R-:W-:Y:S01]  /*2e90*/  FFMA.FTZ R48, R26, R26, R50 ;  /* 0x0000001a1a307223 */ /* 0x000fe20000010032 */
[----:B--2---:R-:W-:-:S03]  /*2ea0*/  FMUL.FTZ R50, R29, R29 ;  /* 0x0000001d1d327220 */ /* 0x004fc60000410000 */
[----:B------:R-:W-:Y:S01]  /*2eb0*/  FADD.FTZ R49, R49, R48 ;  /* 0x0000003031317221 */ /* 0x000fe20000010000 */
[----:B------:R-:W-:Y:S01]  /*2ec0*/  FFMA.FTZ R48, R28, R28, R50 ;  /* 0x0000001c1c307223 */ /* 0x000fe20000010032 */
[----:B------:R-:W-:-:S03]  /*2ed0*/  FMUL.FTZ R50, R31, R31 ;  /* 0x0000001f1f327220 */ /* 0x000fc60000410000 */
        /* <DEDUP_REMOVED lines=34> */
[----:B------:R-:W-:-:S04]  /*3100*/  FFMA.FTZ R48, R58, R58, R50 ;  /* 0x0000003a3a307223 */ /* 0x000fc80000010032 */
[----:B------:R-:W-:Y:S01]  /*3110*/  FADD.FTZ R49, R49, R48 ;  /* 0x0000003031317221 */ /* 0x000fe20000010000 */
[----:B------:R-:W-:-:S04]  /*3120*/  FMUL.FTZ R50, R61, R61 ;  /* 0x0000003d3d327220 */ /* 0x000fc80000410000 */
        /* <DEDUP_REMOVED lines=38> */
[----:B------:R-:W-:Y:S01]  /*3390*/  FADD.FTZ R48, R38, R39 ;  /* 0x0000002726307221 */ /* 0x000fe20000010000 */
[----:B------:R-:W-:-:S04]  /*33a0*/  FMUL.FTZ R50, R87, R87 ;  /* 0x0000005757327220 */ /* 0x000fc80000410000 */
[----:B------:R-:W-:Y:S01]  /*33b0*/  FFMA.FTZ R50, R86, R86, R50 ;  /* 0x0000005656327223 */ /* 0x000fe20000010032 */
[----:B------:R-:W-:-:S03]  /*33c0*/  FADD.FTZ R48, RZ, R48 ;  /* 0x00000030ff307221 */ /* 0x000fc60000010000 */
[----:B------:R-:W-:Y:S01]  /*33d0*/  FADD.FTZ R49, R49, R50 ;  /* 0x0000003231317221 */ /* 0x000fe20000010000 */
[----:B------:R-:W-:-:S04]  /*33e0*/  FADD.FTZ R50, R22, R23 ;  /* 0x0000001716327221 */ /* 0x000fc80000010000 */
        /* <DEDUP_REMOVED lines=53> */
[----:B------:R-:W-:Y:S01]  /*3740*/  FADD.FTZ R50, R82, R83 ;  /* 0x0000005352327221 */ /* 0x000fe20000010000 */
[----:B------:R-:W-:-:S03]  /*3750*/  FADD.FTZ R96, R84, R85 ;  /* 0x0000005554607221 */ /* 0x000fc60000010000 */
[----:B------:R-:W-:-:S04]  /*3760*/  FADD.FTZ R48, R48, R50 ;  /* 0x0000003230307221 */ /* 0x000fc80000010000 */
[----:B------:R-:W-:Y:S02]  /*3770*/  FADD.FTZ R96, R48, R96 ;  /* 0x0000006030607221 */ /* 0x000fe40000010000 */
[----:B------:R-:W0:Y:S01]  /*3780*/  S2R R48, SR_LANEID ;  /* 0x0000000000307919 */ /* 0x000e220000000000 */
[----:B------:R-:W-:Y:S01]  /*3790*/  FADD.FTZ R50, R86, R87 ;  /* 0x0000005756327221 */ /* 0x000fe20000010000 */
[----:B------:R-:W-:-:S03]  /*37a0*/  FMUL.FTZ R97, R21, R21 ;  /* 0x0000001515617220 */ /* 0x000fc60000410000 */
[----:B------:R-:W-:Y:S01]  /*37b0*/  FADD.FTZ R96, R96, R50 ;  /* 0x0000003260607221 */ /* 0x000fe20000010000 */
[C---:B------:R-:W-:Y:S01]  /*37c0*/  FADD.FTZ R50, R20.reuse, R21 ;  /* 0x0000001514327221 */ /* 0x040fe20000010000 */
[----:B------:R-:W-:-:S03]  /*37d0*/  FFMA.FTZ R97, R20, R20, R97 ;  /* 0x0000001414617223 */ /* 0x000fc60000010061 */
        /* <DEDUP_REMOVED lines=27> */
[----:B--2---:R-:W-:-:S10]  /*3990*/  ULEA UR4, UR5, UR4, 0x18 ;  /* 0x0000000405047291 */ /* 0x004fd4000f8ec03f */
        /* <DEDUP_REMOVED lines=9> */
[----:B------:R-:W-:-:S05]  /*3a30*/  ISETP.NE.AND P5, PT, R110, RZ, PT ;  /* 0x000000ff6e00720c */ /* 0x000fca0003fa5270 */
[----:B------:R-:W-:Y:S08]  /*3a40*/  BSSY B0, `(.L_x_5060) ;  /* 0x000002b000007945 */ /* 0x000ff00003800000 */
[----:B0-----:R-:W-:Y:S05]  /*3a50*/  @P5 BRA `(.L_x_5061) ;  /* 0x0000000000a45947 */ /* 0x001fea0003800000 */
[----:B------:R-:W0:Y:S01]  /*3a60*/  S2UR UR5, SR_CgaCtaId ;  /* 0x00000000000579c3 */ /* 0x000e220000008800 */
[----:B------:R-:W-:Y:S02]  /*3a70*/  UMOV UR4, 0x400 ;  /* 0x0000040000047882 */ /* 0x000fe40000000000 */
[----:B0-----:R-:W-:-:S09]  /*3a80*/  ULEA UR4, UR5, UR4, 0x18 ;  /* 0x0000000405047291 */ /* 0x001fd2000f8ec03f */
        /* <DEDUP_REMOVED lines=38> */
.L_x_5061:
[----:B------:R-:W-:Y:S05]  /*3cf0*/  BSYNC B0 ;  /* 0x0000000000007941 */ /* 0x000fea0003800000 */
.L_x_5060:
[----:B------:R-:W0:Y:S02]  /*3d00*/  LDC R48, c[0x0][0xc] ;  /* 0x00000300ff307b82 */ /* 0x000e240000000800 */
[----:B0-----:R-:W-:-:S13]  /*3d10*/  ISETP.GE.U32.AND P6, PT, R48, 0x2, PT ;  /* 0x000000023000780c */ /* 0x001fda0003fc6070 */
[----:B------:R-:W-:Y:S05]  /*3d20*/  @!P6 BRA `(.L_x_5062) ;  /* 0x000000100098e947 */ /* 0x000fea0003800000 */
        /* <DEDUP_REMOVED lines=11> */
[----:B------:R-:W-:Y:S02]  /*3de0*/  MOV R49, 0xffffffff ;  /* 0xffffffff00317802 */ /* 0x000fe40000000f00 */
[----:B------:R-:W-:-:S04]  /*3df0*/  LOP3.LUT P6, RZ, R108, 0x2, RZ, 0xc0, !PT ;  /* 0x000000026cff7812 */ /* 0x000fc800078cc0ff */
[----:B------:R-:W-:Y:S02]  /*3e00*/  SEL R49, R49, 0x1, P6 ;  /* 0x0000000131317807 */ /* 0x000fe40003000000 */
[----:B0-----:R-:W-:-:S05]  /*3e10*/  MOV R95, UR4 ;  /* 0x00000004005f7c02 */ /* 0x001fca0008000f00 */
[----:B------:R-:W-:-:S04]  /*3e20*/  IMAD R100, R3, UR8, R95 ;  /* 0x0000000803647c24 */ /* 0x000fc8000f8e025f */
[----:B------:R-:W-:-:S05]  /*3e30*/  IMAD.WIDE.U32 R100, R100, 0x8, R98 ;  /* 0x0000000864647825 */ /* 0x000fca00078e0062 */
[----:B------:R-:W-:Y:S01]  /*3e40*/  STG.E.64 desc[UR6][R100.64], R96 ;  /* 0x0000006064007986 */ /* 0x000fe2000c101b06 */
[----:B------:R-:W-:Y:S06]  /*3e50*/  MEMBAR.ALL.GPU ;  /* 0x0000000000007992 */ /* 0x000fec000000a000 */
[----:B------:R-:W-:-:S00]  /*3e60*/  ERRBAR ;  /* 0x00000000000079ab */ /* 0x000fc00000000000 */
[----:B------:R-:W-:Y:S06]  /*3e70*/  CGAERRBAR ;  /* 0x00000000000075ab */ /* 0x000fec0000000000 */
[----:B------:R0:W-:Y:S02]  /*3e80*/  REDG.E.ADD.S32.STRONG.GPU desc[UR6][R50.64], R49 ;  /* 0x000000313200798e */ /* 0x0001e4000c10e386 */
[----:B0-----:R-:W-:-:S04]  /*3e90*/  SEL R49, R48, RZ, !P6 ;  /* 0x000000ff30317207 */ /* 0x001fc80007000000 */
[----:B------:R-:W-:-:S13]  /*3ea0*/  ISETP.NE.AND P6, PT, R49, -0x1, PT ;  /* 0xffffffff3100780c */ /* 0x000fda0003fc5270 */
[----:B------:R-:W-:Y:S05]  /*3eb0*/  @!P6 BRA `(.L_x_5063) ;  /* 0x000000000014e947 */ /* 0x000fea0003800000 */
.L_x_5064:
[----:B------:R-:W2:Y:S04]  /*3ec0*/  LDG.E.STRONG.GPU R100, desc[UR6][R50.64] ;  /* 0x0000000632647981 */ /* 0x000ea8000c1ef900 */
[----:B--2---:R-:W-:Y:S01]  /*3ed0*/  CCTL.IVALL ;  /* 0x00000000ff00798f */ /* 0x004fe20002000000 */
[----:B------:R-:W-:Y:S05]  /*3ee0*/  YIELD ;  /* 0x0000000000007946 */ /* 0x000fea0003800000 */
[----:B------:R-:W-:-:S13]  /*3ef0*/  ISETP.NE.AND P6, PT, R100, R49, PT ;  /* 0x000000316400720c */ /* 0x000fda0003fc5270 */
[----:B------:R-:W-:Y:S05]  /*3f00*/  @P6 BRA `(.L_x_5064) ;  /* 0xfffffffc00ec6947 */ /* 0x000fea000383ffff */
.L_x_5063:
        /* <DEDUP_REMOVED lines=24> */
.L_x_5068:
        /* <DEDUP_REMOVED lines=115> */
.L_x_5067:
        /* <DEDUP_REMOVED lines=63> */
.L_x_5069:
[----:B------:R-:W-:-:S04]  /*4bb0*/  LOP3.LUT P6, RZ, R0, 0x1, RZ, 0xc0, !PT ;  /* 0x0000000100ff7812 */ /* 0x000fc800078cc0ff */
[----:B------:R-:W-:-:S13]  /*4bc0*/  ISETP.NE.OR P6, PT, R50, RZ, P6 ;  /* 0x000000ff3200720c */ /* 0x000fda00037c5670 */
[----:B------:R-:W-:Y:S05]  /*4bd0*/  @!P6 BRA `(.L_x_5065) ;  /* 0x00000000007ce947 */ /* 0x000fea0003800000 */
.L_x_5066:
        /* <DEDUP_REMOVED lines=31> */
.L_x_5065:
        /* <DEDUP_REMOVED lines=10> */
.L_x_5071:
[----:B------:R-:W-:Y:S05]  /*4e70*/  BSYNC B0 ;  /* 0x0000000000007941 */ /* 0x000fea0003800000 */
.L_x_5070:
        /* <DEDUP_REMOVED lines=17> */
.L_x_5062:
[----:B------:R-:W-:Y:S01]  /*4f90*/  LOP3.LUT R0, R0, 0xf7ffffff, RZ, 0xc0, !PT ;  /* 0xf7ffffff00007812 */ /* 0x000fe200078ec0ff */
[----:B------:R-:W-:Y:S01]  /*4fa0*/  ULDC.64 UR4, c[0x0][0x218] ;  /* 0x0000860000047ab9 */ /* 0x000fe20000000a00 */
[----:B------:R-:W-:Y:S01]  /*4fb0*/  HFMA2.MMA R98, -RZ, RZ, 1.875, 0 ;  /* 0x3f800000ff627435 */ /* 0x000fe200000001ff */
[----:B------:R-:W-:Y:S01]  /*4fc0*/  ISETP.EQ.U32.AND P6, PT, RZ, UR4, PT ;  /* 0x00000004ff007c0c */ /* 0x000fe2000bfc2070 */
[----:B------:R-:W-:Y:S01]  /*4fd0*/  UMOV UR4, 0x400 ;  /* 0x0000040000047882 */ /* 0x000fe20000000000 */
[----:B------:R-:W-:Y:S02]  /*4fe0*/  @P0 LOP3.LUT R0, R0, 0x8000000, RZ, 0xfc, !PT ;  /* 0x0800000000000812 */ /* 0x000fe400078efcff */
[----:B------:R-:W-:-:S04]  /*4ff0*/  LOP3.LUT P0, RZ, R110, UR8, RZ, 0xfc, !PT ;  /* 0x000000086eff7c12 */ /* 0x000fc8000f80fcff */
[----:B------:R-:W-:Y:S01]  /*5000*/  ISETP.EQ.OR.EX P6, PT, RZ, UR5, P0, P6 ;  /* 0x00000005ff007c0c */ /* 0x000fe200087c2760 */
[----:B------:R-:W0:Y:S01]  /*5010*/  S2UR UR5, SR_CgaCtaId ;  /* 0x00000000000579c3 */ /* 0x000e220000008800 */
[----:B------:R-:W-:-:S11]  /*5020*/  LOP3.LUT P0, RZ, R0, 0x8000000, RZ, 0xc0, !PT ;  /* 0x0800000000ff7812 */ /* 0x000fd6000780c0ff */
[----:B------:R-:W1:Y:S01]  /*5030*/  @!P6 LDC.64 R48, c[0x0][0x218] ;  /* 0x00008600ff30eb82 */ /* 0x000e620000000a00 */
[----:B0-----:R-:W-:-:S03]  /*5040*/  ULEA UR4, UR5, UR4, 0x18 ;  /* 0x0000000405047291 */ /* 0x001fc6000f8ec03f */
[----:B------:R-:W-:-:S06]  /*5050*/  ULDC UR5, c[0x0][0x2a4] ;  /* 0x0000a90000057ab9 */ /* 0x000fcc0000000800 */
[----:B------:R0:W-:Y:S01]  /*5060*/  @!P5 STS.64 [UR4+0x98], R96 ;  /* 0x00009860ff00d988 */ /* 0x0001e20008000a04 */
[----:B-1----:R-:W-:-:S04]  /*5070*/  @!P6 IMAD.WIDE R48, R2, 0x8, R48 ;  /* 0x000000080230e825 */ /* 0x002fc800078e0230 */
[----:B0-----:R-:W-:Y:S01]  /*5080*/  @!P6 FMUL.FTZ R97, R97, UR5 ;  /* 0x000000056161ec20 */ /* 0x001fe20008410000 */
[----:B------:R-:W-:-:S05]  /*5090*/  @!P6 FMUL.FTZ R96, R96, UR5 ;  /* 0x000000056060ec20 */ /* 0x000fca0008410000 */
[----:B------:R-:W-:Y:S01]  /*50a0*/  @!P6 STG.E.64 desc[UR6][R48.64], R96 ;  /* 0x000000603000e986 */ /* 0x000fe2000c101b06 */
[----:B------:R-:W-:Y:S06]  /*50b0*/  BAR.SYNC.DEFER_BLOCKING 0x0 ;  /* 0x0000000000007b1d */ /* 0x000fec0000010000 */
[----:B------:R-:W0:Y:S02]  /*50c0*/  LDS.64 R48, [UR4+0x98] ;  /* 0x00009804ff307984 */ /* 0x000e240008000a00 */
[----:B0-----:R-:W-:-:S04]  /*50d0*/  FMUL.FTZ R99, R48, UR5 ;  /* 0x0000000530637c20 */ /* 0x001fc80008410000 */
[----:B------:R-:W-:-:S04]  /*50e0*/  FMUL.FTZ R48, R99, R99 ;  /* 0x0000006363307220 */ /* 0x000fc80000410000 */
[----:B------:R-:W-:Y:S01]  /*50f0*/  FFMA.FTZ R48, R49, UR5, -R48 ;  /* 0x0000000531307c23 */ /* 0x000fe20008010830 */
[----:B------:R-:W-:-:S04]  /*5100*/  ULDC.64 UR4, c[0x0][0x228] ;  /* 0x00008a0000047ab9 */ /* 0x000fc80000000a00 */
[----:B------:R-:W-:-:S13]  /*5110*/  FSETP.GTU.FTZ.AND P5, PT, R48, RZ, PT ;  /* 0x000000ff3000720b */ /* 0x000fda0003fbc000 */
[----:B------:R-:W0:Y:S02]  /*5120*/  @P5 LDC R49, c[0x0][0x238] ;  /* 0x00008e00ff315b82 */ /* 0x000e240000000800 */
[----:B0-----:R-:W-:Y:S01]  /*5130*/  @P5 FADD.FTZ R49, R48, R49 ;  /* 0x0000003130315221 */ /* 0x001fe20000010000 */
[----:B------:R-:W-:-:S03]  /*5140*/  SHF.L.U32 R48, R14, 0x2, RZ ;  /* 0x000000020e307819 */ /* 0x000fc600000006ff */
[----:B------:R0:W1:Y:S02]  /*5150*/  @P5 MUFU.RSQ R98, R49 ;  /* 0x0000003100625308 */ /* 0x0000640000001400 */
[----:B0-----:R-:W-:Y:S02]  /*5160*/  SHF.L.U64.HI R49, R14, 0x2, R15 ;  /* 0x000000020e317819 */ /* 0x001fe4000001020f */
        /* <DEDUP_REMOVED lines=8> */
[C---:B------:R-:W-:Y:S01]  /*51f0*/  FADD.FTZ R38, -R99.reuse, R38 ;  /* 0x0000002663267221 */ /* 0x040fe20000010100 */
[----:B------:R-:W-:-:S03]  /*5200*/  FADD.FTZ R39, -R99, R39 ;  /* 0x0000002763277221 */ /* 0x000fc60000010100 */
        /* <DEDUP_REMOVED lines=15> */
.L_x_5072:
[----:B------:R-:W-:Y:S01]  /*5300*/  LOP3.LUT P5, RZ, R0, 0x4000000, RZ, 0xc0, !PT ;  /* 0x0400000000ff7812 */ /* 0x000fe200078ac0ff */
[----:B------:R-:W-:-:S12]  /*5310*/  BSSY B0, `(.L_x_5073) ;  /* 0x0000010000007945 */ /* 0x000fd80003800000 */
[----:B------:R-:W-:Y:S05]  /*5320*/  @!P5 BRA `(.L_x_5074) ;  /* 0x000000000038d947 */ /* 0x000fea0003800000 */
[----:B------:R-:W0:Y:S01]  /*5330*/  LDC R97, c[0x0][0x294] ;  /* 0x0000a500ff617b82 */ /* 0x000e220000000800 */
[----:B------:R-:W-:Y:S01]  /*5340*/  SHF.R.U32.HI R50, RZ, 0x6, R110 ;  /* 0x00000006ff327819 */ /* 0x000fe2000001166e */
[----:B------:R-:W-:Y:S01]  /*5350*/  ULDC.64 UR4, c[0x0][0x270] ;  /* 0x00009c0000047ab9 */ /* 0x000fe20000000a00 */
[----:B------:R-:W-:Y:S01]  /*5360*/  MOV R51, R19 ;  /* 0x0000001300337202 */ /* 0x000fe20000000f00 */
[----:B------:R-:W-:Y:S02]  /*5370*/  IMAD R96, R109, UR4, RZ ;  /* 0x000000046d607c24 */ /* 0x000fe4000f8e02ff */
[----:B0-----:R-:W-:Y:S01]  /*5380*/  IMAD R97, R97, UR8, R50 ;  /* 0x0000000861617c24 */ /* 0x001fe2000f8e0232 */
        /* <DEDUP_REMOVED lines=8> */
.L_x_5074:
[----:B------:R-:W-:Y:S05]  /*5410*/  BSYNC B0 ;  /* 0x0000000000007941 */ /* 0x000fea0003800000 */
.L_x_5073:
        /* <DEDUP_REMOVED lines=94> */
[----:B------:R-:W1:Y:S01]  /*5a00*/  LDC R48, c[0x0][0x294] ;  /* 0x0000a500ff307b82 */ /* 0x000e620000000800 */
        /* <DEDUP_REMOVED lines=92> */
[----:B-1----:R-:W-:Y:S06]  /*5fd0*/  @!P6 BRA `(.L_x_5075) ;  /* 0x000000000028e947 */ /* 0x002fec0003800000 */
        /* <DEDUP_REMOVED lines=10> */
.L_x_5075:
[----:B------:R-:W-:Y:S01]  /*6080*/  LOP3.LUT P5, RZ, R0, 0x2000000, RZ, 0xc0, !PT ;  /* 0x0200000000ff7812 */ /* 0x000fe200078ac0ff */
[----:B------:R-:W-:-:S12]  /*6090*/  BSSY B0, `(.L_x_5076) ;  /* 0x000000e000007945 */ /* 0x000fd80003800000 */
[----:B------:R-:W-:Y:S05]  /*60a0*/  @!P5 BRA `(.L_x_5077) ;  /* 0x000000000030d947 */ /* 0x000fea0003800000 */
[----:B------:R-:W-:Y:S01]  /*60b0*/  SHF.R.S32.HI R14, RZ, 0x1f, R107 ;  /* 0x0000001fff0e7819 */ /* 0x000fe2000001146b */
[----:B------:R-:W-:Y:S01]  /*60c0*/  ULDC.64 UR4, c[0x0][0x270] ;  /* 0x00009c0000047ab9 */ /* 0x000fe20000000a00 */
[----:B------:R-:W-:-:S03]  /*60d0*/  MOV R15, R19 ;  /* 0x00000013000f7202 */ /* 0x000fc60000000f00 */
        /* <DEDUP_REMOVED lines=9> */
.L_x_5077:
[----:B------:R-:W-:Y:S05]  /*6170*/  BSYNC B0 ;  /* 0x0000000000007941 */ /* 0x000fea0003800000 */
.L_x_5076:
[----:B------:R-:W-:-:S05]  /*6180*/  SHF.R.U32.HI R15, RZ, 0x6, R110 ;  /* 0x00000006ff0f7819 */ /* 0x000fca000001166e */
[----:B01----:R-:W-:Y:S01]  /*6190*/  IMAD R38, R48, UR8, R15 ;  /* 0x0000000830267c24 */ /* 0x003fe2000f8e020f */
        /* <DEDUP_REMOVED lines=11> */
.L_x_5078:
[----:B------:R-:W-:Y:S01]  /*6250*/  LOP3.LUT P5, RZ, R0, 0x1000000, RZ, 0xc0, !PT ;  /* 0x0100000000ff7812 */ /* 0x000fe200078ac0ff */
[----:B------:R-:W-:-:S12]  /*6260*/  BSSY B0, `(.L_x_5079) ;  /* 0x000000e000007945 */ /* 0x000fd80003800000 */
[----:B------:R-:W-:Y:S05]  /*6270*/  @!P5 BRA `(.L_x_5080) ;  /* 0x000000000030d947 */ /* 0x000fea0003800000 */
        /* <DEDUP_REMOVED lines=12> */
.L_x_5080:
[----:B------:R-:W-:Y:S05]  /*6340*/  BSYNC B0 ;  /* 0x0000000000007941 */ /* 0x000fea0003800000 */
.L_x_5079:
        /* <DEDUP_REMOVED lines=12> */
.L_x_5081:
        /* <DEDUP_REMOVED lines=15> */
.L_x_5083:
[----:B------:R-:W-:Y:S05]  /*6500*/  BSYNC B0 ;  /* 0x0000000000007941 */ /* 0x000fea0003800000 */
.L_x_5082:
        /* <DEDUP_REMOVED lines=11> */
.L_x_5084:
        /* <DEDUP_REMOVED lines=15> */
.L_x_5086:
[----:B------:R-:W-:Y:S05]  /*66b0*/  BSYNC B0 ;  /* 0x0000000000007941 */ /* 0x000fea0003800000 */
.L_x_5085:
        /* <DEDUP_REMOVED lines=11> */
.L_x_5087:
[----:B------:R-:W-:Y:S01]  /*6770*/  LOP3.LUT P5, RZ, R0, 0x200000, RZ, 0xc0, !PT ;  /* 0x0020000000ff7812 */ /* 0x000fe200078ac0ff */
[----:B------:R-:W-:-:S12]  /*6780*/  BSSY B0, `(.L_x_5088) ;  /* 0x000000e000007945 */ /* 0x000fd80003800000 */
[----:B------:R-:W-:Y:S05]  /*6790*/  @!P5 BRA `(.L_x_5089) ;  /* 0x000000000030d947 */ /* 0x000fea0003800000 */
[----:B------:R-:W-:Y:S01]  /*67a0*/  SHF.R.S32.HI R14, RZ, 0x1f, R103 ;  /* 0x0000001fff0e7819 */ /* 0x000fe20000011467 */
[----:B------:R-:W-:Y:S01]  /*67b0*/  ULDC.64 UR4, c[0x0][0x270] ;  /* 0x00009c0000047ab9 */ /* 0x000fe20000000a00 */
[----:B------:R-:W-:-:S03]  /*67c0*/  MOV R15, R19 ;  /* 0x00000013000f7202 */ /* 0x000fc60000000f00 */
        /* <DEDUP_REMOVED lines=9> */
.L_x_5089:
[----:B------:R-:W-:Y:S05]  /*6860*/  BSYNC B0 ;  /* 0x0000000000007941 */ /* 0x000fea0003800000 */
.L_x_5088:
        /* <DEDUP_REMOVED lines=11> */
.L_x_5090:
[----:B------:R-:W-:Y:S01]  /*6920*/  LOP3.LUT P5, RZ, R0, 0x100000, RZ, 0xc0, !PT ;  /* 0x0010000000ff7812 */ /* 0x000fe200078ac0ff */
[----:B------:R-:W-:-:S12]  /*6930*/  BSSY B0, `(.L_x_5091) ;  /* 0x000000e000007945 */ /* 0x000fd80003800000 */
[----:B------:R-:W-:Y:S05]  /*6940*/  @!P5 BRA `(.L_x_5092) ;  /* 0x000000000030d947 */ /* 0x000fea0003800000 */
[----:B------:R-:W-:Y:S01]  /*6950*/  SHF.R.S32.HI R14, RZ, 0x1f, R102 ;  /* 0x0000001fff0e7819 */ /* 0x000fe20000011466 */
[----:B------:R-:W-:Y:S01]  /*6960*/  ULDC.64 UR4, c[0x0][0x270] ;  /* 0x00009c0000047ab9 */ /* 0x000fe20000000a00 */
[----:B------:R-:W-:-:S03]  /*6970*/  MOV R15, R19 ;  /* 0x00000013000f7202 */ /* 0x000fc60000000f00 */
        /* <DEDUP_REMOVED lines=9> */
.L_x_5092:
[----:B------:R-:W-:Y:S05]  /*6a10*/  BSYNC B0 ;  /* 0x0000000000007941 */ /* 0x000fea0003800000 */
.L_x_5091:
        /* <DEDUP_REMOVED lines=11> */
.L_x_5093:
[----:B------:R-:W-:Y:S01]  /*6ad0*/  LOP3.LUT P5, RZ, R0, 0x80000, RZ, 0xc0, !PT ;  /* 0x0008000000ff7812 */ /* 0x000fe200078ac0ff */
[----:B------:R-:W-:-:S12]  /*6ae0*/  BSSY B0, `(.L_x_5094) ;  /* 0x000000e000007945 */ /* 0x000fd80003800000 */
[----:B------:R-:W-:Y:S05]  /*6af0*/  @!P5 BRA `(.L_x_5095) ;  /* 0x000000000030d947 */ /* 0x000fea0003800000 */
[----:B------:R-:W-:Y:S01]  /*6b00*/  SHF.R.S32.HI R14, RZ, 0x1f, R94 ;  /* 0x0000001fff0e7819 */ /* 0x000fe2000001145e */
[----:B------:R-:W-:Y:S01]  /*6b10*/  ULDC.64 UR4, c[0x0][0x270] ;  /* 0x00009c0000047ab9 */ /* 0x000fe20000000a00 */
[----:B------:R-:W-:-:S03]  /*6b20*/  MOV R15, R19 ;  /* 0x00000013000f7202 */ /* 0x000fc60000000f00 */
        /* <DEDUP_REMOVED lines=9> */
.L_x_5095:
[----:B------:R-:W-:Y:S05]  /*6bc0*/  BSYNC B0 ;  /* 0x0000000000007941 */ /* 0x000fea0003800000 */
.L_x_5094:
        /* <DEDUP_REMOVED lines=11> */
.L_x_5096:
[----:B------:R-:W-:Y:S01]  /*6c80*/  LOP3.LUT P5, RZ, R0, 0x40000, RZ, 0xc0, !PT ;  /* 0x0004000000ff7812 */ /* 0x000fe200078ac0ff */
[----:B------:R-:W-:-:S12]  /*6c90*/  BSSY B0, `(.L_x_5097) ;  /* 0x000000e000007945 */ /* 0x000fd80003800000 */
[----:B------:R-:W-:Y:S05]  /*6ca0*/  @!P5 BRA `(.L_x_5098) ;  /* 0x000000000030d947 */ /* 0x000fea0003800000 */
[----:B------:R-:W-:Y:S01]  /*6cb0*/  SHF.R.S32.HI R14, RZ, 0x1f, R93 ;  /* 0x0000001fff0e7819 */ /* 0x000fe2000001145d */
[----:B------:R-:W-:Y:S01]  /*6cc0*/  ULDC.64 UR4, c[0x0][0x270] ;  /* 0x00009c0000047ab9 */ /* 0x000fe20000000a00 */
[----:B------:R-:W-:-:S03]  /*6cd0*/  MOV R15, R19 ;  /* 0x00000013000f7202 */ /* 0x000fc60000000f00 */
        /* <DEDUP_REMOVED lines=9> */
.L_x_5098:
[----:B------:R-:W-:Y:S05]  /*6d70*/  BSYNC B0 ;  /* 0x0000000000007941 */ /* 0x000fea0003800000 */
.L_x_5097:
        /* <DEDUP_REMOVED lines=11> */
.L_x_5099:
[----:B------:R-:W-:Y:S01]  /*6e30*/  LOP3.LUT P5, RZ, R0, 0x20000, RZ, 0xc0, !PT ;  /* 0x0002000000ff7812 */ /* 0x000fe200078ac0ff */
[----:B------:R-:W-:-:S12]  /*6e40*/  BSSY B0, `(.L_x_5100) ;  /* 0x000000d000007945 */ /* 0x000fd80003800000 */
        /* <DEDUP_REMOVED lines=12> */
.L_x_5101:
[----:B------:R-:W-:Y:S05]  /*6f10*/  BSYNC B0 ;  /* 0x0000000000007941 */ /* 0x000fea0003800000 */
.L_x_5100:
        /* <DEDUP_REMOVED lines=11> */
.L_x_5102:
        /* <DEDUP_REMOVED lines=14> */
.L_x_5104:
[----:B------:R-:W-:Y:S05]  /*70b0*/  BSYNC B0 ;  /* 0x0000000000007941 */ /* 0x000fea0003800000 */
.L_x_5103:
        /* <DEDUP_REMOVED lines=11> */
.L_x_5105:
        /* <DEDUP_REMOVED lines=14> */
.L_x_5107:
[----:B------:R-:W-:Y:S05]  /*7250*/  BSYNC B0 ;  /* 0x0000000000007941 */ /* 0x000fea0003800000 */
.L_x_5106:
        /* <DEDUP_REMOVED lines=11> */
.L_x_5108:
        /* <DEDUP_REMOVED lines=14> */
.L_x_5110:
[----:B------:R-:W-:Y:S05]  /*73f0*/  BSYNC B0 ;  /* 0x0000000000007941 */ /* 0x000fea0003800000 */
.L_x_5109:
        /* <DEDUP_REMOVED lines=11> */
.L_x_5111:
        /* <DEDUP_REMOVED lines=14> */
.L_x_5113:
[----:B------:R-:W-:Y:S05]  /*7590*/  BSYNC B0 ;  /* 0x0000000000007941 */ /* 0x000fea0003800000 */
.L_x_5112:
        /* <DEDUP_REMOVED lines=11> */
.L_x_5114:
        /* <DEDUP_REMOVED lines=14> */
.L_x_5116:
[----:B------:R-:W-:Y:S05]  /*7730*/  BSYNC B0 ;  /* 0x0000000000007941 */ /* 0x000fea0003800000 */
.L_x_5115:
        /* <DEDUP_REMOVED lines=11> */
.L_x_5117:
        /* <DEDUP_REMOVED lines=14> */
.L_x_5119:
[----:B------:R-:W-:Y:S05]  /*78d0*/  BSYNC B0 ;  /* 0x0000000000007941 */ /* 0x000fea0003800000 */
.L_x_5118:
        /* <DEDUP_REMOVED lines=11> */
.L_x_5120:
        /* <DEDUP_REMOVED lines=14> */
.L_x_5122:
[----:B------:R-:W-:Y:S05]  /*7a70*/  BSYNC B0 ;  /* 0x0000000000007941 */ /* 0x000fea0003800000 */
.L_x_5121:
        /* <DEDUP_REMOVED lines=11> */
.L_x_5123:
        /* <DEDUP_REMOVED lines=14> */
.L_x_5125:
[----:B------:R-:W-:Y:S05]  /*7c10*/  BSYNC B0 ;  /* 0x0000000000007941 */ /* 0x000fea0003800000 */
.L_x_5124:
        /* <DEDUP_REMOVED lines=11> */
.L_x_5126:
        /* <DEDUP_REMOVED lines=14> */
.L_x_5128:
[----:B------:R-:W-:Y:S05]  /*7db0*/  BSYNC B0 ;  /* 0x0000000000007941 */ /* 0x000fea0003800000 */
.L_x_5127:
        /* <DEDUP_REMOVED lines=11> */
.L_x_5129:
        /* <DEDUP_REMOVED lines=14> */
.L_x_5131:
[----:B------:R-:W-:Y:S05]  /*7f50*/  BSYNC B0 ;  /* 0x0000000000007941 */ /* 0x000fea0003800000 */
.L_x_5130:
        /* <DEDUP_REMOVED lines=11> */
.L_x_5132:
        /* <DEDUP_REMOVED lines=14> */
.L_x_5134:
[----:B------:R-:W-:Y:S05]  /*80f0*/  BSYNC B0 ;  /* 0x0000000000007941 */ /* 0x000fea0003800000 */
.L_x_5133:
        /* <DEDUP_REMOVED lines=11> */
.L_x_5135:
        /* <DEDUP_REMOVED lines=14> */
.L_x_5137:
[----:B------:R-:W-:Y:S05]  /*8290*/  BSYNC B0 ;  /* 0x0000000000007941 */ /* 0x000fea0003800000 */
.L_x_5136:
        /* <DEDUP_REMOVED lines=11> */
.L_x_5138:
        /* <DEDUP_REMOVED lines=14> */
.L_x_5140:
[----:B------:R-:W-:Y:S05]  /*8430*/  BSYNC B0 ;  /* 0x0000000000007941 */ /* 0x000fea0003800000 */
.L_x_5139:
        /* <DEDUP_REMOVED lines=11> */
.L_x_5141:
        /* <DEDUP_REMOVED lines=14> */
.L_x_5143:
[----:B------:R-:W-:Y:S05]  /*85d0*/  BSYNC B0 ;  /* 0x0000000000007941 */ /* 0x000fea0003800000 */
.L_x_5142:
        /* <DEDUP_REMOVED lines=11> */
.L_x_5144:
[----:B------:R-:W-:Y:S01]  /*8690*/  LOP3.LUT P5, RZ, R0, 0x4, RZ, 0xc0, !PT ;  /* 0x0000000400ff7812 */ /* 0x000fe200078ac0ff */
[----:B------:R-:W-:-:S12]  /*86a0*/  BSSY B0, `(.L_x_5145) ;  /* 0x0000012000007945 */ /* 0x000fd80003800000 */
[----:B------:R-:W-:Y:S05]  /*86b0*/  @!P5 BRA `(.L_x_5146) ;  /* 0x000000000040d947 */ /* 0x000fea0003800000 */
[----:B------:R-:W5:Y:S01]  /*86c0*/  LDC R15, c[0x0][0x294] ;  /* 0x0000a500ff0f7b82 */ /* 0x000f620000000800 */
[----:B------:R-:W-:Y:S01]  /*86d0*/  SHF.R.U32.HI R14, RZ, 0x6, R110 ;  /* 0x00000006ff0e7819 */ /* 0x000fe2000001166e */
[----:B------:R-:W-:-:S04]  /*86e0*/  ULDC.64 UR4, c[0x0][0x270] ;  /* 0x00009c0000047ab9 */ /* 0x000fc80000000a00 */
[----:B-----5:R-:W-:Y:S01]  /*86f0*/  IMAD R14, R15, UR8, R14 ;  /* 0x000000080f0e7c24 */ /* 0x020fe2000f8e020e */
[----:B------:R-:W-:-:S04]  /*8700*/  MOV R15, R19 ;  /* 0x00000013000f7202 */ /* 0x000fc80000000f00 */
[----:B01234-:R-:W-:Y:S02]  /*8710*/  IADD3 R23, R14, 0xc0, RZ ;  /* 0x000000c00e177810 */ /* 0x01ffe40007ffe0ff */
        /* <DEDUP_REMOVED lines=8> */
[----:B------:R-:W-:-:S05]  /*87a0*/  LEA.HI.X R23, R14, UR5, R23, 0x2, P5 ;  /* 0x000000050e177c11 */ /* 0x000fca000a8f1417 */
[----:B------:R0:W-:Y:S02]  /*87b0*/  STG.E.64 desc[UR6][R22.64], R74 ;  /* 0x0000004a16007986 */ /* 0x0001e4000c101b06 */
.L_x_5146:
[----:B------:R-:W-:Y:S05]  /*87c0*/  BSYNC B0 ;  /* 0x0000000000007941 */ /* 0x000fea0003800000 */
.L_x_5145:
        /* <DEDUP_REMOVED lines=11> */
.L_x_5147:
[----:B------:R-:W-:Y:S01]  /*8880*/  LOP3.LUT P5, RZ, R0, 0x2, RZ, 0xc0, !PT ;  /* 0x0000000200ff7812 */ /* 0x000fe200078ac0ff */
[----:B------:R-:W-:-:S12]  /*8890*/  BSSY B0, `(.L_x_5148) ;  /* 0x000000f000007945 */ /* 0x000fd80003800000 */
        /* <DEDUP_REMOVED lines=12> */
[----:B------:R-:W-:-:S05]  /*8960*/  LEA.HI.X R23, R14, UR5, R23, 0x2, P5 ;  /* 0x000000050e177c11 */ /* 0x000fca000a8f1417 */
[----:B------:R0:W-:Y:S02]  /*8970*/  STG.E.64 desc[UR6][R22.64], R76 ;  /* 0x0000004c16007986 */ /* 0x0001e4000c101b06 */
.L_x_5149:
[----:B------:R-:W-:Y:S05]  /*8980*/  BSYNC B0 ;  /* 0x0000000000007941 */ /* 0x000fea0003800000 */
.L_x_5148:
        /* <DEDUP_REMOVED lines=11> */
.L_x_5150:
        /* <DEDUP_REMOVED lines=15> */
.L_x_5152:
[----:B------:R-:W-:Y:S05]  /*8b30*/  BSYNC B0 ;  /* 0x0000000000007941 */ /* 0x000fea0003800000 */
.L_x_5151:
        /* <DEDUP_REMOVED lines=11> */
.L_x_5153:
        /* <DEDUP_REMOVED lines=15> */
.L_x_5155:
[----:B------:R-:W-:Y:S05]  /*8ce0*/  BSYNC B0 ;  /* 0x0000000000007941 */ /* 0x000fea0003800000 */
.L_x_5154:
        /* <DEDUP_REMOVED lines=11> */
.L_x_5156:
        /* <DEDUP_REMOVED lines=15> */
.L_x_5158:
[----:B------:R-:W-:Y:S05]  /*8e90*/  BSYNC B0 ;  /* 0x0000000000007941 */ /* 0x000fea0003800000 */
.L_x_5157:
        /* <DEDUP_REMOVED lines=11> */
.L_x_5159:
        /* <DEDUP_REMOVED lines=15> */
.L_x_5161:
[----:B------:R-:W-:Y:S05]  /*9040*/  BSYNC B0 ;  /* 0x0000000000007941 */ /* 0x000fea0003800000 */
.L_x_5160:
        /* <DEDUP_REMOVED lines=11> */
.L_x_5162:
        /* <DEDUP_REMOVED lines=15> */
.L_x_5164:
[----:B------:R-:W-:Y:S05]  /*91f0*/  BSYNC B0 ;  /* 0x0000000000007941 */ /* 0x000fea0003800000 */
.L_x_5163:
        /* <DEDUP_REMOVED lines=11> */
.L_x_5165:
        /* <DEDUP_REMOVED lines=8> */
[----:B------:R-:W-:Y:S01]  /*9330*/  MOV R17, R19 ;  /* 0x0000001300117202 */ /* 0x000fe20000000f00 */
        /* <DEDUP_REMOVED lines=8> */
.L_x_5167:
[----:B------:R-:W-:Y:S05]  /*93c0*/  BSYNC B0 ;  /* 0x0000000000007941 */ /* 0x000fea0003800000 */
.L_x_5166:
        /* <DEDUP_REMOVED lines=8> */
.L_x_5169:
        /* <DEDUP_REMOVED lines=11> */
.L_x_5722:


//--------------------- .text._Z35group_norm_nhwc_fwd_one_pass_kernelI11Fp32IOFp32WLi512ELi128ELi512EEv26Group_norm_nhwc_fwd_params --------------------------
	.section	.text._Z35group_norm_nhwc_fwd_one_pass_kernelI11Fp32IOFp32WLi512ELi128ELi512EEv26Group_norm_nhwc_fwd_params,"ax",@progbits
	.align	128
        .global         _Z35group_norm_nhwc_fwd_one_pass_kernelI11Fp32IOFp32WLi512ELi128ELi512EEv26Group_norm_nhwc_fwd_params
        .type           _Z35group_norm_nhwc_fwd_one_pass_kernelI11Fp32IOFp32WLi512ELi128ELi512EEv26Group_norm_nhwc_fwd_params,@function
        .size           _Z35group_norm_nhwc_fwd_one_pass_kernelI11Fp32IOFp32WLi512ELi128ELi512EEv26Group_norm_nhwc_fwd_params,(.L_x_5723 - _Z35group_norm_nhwc_fwd_one_pass_kernelI11Fp32IOFp32WLi512ELi128ELi512EEv26Group_norm_nhwc_fwd_params)
        .other          _Z35group_norm_nhwc_fwd_one_pass_kernelI11Fp32IOFp32WLi512ELi128ELi512EEv26Group_norm_nhwc_fwd_params,@"STO_CUDA_ENTRY STV_DEFAULT"
_Z35group_norm_nhwc_fwd_one_pass_kernelI11Fp32IOFp32WLi512ELi128ELi512EEv26Group_norm_nhwc_fwd_params:
.text._Z35group_norm_nhwc_fwd_one_pass_kernelI11Fp32IOFp32WLi512ELi128ELi512EEv26Group_norm_nhwc_fwd_params:
[----:B------:R-:W0:Y:S08]  /*0000*/  LDC R1, c[0x0][0x28] ;  /* 0x00000a00ff017b82 */ /* 0x000e300000000800 */
[----:B------:R-:W1:Y:S01]  /*0010*/  S2UR UR6, SR_CTAID.Y ;  /* 0x00000000000679c3 */ /* 0x000e620000002600 */
[----:B------:R-:W2:Y:S01]  /*0020*/  S2R R4, SR_TID.X ;  /* 0x0000000000047919 */ /* 0x000ea20000002100 */
[----:B------:R-:W-:Y:S01]  /*0030*/  ULDC UR4, c[0x0][0x288] ;  /* 0x0000a20000047ab9 */ /* 0x000fe20000000800 */
[----:B------:R-:W-:Y:S01]  /*0040*/  ULDC UR5, c[0x0][0x258] ;  /* 0x0000960000057ab9 */ /* 0x000fe20000000800 */
[----:B0-----:R-:W-:Y:S01]  /*0050*/  VIADD R1, R1, 0xfffffb00 ;  /* 0xfffffb0001017836 */ /* 0x001fe20000000000 */
[----:B------:R-:W-:-:S03]  /*0060*/  UIMAD UR4, UR4, UR5, URZ ;  /* 0x00000005040472a4 */ /* 0x000fc6000f8e023f */
[----:B------:R-:W0:Y:S08]  /*0070*/  S2UR UR7, SR_CTAID.X ;  /* 0x00000000000779c3 */ /* 0x000e300000002500 */
[----:B------:R-:W0:Y:S01]  /*0080*/  LDC R0, c[0x0][0x294] ;  /* 0x0000a500ff007b82 */ /* 0x000e220000000800 */
[----:B-1----:R-:W-:-:S05]  /*0090*/  IMAD.U32 R46, RZ, RZ, UR6 ;  /* 0x00000006ff2e7e24 */ /* 0x002fca000f8e00ff */
[----:B------:R-:W-:Y:S02]  /*00a0*/  ISETP.GE.AND P0, PT, R46, UR4, PT ;  /* 0x000000042e007c0c */ /* 0x000fe4000bf06270 */
[----:B--2---:R-:W-:-:S05]  /*00b0*/  SHF.R.U32.HI R47, RZ, 0x6, R4 ;  /* 0x00000006ff2f7819 */ /* 0x004fca0000011604 */
[----:B0-----:R-:W-:-:S06]  /*00c0*/  IMAD R47, R0, UR7, R47 ;  /* 0x00000007002f7c24 */ /* 0x001fcc000f8e022f */
[----:B------:R-:W-:Y:S05]  /*00d0*/  @P0 EXIT ;  /* 0x000000000000094d */ /* 0x000fea0003800000 */
[----:B------:R-:W-:Y:S01]  /*00e0*/  ULDC.64 UR10, c[0x0][0x278] ;  /* 0x00009e00000a7ab9 */ /* 0x000fe20000000a00 */
[----:B------:R-:W-:Y:S01]  /*00f0*/  ISETP.GE.U32.AND P2, PT, R4, 0x200, PT ;  /* 0x000002000400780c */ /* 0x000fe20003f46070 */
[----:B------:R-:W-:Y:S01]  /*0100*/  ULDC.64 UR8, c[0x0][0x218] ;  /* 0x0000860000087ab9 */ /* 0x000fe20000000a00 */
[----:B------:R-:W-:Y:S01]  /*0110*/  SHF.R.S32.HI R2, RZ, 0x1f, R47 ;  /* 0x0000001fff027819 */ /* 0x000fe2000001142f */
[C---:B------:R-:W-:Y:S01]  /*0120*/  VIADD R26, R47.reuse, 0x1a8 ;  /* 0x000001a82f1a7836 */ /* 0x040fe20000000000 */
[C---:B------:R-:W-:Y:S01]  /*0130*/  ISETP.LT.U32.AND P3, PT, R47.reuse, UR10, PT ;  /* 0x0000000a2f007c0c */ /* 0x040fe2000bf61070 */
[C---:B------:R-:W-:Y:S01]  /*0140*/  VIADD R24, R47.reuse, 0x1b0 ;  /* 0x000001b02f187836 */ /* 0x040fe20000000000 */
[C---:B------:R-:W-:Y:S01]  /*0150*/  IADD3 R0, R47.reuse, 0x8, RZ ;  /* 0x000000082f007810 */ /* 0x040fe20007ffe0ff */
[C---:B------:R-:W-:Y:S01]  /*0160*/  VIADD R20, R47.reuse, 0x1c0 ;  /* 0x000001c02f147836 */ /* 0x040fe20000000000 */
[----:B------:R-:W-:Y:S01]  /*0170*/  ISETP.LT.AND.EX P5, PT, R2, UR11, !P2, P3 ;  /* 0x0000000b02007c0c */ /* 0x000fe2000d7a1330 */
[C---:B------:R-:W-:Y:S01]  /*0180*/  VIADD R2, R47.reuse, 0x18 ;  /* 0x000000182f027836 */ /* 0x040fe20000000000 */
[----:B------:R-:W-:Y:S01]  /*0190*/  ISETP.LT.U32.AND P4, PT, R0, UR10, PT ;  /* 0x0000000a00007c0c */ /* 0x000fe2000bf81070 */
[----:B------:R-:W0:Y:S01]  /*01a0*/  S2UR UR6, SR_CgaCtaId ;  /* 0x00000000000679c3 */ /* 0x000e220000008800 */
[----:B------:R-:W-:Y:S01]  /*01b0*/  SHF.R.S32.HI R0, RZ, 0x1f, R0 ;  /* 0x0000001fff007819 */ /* 0x000fe20000011400 */
[C---:B------:R-:W-:Y:S01]  /*01c0*/  VIADD R18, R47.reuse, 0x1c8 ;  /* 0x000001c82f127836 */ /* 0x040fe20000000000 */
[----:B------:R-:W-:Y:S01]  /*01d0*/  LOP3.LUT R50, R50, 0xefffffff, RZ, 0xc0, !PT ;  /* 0xefffffff32327812 */ /* 0x000fe200078ec0ff */
[C---:B------:R-:W-:Y:S01]  /*01e0*/  VIADD R14, R47.reuse, 0x1d8 ;  /* 0x000001d82f0e7836 */ /* 0x040fe20000000000 */
[----:B------:R-:W-:Y:S01]  /*01f0*/  ISETP.LT.AND.EX P3, PT, R0, UR11, !P2, P4 ;  /* 0x0000000b00007c0c */ /* 0x000fe2000d761340 */
[C---:B------:R-:W-:Y:S01]  /*0200*/  VIADD R0, R47.reuse, 0x10 ;  /* 0x000000102f007836 */ /* 0x040fe20000000000 */
[----:B------:R-:W-:Y:S01]  /*0210*/  LOP3.LUT P0, RZ, R4, UR7, RZ, 0xfc, !PT ;  /* 0x0000000704ff7c12 */ /* 0x000fe2000f80fcff */
[----:B------:R-:W-:Y:S01]  /*0220*/  UMOV UR5, 0x400 ;  /* 0x0000040000057882 */ /* 0x000fe20000000000 */
[----:B------:R-:W-:Y:S01]  /*0230*/  ISETP.NE.U32.AND P1, PT, RZ, UR8, PT ;  /* 0x00000008ff007c0c */ /* 0x000fe2000bf25070 */
[C---:B------:R-:W-:Y:S01]  /*0240*/  VIADD R12, R47.reuse, 0x1e0 ;  /* 0x000001e02f0c7836 */ /* 0x040fe20000000000 */
[----:B------:R-:W-:Y:S01]  /*0250*/  @P5 LOP3.LUT R50, R50, 0x10000000, RZ, 0xfc, !PT ;  /* 0x1000000032325812 */ /* 0x000fe200078efcff */
[----:B------:R-:W1:Y:S01]  /*0260*/  LDC R48, c[0x0][0x10] ;  /* 0x00000400ff307b82 */ /* 0x000e620000000800 */
[----:B------:R-:W-:Y:S01]  /*0270*/  ISETP.NE.AND.EX P0, PT, RZ, UR9, !P0, P1 ;  /* 0x00000009ff007c0c */ /* 0x000fe2000c705310 */
[----:B------:R2:W-:Y:S01]  /*0280*/  STL [R1+0x368], RZ ;  /* 0x000368ff01007387 */ /* 0x0005e20000100800 */
[----:B------:R-:W-:Y:S01]  /*0290*/  LOP3.LUT R50, R50, 0xf7ffffff, RZ, 0xc0, !PT ;  /* 0xf7ffffff32327812 */ /* 0x000fe200078ec0ff */
[C---:B------:R-:W-:Y:S01]  /*02a0*/  VIADD R8, R47.reuse, 0x1f0 ;  /* 0x000001f02f087836 */ /* 0x040fe20000000000 */
[----:B------:R-:W-:Y:S01]  /*02b0*/  ISETP.LT.U32.AND P1, PT, R2, UR10, PT ;  /* 0x0000000a02007c0c */ /* 0x000fe2000bf21070 */
[----:B------:R2:W-:Y:S01]  /*02c0*/  STL [R1+0x364], R46 ;  /* 0x0003642e01007387 */ /* 0x0005e20000100800 */
[----:B------:R-:W-:Y:S01]  /*02d0*/  @P3 LOP3.LUT R50, R50, 0x8000000, RZ, 0xfc, !PT ;  /* 0x0800000032323812 */ /* 0x000fe200078efcff */
[----:B------:R-:W-:Y:S01]  /*02e0*/  VIADD R6, R47, 0x1f8 ;  /* 0x000001f82f067836 */ /* 0x000fe20000000000 */
[----:B------:R-:W-:Y:S01]  /*02f0*/  ISETP.LT.U32.AND P3, PT, R0, UR10, PT ;  /* 0x0000000a00007c0c */ /* 0x000fe2000bf61070 */
[----:B------:R-:W-:Y:S01]  /*0300*/  ULDC.64 UR8, c[0x0][0x208] ;  /* 0x0000820000087ab9 */ /* 0x000fe20000000a00 */
[----:B------:R-:W-:Y:S01]  /*0310*/  SHF.R.S32.HI R0, RZ, 0x1f, R0 ;  /* 0x0000001fff007819 */ /* 0x000fe20000011400 */
[----:B0-----:R-:W-:Y:S01]  /*0320*/  ULEA UR5, UR6, UR5, 0x18 ;  /* 0x0000000506057291 */ /* 0x001fe2000f8ec03f */
[----:B------:R-:W-:-:S02]  /*0330*/  LOP3.LUT R50, R50, 0xdfffffff, RZ, 0xc0, !PT ;  /* 0xdfffffff32327812 */ /* 0x000fc400078ec0ff */
[----:B------:R-:W-:Y:S01]  /*0340*/  ISETP.LT.AND.EX P3, PT, R0, UR11, !P2, P3 ;  /* 0x0000000b00007c0c */ /* 0x000fe2000d761330 */
[C---:B------:R-:W-:Y:S01]  /*0350*/  VIADD R0, R47.reuse, 0x28 ;  /* 0x000000282f007836 */ /* 0x040fe20000000000 */
[----:B------:R-:W-:Y:S02]  /*0360*/  SHF.R.S32.HI R2, RZ, 0x1f, R2 ;  /* 0x0000001fff027819 */ /* 0x000fe40000011402 */
[----:B------:R-:W-:Y:S02]  /*0370*/  @P0 LOP3.LUT R50, R50, 0x20000000, RZ, 0xfc, !PT ;  /* 0x2000000032320812 */ /* 0x000fe400078efcff */
[C---:B------:R-:W-:Y:S02]  /*0380*/  IADD3 R3, R47.reuse, 0x20, RZ ;  /* 0x000000202f037810 */ /* 0x040fe40007ffe0ff */
[----:B------:R-:W-:Y:S01]  /*0390*/  ISETP.LT.AND.EX P1, PT, R2, UR11, !P2, P1 ;  /* 0x0000000b02007c0c */ /* 0x000fe2000d721310 */
[----:B------:R-:W-:Y:S01]  /*03a0*/  VIADD R2, R47, 0x30 ;  /* 0x000000302f027836 */ /* 0x000fe20000000000 */
[----:B------:R-:W-:-:S02]  /*03b0*/  LOP3.LUT R50, R50, 0xfbffffff, RZ, 0xc0, !PT ;  /* 0xfbffffff32327812 */ /* 0x000fc400078ec0ff */
[----:B------:R-:W-:Y:S02]  /*03c0*/  ISETP.LT.U32.AND P0, PT, R3, UR10, PT ;  /* 0x0000000a03007c0c */ /* 0x000fe4000bf01070 */
[----:B------:R-:W-:Y:S02]  /*03d0*/  SHF.R.S32.HI R3, RZ, 0x1f, R3 ;  /* 0x0000001fff037819 */ /* 0x000fe40000011403 */
[----:B------:R-:W-:Y:S02]  /*03e0*/  @P3 LOP3.LUT R50, R50, 0x4000000, RZ, 0xfc, !PT ;  /* 0x0400000032323812 */ /* 0x000fe400078efcff */
[----:B------:R-:W-:Y:S02]  /*03f0*/  ISETP.LT.AND.EX P0, PT, R3, UR11, !P2, P0 ;  /* 0x0000000b03007c0c */ /* 0x000fe4000d701300 */
[----:B------:R-:W-:Y:S02]  /*0400*/  LOP3.LUT R50, R50, 0xfdffffff, RZ, 0xc0, !PT ;  /* 0xfdffffff32327812 */ /* 0x000fe400078ec0ff */
[----:B------:R-:W-:-:S02]  /*0410*/  SHF.R.S32.HI R3, RZ, 0x1f, R0 ;  /* 0x0000001fff037819 */ /* 0x000fc40000011400 */
[----:B------:R-:W-:Y:S02]  /*0420*/  @P1 LOP3.LUT R50, R50, 0x2000000, RZ, 0xfc, !PT ;  /* 0x0200000032321812 */ /* 0x000fe400078efcff */
[----:B------:R-:W-:Y:S02]  /*0430*/  LOP3.LUT R49, R49, 0x7fffffff, RZ, 0xc0, !PT ;  /* 0x7fffffff31317812 */ /* 0x000fe400078ec0ff */
[----:B------:R-:W-:Y:S02]  /*0440*/  LOP3.LUT R50, R50, 0xfeffffff, RZ, 0xc0, !PT ;  /* 0xfeffffff32327812 */ /* 0x000fe400078ec0ff */
[----:B------:R-:W-:Y:S02]  /*0450*/  IADD3 R28, R47, 0x1a0, RZ ;  /* 0x000001a02f1c7810 */ /* 0x000fe40007ffe0ff */
[----:B------:R-:W-:Y:S02]  /*0460*/  @P0 LOP3.LUT R50, R50, 0x1000000, RZ, 0xfc, !PT ;  /* 0x0100000032320812 */ /* 0x000fe400078efcff */
[----:B------:R-:W-:-:S02]  /*0470*/  ISETP.LT.U32.AND P0, PT, R0, UR10, PT ;  /* 0x0000000a00007c0c */ /* 0x000fc4000bf01070 */
[----:B------:R-:W-:Y:S02]  /*0480*/  LOP3.LUT R50, R50, 0xff7fffff, RZ, 0xc0, !PT ;  /* 0xff7fffff32327812 */ /* 0x000fe400078ec0ff */
[----:B------:R-:W-:Y:S02]  /*0490*/  ISETP.LT.AND.EX P0, PT, R3, UR11, !P2, P0 ;  /* 0x0000000b03007c0c */ /* 0x000fe4000d701300 */
[----:B------:R-:W-:Y:S02]  /*04a0*/  SHF.R.S32.HI R3, RZ, 0x1f, R2 ;  /* 0x0000001fff037819 */ /* 0x000fe40000011402 */
[----:B------:R-:W-:Y:S02]  /*04b0*/  IADD3 R0, R47, 0x38, RZ ;  /* 0x000000382f007810 */ /* 0x000fe40007ffe0ff */
[----:B------:R-:W-:Y:S02]  /*04c0*/  SHF.R.S32.HI R27, RZ, 0x1f, R28 ;  /* 0x0000001fff1b7819 */ /* 0x000fe4000001141c */
[----:B------:R-:W-:-:S02]  /*04d0*/  SHF.R.S32.HI R25, RZ, 0x1f, R26 ;  /* 0x0000001fff197819 */ /* 0x000fc4000001141a */
[----:B------:R-:W-:Y:S02]  /*04e0*/  SHF.R.S32.HI R23, RZ, 0x1f, R24 ;  /* 0x0000001fff177819 */ /* 0x000fe40000011418 */
[C---:B------:R-:W-:Y:S02]  /*04f0*/  IADD3 R22, R47.reuse, 0x1b8, RZ ;  /* 0x000001b82f167810 */ /* 0x040fe40007ffe0ff */
[----:B------:R-:W-:Y:S02]  /*0500*/  @P0 LOP3.LUT R50, R50, 0x800000, RZ, 0xfc, !PT ;  /* 0x0080000032320812 */ /* 0x000fe400078efcff */
[----:B------:R-:W-:Y:S01]  /*0510*/  ISETP.LT.U32.AND P0, PT, R2, UR10, PT ;  /* 0x0000000a02007c0c */ /* 0x000fe2000bf01070 */
[----:B------:R-:W-:Y:S01]  /*0520*/  VIADD R2, R47, 0x40 ;  /* 0x000000402f027836 */ /* 0x000fe20000000000 */
[----:B------:R-:W-:Y:S02]  /*0530*/  LOP3.LUT R50, R50, 0xffbfffff, RZ, 0xc0, !PT ;  /* 0xffbfffff32327812 */ /* 0x000fe400078ec0ff */
[----:B------:R-:W-:-:S02]  /*0540*/  ISETP.LT.AND.EX P0, PT, R3, UR11, !P2, P0 ;  /* 0x0000000b03007c0c */ /* 0x000fc4000d701300 */
[----:B------:R-:W-:Y:S02]  /*0550*/  SHF.R.S32.HI R3, RZ, 0x1f, R0 ;  /* 0x0000001fff037819 */ /* 0x000fe40000011400 */
[----:B------:R-:W-:Y:S02]  /*0560*/  SHF.R.S32.HI R21, RZ, 0x1f, R22 ;  /* 0x0000001fff157819 */ /* 0x000fe40000011416 */
[----:B------:R-:W-:Y:S02]  /*0570*/  SHF.R.S32.HI R19, RZ, 0x1f, R20 ;  /* 0x0000001fff137819 */ /* 0x000fe40000011414 */
[----:B------:R-:W-:Y:S02]  /*0580*/  SHF.R.S32.HI R17, RZ, 0x1f, R18 ;  /* 0x0000001fff117819 */ /* 0x000fe40000011412 */
[----:B------:R-:W-:Y:S02]  /*0590*/  IADD3 R16, R47, 0x1d0, RZ ;  /* 0x000001d02f107810 */ /* 0x000fe40007ffe0ff */
[----:B------:R-:W-:-:S02]  /*05a0*/  SHF.R.S32.HI R13, RZ, 0x1f, R14 ;  /* 0x0000001fff0d7819 */ /* 0x000fc4000001140e */
[----:B------:R-:W-:Y:S02]  /*05b0*/  @P0 LOP3.LUT R50, R50, 0x400000, RZ, 0xfc, !PT ;  /* 0x0040000032320812 */ /* 0x000fe400078efcff */
[----:B------:R-:W-:Y:S01]  /*05c0*/  ISETP.LT.U32.AND P0, PT, R0, UR10, PT ;  /* 0x0000000a00007c0c */ /* 0x000fe2000bf01070 */
[----:B------:R-:W-:Y:S01]  /*05d0*/  VIADD R0, R47, 0x48 ;  /* 0x000000482f007836 */ /* 0x000fe20000000000 */
[----:B------:R-:W-:Y:S02]  /*05e0*/  LOP3.LUT R50, R50, 0xffdfffff, RZ, 0xc0, !PT ;  /* 0xffdfffff32327812 */ /* 0x000fe400078ec0ff */
[----:B------:R-:W-:Y:S02]  /*05f0*/  ISETP.LT.AND.EX P0, PT, R3, UR11, !P2, P0 ;  /* 0x0000000b03007c0c */ /* 0x000fe4000d701300 */
[----:B------:R-:W-:Y:S02]  /*0600*/  SHF.R.S32.HI R3, RZ, 0x1f, R2 ;  /* 0x0000001fff037819 */ /* 0x000fe40000011402 */
[----:B------:R-:W-:-:S02]  /*0610*/  SHF.R.S32.HI R15, RZ, 0x1f, R16 ;  /* 0x0000001fff0f7819 */ /* 0x000fc40000011410 */
[----:B------:R-:W-:Y:S02]  /*0620*/  SHF.R.S32.HI R11, RZ, 0x1f, R12 ;  /* 0x0000001fff0b7819 */ /* 0x000fe4000001140c */
[----:B------:R-:W-:Y:S02]  /*0630*/  IADD3 R10, R47, 0x1e8, RZ ;  /* 0x000001e82f0a7810 */ /* 0x000fe40007ffe0ff */
[----:B------:R-:W-:Y:S02]  /*0640*/  SHF.R.S32.HI R7, RZ, 0x1f, R8 ;  /* 0x0000001fff077819 */ /* 0x000fe40000011408 */
[----:B------:R-:W-:Y:S02]  /*0650*/  SHF.R.S32.HI R9, RZ, 0x1f, R10 ;  /* 0x0000001fff097819 */ /* 0x000fe4000001140a */
[----:B------:R-:W-:Y:S02]  /*0660*/  @P0 LOP3.LUT R50, R50, 0x200000, RZ, 0xfc, !PT ;  /* 0x0020000032320812 */ /* 0x000fe400078efcff */
[----:B------:R-:W-:-:S02]  /*0670*/  ISETP.LT.U32.AND P0, PT, R2, UR10, PT ;  /* 0x0000000a02007c0c */ /* 0x000fc4000bf01070 */
[----:B------:R-:W-:Y:S02]  /*0680*/  LOP3.LUT R50, R50, 0xffefffff, RZ, 0xc0, !PT ;  /* 0xffefffff32327812 */ /* 0x000fe400078ec0ff */
[----:B------:R-:W-:Y:S02]  /*0690*/  ISETP.LT.AND.EX P0, PT, R3, UR11, !P2, P0 ;  /* 0x0000000b03007c0c */ /* 0x000fe4000d701300 */
[----:B------:R-:W-:Y:S02]  /*06a0*/  SHF.R.S32.HI R3, RZ, 0x1f, R0 ;  /* 0x0000001fff037819 */ /* 0x000fe40000011400 */
[----:B------:R-:W-:Y:S02]  /*06b0*/  IADD3 R2, R47, 0x50, RZ ;  /* 0x000000502f027810 */ /* 0x000fe40007ffe0ff */
[----:B------:R-:W-:-:S07]  /*06c0*/  SHF.R.S32.HI R5, RZ, 0x1f, R6 ;  /* 0x0000001fff057819 */ /* 0x000fce0000011406 */
[----:B------:R-:W-:Y:S02]  /*06d0*/  @P0 LOP3.LUT R50, R50, 0x100000, RZ, 0xfc, !PT ;  /* 0x0010000032320812 */ /* 0x000fe400078efcff */
[----:B------:R-:W-:Y:S01]  /*06e0*/  ISETP.LT.U32.AND P0, PT, R0, UR10, PT ;  /* 0x0000000a00007c0c */ /* 0x000fe2000bf01070 */
[----:B------:R-:W-:Y:S01]  /*06f0*/  VIADD R0, R47, 0x58 ;  /* 0x000000582f007836 */ /* 0x000fe20000000000 */
[----:B------:R-:W-:Y:S02]  /*0700*/  LOP3.LUT R50, R50, 0xfff7ffff, RZ, 0xc0, !PT ;  /* 0xfff7ffff32327812 */ /* 0x000fe400078ec0ff */
[----:B------:R-:W-:Y:S02]  /*0710*/  ISETP.LT.AND.EX P0, PT, R3, UR11, !P2, P0 ;  /* 0x0000000b03007c0c */ /* 0x000fe4000d701300 */
[----:B------:R-:W-:-:S11]  /*0720*/  SHF.R.S32.HI R3, RZ, 0x1f, R2 ;  /* 0x0000001fff037819 */ /* 0x000fd60000011402 */
[----:B------:R-:W-:Y:S02]  /*0730*/  @P0 LOP3.LUT R50, R50, 0x80000, RZ, 0xfc, !PT ;  /* 0x0008000032320812 */ /* 0x000fe400078efcff */
[----:B------:R-:W-:Y:S01]  /*0740*/  ISETP.LT.U32.AND P0, PT, R2, UR10, PT ;  /* 0x0000000a02007c0c */ /* 0x000fe2000bf01070 */
[----:B------:R-:W-:Y:S01]  /*0750*/  VIADD R2, R47, 0x60 ;  /* 0x000000602f027836 */ /* 0x000fe20000000000 */
[----:B------:R-:W-:Y:S02]  /*0760*/  LOP3.LUT R50, R50, 0xfffbffff, RZ, 0xc0, !PT ;  /* 0xfffbffff32327812 */ /* 0x000fe400078ec0ff */
[----:B------:R-:W-:Y:S02]  /*0770*/  ISETP.LT.AND.EX P0, PT, R3, UR11, !P2, P0 ;  /* 0x0000000b03007c0c */ /* 0x000fe4000d701300 */
[----:B------:R-:W-:-:S11]  /*0780*/  SHF.R.S32.HI R3, RZ, 0x1f, R0 ;  /* 0x0000001fff037819 */ /* 0x000fd60000011400 */
[----:B------:R-:W-:Y:S02]  /*0790*/  @P0 LOP3.LUT R50, R50, 0x40000, RZ, 0xfc, !PT ;  /* 0x0004000032320812 */ /* 0x000fe400078efcff */
[----:B------:R-:W-:Y:S02]  /*07a0*/  ISETP.LT.U32.AND P0, PT, R0, UR10, PT ;  /* 0x0000000a00007c0c */ /* 0x000fe4000bf01070 */
[----:B------:R-:W-:Y:S02]  /*07b0*/  LOP3.LUT R50, R50, 0xfffdffff, RZ, 0xc0, !PT ;  /* 0xfffdffff32327812 */ /* 0x000fe400078ec0ff */
[----:B------:R-:W-:Y:S02]  /*07c0*/  ISETP.LT.AND.EX P0, PT, R3, UR11, !P2, P0 ;  /* 0x0000000b03007c0c */ /* 0x000fe4000d701300 */
[----:B------:R-:W-:Y:S02]  /*07d0*/  SHF.R.S32.HI R3, RZ, 0x1f, R2 ;  /* 0x0000001fff037819 */ /* 0x000fe40000011402 */
[----:B------:R-:W-:-:S09]  /*07e0*/  IADD3 R0, R47, 0x68, RZ ;  /* 0x000000682f007810 */ /* 0x000fd20007ffe0ff */
        /* <DEDUP_REMOVED lines=104> */
[----:B------:R-:W-:Y:S02]  /*0e70*/  IADD3 R0, R47, 0xf8, RZ ;  /* 0x000000f82f007810 */ /* 0x000fe40007ffe0ff */
        /* <DEDUP_REMOVED lines=124> */
[----:B------:R-:W-:Y:S02]  /*1640*/  SHF.R.S32.HI R2, RZ, 0x1f, R0 ;  /* 0x0000001fff027819 */ /* 0x000fe40000011400 */
[----:B------:R-:W-:Y:S02]  /*1650*/  ISETP.LT.AND.EX P1, PT, R3, UR11, !P2, P0 ;  /* 0x0000000b03007c0c */ /* 0x000fe4000d721300 */
[----:B------:R-:W-:Y:S02]  /*1660*/  ISETP.LT.U32.AND P0, PT, R0, UR10, PT ;  /* 0x0000000a00007c0c */ /* 0x000fe4000bf01070 */
[----:B------:R-:W-:-:S02]  /*1670*/  LOP3.LUT R49, R49, 0xfffffbff, RZ, 0xc0, !PT ;  /* 0xfffffbff31317812 */ /* 0x000fc400078ec0ff */
[----:B------:R-:W-:Y:S02]  /*1680*/  ISETP.LT.AND.EX P0, PT, R2, UR11, !P2, P0 ;  /* 0x0000000b02007c0c */ /* 0x000fe4000d701300 */
[----:B------:R-:W-:-:S04]  /*1690*/  SHF.R.S32.HI R0, RZ, 0x1f, R4 ;  /* 0x0000001fff007819 */ /* 0x000fc80000011404 */
[----:B------:R-:W-:Y:S02]  /*16a0*/  LEA.HI R0, R0, R4, RZ, 0x5 ;  /* 0x0000000400007211 */ /* 0x000fe400078f28ff */
[----:B------:R-:W-:Y:S02]  /*16b0*/  @P1 LOP3.LUT R49, R49, 0x400, RZ, 0xfc, !PT ;  /* 0x0000040031311812 */ /* 0x000fe400078efcff */
[----:B------:R-:W-:Y:S02]  /*16c0*/  SHF.R.S32.HI R0, RZ, 0x5, R0 ;  /* 0x00000005ff007819 */ /* 0x000fe40000011400 */
[----:B------:R-:W-:Y:S02]  /*16d0*/  LOP3.LUT R49, R49, 0xfffffdff, RZ, 0xc0, !PT ;  /* 0xfffffdff31317812 */ /* 0x000fe400078ec0ff */
[----:B------:R-:W-:Y:S02]  /*16e0*/  LEA R0, R0, UR5, 0x3 ;  /* 0x0000000500007c11 */ /* 0x000fe4000f8e18ff */
[----:B------:R-:W-:-:S02]  /*16f0*/  @P0 LOP3.LUT R49, R49, 0x200, RZ, 0xfc, !PT ;  /* 0x0000020031310812 */ /* 0x000fc400078efcff */
[----:B------:R-:W-:Y:S01]  /*1700*/  ISETP.LT.U32.AND P0, PT, R28, UR10, PT ;  /* 0x0000000a1c007c0c */ /* 0x000fe2000bf01070 */
[----:B------:R2:W-:Y:S01]  /*1710*/  STL [R1+0x36c], R0 ;  /* 0x00036c0001007387 */ /* 0x0005e20000100800 */
[----:B------:R-:W-:Y:S02]  /*1720*/  LOP3.LUT R49, R49, 0xfffffeff, RZ, 0xc0, !PT ;  /* 0xfffffeff31317812 */ /* 0x000fe400078ec0ff */
        /* <DEDUP_REMOVED lines=33> */
[----:B------:R-:W-:-:S02]  /*1940*/  ISETP.LT.U32.AND P3, PT, R6, UR10, PT ;  /* 0x0000000a06007c0c */ /* 0x000fc4000bf61070 */
[----:B------:R-:W-:Y:S02]  /*1950*/  LOP3.LUT R49, R49, 0xfffffffe, RZ, 0xc0, !PT ;  /* 0xfffffffe31317812 */ /* 0x000fe400078ec0ff */
[----:B------:R-:W-:Y:S02]  /*1960*/  ISETP.LT.AND.EX P0, PT, R9, UR11, !P2, P0 ;  /* 0x0000000b09007c0c */ /* 0x000fe4000d701300 */
[----:B------:R-:W-:Y:S02]  /*1970*/  @P1 LOP3.LUT R49, R49, 0x1, RZ, 0xfc, !PT ;  /* 0x0000000131311812 */ /* 0x000fe400078efcff */
[----:B------:R-:W-:Y:S01]  /*1980*/  ISETP.LT.U32.AND P1, PT, R8, UR10, PT ;  /* 0x0000000a08007c0c */ /* 0x000fe2000bf21070 */
[----:B------:R-:W-:-:S03]  /*1990*/  ULDC.U8 UR10, c[0x0][0x28c] ;  /* 0x0000a300000a7ab9 */ /* 0x000fc60000000000 */
[----:B------:R-:W-:Y:S02]  /*19a0*/  ISETP.LT.AND.EX P1, PT, R7, UR11, !P2, P1 ;  /* 0x0000000b07007c0c */ /* 0x000fe4000d721310 */
[----:B-12---:R-:W-:-:S13]  /*19b0*/  ISETP.LT.AND.EX P2, PT, R5, UR11, !P2, P3 ;  /* 0x0000000b05007c0c */ /* 0x006fda000d741330 */
.L_x_5193:
[----:B------:R-:W2:Y:S01]  /*19c0*/  LDL R10, [R1+0x364] ;  /* 0x00036400010a7983 */ /* 0x000ea20000100800 */
[----:B------:R-:W0:Y:S01]  /*19d0*/  LDC R9, c[0x0][0x288] ;  /* 0x0000a200ff097b82 */ /* 0x000e220000000800 */
[----:B------:R-:W-:Y:S01]  /*19e0*/  LOP3.LUT R0, R0, 0xffdfffff, RZ, 0xc0, !PT ;  /* 0xffdfffff00007812 */ /* 0x000fe200078ec0ff */
[----:B------:R-:W-:Y:S01]  /*19f0*/  ULDC.64 UR12, c[0x0][0x280] ;  /* 0x0000a000000c7ab9 */ /* 0x000fe20000000a00 */
[----:B------:R-:W1:Y:S01]  /*1a00*/  S2R R11, SR_TID.X ;  /* 0x00000000000b7919 */ /* 0x000e620000002100 */
[C---:B------:R-:W-:Y:S01]  /*1a10*/  VIADD R13, R47.reuse, 0x30 ;  /* 0x000000302f0d7836 */ /* 0x040fe20000000000 */
[----:B------:R-:W-:Y:S01]  /*1a20*/  @P0 LOP3.LUT R0, R0, 0x200000, RZ, 0xfc, !PT ;  /* 0x0020000000000812 */ /* 0x000fe200078efcff */
[C---:B------:R-:W-:Y:S01]  /*1a30*/  VIADD R16, R47.reuse, 0x40 ;  /* 0x000000402f107836 */ /* 0x040fe20000000000 */
[----:B------:R-:W-:Y:S01]  /*1a40*/  LOP3.LUT P0, RZ, R50, 0x8000000, RZ, 0xc0, !PT ;  /* 0x0800000032ff7812 */ /* 0x000fe2000780c0ff */
[C---:B------:R-:W-:Y:S01]  /*1a50*/  VIADD R18, R47.reuse, 0x48 ;  /* 0x000000482f127836 */ /* 0x040fe20000000000 */
[----:B------:R-:W-:Y:S01]  /*1a60*/  LOP3.LUT R0, R0, 0xffefffff, RZ, 0xc0, !PT ;  /* 0xffefffff00007812 */ /* 0x000fe200078ec0ff */
[C---:B------:R-:W-:Y:S01]  /*1a70*/  VIADD R26, R47.reuse, 0x88 ;  /* 0x000000882f1a7836 */ /* 0x040fe20000000000 */
[C---:B------:R-:W-:Y:S01]  /*1a80*/  IADD3 R15, R47.reuse, 0x38, RZ ;  /* 0x000000382f0f7810 */ /* 0x040fe20007ffe0ff */
[C---:B------:R-:W-:Y:S01]  /*1a90*/  VIADD R30, R47.reuse, 0x90 ;  /* 0x000000902f1e7836 */ /* 0x040fe20000000000 */
[----:B------:R-:W-:Y:S01]  /*1aa0*/  @P1 LOP3.LUT R0, R0, 0x100000, RZ, 0xfc, !PT ;  /* 0x0010000000001812 */ /* 0x000fe200078efcff */
[C---:B------:R-:W-:Y:S01]  /*1ab0*/  VIADD R44, R47.reuse, 0x148 ;  /* 0x000001482f2c7836 */ /* 0x040fe20000000000 */
[----:B------:R-:W-:Y:S01]  /*1ac0*/  LOP3.LUT P1, RZ, R50, 0x4000000, RZ, 0xc0, !PT ;  /* 0x0400000032ff7812 */ /* 0x000fe2000782c0ff */
[C---:B------:R-:W-:Y:S01]  /*1ad0*/  VIADD R51, R47.reuse, 0x150 ;  /* 0x000001502f337836 */ /* 0x040fe20000000000 */
[----:B------:R-:W-:Y:S01]  /*1ae0*/  LOP3.LUT R0, R0, 0xfff7ffff, RZ, 0xc0, !PT ;  /* 0xfff7ffff00007812 */ /* 0x000fe200078ec0ff */
[----:B------:R-:W-:Y:S01]  /*1af0*/  STL [R1+0x3a0], R48 ;  /* 0x0003a03001007387 */ /* 0x000fe20000100800 */
[----:B------:R-:W-:-:S02]  /*1b00*/  IADD3 R32, R47, 0x98, RZ ;  /* 0x000000982f207810 */ /* 0x000fc40007ffe0ff */
[----:B------:R-:W-:Y:S02]  /*1b10*/  @P2 LOP3.LUT R0, R0, 0x80000, RZ, 0xfc, !PT ;  /* 0x0008000000002812 */ /* 0x000fe400078efcff */
[----:B------:R-:W-:Y:S02]  /*1b20*/  LOP3.LUT P2, RZ, R50, 0x2000000, RZ, 0xc0, !PT ;  /* 0x0200000032ff7812 */ /* 0x000fe4000784c0ff */
[----:B0-----:R-:W-:Y:S02]  /*1b30*/  IABS R5, R9 ;  /* 0x0000000900057213 */ /* 0x001fe40000000000 */
[----:B------:R-:W-:Y:S02]  /*1b40*/  IADD3 R42, R47, 0x140, RZ ;  /* 0x000001402f2a7810 */ /* 0x000fe40007ffe0ff */
[----:B------:R-:W0:Y:S01]  /*1b50*/  I2F.RP R4, R5 ;  /* 0x0000000500047306 */ /* 0x000e220000209400 */
[C---:B------:R-:W-:Y:S02]  /*1b60*/  LOP3.LUT P6, RZ, R49.reuse, 0x4, RZ, 0xc0, !PT ;  /* 0x0000000431ff7812 */ /* 0x040fe400078cc0ff */
[----:B------:R-:W-:-:S02]  /*1b70*/  LOP3.LUT P5, RZ, R49, 0x2, RZ, 0xc0, !PT ;  /* 0x0000000231ff7812 */ /* 0x000fc400078ac0ff */
[----:B------:R-:W-:-:S03]  /*1b80*/  LOP3.LUT P4, RZ, R49, 0x1, RZ, 0xc0, !PT ;  /* 0x0000000131ff7812 */ /* 0x000fc6000788c0ff */
[----:B0-----:R-:W0:Y:S02]  /*1b90*/  MUFU.RCP R4, R4 ;  /* 0x0000000400047308 */ /* 0x001e240000001000 */
[----:B0-----:R-:W-:-:S06]  /*1ba0*/  IADD3 R2, R4, 0xffffffe, RZ ;  /* 0x0ffffffe04027810 */ /* 0x001fcc0007ffe0ff */
[----:B------:R0:W3:Y:S02]  /*1bb0*/  F2I.FTZ.U32.TRUNC.NTZ R3, R2 ;  /* 0x0000000200037305 */ /* 0x0000e4000021f000 */
[----:B0-----:R-:W-:Y:S02]  /*1bc0*/  IMAD.MOV.U32 R2, RZ, RZ, RZ ;  /* 0x000000ffff027224 */ /* 0x001fe400078e00ff */
[----:B---3--:R-:W-:-:S04]  /*1bd0*/  IMAD.MOV R6, RZ, RZ, -R3 ;  /* 0x000000ffff067224 */ /* 0x008fc800078e0a03 */
[----:B------:R-:W-:-:S04]  /*1be0*/  IMAD R7, R6, R5, RZ ;  /* 0x0000000506077224 */ /* 0x000fc800078e02ff */
[----:B------:R-:W-:Y:S01]  /*1bf0*/  IMAD.HI.U32 R3, R3, R7, R2 ;  /* 0x0000000703037227 */ /* 0x000fe200078e0002 */
[----:B--2---:R-:W-:Y:S02]  /*1c00*/  IABS R6, R10 ;  /* 0x0000000a00067213 */ /* 0x004fe40000000000 */
[----:B------:R-:W-:-:S03]  /*1c10*/  LOP3.LUT R2, R10, R9, RZ, 0x3c, !PT ;  /* 0x000000090a027212 */ /* 0x000fc600078e3cff */
[----:B------:R-:W-:-:S05]  /*1c20*/  IMAD.HI.U32 R3, R3, R6, RZ ;  /* 0x0000000603037227 */ /* 0x000fca00078e00ff */
[----:B------:R-:W-:-:S05]  /*1c30*/  IADD3 R4, -R3, RZ, RZ ;  /* 0x000000ff03047210 */ /* 0x000fca0007ffe1ff */
[----:B------:R-:W-:-:S05]  /*1c40*/  IMAD R4, R5, R4, R6 ;  /* 0x0000000405047224 */ /* 0x000fca00078e0206 */
[----:B------:R-:W-:-:S13]  /*1c50*/  ISETP.GT.U32.AND P3, PT, R5, R4, PT ;  /* 0x000000040500720c */ /* 0x000fda0003f64070 */
[----:B------:R-:W-:Y:S02]  /*1c60*/  @!P3 IMAD.IADD R4, R4, 0x1, -R5 ;  /* 0x000000010404b824 */ /* 0x000fe400078e0a05 */
[----:B------:R-:W-:-:S03]  /*1c70*/  @!P3 VIADD R3, R3, 0x1 ;  /* 0x000000010303b836 */ /* 0x000fc60000000000 */
[----:B------:R-:W-:Y:S02]  /*1c80*/  ISETP.GE.U32.AND P3, PT, R4, R5, PT ;  /* 0x000000050400720c */ /* 0x000fe40003f66070 */
[----:B------:R-:W0:Y:S11]  /*1c90*/  @P0 LDC.64 R4, c[0x0][0x270] ;  /* 0x00009c00ff040b82 */ /* 0x000e360000000a00 */
[----:B------:R-:W-:-:S02]  /*1ca0*/  @P3 IADD3 R3, R3, 0x1, RZ ;  /* 0x0000000103033810 */ /* 0x000fc40007ffe0ff */
[----:B------:R-:W-:Y:S01]  /*1cb0*/  ISETP.GE.AND P3, PT, R2, RZ, PT ;  /* 0x000000ff0200720c */ /* 0x000fe20003f66270 */
[----:B-1----:R-:W-:Y:S02]  /*1cc0*/  IMAD.SHL.U32 R2, R11, 0x2, RZ ;  /* 0x000000020b027824 */ /* 0x002fe400078e00ff */
[----:B------:R-:W-:-:S03]  /*1cd0*/  IMAD.MOV.U32 R8, RZ, RZ, R3 ;  /* 0x000000ffff087224 */ /* 0x000fc600078e0003 */
[----:B------:R-:W-:Y:S02]  /*1ce0*/  LOP3.LUT R53, R2, 0x7e, RZ, 0xc0, !PT ;  /* 0x0000007e02357812 */ /* 0x000fe400078ec0ff */
[----:B------:R-:W1:Y:S05]  /*1cf0*/  @P0 LDC.64 R2, c[0x0][0x220] ;  /* 0x00008800ff020b82 */ /* 0x000e6a0000000a00 */
[----:B------:R-:W-:Y:S01]  /*1d00*/  @!P3 IMAD.MOV R8, RZ, RZ, -R8 ;  /* 0x000000ffff08b224 */ /* 0x000fe200078e0a08 */
[----:B------:R-:W-:-:S13]  /*1d10*/  ISETP.NE.AND P3, PT, R9, RZ, PT ;  /* 0x000000ff0900720c */ /* 0x000fda0003f65270 */
[----:B------:R-:W-:-:S04]  /*1d20*/  @!P3 LOP3.LUT R8, RZ, R9, RZ, 0x33, !PT ;  /* 0x00000009ff08b212 */ /* 0x000fc800078e33ff */
[----:B------:R-:W-:Y:S01]  /*1d30*/  IADD3 R52, -R8, RZ, RZ ;  /* 0x000000ff08347210 */ /* 0x000fe20007ffe1ff */
[----:B------:R-:W-:Y:S01]  /*1d40*/  STL [R1+0x360], R8 ;  /* 0x0003600801007387 */ /* 0x000fe20000100800 */
[----:B------:R-:W-:-:S03]  /*1d50*/  SHF.R.S32.HI R6, RZ, 0x1f, R8 ;  /* 0x0000001fff067819 */ /* 0x000fc60000011408 */
[----:B------:R-:W-:Y:S01]  /*1d60*/  IMAD R52, R9, R52, R10 ;  /* 0x0000003409347224 */ /* 0x000fe200078e020a */
[----:B------:R-:W-:Y:S01]  /*1d70*/  IADD3 R9, R47, 0x8, RZ ;  /* 0x000000082f097810 */ /* 0x000fe20007ffe0ff */
[----:B------:R-:W-:Y:S02]  /*1d80*/  IMAD R6, R6, UR12, RZ ;  /* 0x0000000c06067c24 */ /* 0x000fe4000f8e02ff */
[----:B------:R-:W-:Y:S01]  /*1d90*/  IMAD R52, R52, 0x80, R53 ;  /* 0x0000008034347824 */ /* 0x000fe200078e0235 */
[----:B------:R-:W-:Y:S01]  /*1da0*/  SHF.R.S32.HI R7, RZ, 0x1f, R9 ;  /* 0x0000001fff077819 */ /* 0x000fe20000011409 */
[----:B------:R-:W-:-:S03]  /*1db0*/  IMAD R55, R8, UR13, R6 ;  /* 0x0000000d08377c24 */ /* 0x000fc6000f8e0206 */
[--C-:B------:R-:W-:Y:S01]  /*1dc0*/  SHF.R.S32.HI R53, RZ, 0x1f, R52.reuse ;  /* 0x0000001fff357819 */ /* 0x100fe20000011434 */
[----:B0-----:R-:W-:Y:S02]  /*1dd0*/  @P0 IMAD R6, R7, R4, RZ ;  /* 0x0000000407060224 */ /* 0x001fe400078e02ff */
[----:B------:R-:W-:-:S04]  /*1de0*/  IMAD.WIDE.U32 R52, R8, UR12, R52 ;  /* 0x0000000c08347c25 */ /* 0x000fc8000f8e0034 */
[----:B------:R-:W-:Y:S02]  /*1df0*/  IMAD.IADD R55, R53, 0x1, R55 ;  /* 0x0000000135377824 */ /* 0x000fe400078e0237 */
[----:B------:R-:W-:Y:S02]  /*1e00*/  @P0 IMAD.MOV.U32 R54, RZ, RZ, R52 ;  /* 0x000000ffff360224 */ /* 0x000fe400078e0034 */
[C---:B------:R-:W-:Y:S02]  /*1e10*/  @P0 IMAD R7, R9.reuse, R5, R6 ;  /* 0x0000000509070224 */ /* 0x040fe400078e0206 */
[----:B------:R-:W-:-:S04]  /*1e20*/  @P0 IMAD.WIDE.U32 R4, R9, R4, R54 ;  /* 0x0000000409040225 */ /* 0x000fc800078e0036 */
[----:B------:R-:W-:Y:S01]  /*1e30*/  VIADD R9, R47, 0x10 ;  /* 0x000000102f097836 */ /* 0x000fe20000000000 */
[----:B------:R-:W-:Y:S02]  /*1e40*/  @P0 IADD3 R5, R5, R7, RZ ;  /* 0x0000000705050210 */ /* 0x000fe40007ffe0ff */
[C---:B-1----:R-:W-:Y:S02]  /*1e50*/  @P0 LEA R10, P3, R4.reuse, R2, 0x2 ;  /* 0x00000002040a0211 */ /* 0x042fe400078610ff */
[----:B------:R-:W-:Y:S02]  /*1e60*/  SHF.R.S32.HI R7, RZ, 0x1f, R9 ;  /* 0x0000001fff077819 */ /* 0x000fe40000011409 */
[----:B------:R-:W-:Y:S02]  /*1e70*/  @P0 LEA.HI.X R11, R4, R3, R5, 0x2, P3 ;  /* 0x00000003040b0211 */ /* 0x000fe400018f1405 */
[----:B------:R-:W0:Y:S03]  /*1e80*/  @P1 LDC.64 R4, c[0x0][0x270] ;  /* 0x00009c00ff041b82 */ /* 0x000e260000000a00 */
[----:B------:R1:W-:Y:S01]  /*1e90*/  @P0 STL.64 [R1+0x218], R10 ;  /* 0x0002180a01000387 */ /* 0x0003e20000100a00 */
[----:B------:R-:W-:-:S04]  /*1ea0*/  LOP3.LUT P0, RZ, R50, 0x1000000, RZ, 0xc0, !PT ;  /* 0x0100000032ff7812 */ /* 0x000fc8000780c0ff */
[----:B------:R-:W1:Y:S01]  /*1eb0*/  @P1 LDC.64 R2, c[0x0][0x220] ;  /* 0x00008800ff021b82 */ /* 0x000e620000000a00 */
[----:B0-----:R-:W-:Y:S01]  /*1ec0*/  @P1 IMAD R6, R7, R4, RZ ;  /* 0x0000000407061224 */ /* 0x001fe200078e02ff */
[----:B------:R-:W-:-:S03]  /*1ed0*/  @P1 MOV R7, R55 ;  /* 0x0000003700071202 */ /* 0x000fc60000000f00 */
[----:B------:R-:W-:Y:S02]  /*1ee0*/  @P1 IMAD R5, R9, R5, R6 ;  /* 0x0000000509051224 */ /* 0x000fe400078e0206 */
[----:B------:R-:W-:-:S04]  /*1ef0*/  @P1 IMAD.MOV.U32 R6, RZ, RZ, R52 ;  /* 0x000000ffff061224 */ /* 0x000fc800078e0034 */
[----:B------:R-:W-:-:S04]  /*1f00*/  @P1 IMAD.WIDE.U32 R6, R9, R4, R6 ;  /* 0x0000000409061225 */ /* 0x000fc800078e0006 */
[----:B------:R-:W-:Y:S01]  /*1f10*/  @P1 IMAD.IADD R4, R7, 0x1, R5 ;  /* 0x0000000107041824 */ /* 0x000fe200078e0205 */
[----:B-1----:R-:W-:Y:S01]  /*1f20*/  @P1 LEA R10, P3, R6, R2, 0x2 ;  /* 0x00000002060a1211 */ /* 0x002fe200078610ff */
[----:B------:R-:W-:-:S03]  /*1f30*/  VIADD R9, R47, 0x18 ;  /* 0x000000182f097836 */ /* 0x000fc60000000000 */
[----:B------:R-:W-:Y:S02]  /*1f40*/  @P1 LEA.HI.X R11, R6, R3, R4, 0x2, P3 ;  /* 0x00000003060b1211 */ /* 0x000fe400018f1404 */
[----:B------:R-:W0:Y:S01]  /*1f50*/  @P2 LDC.64 R4, c[0x0][0x270] ;  /* 0x00009c00ff042b82 */ /* 0x000e220000000a00 */
[----:B------:R-:W-:Y:S02]  /*1f60*/  SHF.R.S32.HI R7, RZ, 0x1f, R9 ;  /* 0x0000001fff077819 */ /* 0x000fe40000011409 */
[----:B------:R1:W-:Y:S01]  /*1f70*/  @P1 STL.64 [R1+0x210], R10 ;  /* 0x0002100a01001387 */ /* 0x0003e20000100a00 */
[----:B------:R-:W-:-:S04]  /*1f80*/  LOP3.LUT P1, RZ, R50, 0x800000, RZ, 0xc0, !PT ;  /* 0x0080000032ff7812 */ /* 0x000fc8000782c0ff */
[----:B------:R-:W1:Y:S01]  /*1f90*/  @P2 LDC.64 R2, c[0x0][0x220] ;  /* 0x00008800ff022b82 */ /* 0x000e620000000a00 */
[----:B0-----:R-:W-:Y:S02]  /*1fa0*/  @P2 IMAD R6, R7, R4, RZ ;  /* 0x0000000407062224 */ /* 0x001fe400078e02ff */
[----:B------:R-:W-:Y:S02]  /*1fb0*/  @P2 IMAD.MOV.U32 R7, RZ, RZ, R55 ;  /* 0x000000ffff072224 */ /* 0x000fe400078e0037 */
[----:B------:R-:W-:Y:S01]  /*1fc0*/  @P2 IMAD R5, R9, R5, R6 ;  /* 0x0000000509052224 */ /* 0x000fe200078e0206 */
[----:B------:R-:W-:-:S05]  /*1fd0*/  @P2 MOV R6, R52 ;  /* 0x0000003400062202 */ /* 0x000fca0000000f00 */
[----:B------:R-:W-:Y:S01]  /*1fe0*/  @P2 IMAD.WIDE.U32 R6, R9, R4, R6 ;  /* 0x0000000409062225 */ /* 0x000fe200078e0006 */
[----:B------:R-:W-:-:S03]  /*1ff0*/  IADD3 R9, R47, 0x20, RZ ;  /* 0x000000202f097810 */ /* 0x000fc60007ffe0ff */
[----:B------:R-:W-:Y:S01]  /*2000*/  @P2 IMAD.IADD R4, R7, 0x1, R5 ;  /* 0x0000000107042824 */ /* 0x000fe200078e0205 */
[C---:B-1----:R-:W-:Y:S02]  /*2010*/  @P2 LEA R10, P3, R6.reuse, R2, 0x2 ;  /* 0x00000002060a2211 */ /* 0x042fe400078610ff */
[----:B------:R-:W-:Y:S02]  /*2020*/  SHF.R.S32.HI R7, RZ, 0x1f, R9 ;  /* 0x0000001fff077819 */ /* 0x000fe40000011409 */
[----:B------:R-:W-:Y:S02]  /*2030*/  @P2 LEA.HI.X R11, R6, R3, R4, 0x2, P3 ;  /* 0x00000003060b2211 */ /* 0x000fe400018f1404 */
[----:B------:R-:W0:Y:S03]  /*2040*/  @P0 LDC.64 R4, c[0x0][0x270] ;  /* 0x00009c00ff040b82 */ /* 0x000e260000000a00 */
[----:B------:R1:W-:Y:S01]  /*2050*/  @P2 STL.64 [R1+0x208], R10 ;  /* 0x0002080a01002387 */ /* 0x0003e20000100a00 */
[----:B------:R-:W-:-:S04]  /*2060*/  LOP3.LUT P2, RZ, R50, 0x400000, RZ, 0xc0, !PT ;  /* 0x0040000032ff7812 */ /* 0x000fc8000784c0ff */
[----:B------:R-:W2:Y:S01]  /*2070*/  @P0 LDC.64 R2, c[0x0][0x220] ;  /* 0x00008800ff020b82 */ /* 0x000ea20000000a00 */
[----:B-1----:R-:W-:Y:S02]  /*2080*/  VIADD R11, R47, 0x28 ;  /* 0x000000282f0b7836 */ /* 0x002fe40000000000 */
[----:B0-----:R-:W-:Y:S02]  /*2090*/  @P0 IMAD R6, R7, R4, RZ ;  /* 0x0000000407060224 */ /* 0x001fe400078e02ff */
[----:B------:R-:W-:Y:S02]  /*20a0*/  @P0 IMAD.MOV.U32 R7, RZ, RZ, R55 ;  /* 0x000000ffff070224 */ /* 0x000fe400078e0037 */
[----:B------:R-:W-:Y:S02]  /*20b0*/  @P0 IMAD R5, R9, R5, R6 ;  /* 0x0000000509050224 */ /* 0x000fe400078e0206 */
[----:B------:R-:W-:-:S04]  /*20c0*/  @P0 IMAD.MOV.U32 R6, RZ, RZ, R52 ;  /* 0x000000ffff060224 */ /* 0x000fc800078e0034 */
[----:B------:R-:W-:Y:S01]  /*20d0*/  @P0 IMAD.WIDE.U32 R6, R9, R4, R6 ;  /* 0x0000000409060225 */ /* 0x000fe200078e0006 */
[----:B------:R-:W-:-:S04]  /*20e0*/  SHF.R.S32.HI R9, RZ, 0x1f, R11 ;  /* 0x0000001fff097819 */ /* 0x000fc8000001140b */
[----:B------:R-:W-:Y:S02]  /*20f0*/  @P0 IADD3 R4, R7, R5, RZ ;  /* 0x0000000507040210 */ /* 0x000fe40007ffe0ff */
[----:B--2---:R-:W-:-:S04]  /*2100*/  @P0 LEA R2, P3, R6, R2, 0x2 ;  /* 0x0000000206020211 */ /* 0x004fc800078610ff */
[----:B------:R-:W-:Y:S02]  /*2110*/  @P0 LEA.HI.X R3, R6, R3, R4, 0x2, P3 ;  /* 0x0000000306030211 */ /* 0x000fe400018f1404 */
[----:B------:R-:W0:Y:S01]  /*2120*/  @P1 LDC.64 R4, c[0x0][0x270] ;  /* 0x00009c00ff041b82 */ /* 0x000e220000000a00 */
[----:B------:R-:W-:Y:S02]  /*2130*/  LOP3.LUT P0, RZ, R50, 0x200000, RZ, 0xc0, !PT ;  /* 0x0020000032ff7812 */ /* 0x000fe4000780c0ff */
[----:B------:R-:W-:Y:S05]  /*2140*/  STL.64 [R1+0x4d0], R2 ;  /* 0x0004d00201007387 */ /* 0x000fea0000100a00 */
[----:B------:R-:W1:Y:S01]  /*2150*/  @P1 LDC.64 R6, c[0x0][0x220] ;  /* 0x00008800ff061b82 */ /* 0x000e620000000a00 */
[----:B0-----:R-:W-:Y:S01]  /*2160*/  @P1 IMAD R8, R9, R4, RZ ;  /* 0x0000000409081224 */ /* 0x001fe200078e02ff */
[----:B------:R-:W-:-:S03]  /*2170*/  @P1 MOV R9, R55 ;  /* 0x0000003700091202 */ /* 0x000fc60000000f00 */
[----:B------:R-:W-:Y:S02]  /*2180*/  @P1 IMAD R5, R11, R5, R8 ;  /* 0x000000050b051224 */ /* 0x000fe400078e0208 */
[----:B------:R-:W-:-:S04]  /*2190*/  @P1 IMAD.MOV.U32 R8, RZ, RZ, R52 ;  /* 0x000000ffff081224 */ /* 0x000fc800078e0034 */
[----:B------:R-:W-:Y:S01]  /*21a0*/  @P1 IMAD.WIDE.U32 R8, R11, R4, R8 ;  /* 0x000000040b081225 */ /* 0x000fe200078e0008 */
[----:B------:R-:W-:-:S03]  /*21b0*/  SHF.R.S32.HI R11, RZ, 0x1f, R13 ;  /* 0x0000001fff0b7819 */ /* 0x000fc6000001140d */
[----:B------:R-:W-:Y:S01]  /*21c0*/  @P1 IMAD.IADD R4, R9, 0x1, R5 ;  /* 0x0000000109041824 */ /* 0x000fe200078e0205 */
[----:B-1----:R-:W-:-:S04]  /*21d0*/  @P1 LEA R6, P3, R8, R6, 0x2 ;  /* 0x0000000608061211 */ /* 0x002fc800078610ff */
[----:B------:R-:W-:Y:S02]  /*21e0*/  @P1 LEA.HI.X R7, R8, R7, R4, 0x2, P3 ;  /* 0x0000000708071211 */ /* 0x000fe400018f1404 */
[----:B------:R-:W0:Y:S01]  /*21f0*/  @P2 LDC.64 R4, c[0x0][0x270] ;  /* 0x00009c00ff042b82 */ /* 0x000e220000000a00 */
[----:B------:R-:W-:Y:S02]  /*2200*/  LOP3.LUT P1, RZ, R50, 0x100000, RZ, 0xc0, !PT ;  /* 0x0010000032ff7812 */ /* 0x000fe4000782c0ff */
[----:B------:R-:W-:Y:S05]  /*2210*/  STL.64 [R1+0x4c8], R6 ;  /* 0x0004c80601007387 */ /* 0x000fea0000100a00 */
[----:B------:R-:W1:Y:S01]  /*2220*/  @P2 LDC.64 R8, c[0x0][0x220] ;  /* 0x00008800ff082b82 */ /* 0x000e620000000a00 */
[----:B0-----:R-:W-:-:S02]  /*2230*/  @P2 IMAD R10, R11, R4, RZ ;  /* 0x000000040b0a2224 */ /* 0x001fc400078e02ff */
[----:B------:R-:W-:Y:S02]  /*2240*/  @P2 IMAD.MOV.U32 R11, RZ, RZ, R55 ;  /* 0x000000ffff0b2224 */ /* 0x000fe400078e0037 */
[----:B------:R-:W-:Y:S01]  /*2250*/  @P2 IMAD R5, R13, R5, R10 ;  /* 0x000000050d052224 */ /* 0x000fe200078e020a */
[----:B------:R-:W-:-:S05]  /*2260*/  @P2 MOV R10, R52 ;  /* 0x00000034000a2202 */ /* 0x000fca0000000f00 */
[----:B------:R-:W-:Y:S02]  /*2270*/  @P2 IMAD.WIDE.U32 R10, R13, R4, R10 ;  /* 0x000000040d0a2225 */ /* 0x000fe400078e000a */
[----:B------:R-:W0:Y:S02]  /*2280*/  @P0 LDC.64 R12, c[0x0][0x220] ;  /* 0x00008800ff0c0b82 */ /* 0x000e240000000a00 */
[----:B------:R-:W-:Y:S01]  /*2290*/  @P2 IMAD.IADD R4, R11, 0x1, R5 ;  /* 0x000000010b042824 */ /* 0x000fe200078e0205 */
[C---:B-1----:R-:W-:Y:S02]  /*22a0*/  @P2 LEA R8, P3, R10.reuse, R8, 0x2 ;  /* 0x000000080a082211 */ /* 0x042fe400078610ff */
[----:B------:R-:W-:Y:S02]  /*22b0*/  SHF.R.S32.HI R11, RZ, 0x1f, R15 ;  /* 0x0000001fff0b7819 */ /* 0x000fe4000001140f */
[----:B------:R-:W-:Y:S02]  /*22c0*/  @P2 LEA.HI.X R9, R10, R9, R4, 0x2, P3 ;  /* 0x000000090a092211 */ /* 0x000fe400018f1404 */
[----:B------:R-:W1:Y:S01]  /*22d0*/  @P0 LDC.64 R4, c[0x0][0x270] ;  /* 0x00009c00ff040b82 */ /* 0x000e620000000a00 */
[----:B------:R-:W-:-:S02]  /*22e0*/  LOP3.LUT P2, RZ, R50, 0x80000, RZ, 0xc0, !PT ;  /* 0x0008000032ff7812 */ /* 0x000fc4000784c0ff */
[----:B------:R-:W-:Y:S01]  /*22f0*/  STL.64 [R1+0x4c0], R8 ;  /* 0x0004c00801007387 */ /* 0x000fe20000100a00 */
[----:B-1----:R-:W-:Y:S02]  /*2300*/  @P0 IMAD R10, R11, R4, RZ ;  /* 0x000000040b0a0224 */ /* 0x002fe400078e02ff */
[----:B------:R-:W-:Y:S02]  /*2310*/  @P0 IMAD.MOV.U32 R11, RZ, RZ, R55 ;  /* 0x000000ffff0b0224 */ /* 0x000fe400078e0037 */
[----:B------:R-:W-:Y:S02]  /*2320*/  @P0 IMAD R5, R15, R5, R10 ;  /* 0x000000050f050224 */ /* 0x000fe400078e020a */
[----:B------:R-:W-:-:S04]  /*2330*/  @P0 IMAD.MOV.U32 R10, RZ, RZ, R52 ;  /* 0x000000ffff0a0224 */ /* 0x000fc800078e0034 */
[----:B------:R-:W-:Y:S02]  /*2340*/  @P0 IMAD.WIDE.U32 R10, R15, R4, R10 ;  /* 0x000000040f0a0225 */ /* 0x000fe400078e000a */
[----:B------:R-:W1:Y:S03]  /*2350*/  @P1 LDC.64 R14, c[0x0][0x220] ;  /* 0x00008800ff0e1b82 */ /* 0x000e660000000a00 */
[----:B------:R-:W-:Y:S02]  /*2360*/  @P0 IADD3 R4, R11, R5, RZ ;  /* 0x000000050b040210 */ /* 0x000fe40007ffe0ff */
[C---:B0-----:R-:W-:Y:S02]  /*2370*/  @P0 LEA R12, P3, R10.reuse, R12, 0x2 ;  /* 0x0000000c0a0c0211 */ /* 0x041fe400078610ff */
[----:B------:R-:W-:Y:S02]  /*2380*/  SHF.R.S32.HI R11, RZ, 0x1f, R16 ;  /* 0x0000001fff0b7819 */ /* 0x000fe40000011410 */
[----:B------:R-:W-:-:S02]  /*2390*/  @P0 LEA.HI.X R13, R10, R13, R4, 0x2, P3 ;  /* 0x0000000d0a0d0211 */ /* 0x000fc400018f1404 */
[----:B------:R-:W0:Y:S01]  /*23a0*/  @P1 LDC.64 R4, c[0x0][0x270] ;  /* 0x00009c00ff041b82 */ /* 0x000e220000000a00 */
[----:B------:R-:W-:Y:S02]  /*23b0*/  LOP3.LUT P0, RZ, R50, 0x40000, RZ, 0xc0, !PT ;  /* 0x0004000032ff7812 */ /* 0x000fe4000780c0ff */
[----:B------:R-:W-:Y:S11]  /*23c0*/  STL.64 [R1+0x4b8], R12 ;  /* 0x0004b80c01007387 */ /* 0x000ff60000100a00 */
[----:B------:R-:W2:Y:S01]  /*23d0*/  @P0 LDC.64 R20, c[0x0][0x220] ;  /* 0x00008800ff140b82 */ /* 0x000ea20000000a00 */
[----:B0-----:R-:W-:Y:S01]  /*23e0*/  @P1 IMAD R10, R11, R4, RZ ;  /* 0x000000040b0a1224 */ /* 0x001fe200078e02ff */
[----:B------:R-:W-:-:S03]  /*23f0*/  @P1 MOV R11, R55 ;  /* 0x00000037000b1202 */ /* 0x000fc60000000f00 */
[----:B------:R-:W-:Y:S02]  /*2400*/  @P1 IMAD R5, R16, R5, R10 ;  /* 0x0000000510051224 */ /* 0x000fe400078e020a */
[----:B------:R-:W-:-:S04]  /*2410*/  @P1 IMAD.MOV.U32 R10, RZ, RZ, R52 ;  /* 0x000000ffff0a1224 */ /* 0x000fc800078e0034 */
[----:B------:R-:W-:Y:S02]  /*2420*/  @P1 IMAD.WIDE.U32 R10, R16, R4, R10 ;  /* 0x00000004100a1225 */ /* 0x000fe400078e000a */
[----:B------:R-:W0:Y:S02]  /*2430*/  @P2 LDC.64 R16, c[0x0][0x220] ;  /* 0x00008800ff102b82 */ /* 0x000e240000000a00 */
[----:B------:R-:W-:Y:S01]  /*2440*/  @P1 IMAD.IADD R5, R11, 0x1, R5 ;  /* 0x000000010b051824 */ /* 0x000fe200078e0205 */
[----:B-1----:R-:W-:Y:S01]  /*2450*/  @P1 LEA R14, P3, R10, R14, 0x2 ;  /* 0x0000000e0a0e1211 */ /* 0x002fe200078610ff */
[----:B------:R-:W-:-:S03]  /*2460*/  @P2 IMAD.MOV.U32 R11, RZ, RZ, R55 ;  /* 0x000000ffff0b2224 */ /* 0x000fc600078e0037 */
[----:B------:R-:W-:Y:S02]  /*2470*/  @P1 LEA.HI.X R15, R10, R15, R5, 0x2, P3 ;  /* 0x0000000f0a0f1211 */ /* 0x000fe400018f1405 */
[----:B------:R-:W1:Y:S01]  /*2480*/  @P2 LDC.64 R4, c[0x0][0x270] ;  /* 0x00009c00ff042b82 */ /* 0x000e620000000a00 */
[----:B------:R-:W-:Y:S02]  /*2490*/  SHF.R.S32.HI R10, RZ, 0x1f, R18 ;  /* 0x0000001fff0a7819 */ /* 0x000fe40000011412 */
[----:B------:R-:W-:Y:S01]  /*24a0*/  LOP3.LUT P1, RZ, R50, 0x20000, RZ, 0xc0, !PT ;  /* 0x0002000032ff7812 */ /* 0x000fe2000782c0ff */
[----:B------:R-:W-:-:S12]  /*24b0*/  STL.64 [R1+0x4b0], R14 ;  /* 0x0004b00e01007387 */ /* 0x000fd80000100a00 */
[----:B------:R-:W3:Y:S01]  /*24c0*/  @P1 LDC.64 R22, c[0x0][0x220] ;  /* 0x00008800ff161b82 */ /* 0x000ee20000000a00 */
[----:B-1----:R-:W-:-:S04]  /*24d0*/  @P2 IMAD R10, R10, R4, RZ ;  /* 0x000000040a0a2224 */ /* 0x002fc800078e02ff */
[----:B------:R-:W-:Y:S01]  /*24e0*/  @P2 IMAD R5, R18, R5, R10 ;  /* 0x0000000512052224 */ /* 0x000fe200078e020a */
[----:B------:R-:W-:-:S05]  /*24f0*/  @P2 MOV R10, R52 ;  /* 0x00000034000a2202 */ /* 0x000fca0000000f00 */
[----:B------:R-:W-:Y:S01]  /*2500*/  @P2 IMAD.WIDE.U32 R10, R18, R4, R10 ;  /* 0x00000004120a2225 */ /* 0x000fe200078e000a */
[----:B------:R-:W-:-:S03]  /*2510*/  IADD3 R18, R47, 0x50, RZ ;  /* 0x000000502f127810 */ /* 0x000fc60007ffe0ff */
[----:B------:R-:W-:Y:S01]  /*2520*/  @P2 IMAD.IADD R5, R11, 0x1, R5 ;  /* 0x000000010b052824 */ /* 0x000fe200078e0205 */
[----:B0-----:R-:W-:Y:S01]  /*2530*/  @P2 LEA R16, P3, R10, R16, 0x2 ;  /* 0x000000100a102211 */ /* 0x001fe200078610ff */
[----:B------:R-:W-:-:S03]  /*2540*/  @P0 IMAD.MOV.U32 R11, RZ, RZ, R55 ;  /* 0x000000ffff0b0224 */ /* 0x000fc600078e0037 */
[----:B------:R-:W-:Y:S02]  /*2550*/  @P2 LEA.HI.X R17, R10, R17, R5, 0x2, P3 ;  /* 0x000000110a112211 */ /* 0x000fe400018f1405 */
[----:B------:R-:W0:Y:S01]  /*2560*/  @P0 LDC.64 R4, c[0x0][0x270] ;  /* 0x00009c00ff040b82 */ /* 0x000e220000000a00 */
[----:B------:R-:W-:Y:S02]  /*2570*/  SHF.R.S32.HI R10, RZ, 0x1f, R18 ;  /* 0x0000001fff0a7819 */ /* 0x000fe40000011412 */
[----:B------:R-:W-:Y:S01]  /*2580*/  LOP3.LUT P2, RZ, R50, 0x10000, RZ, 0xc0, !PT ;  /* 0x0001000032ff7812 */ /* 0x000fe2000784c0ff */
[----:B------:R-:W-:-:S12]  /*2590*/  STL.64 [R1+0x4a8], R16 ;  /* 0x0004a81001007387 */ /* 0x000fd80000100a00 */
[----:B------:R-:W1:Y:S01]  /*25a0*/  @P2 LDC.64 R24, c[0x0][0x220] ;  /* 0x00008800ff182b82 */ /* 0x000e620000000a00 */
[----:B0-----:R-:W-:-:S04]  /*25b0*/  @P0 IMAD R10, R10, R4, RZ ;  /* 0x000000040a0a0224 */ /* 0x001fc800078e02ff */
[----:B------:R-:W-:Y:S02]  /*25c0*/  @P0 IMAD R5, R18, R5, R10 ;  /* 0x0000000512050224 */ /* 0x000fe400078e020a */
[----:B------:R-:W-:-:S04]  /*25d0*/  @P0 IMAD.MOV.U32 R10, RZ, RZ, R52 ;  /* 0x000000ffff0a0224 */ /* 0x000fc800078e0034 */
[----:B------:R-:W-:-:S04]  /*25e0*/  @P0 IMAD.WIDE.U32 R10, R18, R4, R10 ;  /* 0x00000004120a0225 */ /* 0x000fc800078e000a */
[----:B------:R-:W-:Y:S01]  /*25f0*/  VIADD R18, R47, 0x58 ;  /* 0x000000582f127836 */ /* 0x000fe20000000000 */
[----:B------:R-:W-:Y:S02]  /*2600*/  @P0 IADD3 R5, R11, R5, RZ ;  /* 0x000000050b050210 */ /* 0x000fe40007ffe0ff */
[C---:B--2---:R-:W-:Y:S02]  /*2610*/  @P0 LEA R20, P3, R10.reuse, R20, 0x2 ;  /* 0x000000140a140211 */ /* 0x044fe400078610ff */
[----:B------:R-:W-:Y:S02]  /*2620*/  @P1 MOV R11, R55 ;  /* 0x00000037000b1202 */ /* 0x000fe40000000f00 */
[----:B------:R-:W-:Y:S02]  /*2630*/  @P0 LEA.HI.X R21, R10, R21, R5, 0x2, P3 ;  /* 0x000000150a150211 */ /* 0x000fe400018f1405 */
[----:B------:R-:W0:Y:S01]  /*2640*/  @P1 LDC.64 R4, c[0x0][0x270] ;  /* 0x00009c00ff041b82 */ /* 0x000e220000000a00 */
[----:B------:R-:W-:-:S02]  /*2650*/  SHF.R.S32.HI R10, RZ, 0x1f, R18 ;  /* 0x0000001fff0a7819 */ /* 0x000fc40000011412 */
[----:B------:R-:W-:Y:S01]  /*2660*/  LOP3.LUT P0, RZ, R50, 0x8000, RZ, 0xc0, !PT ;  /* 0x0000800032ff7812 */ /* 0x000fe2000780c0ff */
[----:B------:R-:W-:-:S12]  /*2670*/  STL.64 [R1+0x4a0], R20 ;  /* 0x0004a01401007387 */ /* 0x000fd80000100a00 */
[----:B------:R-:W2:Y:S01]  /*2680*/  @P0 LDC.64 R28, c[0x0][0x220] ;  /* 0x00008800ff1c0b82 */ /* 0x000ea20000000a00 */
[----:B0-----:R-:W-:-:S04]  /*2690*/  @P1 IMAD R10, R10, R4, RZ ;  /* 0x000000040a0a1224 */ /* 0x001fc800078e02ff */
[----:B------:R-:W-:Y:S02]  /*26a0*/  @P1 IMAD R5, R18, R5, R10 ;  /* 0x0000000512051224 */ /* 0x000fe400078e020a */
[----:B------:R-:W-:-:S04]  /*26b0*/  @P1 IMAD.MOV.U32 R10, RZ, RZ, R52 ;  /* 0x000000ffff0a1224 */ /* 0x000fc800078e0034 */
[----:B------:R-:W-:-:S04]  /*26c0*/  @P1 IMAD.WIDE.U32 R10, R18, R4, R10 ;  /* 0x00000004120a1225 */ /* 0x000fc800078e000a */
[----:B------:R-:W-:Y:S01]  /*26d0*/  @P1 IMAD.IADD R5, R11, 0x1, R5 ;  /* 0x000000010b051824 */ /* 0x000fe200078e0205 */
[C---:B---3--:R-:W-:Y:S01]  /*26e0*/  @P1 LEA R22, P3, R10.reuse, R22, 0x2 ;  /* 0x000000160a161211 */ /* 0x048fe200078610ff */
[----:B------:R-:W-:Y:S02]  /*26f0*/  VIADD R18, R47, 0x60 ;  /* 0x000000602f127836 */ /* 0x000fe40000000000 */
[----:B------:R-:W-:Y:S01]  /*2700*/  @P2 IMAD.MOV.U32 R11, RZ, RZ, R55 ;  /* 0x000000ffff0b2224 */ /* 0x000fe200078e0037 */
[----:B------:R-:W-:Y:S02]  /*2710*/  @P1 LEA.HI.X R23, R10, R23, R5, 0x2, P3 ;  /* 0x000000170a171211 */ /* 0x000fe400018f1405 */
[----:B------:R-:W0:Y:S01]  /*2720*/  @P2 LDC.64 R4, c[0x0][0x270] ;  /* 0x00009c00ff042b82 */ /* 0x000e220000000a00 */
[----:B------:R-:W-:Y:S02]  /*2730*/  SHF.R.S32.HI R10, RZ, 0x1f, R18 ;  /* 0x0000001fff0a7819 */ /* 0x000fe40000011412 */
[----:B------:R-:W-:Y:S01]  /*2740*/  LOP3.LUT P1, RZ, R50, 0x4000, RZ, 0xc0, !PT ;  /* 0x0000400032ff7812 */ /* 0x000fe2000782c0ff */
[----:B------:R-:W-:-:S12]  /*2750*/  STL.64 [R1+0x498], R22 ;  /* 0x0004981601007387 */ /* 0x000fd80000100a00 */
[----:B------:R-:W3:Y:S01]  /*2760*/  @P1 LDC.64 R34, c[0x0][0x220] ;  /* 0x00008800ff221b82 */ /* 0x000ee20000000a00 */
[----:B0-----:R-:W-:-:S04]  /*2770*/  @P2 IMAD R10, R10, R4, RZ ;  /* 0x000000040a0a2224 */ /* 0x001fc800078e02ff */
[----:B------:R-:W-:Y:S01]  /*2780*/  @P2 IMAD R5, R18, R5, R10 ;  /* 0x0000000512052224 */ /* 0x000fe200078e020a */
[----:B------:R-:W-:-:S05]  /*2790*/  @P2 MOV R10, R52 ;  /* 0x00000034000a2202 */ /* 0x000fca0000000f00 */
[----:B------:R-:W-:Y:S01]  /*27a0*/  @P2 IMAD.WIDE.U32 R10, R18, R4, R10 ;  /* 0x00000004120a2225 */ /* 0x000fe200078e000a */
[----:B------:R-:W-:-:S03]  /*27b0*/  IADD3 R18, R47, 0x68, RZ ;  /* 0x000000682f127810 */ /* 0x000fc60007ffe0ff */
[----:B------:R-:W-:Y:S01]  /*27c0*/  @P2 IMAD.IADD R5, R11, 0x1, R5 ;  /* 0x000000010b052824 */ /* 0x000fe200078e0205 */
[----:B-1----:R-:W-:Y:S01]  /*27d0*/  @P2 LEA R24, P3, R10, R24, 0x2 ;  /* 0x000000180a182211 */ /* 0x002fe200078610ff */
        /* <DEDUP_REMOVED lines=34> */
[----:B------:R-:W-:Y:S01]  /*2a00*/  @P1 MOV R19, R55 ;  /* 0x0000003700131202 */ /* 0x000fe20000000f00 */
        /* <DEDUP_REMOVED lines=13> */
[----:B------:R-:W-:Y:S02]  /*2ae0*/  @P2 IMAD.MOV.U32 R27, RZ, RZ, R55 ;  /* 0x000000ffff1b2224 */ /* 0x000fe400078e0037 */
[----:B0-----:R-:W-:-:S04]  /*2af0*/  @P0 IMAD R10, R10, R4, RZ ;  /* 0x000000040a0a0224 */ /* 0x001fc800078e02ff */
        /* <DEDUP_REMOVED lines=9> */
[----:B------:R1:W-:Y:S05]  /*2b90*/  STL.64 [R1+0x4d8], R38 ;  /* 0x0004d82601007387 */ /* 0x0003ea0000100a00 */
[----:B------:R-:W2:Y:S06]  /*2ba0*/  @P1 LDC.64 R4, c[0x0][0x220] ;  /* 0x00008800ff041b82 */ /* 0x000eac0000000a00 */
[----:B------:R-:W-:Y:S01]  /*2bb0*/  @P0 IMAD.MOV.U32 R31, RZ, RZ, R55 ;  /* 0x000000ffff1f0224 */ /* 0x000fe200078e0037 */
[----:B-1----:R-:W3:Y:S01]  /*2bc0*/  LDL.LU.64 R38, [R1+0x210] ;  /* 0x0002100001267983 */ /* 0x002ee20000300a00 */
[----:B0-----:R-:W-:-:S04]  /*2bd0*/  @P1 IMAD R18, R18, R10, RZ ;  /* 0x0000000a12121224 */ /* 0x001fc800078e02ff */
[----:B------:R-:W-:Y:S02]  /*2be0*/  @P1 IMAD R11, R26, R11, R18 ;  /* 0x0000000b1a0b1224 */ /* 0x000fe400078e0212 */
[----:B------:R-:W-:-:S04]  /*2bf0*/  @P1 IMAD.MOV.U32 R18, RZ, RZ, R52 ;  /* 0x000000ffff121224 */ /* 0x000fc800078e0034 */
[----:B------:R-:W-:Y:S01]  /*2c00*/  @P1 IMAD.WIDE.U32 R18, R26, R10, R18 ;  /* 0x0000000a1a121225 */ /* 0x000fe200078e0012 */
[----:B------:R-:W-:-:S03]  /*2c10*/  SHF.R.S32.HI R26, RZ, 0x1f, R30 ;  /* 0x0000001fff1a7819 */ /* 0x000fc6000001141e */
[----:B------:R-:W-:Y:S01]  /*2c20*/  @P1 IMAD.IADD R11, R19, 0x1, R11 ;  /* 0x00000001130b1824 */ /* 0x000fe200078e020b */
[----:B--2---:R-:W-:-:S04]  /*2c30*/  @P1 LEA R4, P3, R18, R4, 0x2 ;  /* 0x0000000412041211 */ /* 0x004fc800078610ff */
[----:B------:R-:W-:Y:S02]  /*2c40*/  @P1 LEA.HI.X R5, R18, R5, R11, 0x2, P3 ;  /* 0x0000000512051211 */ /* 0x000fe400018f140b */
[----:B------:R-:W0:Y:S01]  /*2c50*/  @P2 LDC.64 R18, c[0x0][0x270] ;  /* 0x00009c00ff122b82 */ /* 0x000e220000000a00 */
[----:B------:R-:W-:Y:S02]  /*2c60*/  LOP3.LUT P1, RZ, R50, 0x100, RZ, 0xc0, !PT ;  /* 0x0000010032ff7812 */ /* 0x000fe4000782c0ff */
[----:B------:R-:W-:Y:S05]  /*2c70*/  STL.64 [R1+0x4e0], R4 ;  /* 0x0004e00401007387 */ /* 0x000fea0000100a00 */
[----:B------:R-:W1:Y:S01]  /*2c80*/  @P2 LDC.64 R10, c[0x0][0x220] ;  /* 0x00008800ff0a2b82 */ /* 0x000e620000000a00 */
[----:B0-----:R-:W-:-:S04]  /*2c90*/  @P2 IMAD R26, R26, R18, RZ ;  /* 0x000000121a1a2224 */ /* 0x001fc800078e02ff */
[----:B------:R-:W-:Y:S01]  /*2ca0*/  @P2 IMAD R19, R30, R19, R26 ;  /* 0x000000131e132224 */ /* 0x000fe200078e021a */
[----:B------:R-:W-:-:S05]  /*2cb0*/  @P2 MOV R26, R52 ;  /* 0x00000034001a2202 */ /* 0x000fca0000000f00 */
        /* <DEDUP_REMOVED lines=9> */
[----:B0-----:R-:W-:-:S04]  /*2d50*/  @P0 IMAD R30, R30, R26, RZ ;  /* 0x0000001a1e1e0224 */ /* 0x001fc800078e02ff */
[----:B------:R-:W-:Y:S02]  /*2d60*/  @P0 IMAD R27, R32, R27, R30 ;  /* 0x0000001b201b0224 */ /* 0x000fe400078e021e */
[----:B------:R-:W-:-:S04]  /*2d70*/  @P0 IMAD.MOV.U32 R30, RZ, RZ, R52 ;  /* 0x000000ffff1e0224 */ /* 0x000fc800078e0034 */
[----:B------:R-:W-:-:S04]  /*2d80*/  @P0 IMAD.WIDE.U32 R30, R32, R26, R30 ;  /* 0x0000001a201e0225 */ /* 0x000fc800078e001e */
[----:B------:R-:W-:Y:S01]  /*2d90*/  VIADD R32, R47, 0xa0 ;  /* 0x000000a02f207836 */ /* 0x000fe20000000000 */
[----:B------:R-:W-:Y:S02]  /*2da0*/  @P0 IADD3 R27, R31, R27, RZ ;  /* 0x0000001b1f1b0210 */ /* 0x000fe40007ffe0ff */
[C---:B-1----:R-:W-:Y:S02]  /*2db0*/  @P0 LEA R40, P3, R30.reuse, R18, 0x2 ;  /* 0x000000121e280211 */ /* 0x042fe400078610ff */
[----:B------:R-:W-:Y:S02]  /*2dc0*/  @P1 MOV R31, R55 ;  /* 0x00000037001f1202 */ /* 0x000fe40000000f00 */
[----:B------:R-:W-:Y:S02]  /*2dd0*/  @P0 LEA.HI.X R41, R30, R19, R27, 0x2, P3 ;  /* 0x000000131e290211 */ /* 0x000fe400018f141b */
[----:B------:R-:W0:Y:S01]  /*2de0*/  @P1 LDC.64 R26, c[0x0][0x270] ;  /* 0x00009c00ff1a1b82 */ /* 0x000e220000000a00 */
[----:B------:R-:W-:-:S02]  /*2df0*/  SHF.R.S32.HI R30, RZ, 0x1f, R32 ;  /* 0x0000001fff1e7819 */ /* 0x000fc40000011420 */
[----:B------:R1:W-:Y:S01]  /*2e00*/  @P0 STL.64 [R1+0x2a8], R40 ;  /* 0x0002a82801000387 */ /* 0x0003e20000100a00 */
[----:B------:R-:W-:-:S04]  /*2e10*/  LOP3.LUT P0, RZ, R50, 0x40, RZ, 0xc0, !PT ;  /* 0x0000004032ff7812 */ /* 0x000fc8000780c0ff */
[----:B------:R-:W2:Y:S01]  /*2e20*/  @P1 LDC.64 R18, c[0x0][0x220] ;  /* 0x00008800ff121b82 */ /* 0x000ea20000000a00 */
[----:B-1----:R-:W-:Y:S02]  /*2e30*/  VIADD R40, R47, 0xf0 ;  /* 0x000000f02f287836 */ /* 0x002fe40000000000 */
[----:B0-----:R-:W-:-:S04]  /*2e40*/  @P1 IMAD R30, R30, R26, RZ ;  /* 0x0000001a1e1e1224 */ /* 0x001fc800078e02ff */
[----:B------:R-:W-:Y:S02]  /*2e50*/  @P1 IMAD R27, R32, R27, R30 ;  /* 0x0000001b201b1224 */ /* 0x000fe400078e021e */
[----:B------:R-:W-:-:S04]  /*2e60*/  @P1 IMAD.MOV.U32 R30, RZ, RZ, R52 ;  /* 0x000000ffff1e1224 */ /* 0x000fc800078e0034 */
[----:B------:R-:W-:-:S04]  /*2e70*/  @P1 IMAD.WIDE.U32 R30, R32, R26, R30 ;  /* 0x0000001a201e1225 */ /* 0x000fc800078e001e */
[----:B------:R-:W-:Y:S01]  /*2e80*/  @P1 IMAD.IADD R27, R31, 0x1, R27 ;  /* 0x000000011f1b1824 */ /* 0x000fe200078e021b */
[C---:B--2---:R-:W-:Y:S01]  /*2e90*/  @P1 LEA R2, P3, R30.reuse, R18, 0x2 ;  /* 0x000000121e021211 */ /* 0x044fe200078610ff */
[----:B------:R-:W-:Y:S02]  /*2ea0*/  VIADD R32, R47, 0xa8 ;  /* 0x000000a82f207836 */ /* 0x000fe40000000000 */
[----:B------:R-:W-:Y:S01]  /*2eb0*/  @P2 IMAD.MOV.U32 R31, RZ, RZ, R55 ;  /* 0x000000ffff1f2224 */ /* 0x000fe200078e0037 */
[----:B------:R-:W-:Y:S02]  /*2ec0*/  @P1 LEA.HI.X R3, R30, R19, R27, 0x2, P3 ;  /* 0x000000131e031211 */ /* 0x000fe400018f141b */
[----:B------:R-:W0:Y:S01]  /*2ed0*/  @P2 LDC.64 R26, c[0x0][0x270] ;  /* 0x00009c00ff1a2b82 */ /* 0x000e220000000a00 */
[----:B------:R-:W-:Y:S02]  /*2ee0*/  SHF.R.S32.HI R30, RZ, 0x1f, R32 ;  /* 0x0000001fff1e7819 */ /* 0x000fe40000011420 */
[----:B------:R1:W-:Y:S01]  /*2ef0*/  @P1 STL.64 [R1+0x2a0], R2 ;  /* 0x0002a00201001387 */ /* 0x0003e20000100a00 */
[----:B------:R-:W-:-:S04]  /*2f00*/  LOP3.LUT P1, RZ, R50, 0x20, RZ, 0xc0, !PT ;  /* 0x0000002032ff7812 */ /* 0x000fc8000782c0ff */
[----:B------:R-:W1:Y:S01]  /*2f10*/  @P2 LDC.64 R18, c[0x0][0x220] ;  /* 0x00008800ff122b82 */ /* 0x000e620000000a00 */
        /* <DEDUP_REMOVED lines=11> */
[----:B------:R1:W-:Y:S01]  /*2fd0*/  @P2 STL.64 [R1+0x298], R2 ;  /* 0x0002980201002387 */ /* 0x0003e20000100a00 */
[----:B------:R-:W-:-:S04]  /*2fe0*/  LOP3.LUT P2, RZ, R50, 0x10, RZ, 0xc0, !PT ;  /* 0x0000001032ff7812 */ /* 0x000fc8000784c0ff */
        /* <DEDUP_REMOVED lines=14> */
[----:B------:R-:W1:Y:S01]  /*30d0*/  @P1 LDC.64 R18, c[0x0][0x220] ;  /* 0x00008800ff121b82 */ /* 0x000e620000000a00 */
[----:B0-----:R-:W-:-:S04]  /*30e0*/  @P1 IMAD R30, R30, R26, RZ ;  /* 0x0000001a1e1e1224 */ /* 0x001fc800078e02ff */
[----:B------:R-:W-:Y:S02]  /*30f0*/  @P1 IMAD R27, R32, R27, R30 ;  /* 0x0000001b201b1224 */ /* 0x000fe400078e021e */
[----:B------:R-:W-:-:S04]  /*3100*/  @P1 IMAD.MOV.U32 R30, RZ, RZ, R52 ;  /* 0x000000ffff1e1224 */ /* 0x000fc800078e0034 */
[----:B------:R-:W-:-:S04]  /*3110*/  @P1 IMAD.WIDE.U32 R30, R32, R26, R30 ;  /* 0x0000001a201e1225 */ /* 0x000fc800078e001e */
[----:B------:R-:W-:Y:S01]  /*3120*/  @P1 IMAD.IADD R27, R31, 0x1, R27 ;  /* 0x000000011f1b1824 */ /* 0x000fe200078e021b */
[C---:B-1----:R-:W-:Y:S01]  /*3130*/  @P1 LEA R2, P3, R30.reuse, R18, 0x2 ;  /* 0x000000121e021211 */ /* 0x042fe200078610ff */
        /* <DEDUP_REMOVED lines=63> */
[----:B------:R-:W1:Y:S09]  /*3530*/  @P0 LDC.64 R18, c[0x0][0x220] ;  /* 0x00008800ff120b82 */ /* 0x000e720000000a00 */
[----:B------:R-:W-:Y:S02]  /*3540*/  @P2 IMAD.MOV.U32 R33, RZ, RZ, R55 ;  /* 0x000000ffff212224 */ /* 0x000fe400078e0037 */
        /* <DEDUP_REMOVED lines=143> */
[----:B------:R-:W-:Y:S01]  /*3e40*/  @P1 IMAD.IADD R31, R33, 0x1, R31 ;  /* 0x00000001211f1824 */ /* 0x000fe200078e021f */
[----:B-1----:R-:W-:Y:S01]  /*3e50*/  @P1 LEA R2, P3, R32, R26, 0x2 ;  /* 0x0000001a20021211 */ /* 0x002fe200078610ff */
[----:B------:R-:W-:-:S03]  /*3e60*/  VIADD R40, R47, 0x138 ;  /* 0x000001382f287836 */ /* 0x000fc60000000000 */
[----:B------:R-:W-:Y:S01]  /*3e70*/  @P1 LEA.HI.X R3, R32, R27, R31, 0x2, P3 ;  /* 0x0000001b20031211 */ /* 0x000fe200018f141f */
[----:B------:R-:W-:Y:S01]  /*3e80*/  @P2 IMAD.MOV.U32 R31, RZ, RZ, R55 ;  /* 0x000000ffff1f2224 */ /* 0x000fe200078e0037 */
[----:B------:R-:W0:Y:S01]  /*3e90*/  @P2 LDC.64 R26, c[0x0][0x270] ;  /* 0x00009c00ff1a2b82 */ /* 0x000e220000000a00 */
[----:B------:R-:W-:Y:S02]  /*3ea0*/  SHF.R.S32.HI R30, RZ, 0x1f, R40 ;  /* 0x0000001fff1e7819 */ /* 0x000fe40000011428 */
[----:B------:R1:W-:Y:S01]  /*3eb0*/  @P1 STL.64 [R1+0x358], R2 ;  /* 0x0003580201001387 */ /* 0x0003e20000100a00 */
[----:B------:R-:W-:-:S04]  /*3ec0*/  LOP3.LUT P1, RZ, R49, 0x80000, RZ, 0xc0, !PT ;  /* 0x0008000031ff7812 */ /* 0x000fc8000782c0ff */
[----:B------:R-:W2:Y:S01]  /*3ed0*/  @P2 LDC.64 R32, c[0x0][0x220] ;  /* 0x00008800ff202b82 */ /* 0x000ea20000000a00 */
[C---:B-1----:R-:W-:Y:S01]  /*3ee0*/  IADD3 R3, R47.reuse, 0x1a0, RZ ;  /* 0x000001a02f037810 */ /* 0x042fe20007ffe0ff */
[----:B------:R-:W-:-:S07]  /*3ef0*/  VIADD R2, R47, 0x1a0 ;  /* 0x000001a02f027836 */ /* 0x000fce0000000000 */
[----:B------:R-:W-:Y:S02]  /*3f00*/  @P1 MOV R43, R55 ;  /* 0x00000037002b1202 */ /* 0x000fe40000000f00 */
[----:B------:R-:W-:Y:S01]  /*3f10*/  SHF.R.S32.HI R3, RZ, 0x1f, R3 ;  /* 0x0000001fff037819 */ /* 0x000fe20000011403 */
[----:B0-----:R-:W-:-:S04]  /*3f20*/  @P2 IMAD R30, R30, R26, RZ ;  /* 0x0000001a1e1e2224 */ /* 0x001fc800078e02ff */
[----:B------:R-:W-:Y:S01]  /*3f30*/  @P2 IMAD R27, R40, R27, R30 ;  /* 0x0000001b281b2224 */ /* 0x000fe200078e021e */
[----:B------:R-:W-:-:S05]  /*3f40*/  @P2 MOV R30, R52 ;  /* 0x00000034001e2202 */ /* 0x000fca0000000f00 */
[----:B------:R-:W-:Y:S01]  /*3f50*/  @P2 IMAD.WIDE.U32 R30, R40, R26, R30 ;  /* 0x0000001a281e2225 */ /* 0x000fe200078e001e */
[----:B------:R-:W-:-:S03]  /*3f60*/  SHF.R.S32.HI R40, RZ, 0x1f, R42 ;  /* 0x0000001fff287819 */ /* 0x000fc6000001142a */
[----:B------:R-:W-:Y:S01]  /*3f70*/  @P2 IMAD.IADD R27, R31, 0x1, R27 ;  /* 0x000000011f1b2824 */ /* 0x000fe200078e021b */
[----:B--2---:R-:W-:-:S04]  /*3f80*/  @P2 LEA R32, P3, R30, R32, 0x2 ;  /* 0x000000201e202211 */ /* 0x004fc800078610ff */
[----:B------:R-:W-:Y:S02]  /*3f90*/  @P2 LEA.HI.X R33, R30, R33, R27, 0x2, P3 ;  /* 0x000000211e212211 */ /* 0x000fe400018f141b */
[----:B------:R-:W0:Y:S01]  /*3fa0*/  @P0 LDC.64 R26, c[0x0][0x270] ;  /* 0x00009c00ff1a0b82 */ /* 0x000e220000000a00 */
[----:B------:R-:W-:Y:S02]  /*3fb0*/  LOP3.LUT P2, RZ, R49, 0x40000, RZ, 0xc0, !PT ;  /* 0x0004000031ff7812 */ /* 0x000fe4000784c0ff */
[----:B------:R1:W-:Y:S05]  /*3fc0*/  STL.64 [R1+0x458], R32 ;  /* 0x0004582001007387 */ /* 0x0003ea0000100a00 */
[----:B------:R-:W2:Y:S06]  /*3fd0*/  @P0 LDC.64 R30, c[0x0][0x220] ;  /* 0x00008800ff1e0b82 */ /* 0x000eac0000000a00 */
[----:B------:R-:W-:-:S02]  /*3fe0*/  @P2 IMAD.MOV.U32 R45, RZ, RZ, R55 ;  /* 0x000000ffff2d2224 */ /* 0x000fc400078e0037 */
        /* <DEDUP_REMOVED lines=11> */
[----:B------:R-:W4:Y:S01]  /*40a0*/  @P1 LDC.64 R26, c[0x0][0x220] ;  /* 0x00008800ff1a1b82 */ /* 0x000f220000000a00 */
[----:B0-----:R-:W-:-:S04]  /*40b0*/  @P1 IMAD R42, R42, R40, RZ ;  /* 0x000000282a2a1224 */ /* 0x001fc800078e02ff */
[----:B------:R-:W-:Y:S02]  /*40c0*/  @P1 IMAD R41, R44, R41, R42 ;  /* 0x000000292c291224 */ /* 0x000fe400078e022a */
[----:B------:R-:W-:-:S04]  /*40d0*/  @P1 IMAD.MOV.U32 R42, RZ, RZ, R52 ;  /* 0x000000ffff2a1224 */ /* 0x000fc800078e0034 */
[----:B------:R-:W-:Y:S01]  /*40e0*/  @P1 IMAD.WIDE.U32 R42, R44, R40, R42 ;  /* 0x000000282c2a1225 */ /* 0x000fe200078e002a */
[----:B------:R-:W-:-:S03]  /*40f0*/  SHF.R.S32.HI R44, RZ, 0x1f, R51 ;  /* 0x0000001fff2c7819 */ /* 0x000fc60000011433 */
[----:B------:R-:W-:Y:S01]  /*4100*/  @P1 IMAD.IADD R41, R43, 0x1, R41 ;  /* 0x000000012b291824 */ /* 0x000fe200078e0229 */
[----:B----4-:R-:W-:-:S04]  /*4110*/  @P1 LEA R26, P3, R42, R26, 0x2 ;  /* 0x0000001a2a1a1211 */ /* 0x010fc800078610ff */
[----:B------:R-:W-:Y:S02]  /*4120*/  @P1 LEA.HI.X R27, R42, R27, R41, 0x2, P3 ;  /* 0x0000001b2a1b1211 */ /* 0x000fe400018f1429 */
[----:B------:R-:W0:Y:S01]  /*4130*/  @P2 LDC.64 R42, c[0x0][0x270] ;  /* 0x00009c00ff2a2b82 */ /* 0x000e220000000a00 */
[----:B------:R-:W-:Y:S02]  /*4140*/  LOP3.LUT P1, RZ, R49, 0x10000, RZ, 0xc0, !PT ;  /* 0x0001000031ff7812 */ /* 0x000fe4000782c0ff */
[----:B------:R-:W-:Y:S05]  /*4150*/  STL.64 [R1+0x470], R26 ;  /* 0x0004701a01007387 */ /* 0x000fea0000100a00 */
[----:B------:R-:W4:Y:S01]  /*4160*/  @P2 LDC.64 R40, c[0x0][0x220] ;  /* 0x00008800ff282b82 */ /* 0x000f220000000a00 */
[----:B0-----:R-:W-:-:S04]  /*4170*/  @P2 IMAD R44, R44, R42, RZ ;  /* 0x0000002a2c2c2224 */ /* 0x001fc800078e02ff */
[----:B------:R-:W-:Y:S01]  /*4180*/  @P2 IMAD R43, R51, R43, R44 ;  /* 0x0000002b332b2224 */ /* 0x000fe200078e022c */
[----:B------:R-:W-:-:S05]  /*4190*/  @P2 MOV R44, R52 ;  /* 0x00000034002c2202 */ /* 0x000fca0000000f00 */
[----:B------:R-:W-:Y:S01]  /*41a0*/  @P2 IMAD.WIDE.U32 R44, R51, R42, R44 ;  /* 0x0000002a332c2225 */ /* 0x000fe200078e002c */
[----:B------:R-:W-:-:S03]  /*41b0*/  IADD3 R51, R47, 0x158, RZ ;  /* 0x000001582f337810 */ /* 0x000fc60007ffe0ff */
[----:B------:R-:W-:Y:S01]  /*41c0*/  @P2 IMAD.IADD R43, R45, 0x1, R43 ;  /* 0x000000012d2b2824 */ /* 0x000fe200078e022b */
[----:B----4-:R-:W-:Y:S01]  /*41d0*/  @P2 LEA R12, P3, R44, R40, 0x2 ;  /* 0x000000282c0c2211 */ /* 0x010fe200078610ff */
[----:B------:R-:W-:-:S03]  /*41e0*/  @P0 IMAD.MOV.U32 R45, RZ, RZ, R55 ;  /* 0x000000ffff2d0224 */ /* 0x000fc600078e0037 */
[----:B------:R-:W-:Y:S02]  /*41f0*/  @P2 LEA.HI.X R13, R44, R41, R43, 0x2, P3 ;  /* 0x000000292c0d2211 */ /* 0x000fe400018f142b */
[----:B------:R-:W0:Y:S01]  /*4200*/  @P0 LDC.64 R42, c[0x0][0x270] ;  /* 0x00009c00ff2a0b82 */ /* 0x000e220000000a00 */
[----:B------:R-:W-:Y:S02]  /*4210*/  SHF.R.S32.HI R44, RZ, 0x1f, R51 ;  /* 0x0000001fff2c7819 */ /* 0x000fe40000011433 */
[----:B------:R-:W-:Y:S01]  /*4220*/  LOP3.LUT P2, RZ, R49, 0x8000, RZ, 0xc0, !PT ;  /* 0x0000800031ff7812 */ /* 0x000fe2000784c0ff */
[----:B------:R4:W-:Y:S04]  /*4230*/  STL.64 [R1+0x4f0], R12 ;  /* 0x0004f00c01007387 */ /* 0x0009e80000100a00 */
        /* <DEDUP_REMOVED lines=12> */
[----:B------:R-:W-:-:S05]  /*4300*/  LOP3.LUT P0, RZ, R49, 0x4000, RZ, 0xc0, !PT ;  /* 0x0000400031ff7812 */ /* 0x000fca000780c0ff */
        /* <DEDUP_REMOVED lines=12> */
[----:B------:R-:W-:-:S05]  /*43d0*/  LOP3.LUT P1, RZ, R49, 0x2000, RZ, 0xc0, !PT ;  /* 0x0000200031ff7812 */ /* 0x000fca000782c0ff */
        /* <DEDUP_REMOVED lines=12> */
[----:B------:R-:W-:-:S05]  /*44a0*/  LOP3.LUT P2, RZ, R49, 0x1000, RZ, 0xc0, !PT ;  /* 0x0000100031ff7812 */ /* 0x000fca000784c0ff */
        /* <DEDUP_REMOVED lines=69> */
[----:B------:R-:W-:-:S04]  /*4900*/  @P2 IMAD.WIDE.U32 R44, R51, R42, R44 ;  /* 0x0000002a332c2225 */ /* 0x000fc800078e002c */
[----:B------:R-:W-:Y:S01]  /*4910*/  @P2 IMAD.IADD R43, R45, 0x1, R43 ;  /* 0x000000012d2b2824 */ /* 0x000fe200078e022b */
[C---:B-1----:R-:W-:Y:S02]  /*4920*/  @P2 LEA R18, P3, R44.reuse, R40, 0x2 ;  /* 0x000000282c122211 */ /* 0x042fe400078610ff */
[----:B------:R-:W-:Y:S02]  /*4930*/  @P0 MOV R45, R55 ;  /* 0x00000037002d0202 */ /* 0x000fe40000000f00 */
[----:B------:R-:W-:Y:S02]  /*4940*/  @P2 LEA.HI.X R19, R44, R41, R43, 0x2, P3 ;  /* 0x000000292c132211 */ /* 0x000fe400018f142b */
[----:B------:R-:W0:Y:S01]  /*4950*/  @P0 LDC.64 R42, c[0x0][0x270] ;  /* 0x00009c00ff2a0b82 */ /* 0x000e220000000a00 */
[----:B------:R-:W-:-:S07]  /*4960*/  LOP3.LUT P2, RZ, R49, 0x40, RZ, 0xc0, !PT ;  /* 0x0000004031ff7812 */ /* 0x000fce000784c0ff */
[----:B------:R-:W2:Y:S01]  /*4970*/  @P0 LDC.64 R40, c[0x0][0x220] ;  /* 0x00008800ff280b82 */ /* 0x000ea20000000a00 */
[----:B0-----:R-:W-:Y:S02]  /*4980*/  @P0 IMAD R44, R3, R42, RZ ;  /* 0x0000002a032c0224 */ /* 0x001fe400078e02ff */
[----:B------:R-:W-:Y:S02]  /*4990*/  VIADD R3, R47, 0x1a8 ;  /* 0x000001a82f037836 */ /* 0x000fe40000000000 */
[----:B------:R-:W-:Y:S02]  /*49a0*/  @P0 IMAD R43, R2, R43, R44 ;  /* 0x0000002b022b0224 */ /* 0x000fe400078e022c */
[----:B------:R-:W-:Y:S01]  /*49b0*/  @P0 IMAD.MOV.U32 R44, RZ, RZ, R52 ;  /* 0x000000ffff2c0224 */ /* 0x000fe200078e0034 */
[----:B------:R-:W-:-:S03]  /*49c0*/  SHF.R.S32.HI R3, RZ, 0x1f, R3 ;  /* 0x0000001fff037819 */ /* 0x000fc60000011403 */
[----:B------:R-:W-:Y:S01]  /*49d0*/  @P0 IMAD.WIDE.U32 R44, R2, R42, R44 ;  /* 0x0000002a022c0225 */ /* 0x000fe200078e002c */
[----:B------:R-:W-:-:S03]  /*49e0*/  IADD3 R2, R47, 0x1a8, RZ ;  /* 0x000001a82f027810 */ /* 0x000fc60007ffe0ff */
[----:B------:R-:W-:Y:S01]  /*49f0*/  @P0 IMAD.IADD R43, R45, 0x1, R43 ;  /* 0x000000012d2b0824 */ /* 0x000fe200078e022b */
[----:B--2---:R-:W-:Y:S01]  /*4a00*/  @P0 LEA R30, P3, R44, R40, 0x2 ;  /* 0x000000282c1e0211 */ /* 0x004fe200078610ff */
[----:B------:R-:W-:-:S03]  /*4a10*/  @P1 IMAD.MOV.U32 R45, RZ, RZ, R55 ;  /* 0x000000ffff2d1224 */ /* 0x000fc600078e0037 */
[----:B------:R-:W-:Y:S02]  /*4a20*/  @P0 LEA.HI.X R31, R44, R41, R43, 0x2, P3 ;  /* 0x000000292c1f0211 */ /* 0x000fe400018f142b */
[----:B------:R-:W0:Y:S01]  /*4a30*/  @P1 LDC.64 R42, c[0x0][0x270] ;  /* 0x00009c00ff2a1b82 */ /* 0x000e220000000a00 */
[----:B------:R-:W-:-:S07]  /*4a40*/  LOP3.LUT P0, RZ, R49, 0x20, RZ, 0xc0, !PT ;  /* 0x0000002031ff7812 */ /* 0x000fce000780c0ff */
[----:B------:R-:W1:Y:S01]  /*4a50*/  @P1 LDC.64 R40, c[0x0][0x220] ;  /* 0x00008800ff281b82 */ /* 0x000e620000000a00 */
[----:B0-----:R-:W-:Y:S02]  /*4a60*/  @P1 IMAD R44, R3, R42, RZ ;  /* 0x0000002a032c1224 */ /* 0x001fe400078e02ff */
[----:B------:R-:W-:Y:S02]  /*4a70*/  VIADD R3, R47, 0x1b0 ;  /* 0x000001b02f037836 */ /* 0x000fe40000000000 */
[----:B------:R-:W-:Y:S02]  /*4a80*/  @P1 IMAD R43, R2, R43, R44 ;  /* 0x0000002b022b1224 */ /* 0x000fe400078e022c */
[----:B------:R-:W-:Y:S01]  /*4a90*/  @P1 IMAD.MOV.U32 R44, RZ, RZ, R52 ;  /* 0x000000ffff2c1224 */ /* 0x000fe200078e0034 */
[----:B------:R-:W-:-:S03]  /*4aa0*/  SHF.R.S32.HI R3, RZ, 0x1f, R3 ;  /* 0x0000001fff037819 */ /* 0x000fc60000011403 */
[----:B------:R-:W-:-:S04]  /*4ab0*/  @P1 IMAD.WIDE.U32 R44, R2, R42, R44 ;  /* 0x0000002a022c1225 */ /* 0x000fc800078e002c */
[----:B------:R-:W-:Y:S01]  /*4ac0*/  VIADD R2, R47, 0x1b0 ;  /* 0x000001b02f027836 */ /* 0x000fe20000000000 */
[----:B------:R-:W-:Y:S01]  /*4ad0*/  @P1 IADD3 R43, R45, R43, RZ ;  /* 0x0000002b2d2b1210 */ /* 0x000fe20007ffe0ff */
[----:B------:R-:W-:Y:S01]  /*4ae0*/  @P2 IMAD.MOV.U32 R45, RZ, RZ, R55 ;  /* 0x000000ffff2d2224 */ /* 0x000fe200078e0037 */
[----:B-1----:R-:W-:-:S04]  /*4af0*/  @P1 LEA R10, P3, R44, R40, 0x2 ;  /* 0x000000282c0a1211 */ /* 0x002fc800078610ff */
[----:B------:R-:W-:Y:S02]  /*4b00*/  @P1 LEA.HI.X R11, R44, R41, R43, 0x2, P3 ;  /* 0x000000292c0b1211 */ /* 0x000fe400018f142b */
[----:B------:R-:W0:Y:S01]  /*4b10*/  @P2 LDC.64 R42, c[0x0][0x270] ;  /* 0x00009c00ff2a2b82 */ /* 0x000e220000000a00 */
[----:B------:R-:W-:-:S07]  /*4b20*/  LOP3.LUT P1, RZ, R49, 0x10, RZ, 0xc0, !PT ;  /* 0x0000001031ff7812 */ /* 0x000fce000782c0ff */
[----:B------:R-:W4:Y:S01]  /*4b30*/  @P2 LDC.64 R40, c[0x0][0x220] ;  /* 0x00008800ff282b82 */ /* 0x000f220000000a00 */
[----:B0-----:R-:W-:Y:S01]  /*4b40*/  @P2 IMAD R44, R3, R42, RZ ;  /* 0x0000002a032c2224 */ /* 0x001fe200078e02ff */
[----:B------:R-:W-:-:S03]  /*4b50*/  IADD3 R3, R47, 0x1b8, RZ ;  /* 0x000001b82f037810 */ /* 0x000fc60007ffe0ff */
[----:B------:R-:W-:Y:S01]  /*4b60*/  @P2 IMAD R43, R2, R43, R44 ;  /* 0x0000002b022b2224 */ /* 0x000fe200078e022c */
[----:B------:R-:W-:Y:S02]  /*4b70*/  @P2 MOV R44, R52 ;  /* 0x00000034002c2202 */ /* 0x000fe40000000f00 */
[----:B------:R-:W-:-:S03]  /*4b80*/  SHF.R.S32.HI R3, RZ, 0x1f, R3 ;  /* 0x0000001fff037819 */ /* 0x000fc60000011403 */
[----:B------:R-:W-:-:S04]  /*4b90*/  @P2 IMAD.WIDE.U32 R44, R2, R42, R44 ;  /* 0x0000002a022c2225 */ /* 0x000fc800078e002c */
[----:B------:R-:W-:Y:S01]  /*4ba0*/  @P2 IMAD.IADD R43, R45, 0x1, R43 ;  /* 0x000000012d2b2824 */ /* 0x000fe200078e022b */
[C---:B----4-:R-:W-:Y:S01]  /*4bb0*/  @P2 LEA R12, P3, R44.reuse, R40, 0x2 ;  /* 0x000000282c0c2211 */ /* 0x050fe200078610ff */
[----:B------:R-:W-:Y:S01]  /*4bc0*/  VIADD R2, R47, 0x1b8 ;  /* 0x000001b82f027836 */ /* 0x000fe20000000000 */
[----:B------:R-:W-:Y:S02]  /*4bd0*/  @P0 MOV R45, R55 ;  /* 0x00000037002d0202 */ /* 0x000fe40000000f00 */
        /* <DEDUP_REMOVED lines=12> */
[----:B-1----:R-:W-:Y:S01]  /*4ca0*/  @P0 LEA R4, P3, R44, R40, 0x2 ;  /* 0x000000282c040211 */ /* 0x002fe200078610ff */
[----:B------:R-:W-:-:S03]  /*4cb0*/  @P1 IMAD.MOV.U32 R45, RZ, RZ, R55 ;  /* 0x000000ffff2d1224 */ /* 0x000fc600078e0037 */
[----:B------:R-:W-:Y:S02]  /*4cc0*/  @P0 LEA.HI.X R5, R44, R41, R43, 0x2, P3 ;  /* 0x000000292c050211 */ /* 0x000fe400018f142b */
[----:B------:R-:W0:Y:S01]  /*4cd0*/  @P1 LDC.64 R42, c[0x0][0x270] ;  /* 0x00009c00ff2a1b82 */ /* 0x000e220000000a00 */
[----:B------:R-:W-:-:S07]  /*4ce0*/  LOP3.LUT P0, RZ, R0, 0x200000, RZ, 0xc0, !PT ;  /* 0x0020000000ff7812 */ /* 0x000fce000780c0ff */
[----:B------:R-:W1:Y:S08]  /*4cf0*/  @P1 LDC.64 R40, c[0x0][0x220] ;  /* 0x00008800ff281b82 */ /* 0x000e700000000a00 */
[----:B------:R-:W2:Y:S01]  /*4d00*/  @P0 LDC.64 R60, c[0x0][0x220] ;  /* 0x00008800ff3c0b82 */ /* 0x000ea20000000a00 */
[----:B0-----:R-:W-:Y:S02]  /*4d10*/  @P1 IMAD R44, R3, R42, RZ ;  /* 0x0000002a032c1224 */ /* 0x001fe400078e02ff */
[----:B------:R-:W-:-:S02]  /*4d20*/  VIADD R3, R47, 0x1c8 ;  /* 0x000001c82f037836 */ /* 0x000fc40000000000 */
        /* <DEDUP_REMOVED lines=11> */
[----:B------:R-:W1:Y:S08]  /*4de0*/  @P2 LDC.64 R40, c[0x0][0x220] ;  /* 0x00008800ff282b82 */ /* 0x000e700000000a00 */
        /* <DEDUP_REMOVED lines=8> */
[C---:B-1----:R-:W-:Y:S01]  /*4e70*/  @P2 LEA R22, P3, R44.reuse, R40, 0x2 ;  /* 0x000000282c162211 */ /* 0x042fe200078610ff */
[----:B------:R-:W-:Y:S01]  /*4e80*/  VIADD R2, R47, 0x1d0 ;  /* 0x000001d02f027836 */ /* 0x000fe20000000000 */
[----:B------:R-:W-:Y:S02]  /*4e90*/  @P6 MOV R45, R55 ;  /* 0x00000037002d6202 */ /* 0x000fe40000000f00 */
[----:B------:R-:W-:Y:S02]  /*4ea0*/  @P2 LEA.HI.X R23, R44, R41, R43, 0x2, P3 ;  /* 0x000000292c172211 */ /* 0x000fe400018f142b */
[----:B------:R-:W0:Y:S01]  /*4eb0*/  @P6 LDC.64 R42, c[0x0][0x270] ;  /* 0x00009c00ff2a6b82 */ /* 0x000e220000000a00 */
[C---:B------:R-:W-:Y:S02]  /*4ec0*/  LOP3.LUT P2, RZ, R0.reuse, 0x80000, RZ, 0xc0, !PT ;  /* 0x0008000000ff7812 */ /* 0x040fe4000784c0ff */
[----:B------:R-:W-:-:S04]  /*4ed0*/  LOP3.LUT R0, R0, 0xfffffffb, RZ, 0xc0, !PT ;  /* 0xfffffffb00007812 */ /* 0x000fc800078ec0ff */
[----:B------:R-:W-:Y:S01]  /*4ee0*/  @P6 LOP3.LUT R0, R0, 0x4, RZ, 0xfc, !PT ;  /* 0x0000000400006812 */ /* 0x000fe200078efcff */
[----:B------:R-:W1:Y:S03]  /*4ef0*/  @P6 LDC.64 R40, c[0x0][0x220] ;  /* 0x00008800ff286b82 */ /* 0x000e660000000a00 */
[----:B------:R-:W-:-:S05]  /*4f00*/  LOP3.LUT R0, R0, 0xfffbffff, RZ, 0xc0, !PT ;  /* 0xfffbffff00007812 */ /* 0x000fca00078ec0ff */
[----:B------:R-:W3:Y:S01]  /*4f10*/  @P2 LDC.64 R56, c[0x0][0x220] ;  /* 0x00008800ff382b82 */ /* 0x000ee20000000a00 */
        /* <DEDUP_REMOVED lines=13> */
[----:B------:R-:W1:Y:S06]  /*4ff0*/  @P5 LDC.64 R40, c[0x0][0x220] ;  /* 0x00008800ff285b82 */ /* 0x000e6c0000000a00 */
[----:B------:R-:W-:Y:S02]  /*5000*/  @P6 LOP3.LUT R0, R0, 0x40000, RZ, 0xfc, !PT ;  /* 0x0004000000006812 */ /* 0x000fe400078efcff */
[----:B------:R-:W-:Y:S02]  /*5010*/  LOP3.LUT P6, RZ, R50, 0x1000000, RZ, 0xc0, !PT ;  /* 0x0100000032ff7812 */ /* 0x000fe400078cc0ff */
[----:B------:R-:W-:-:S04]  /*5020*/  LOP3.LUT R0, R0, 0xfffffff7, RZ, 0xc0, !PT ;  /* 0xfffffff700007812 */ /* 0x000fc800078ec0ff */
[----:B------:R-:W-:Y:S01]  /*5030*/  @P5 LOP3.LUT R0, R0, 0x8, RZ, 0xfc, !PT ;  /* 0x0000000800005812 */ /* 0x000fe200078efcff */
[-C--:B0-----:R-:W-:Y:S02]  /*5040*/  @P5 IMAD R44, R3, R42.reuse, RZ ;  /* 0x0000002a032c5224 */ /* 0x081fe400078e02ff */
[----:B------:R-:W-:Y:S01]  /*5050*/  VIADD R3, R47, 0x1e0 ;  /* 0x000001e02f037836 */ /* 0x000fe20000000000 */
[----:B------:R-:W-:Y:S01]  /*5060*/  LOP3.LUT R0, R0, 0xffffffef, RZ, 0xc0, !PT ;  /* 0xffffffef00007812 */ /* 0x000fe200078ec0ff */
[----:B------:R-:W-:Y:S02]  /*5070*/  @P5 IMAD R43, R2, R43, R44 ;  /* 0x0000002b022b5224 */ /* 0x000fe400078e022c */
[----:B------:R-:W-:Y:S01]  /*5080*/  @P5 IMAD.MOV.U32 R44, RZ, RZ, R52 ;  /* 0x000000ffff2c5224 */ /* 0x000fe200078e0034 */
[----:B------:R-:W-:Y:S02]  /*5090*/  SHF.R.S32.HI R3, RZ, 0x1f, R3 ;  /* 0x0000001fff037819 */ /* 0x000fe40000011403 */
[----:B------:R-:W-:Y:S01]  /*50a0*/  @P4 LOP3.LUT R0, R0, 0x10, RZ, 0xfc, !PT ;  /* 0x0000001000004812 */ /* 0x000fe200078efcff */
[----:B------:R-:W-:-:S03]  /*50b0*/  @P5 IMAD.WIDE.U32 R44, R2, R42, R44 ;  /* 0x0000002a022c5225 */ /* 0x000fc600078e002c */
[----:B------:R-:W-:Y:S01]  /*50c0*/  LOP3.LUT R0, R0, 0xffffffdf, RZ, 0xc0, !PT ;  /* 0xffffffdf00007812 */ /* 0x000fe200078ec0ff */
[----:B------:R-:W-:Y:S01]  /*50d0*/  VIADD R2, R47, 0x1e0 ;  /* 0x000001e02f027836 */ /* 0x000fe20000000000 */
[----:B------:R-:W-:Y:S01]  /*50e0*/  @P5 IADD3 R42, R45, R43, RZ ;  /* 0x0000002b2d2a5210 */ /* 0x000fe20007ffe0ff */
[----:B------:R-:W-:Y:S01]  /*50f0*/  @P4 IMAD.MOV.U32 R45, RZ, RZ, R55 ;  /* 0x000000ffff2d4224 */ /* 0x000fe200078e0037 */
[----:B-1----:R-:W-:Y:S02]  /*5100*/  @P5 LEA R6, P3, R44, R40, 0x2 ;  /* 0x000000282c065211 */ /* 0x002fe400078610ff */
[----:B------:R-:W-:Y:S02]  /*5110*/  @P0 LOP3.LUT R0, R0, 0x20, RZ, 0xfc, !PT ;  /* 0x0000002000000812 */ /* 0x000fe400078efcff */
[----:B------:R-:W-:Y:S02]  /*5120*/  @P5 LEA.HI.X R7, R44, R41, R42, 0x2, P3 ;  /* 0x000000292c075211 */ /* 0x000fe400018f142a */
[----:B------:R-:W0:Y:S01]  /*5130*/  @P4 LDC.64 R42, c[0x0][0x270] ;  /* 0x00009c00ff2a4b82 */ /* 0x000e220000000a00 */
[----:B------:R-:W-:-:S02]  /*5140*/  LOP3.LUT P5, RZ, R50, 0x10000000, RZ, 0xc0, !PT ;  /* 0x1000000032ff7812 */ /* 0x000fc400078ac0ff */
[----:B------:R-:W-:-:S04]  /*5150*/  LOP3.LUT R0, R0, 0xffffffbf, RZ, 0xc0, !PT ;  /* 0xffffffbf00007812 */ /* 0x000fc800078ec0ff */
[----:B------:R-:W-:Y:S01]  /*5160*/  @P1 LOP3.LUT R0, R0, 0x40, RZ, 0xfc, !PT ;  /* 0x0000004000001812 */ /* 0x000fe200078efcff */
        /* <DEDUP_REMOVED lines=9> */
[----:B------:R-:W0:Y:S03]  /*5200*/  @P0 LDC.64 R40, c[0x0][0x270] ;  /* 0x00009c00ff280b82 */ /* 0x000e260000000a00 */
[----:B------:R1:W-:Y:S01]  /*5210*/  @P4 STL.64 [R1+0x200], R2 ;  /* 0x0002000201004387 */ /* 0x0003e20000100a00 */
[----:B------:R-:W-:Y:S01]  /*5220*/  SHF.R.S32.HI R44, RZ, 0x1f, R47 ;  /* 0x0000001fff2c7819 */ /* 0x000fe2000001142f */
[----:B------:R-:W-:Y:S01]  /*5230*/  @P5 IMAD.MOV.U32 R45, RZ, RZ, R55 ;  /* 0x000000ffff2d5224 */ /* 0x000fe200078e0037 */
[----:B------:R-:W-:Y:S01]  /*5240*/  LOP3.LUT R0, R0, 0xffffff7f, RZ, 0xc0, !PT ;  /* 0xffffff7f00007812 */ /* 0x000fe200078ec0ff */
[----:B------:R4:W-:Y:S01]  /*5250*/  STL.64 [R1+0x378], R52 ;  /* 0x0003783401007387 */ /* 0x0009e20000100a00 */
[----:B------:R-:W-:-:S02]  /*5260*/  LOP3.LUT P4, RZ, R50, 0x200000, RZ, 0xc0, !PT ;  /* 0x0020000032ff7812 */ /* 0x000fc4000788c0ff */
[C---:B-1----:R-:W-:Y:S01]  /*5270*/  IADD3 R3, R47.reuse, 0x1e8, RZ ;  /* 0x000001e82f037810 */ /* 0x042fe20007ffe0ff */
[----:B------:R-:W-:-:S03]  /*5280*/  VIADD R2, R47, 0x1e8 ;  /* 0x000001e82f027836 */ /* 0x000fc60000000000 */
[----:B------:R-:W-:-:S05]  /*5290*/  SHF.R.S32.HI R3, RZ, 0x1f, R3 ;  /* 0x0000001fff037819 */ /* 0x000fca0000011403 */
        /* <DEDUP_REMOVED lines=12> */
[----:B------:R-:W-:Y:S02]  /*5360*/  @P2 LOP3.LUT R0, R0, 0x80, RZ, 0xfc, !PT ;  /* 0x0000008000002812 */ /* 0x000fe400078efcff */
[----:B----4-:R-:W-:Y:S02]  /*5370*/  MOV R53, R13 ;  /* 0x0000000d00357202 */ /* 0x010fe40000000f00 */
[----:B------:R-:W-:Y:S01]  /*5380*/  LOP3.LUT P0, RZ, R50, 0x400000, RZ, 0xc0, !PT ;  /* 0x0040000032ff7812 */ /* 0x000fe2000780c0ff */
        /* <DEDUP_REMOVED lines=9> */
[----:B------:R-:W-:-:S04]  /*5420*/  @P1 LEA R58, P3, R42, R58, 0x2 ;  /* 0x0000003a2a3a1211 */ /* 0x000fc800078610ff */
[----:B------:R-:W-:Y:S02]  /*5430*/  @P1 LEA.HI.X R59, R42, R59, R40, 0x2, P3 ;  /* 0x0000003b2a3b1211 */ /* 0x000fe400018f1428 */
[----:B------:R-:W0:Y:S01]  /*5440*/  @P2 LDC.64 R40, c[0x0][0x270] ;  /* 0x00009c00ff282b82 */ /* 0x000e220000000a00 */
[----:B------:R-:W-:Y:S01]  /*5450*/  LOP3.LUT P1, RZ, R50, 0x8000000, RZ, 0xc0, !PT ;  /* 0x0800000032ff7812 */ /* 0x000fe2000782c0ff */
[----:B0-----:R-:W-:-:S04]  /*5460*/  @P2 IMAD R42, R3, R40, RZ ;  /* 0x00000028032a2224 */ /* 0x001fc800078e02ff */
[----:B------:R-:W-:Y:S01]  /*5470*/  @P2 IMAD R41, R2, R41, R42 ;  /* 0x0000002902292224 */ /* 0x000fe200078e022a */
[----:B------:R-:W-:-:S05]  /*5480*/  @P2 MOV R42, R52 ;  /* 0x00000034002a2202 */ /* 0x000fca0000000f00 */
[----:B------:R-:W-:Y:S01]  /*5490*/  @P2 IMAD.WIDE.U32 R42, R2, R40, R42 ;  /* 0x00000028022a2225 */ /* 0x000fe200078e002a */
[----:B------:R-:W-:Y:S01]  /*54a0*/  LOP3.LUT R0, R0, 0xffff7fff, RZ, 0xc0, !PT ;  /* 0xffff7fff00007812 */ /* 0x000fe200078ec0ff */
[----:B------:R-:W2:Y:S02]  /*54b0*/  LDL.LU.64 R2, [R1+0x208] ;  /* 0x0002080001027983 */ /* 0x000ea40000300a00 */
[----:B------:R-:W-:Y:S01]  /*54c0*/  @P2 IMAD.IADD R40, R43, 0x1, R41 ;  /* 0x000000012b282824 */ /* 0x000fe200078e0229 */
[----:B---3--:R-:W-:-:S04]  /*54d0*/  @P2 LEA R56, P3, R42, R56, 0x2 ;  /* 0x000000382a382211 */ /* 0x008fc800078610ff */
[----:B------:R-:W-:Y:S02]  /*54e0*/  @P2 LEA.HI.X R57, R42, R57, R40, 0x2, P3 ;  /* 0x000000392a392211 */ /* 0x000fe400018f1428 */
[----:B------:R-:W0:Y:S08]  /*54f0*/  @P5 LDC.64 R42, c[0x0][0x270] ;  /* 0x00009c00ff2a5b82 */ /* 0x000e300000000a00 */
[----:B------:R-:W1:Y:S01]  /*5500*/  @P5 LDC.64 R40, c[0x0][0x220] ;  /* 0x00008800ff285b82 */ /* 0x000e620000000a00 */
[----:B0-----:R-:W-:-:S04]  /*5510*/  @P5 IMAD R44, R44, R42, RZ ;  /* 0x0000002a2c2c5224 */ /* 0x001fc800078e02ff */
[----:B------:R-:W-:Y:S01]  /*5520*/  @P5 IMAD R43, R47, R43, R44 ;  /* 0x0000002b2f2b5224 */ /* 0x000fe200078e022c */
[----:B------:R-:W-:-:S05]  /*5530*/  @P5 MOV R44, R52 ;  /* 0x00000034002c5202 */ /* 0x000fca0000000f00 */
[----:B------:R-:W-:-:S04]  /*5540*/  @P5 IMAD.WIDE.U32 R44, R47, R42, R44 ;  /* 0x0000002a2f2c5225 */ /* 0x000fc800078e002c */
[----:B------:R-:W-:Y:S01]  /*5550*/  @P5 IMAD.IADD R42, R45, 0x1, R43 ;  /* 0x000000012d2a5824 */ /* 0x000fe200078e022b */
[----:B-1----:R-:W-:-:S04]  /*5560*/  @P5 LEA R40, P3, R44, R40, 0x2 ;  /* 0x000000282c285211 */ /* 0x002fc800078610ff */
[----:B------:R-:W-:Y:S02]  /*5570*/  @P5 LEA.HI.X R41, R44, R41, R42, 0x2, P3 ;  /* 0x000000292c295211 */ /* 0x000fe400018f142a */
[----:B------:R-:W3:Y:S01]  /*5580*/  LDL.LU.64 R44, [R1+0x218] ;  /* 0x00021800012c7983 */ /* 0x000ee20000300a00 */
[----:B------:R-:W-:Y:S02]  /*5590*/  CS2R R42, SRZ ;  /* 0x00000000002a7805 */ /* 0x000fe4000001ff00 */
[----:B------:R-:W-:Y:S02]  /*55a0*/  LOP3.LUT P3, RZ, R49, 0x8, RZ, 0xc0, !PT ;  /* 0x0000000831ff7812 */ /* 0x000fe4000786c0ff */
[----:B------:R-:W-:-:S04]  /*55b0*/  @P5 LOP3.LUT R0, R0, 0x8000, RZ, 0xfc, !PT ;  /* 0x0000800000005812 */ /* 0x000fc800078efcff */
[----:B------:R-:W-:Y:S01]  /*55c0*/  LOP3.LUT R0, R0, 0xfffffeff, RZ, 0xc0, !PT ;  /* 0xfffffeff00007812 */ /* 0x000fe200078ec0ff */
[----:B---3--:R-:W3:Y:S06]  /*55d0*/  @P1 LDG.E.64 R42, desc[UR8][R44.64] ;  /* 0x000000082c2a1981 */ /* 0x008eec000c1e1b00 */
[----:B------:R-:W-:Y:S02]  /*55e0*/  @P3 LOP3.LUT R0, R0, 0x100, RZ, 0xfc, !PT ;  /* 0x0000010000003812 */ /* 0x000fe400078efcff */
[----:B------:R-:W-:Y:S02]  /*55f0*/  LOP3.LUT P3, RZ, R50, 0x4000000, RZ, 0xc0, !PT ;  /* 0x0400000032ff7812 */ /* 0x000fe4000786c0ff */
[----:B---3--:R-:W-:Y:S01]  /*5600*/  MOV R44, R43 ;  /* 0x0000002b002c7202 */ /* 0x008fe20000000f00 */
[----:B------:R0:W-:Y:S01]  /*5610*/  STL.64 [R1+0x350], R42 ;  /* 0x0003502a01007387 */ /* 0x0001e20000100a00 */
[----:B------:R-:W-:Y:S01]  /*5620*/  IMAD.MOV.U32 R51, RZ, RZ, R42 ;  /* 0x000000ffff337224 */ /* 0x000fe200078e002a */
[----:B0-----:R-:W-:-:S08]  /*5630*/  CS2R R42, SRZ ;  /* 0x00000000002a7805 */ /* 0x001fd0000001ff00 */
[----:B------:R-:W3:Y:S01]  /*5640*/  @P3 LDG.E.64 R42, desc[UR8][R38.64] ;  /* 0x00000008262a3981 */ /* 0x000ee2000c1e1b00 */
[C---:B------:R-:W-:Y:S02]  /*5650*/  LOP3.LUT P5, RZ, R50.reuse, 0x2000000, RZ, 0xc0, !PT ;  /* 0x0200000032ff7812 */ /* 0x040fe400078ac0ff */
[C---:B------:R-:W-:Y:S01]  /*5660*/  LOP3.LUT P2, RZ, R50.reuse, 0x800000, RZ, 0xc0, !PT ;  /* 0x0080000032ff7812 */ /* 0x040fe2000784c0ff */
[----:B------:R-:W-:Y:S02]  /*5670*/  IMAD.MOV.U32 R52, RZ, RZ, R12 ;  /* 0x000000ffff347224 */ /* 0x000fe400078e000c */
[----:B------:R-:W4:Y:S01]  /*5680*/  LDL.LU.64 R12, [R1+0x4f0] ;  /* 0x0004f000010c7983 */ /* 0x000f220000300a00 */
[----:B------:R-:W-:-:S03]  /*5690*/  LOP3.LUT P1, RZ, R50, 0x80000, RZ, 0xc0, !PT ;  /* 0x0008000032ff7812 */ /* 0x000fc6000782c0ff */
[----:B------:R-:W-:Y:S04]  /*56a0*/  STL.64 [R1+0x370], R54 ;  /* 0x0003703601007387 */ /* 0x000fe80000100a00 */
[----:B------:R-:W-:Y:S04]  /*56b0*/  STL.64 [R1+0x380], R46 ;  /* 0x0003802e01007387 */ /* 0x000fe80000100a00 */
[----:B------:R-:W4:Y:S04]  /*56c0*/  LDL.LU.64 R38, [R1+0x4d8] ;  /* 0x0004d80001267983 */ /* 0x000f280000300a00 */
[----:B---3--:R0:W-:Y:S02]  /*56d0*/  STL.64 [R1+0x348], R42 ;  /* 0x0003482a01007387 */ /* 0x0081e40000100a00 */
[----:B0-----:R-:W-:Y:S01]  /*56e0*/  IMAD.MOV.U32 R42, RZ, RZ, R6 ;  /* 0x000000ffff2a7224 */ /* 0x001fe200078e0006 */
[----:B------:R-:W-:-:S02]  /*56f0*/  MOV R43, R7 ;  /* 0x00000007002b7202 */ /* 0x000fc40000000f00 */
[----:B------:R-:W-:-:S06]  /*5700*/  CS2R R6, SRZ ;  /* 0x0000000000067805 */ /* 0x000fcc000001ff00 */
[----:B--2---:R-:W2:Y:S04]  /*5710*/  @P5 LDG.E.64 R6, desc[UR8][R2.64] ;  /* 0x0000000802065981 */ /* 0x004ea8000c1e1b00 */
[----:B------:R-:W3:Y:S04]  /*5720*/  LDL.LU.64 R2, [R1+0x4d0] ;  /* 0x0004d00001027983 */ /* 0x000ee80000300a00 */
[----:B--2---:R0:W-:Y:S02]  /*5730*/  STL.64 [R1+0x340], R6 ;  /* 0x0003400601007387 */ /* 0x0041e40000100a00 */
[----:B0-----:R-:W-:-:S06]  /*5740*/  CS2R R6, SRZ ;  /* 0x0000000000067805 */ /* 0x001fcc000001ff00 */
[----:B---3--:R-:W2:Y:S04]  /*5750*/  @P6 LDG.E.64 R6, desc[UR8][R2.64] ;  /* 0x0000000802066981 */ /* 0x008ea8000c1e1b00 */
[----:B--2---:R0:W-:Y:S04]  /*5760*/  STL.64 [R1+0x338], R6 ;  /* 0x0003380601007387 */ /* 0x0041e80000100a00 */
[----:B0-----:R-:W2:Y:S01]  /*5770*/  LDL.LU.64 R6, [R1+0x4c8] ;  /* 0x0004c80001067983 */ /* 0x001ea20000300a00 */
[----:B------:R-:W-:Y:S02]  /*5780*/  IMAD.MOV.U32 R2, RZ, RZ, R8 ;  /* 0x000000ffff027224 */ /* 0x000fe400078e0008 */
[----:B------:R-:W-:Y:S01]  /*5790*/  IMAD.MOV.U32 R3, RZ, RZ, R9 ;  /* 0x000000ffff037224 */ /* 0x000fe200078e0009 */
[----:B------:R-:W-:-:S06]  /*57a0*/  CS2R R8, SRZ ;  /* 0x0000000000087805 */ /* 0x000fcc000001ff00 */
[----:B--2---:R-:W2:Y:S04]  /*57b0*/  @P2 LDG.E.64 R8, desc[UR8][R6.64] ;  /* 0x0000000806082981 */ /* 0x004ea8000c1e1b00 */
[----:B--2---:R0:W-:Y:S04]  /*57c0*/  STL.64 [R1+0x330], R8 ;  /* 0x0003300801007387 */ /* 0x0041e80000100a00 */
[----:B0-----:R-:W2:Y:S01]  /*57d0*/  LDL.LU.64 R8, [R1+0x4c0] ;  /* 0x0004c00001087983 */ /* 0x001ea20000300a00 */
[----:B----4-:R-:W-:Y:S01]  /*57e0*/  MOV R6, R12 ;  /* 0x0000000c00067202 */ /* 0x010fe20000000f00 */
[----:B------:R-:W-:Y:S01]  /*57f0*/  IMAD.MOV.U32 R7, RZ, RZ, R13 ;  /* 0x000000ffff077224 */ /* 0x000fe200078e000d */
[----:B------:R-:W-:-:S06]  /*5800*/  CS2R R12, SRZ ;  /* 0x00000000000c7805 */ /* 0x000fcc000001ff00 */
[----:B--2---:R-:W2:Y:S04]  /*5810*/  @P0 LDG.E.64 R12, desc[UR8][R8.64] ;  /* 0x00000008080c0981 */ /* 0x004ea8000c1e1b00 */
[----:B--2---:R0:W-:Y:S04]  /*5820*/  STL.64 [R1+0x328], R12 ;  /* 0x0003280c01007387 */ /* 0x0041e80000100a00 */
[----:B0-----:R-:W2:Y:S01]  /*5830*/  LDL.LU.64 R12, [R1+0x4b8] ;  /* 0x0004b800010c7983 */ /* 0x001ea20000300a00 */
[----:B------:R-:W-:Y:S01]  /*5840*/  IMAD.MOV.U32 R8, RZ, RZ, R14 ;  /* 0x000000ffff087224 */ /* 0x000fe200078e000e */
[----:B------:R-:W-:-:S02]  /*5850*/  MOV R9, R15 ;  /* 0x0000000f00097202 */ /* 0x000fc40000000f00 */
[----:B------:R-:W-:-:S06]  /*5860*/  CS2R R14, SRZ ;  /* 0x00000000000e7805 */ /* 0x000fcc000001ff00 */
[----:B--2---:R-:W2:Y:S01]  /*5870*/  @P4 LDG.E.64 R14, desc[UR8][R12.64] ;  /* 0x000000080c0e4981 */ /* 0x004ea2000c1e1b00 */
[----:B------:R-:W-:-:S03]  /*5880*/  LOP3.LUT P6, RZ, R0, 0x40000, RZ, 0xc0, !PT ;  /* 0x0004000000ff7812 */ /* 0x000fc600078cc0ff */
[----:B--2---:R0:W-:Y:S04]  /*5890*/  STL.64 [R1+0x320], R14 ;  /* 0x0003200e01007387 */ /* 0x0041e80000100a00 */
[----:B0-----:R-:W2:Y:S01]  /*58a0*/  LDL.LU.64 R14, [R1+0x4b0] ;  /* 0x0004b000010e7983 */ /* 0x001ea20000300a00 */
[----:B------:R-:W-:Y:S02]  /*58b0*/  IMAD.MOV.U32 R12, RZ, RZ, R16 ;  /* 0x000000ffff0c7224 */ /* 0x000fe400078e0010 */
[----:B------:R-:W-:Y:S01]  /*58c0*/  IMAD.MOV.U32 R13, RZ, RZ, R17 ;  /* 0x000000ffff0d7224 */ /* 0x000fe200078e0011 */
[----:B------:R-:W-:-:S06]  /*58d0*/  CS2R R16, SRZ ;  /* 0x0000000000107805 */ /* 0x000fcc000001ff00 */
[----:B--2---:R0:W2:Y:S01]  /*58e0*/  @P6 LDG.E.64 R16, desc[UR8][R14.64] ;  /* 0x000000080e106981 */ /* 0x0040a2000c1e1b00 */
[----:B------:R-:W-:Y:S02]  /*58f0*/  IMAD.MOV.U32 R54, RZ, RZ, R10 ;  /* 0x000000ffff367224 */ /* 0x000fe400078e000a */
[----:B------:R-:W-:Y:S01]  /*5900*/  IMAD.MOV.U32 R55, RZ, RZ, R11 ;  /* 0x000000ffff377224 */ /* 0x000fe200078e000b */
[----:B0-----:R-:W-:Y:S01]  /*5910*/  MOV R14, R6 ;  /* 0x00000006000e7202 */ /* 0x001fe20000000f00 */
[----:B--2---:R0:W-:Y:S01]  /*5920*/  STL.64 [R1+0x318], R16 ;  /* 0x0003181001007387 */ /* 0x0041e20000100a00 */
[----:B------:R-:W-:Y:S01]  /*5930*/  IMAD.MOV.U32 R15, RZ, RZ, R7 ;  /* 0x000000ffff0f7224 */ /* 0x000fe200078e0007 */
[C---:B------:R-:W-:Y:S02]  /*5940*/  LOP3.LUT P3, RZ, R50.reuse, 0x40000, RZ, 0xc0, !PT ;  /* 0x0004000032ff7812 */ /* 0x040fe4000786c0ff */
[C---:B------:R-:W-:Y:S01]  /*5950*/  LOP3.LUT P5, RZ, R50.reuse, 0x20000, RZ, 0xc0, !PT ;  /* 0x0002000032ff7812 */ /* 0x040fe200078ac0ff */
[----:B------:R-:W-:Y:S01]  /*5960*/  IMAD.MOV.U32 R47, RZ, RZ, R5 ;  /* 0x000000ffff2f7224 */ /* 0x000fe200078e0005 */
[----:B------:R-:W-:Y:S01]  /*5970*/  LOP3.LUT P2, RZ, R50, 0x10000, RZ, 0xc0, !PT ;  /* 0x0001000032ff7812 */ /* 0x000fe2000784c0ff */
[----:B------:R-:W2:Y:S04]  /*5980*/  LDL.LU.64 R10, [R1+0x4e8] ;  /* 0x0004e800010a7983 */ /* 0x000ea80000300a00 */
[----:B0-----:R-:W3:Y:S01]  /*5990*/  LDL.LU.64 R16, [R1+0x4a8] ;  /* 0x0004a80001107983 */ /* 0x001ee20000300a00 */
[----:B------:R-:W-:Y:S01]  /*59a0*/  IMAD.MOV.U32 R6, RZ, RZ, R42 ;  /* 0x000000ffff067224 */ /* 0x000fe200078e002a */
[----:B------:R-:W-:Y:S01]  /*59b0*/  MOV R7, R43 ;  /* 0x0000002b00077202 */ /* 0x000fe20000000f00 */
[----:B------:R-:W-:Y:S01]  /*59c0*/  IMAD.MOV.U32 R42, RZ, RZ, R54 ;  /* 0x000000ffff2a7224 */ /* 0x000fe200078e0036 */
[----:B------:R-:W-:Y:S01]  /*59d0*/  MOV R54, R20 ;  /* 0x0000001400367202 */ /* 0x000fe20000000f00 */
[----:B------:R-:W-:-:S02]  /*59e0*/  IMAD.MOV.U32 R43, RZ, RZ, R55 ;  /* 0x000000ffff2b7224 */ /* 0x000fc400078e0037 */
[----:B------:R-:W-:Y:S01]  /*59f0*/  IMAD.MOV.U32 R55, RZ, RZ, R21 ;  /* 0x000000ffff377224 */ /* 0x000fe200078e0015 */
[----:B------:R-:W-:-:S06]  /*5a00*/  CS2R R20, SRZ ;  /* 0x0000000000147805 */ /* 0x000fcc000001ff00 */
[----:B---3--:R-:W3:Y:S04]  /*5a10*/  @P1 LDG.E.64 R20, desc[UR8][R16.64] ;  /* 0x0000000810141981 */ /* 0x008ee8000c1e1b00 */
[----:B---3--:R0:W-:Y:S04]  /*5a20*/  STL.64 [R1+0x310], R20 ;  /* 0x0003101401007387 */ /* 0x0081e80000100a00 */
[----:B0-----:R-:W3:Y:S01]  /*5a30*/  LDL.LU.64 R20, [R1+0x4a0] ;  /* 0x0004a00001147983 */ /* 0x001ee20000300a00 */
[----:B------:R-:W-:Y:S01]  /*5a40*/  IMAD.MOV.U32 R16, RZ, RZ, R22 ;  /* 0x000000ffff107224 */ /* 0x000fe200078e0016 */
[----:B------:R-:W-:-:S02]  /*5a50*/  MOV R17, R23 ;  /* 0x0000001700117202 */ /* 0x000fc40000000f00 */
[----:B------:R-:W-:-:S06]  /*5a60*/  CS2R R22, SRZ ;  /* 0x0000000000167805 */ /* 0x000fcc000001ff00 */
[----:B---3--:R-:W3:Y:S04]  /*5a70*/  @P3 LDG.E.64 R22, desc[UR8][R20.64] ;  /* 0x0000000814163981 */ /* 0x008ee8000c1e1b00 */
[----:B---3--:R0:W-:Y:S04]  /*5a80*/  STL.64 [R1+0x308], R22 ;  /* 0x0003081601007387 */ /* 0x0081e80000100a00 */
[----:B0-----:R-:W3:Y:S01]  /*5a90*/  LDL.LU.64 R22, [R1+0x498] ;  /* 0x0004980001167983 */ /* 0x001ee20000300a00 */
[----:B------:R-:W-:Y:S02]  /*5aa0*/  IMAD.MOV.U32 R20, RZ, RZ, R24 ;  /* 0x000000ffff147224 */ /* 0x000fe400078e0018 */
[----:B------:R-:W-:Y:S01]  /*5ab0*/  IMAD.MOV.U32 R21, RZ, RZ, R25 ;  /* 0x000000ffff157224 */ /* 0x000fe200078e0019 */
[----:B------:R-:W-:-:S06]  /*5ac0*/  CS2R R24, SRZ ;  /* 0x0000000000187805 */ /* 0x000fcc000001ff00 */
[----:B---3--:R-:W3:Y:S04]  /*5ad0*/  @P5 LDG.E.64 R24, desc[UR8][R22.64] ;  /* 0x0000000816185981 */ /* 0x008ee8000c1e1b00 */
[----:B---3--:R0:W-:Y:S04]  /*5ae0*/  STL.64 [R1+0x300], R24 ;  /* 0x0003001801007387 */ /* 0x0081e80000100a00 */
[----:B0-----:R-:W3:Y:S01]  /*5af0*/  LDL.LU.64 R24, [R1+0x490] ;  /* 0x0004900001187983 */ /* 0x001ee20000300a00 */
[----:B------:R-:W-:Y:S01]  /*5b00*/  MOV R22, R28 ;  /* 0x0000001c00167202 */ /* 0x000fe20000000f00 */
[----:B------:R-:W-:Y:S01]  /*5b10*/  IMAD.MOV.U32 R23, RZ, RZ, R29 ;  /* 0x000000ffff177224 */ /* 0x000fe200078e001d */
[----:B------:R-:W-:-:S06]  /*5b20*/  CS2R R28, SRZ ;  /* 0x00000000001c7805 */ /* 0x000fcc000001ff00 */
[----:B---3--:R-:W3:Y:S01]  /*5b30*/  @P2 LDG.E.64 R28, desc[UR8][R24.64] ;  /* 0x00000008181c2981 */ /* 0x008ee2000c1e1b00 */
[----:B------:R-:W-:-:S03]  /*5b40*/  LOP3.LUT P0, RZ, R50, 0x8000, RZ, 0xc0, !PT ;  /* 0x0000800032ff7812 */ /* 0x000fc6000780c0ff */
[----:B---3--:R0:W-:Y:S04]  /*5b50*/  STL.64 [R1+0x2f8], R28 ;  /* 0x0002f81c01007387 */ /* 0x0081e80000100a00 */
[----:B0-----:R-:W3:Y:S01]  /*5b60*/  LDL.LU.64 R28, [R1+0x488] ;  /* 0x00048800011c7983 */ /* 0x001ee20000300a00 */
[----:B------:R-:W-:Y:S01]  /*5b70*/  IMAD.MOV.U32 R24, RZ, RZ, R34 ;  /* 0x000000ffff187224 */ /* 0x000fe200078e0022 */
[----:B------:R-:W-:Y:S02]  /*5b80*/  MOV R25, R35 ;  /* 0x0000002300197202 */ /* 0x000fe40000000f00 */
[----:B------:R-:W-:-:S06]  /*5b90*/  CS2R R34, SRZ ;  /* 0x0000000000227805 */ /* 0x000fcc000001ff00 */
[----:B---3--:R-:W3:Y:S01]  /*5ba0*/  @P0 LDG.E.64 R34, desc[UR8][R28.64] ;  /* 0x000000081c220981 */ /* 0x008ee2000c1e1b00 */
[----:B------:R-:W-:-:S03]  /*5bb0*/  LOP3.LUT P4, RZ, R50, 0x4000, RZ, 0xc0, !PT ;  /* 0x0000400032ff7812 */ /* 0x000fc6000788c0ff */
[----:B---3--:R0:W-:Y:S04]  /*5bc0*/  STL.64 [R1+0x2f0], R34 ;  /* 0x0002f02201007387 */ /* 0x0081e80000100a00 */
[----:B0-----:R-:W3:Y:S01]  /*5bd0*/  LDL.LU.64 R34, [R1+0x480] ;  /* 0x0004800001227983 */ /* 0x001ee20000300a00 */
[----:B------:R-:W-:Y:S02]  /*5be0*/  IMAD.MOV.U32 R28, RZ, RZ, R36 ;  /* 0x000000ffff1c7224 */ /* 0x000fe400078e0024 */
[----:B------:R-:W-:Y:S01]  /*5bf0*/  IMAD.MOV.U32 R29, RZ, RZ, R37 ;  /* 0x000000ffff1d7224 */ /* 0x000fe200078e0025 */
[----:B------:R-:W-:-:S06]  /*5c00*/  CS2R R36, SRZ ;  /* 0x0000000000247805 */ /* 0x000fcc000001ff00 */
[----:B---3--:R-:W3:Y:S01]  /*5c10*/  @P4 LDG.E.64 R36, desc[UR8][R34.64] ;  /* 0x0000000822244981 */ /* 0x008ee2000c1e1b00 */
[----:B------:R-:W-:Y:S02]  /*5c20*/  LOP3.LUT P6, RZ, R50, 0x1000, RZ, 0xc0, !PT ;  /* 0x0000100032ff7812 */ /* 0x000fe400078cc0ff */
[----:B------:R-:W-:Y:S02]  /*5c30*/  LOP3.LUT R0, R0, 0xfffdffff, RZ, 0xc0, !PT ;  /* 0xfffdffff00007812 */ /* 0x000fe400078ec0ff */
[----:B------:R-:W-:Y:S02]  /*5c40*/  MOV R46, R4 ;  /* 0x00000004002e7202 */ /* 0x000fe40000000f00 */
[----:B------:R-:W4:Y:S04]  /*5c50*/  LDL.LU.64 R4, [R1+0x4e0] ;  /* 0x0004e00001047983 */ /* 0x000f280000300a00 */
[----:B---3--:R0:W-:Y:S04]  /*5c60*/  STL.64 [R1+0x2e8], R36 ;  /* 0x0002e82401007387 */ /* 0x0081e80000100a00 */
[----:B0-----:R-:W3:Y:S01]  /*5c70*/  LDL.LU.64 R36, [R1+0x478] ;  /* 0x0004780001247983 */ /* 0x001ee20000300a00 */
[----:B------:R-:W-:-:S02]  /*5c80*/  @P6 LOP3.LUT R0, R0, 0x20000, RZ, 0xfc, !PT ;  /* 0x0002000000006812 */ /* 0x000fc400078efcff */
[C---:B------:R-:W-:Y:S02]  /*5c90*/  LOP3.LUT P6, RZ, R50.reuse, 0x2000, RZ, 0xc0, !PT ;  /* 0x0000200032ff7812 */ /* 0x040fe400078cc0ff */
[----:B------:R-:W-:Y:S02]  /*5ca0*/  CS2R R34, SRZ ;  /* 0x0000000000227805 */ /* 0x000fe4000001ff00 */
[C---:B------:R-:W-:Y:S02]  /*5cb0*/  LOP3.LUT P5, RZ, R50.reuse, 0x100, RZ, 0xc0, !PT ;  /* 0x0000010032ff7812 */ /* 0x040fe400078ac0ff */
[----:B------:R-:W-:Y:S02]  /*5cc0*/  LOP3.LUT P1, RZ, R50, 0x800, RZ, 0xc0, !PT ;  /* 0x0000080032ff7812 */ /* 0x000fe4000782c0ff */
[----:B------:R-:W-:Y:S02]  /*5cd0*/  LOP3.LUT R0, R0, 0xfffeffff, RZ, 0xc0, !PT ;  /* 0xfffeffff00007812 */ /* 0x000fe400078ec0ff */
[----:B------:R-:W-:-:S03]  /*5ce0*/  LOP3.LUT P3, RZ, R50, 0x400, RZ, 0xc0, !PT ;  /* 0x0000040032ff7812 */ /* 0x000fc6000786c0ff */
[----:B---3--:R0:W3:Y:S04]  /*5cf0*/  @P6 LDG.E.64 R34, desc[UR8][R36.64] ;  /* 0x0000000824226981 */ /* 0x0080e8000c1e1b00 */
[----:B------:R-:W-:Y:S02]  /*5d00*/  @P5 LOP3.LUT R0, R0, 0x10000, RZ, 0xfc, !PT ;  /* 0x0001000000005812 */ /* 0x000fe400078efcff */
[----:B0-----:R-:W-:Y:S01]  /*5d10*/  MOV R36, R24 ;  /* 0x0000001800247202 */ /* 0x001fe20000000f00 */
[----:B------:R-:W-:Y:S02]  /*5d20*/  IMAD.MOV.U32 R37, RZ, RZ, R25 ;  /* 0x000000ffff257224 */ /* 0x000fe400078e0019 */
[----:B------:R-:W-:Y:S02]  /*5d30*/  IMAD.MOV.U32 R24, RZ, RZ, R18 ;  /* 0x000000ffff187224 */ /* 0x000fe400078e0012 */
[----:B------:R-:W-:Y:S01]  /*5d40*/  IMAD.MOV.U32 R25, RZ, RZ, R19 ;  /* 0x000000ffff197224 */ /* 0x000fe200078e0013 */
[----:B------:R-:W-:-:S02]  /*5d50*/  CS2R R18, SRZ ;  /* 0x0000000000127805 */ /* 0x000fc4000001ff00 */
[----:B------:R-:W-:-:S04]  /*5d60*/  LOP3.LUT P6, RZ, R0, 0x20000, RZ, 0xc0, !PT ;  /* 0x0002000000ff7812 */ /* 0x000fc800078cc0ff */
[----:B----4-:R0:W4:Y:S02]  /*5d70*/  @P1 LDG.E.64 R18, desc[UR8][R4.64] ;  /* 0x0000000804121981 */ /* 0x010124000c1e1b00 */
[----:B0-----:R-:W-:-:S06]  /*5d80*/  CS2R R4, SRZ ;  /* 0x0000000000047805 */ /* 0x001fcc000001ff00 */
[----:B--2---:R-:W2:Y:S04]  /*5d90*/  @P3 LDG.E.64 R4, desc[UR8][R10.64] ;  /* 0x000000080a043981 */ /* 0x004ea8000c1e1b00 */
[----:B---3--:R0:W-:Y:S01]  /*5da0*/  STL.64 [R1+0x2e0], R34 ;  /* 0x0002e02201007387 */ /* 0x0081e20000100a00 */
[C---:B------:R-:W-:Y:S02]  /*5db0*/  LOP3.LUT P5, RZ, R50.reuse, 0x200, RZ, 0xc0, !PT ;  /* 0x0000020032ff7812 */ /* 0x040fe400078ac0ff */
[----:B------:R-:W-:Y:S01]  /*5dc0*/  LOP3.LUT P2, RZ, R50, 0x80, RZ, 0xc0, !PT ;  /* 0x0000008032ff7812 */ /* 0x000fe2000784c0ff */
[----:B------:R-:W3:Y:S01]  /*5dd0*/  LDL.LU.64 R10, [R1+0x290] ;  /* 0x00029000010a7983 */ /* 0x000ee20000300a00 */
[----:B0-----:R-:W-:-:S06]  /*5de0*/  CS2R R34, SRZ ;  /* 0x0000000000227805 */ /* 0x001fcc000001ff00 */
[----:B------:R-:W4:Y:S04]  /*5df0*/  @P6 LDG.E.64 R34, desc[UR8][R38.64] ;  /* 0x0000000826226981 */ /* 0x000f28000c1e1b00 */
[----:B------:R-:W3:Y:S04]  /*5e00*/  LDL.LU.64 R38, [R1+0x2a8] ;  /* 0x0002a80001267983 */ /* 0x000ee80000300a00 */
[----:B--2---:R0:W-:Y:S02]  /*5e10*/  STL.64 [R1+0x2c8], R4 ;  /* 0x0002c80401007387 */ /* 0x0041e40000100a00 */
[----:B0-----:R-:W-:-:S02]  /*5e20*/  CS2R R4, SRZ ;  /* 0x0000000000047805 */ /* 0x001fc4000001ff00 */
[----:B----4-:R0:W-:Y:S04]  /*5e30*/  STL.64 [R1+0x2d8], R34 ;  /* 0x0002d82201007387 */ /* 0x0101e80000100a00 */
[----:B---3--:R-:W2:Y:S01]  /*5e40*/  @P5 LDG.E.64 R4, desc[UR8][R38.64] ;  /* 0x0000000826045981 */ /* 0x008ea2000c1e1b00 */
[----:B0-----:R-:W-:Y:S01]  /*5e50*/  IMAD.MOV.U32 R34, RZ, RZ, R26 ;  /* 0x000000ffff227224 */ /* 0x001fe200078e001a */
[----:B------:R-:W-:Y:S02]  /*5e60*/  MOV R35, R27 ;  /* 0x0000001b00237202 */ /* 0x000fe40000000f00 */
[----:B------:R-:W3:Y:S01]  /*5e70*/  LDL.LU.64 R26, [R1+0x2a0] ;  /* 0x0002a000011a7983 */ /* 0x000ee20000300a00 */
[----:B------:R-:W-:-:S03]  /*5e80*/  LOP3.LUT P5, RZ, R0, 0x10000, RZ, 0xc0, !PT ;  /* 0x0001000000ff7812 */ /* 0x000fc600078ac0ff */
[----:B------:R0:W-:Y:S01]  /*5e90*/  STL.64 [R1+0x2d0], R18 ;  /* 0x0002d01201007387 */ /* 0x0001e20000100a00 */
[----:B------:R-:W-:-:S03]  /*5ea0*/  LOP3.LUT P0, RZ, R50, 0x40, RZ, 0xc0, !PT ;  /* 0x0000004032ff7812 */ /* 0x000fc6000780c0ff */
[----:B------:R-:W4:Y:S04]  /*5eb0*/  LDL.LU.64 R38, [R1+0x288] ;  /* 0x0002880001267983 */ /* 0x000f280000300a00 */
[----:B0-----:R-:W4:Y:S04]  /*5ec0*/  LDL.LU.64 R18, [R1+0x298] ;  /* 0x0002980001127983 */ /* 0x001f280000300a00 */
[----:B--2---:R0:W-:Y:S02]  /*5ed0*/  STL.64 [R1+0x2b8], R4 ;  /* 0x0002b80401007387 */ /* 0x0041e40000100a00 */
[----:B0-----:R-:W-:-:S06]  /*5ee0*/  CS2R R4, SRZ ;  /* 0x0000000000047805 */ /* 0x001fcc000001ff00 */
[----:B---3--:R-:W2:Y:S01]  /*5ef0*/  @P5 LDG.E.64 R4, desc[UR8][R26.64] ;  /* 0x000000081a045981 */ /* 0x008ea2000c1e1b00 */
[C---:B------:R-:W-:Y:S02]  /*5f00*/  LOP3.LUT P4, RZ, R50.reuse, 0x20, RZ, 0xc0, !PT ;  /* 0x0000002032ff7812 */ /* 0x040fe4000788c0ff */
[C---:B------:R-:W-:Y:S02]  /*5f10*/  LOP3.LUT P6, RZ, R50.reuse, 0x10, RZ, 0xc0, !PT ;  /* 0x0000001032ff7812 */ /* 0x040fe400078cc0ff */
[C---:B------:R-:W-:Y:S02]  /*5f20*/  LOP3.LUT P1, RZ, R50.reuse, 0x8, RZ, 0xc0, !PT ;  /* 0x0000000832ff7812 */ /* 0x040fe4000782c0ff */
[----:B------:R-:W-:Y:S01]  /*5f30*/  LOP3.LUT P3, RZ, R50, 0x4, RZ, 0xc0, !PT ;  /* 0x0000000432ff7812 */ /* 0x000fe2000786c0ff */
[----:B------:R-:W3:Y:S04]  /*5f40*/  LDL.LU.64 R26, [R1+0x470] ;  /* 0x00047000011a7983 */ /* 0x000ee80000300a00 */
[----:B--2---:R0:W-:Y:S02]  /*5f50*/  STL.64 [R1+0x2b0], R4 ;  /* 0x0002b00401007387 */ /* 0x0041e40000100a00 */
[----:B0-----:R-:W-:-:S06]  /*5f60*/  CS2R R4, SRZ ;  /* 0x0000000000047805 */ /* 0x001fcc000001ff00 */
[----:B----4-:R-:W2:Y:S01]  /*5f70*/  @P2 LDG.E.64 R4, desc[UR8][R18.64] ;  /* 0x0000000812042981 */ /* 0x010ea2000c1e1b00 */
[----:B------:R-:W-:-:S03]  /*5f80*/  LOP3.LUT P5, RZ, R0, 0x8000, RZ, 0xc0, !PT ;  /* 0x0000800000ff7812 */ /* 0x000fc600078ac0ff */
[----:B------:R-:W4:Y:S04]  /*5f90*/  LDL.LU.64 R18, [R1+0x468] ;  /* 0x0004680001127983 */ /* 0x000f280000300a00 */
[----:B--2---:R0:W-:Y:S02]  /*5fa0*/  STL.64 [R1+0x2a8], R4 ;  /* 0x0002a80401007387 */ /* 0x0041e40000100a00 */
[----:B0-----:R-:W-:-:S06]  /*5fb0*/  CS2R R4, SRZ ;  /* 0x0000000000047805 */ /* 0x001fcc000001ff00 */
[----:B------:R-:W2:Y:S04]  /*5fc0*/  @P0 LDG.E.64 R4, desc[UR8][R10.64] ;  /* 0x000000080a040981 */ /* 0x000ea8000c1e1b00 */
[----:B------:R-:W3:Y:S04]  /*5fd0*/  LDL.LU.64 R10, [R1+0x278] ;  /* 0x00027800010a7983 */ /* 0x000ee80000300a00 */
[----:B--2---:R0:W-:Y:S02]  /*5fe0*/  STL.64 [R1+0x2a0], R4 ;  /* 0x0002a00401007387 */ /* 0x0041e40000100a00 */
[----:B0-----:R-:W-:-:S06]  /*5ff0*/  CS2R R4, SRZ ;  /* 0x0000000000047805 */ /* 0x001fcc000001ff00 */
[----:B------:R-:W2:Y:S04]  /*6000*/  @P4 LDG.E.64 R4, desc[UR8][R38.64] ;  /* 0x0000000826044981 */ /* 0x000ea8000c1e1b00 */
[----:B--2---:R0:W-:Y:S02]  /*6010*/  STL.64 [R1+0x298], R4 ;  /* 0x0002980401007387 */ /* 0x0041e40000100a00 */
[----:B0-----:R-:W-:-:S06]  /*6020*/  CS2R R4, SRZ ;  /* 0x0000000000047805 */ /* 0x001fcc000001ff00 */
[----:B------:R-:W2:Y:S04]  /*6030*/  @P5 LDG.E.64 R4, desc[UR8][R40.64] ;  /* 0x0000000828045981 */ /* 0x000ea8000c1e1b00 */
[----:B------:R-:W4:Y:S04]  /*6040*/  LDL.LU.64 R40, [R1+0x280] ;  /* 0x0002800001287983 */ /* 0x000f280000300a00 */
[----:B--2---:R0:W-:Y:S01]  /*6050*/  STL [R1+0x2c0], R4 ;  /* 0x0002c00401007387 */ /* 0x0041e20000100800 */
[----:B------:R-:W-:Y:S01]  /*6060*/  IMAD.MOV.U32 R48, RZ, RZ, R5 ;  /* 0x000000ffff307224 */ /* 0x000fe200078e0005 */
[----:B0-----:R-:W-:-:S06]  /*6070*/  CS2R R4, SRZ ;  /* 0x0000000000047805 */ /* 0x001fcc000001ff00 */
[----:B----4-:R-:W2:Y:S01]  /*6080*/  @P6 LDG.E.64 R4, desc[UR8][R40.64] ;  /* 0x0000000828046981 */ /* 0x010ea2000c1e1b00 */
[----:B------:R-:W-:Y:S01]  /*6090*/  MOV R38, R36 ;  /* 0x0000002400267202 */ /* 0x000fe20000000f00 */
[----:B------:R-:W-:Y:S01]  /*60a0*/  IMAD.MOV.U32 R39, RZ, RZ, R37 ;  /* 0x000000ffff277224 */ /* 0x000fe200078e0025 */
[----:B------:R-:W-:Y:S01]  /*60b0*/  MOV R37, R25 ;  /* 0x0000001900257202 */ /* 0x000fe20000000f00 */
[----:B------:R-:W-:Y:S02]  /*60c0*/  IMAD.MOV.U32 R36, RZ, RZ, R24 ;  /* 0x000000ffff247224 */ /* 0x000fe400078e0018 */
[----:B------:R-:W-:Y:S01]  /*60d0*/  IMAD.MOV.U32 R24, RZ, RZ, R14 ;  /* 0x000000ffff187224 */ /* 0x000fe200078e000e */
[----:B------:R-:W-:Y:S01]  /*60e0*/  MOV R14, R12 ;  /* 0x0000000c000e7202 */ /* 0x000fe20000000f00 */
[----:B------:R-:W-:Y:S02]  /*60f0*/  IMAD.MOV.U32 R25, RZ, RZ, R15 ;  /* 0x000000ffff197224 */ /* 0x000fe400078e000f */
[----:B------:R-:W-:Y:S01]  /*6100*/  IMAD.MOV.U32 R15, RZ, RZ, R13 ;  /* 0x000000ffff0f7224 */ /* 0x000fe200078e000d */
[----:B------:R-:W-:Y:S01]  /*6110*/  MOV R13, R31 ;  /* 0x0000001f000d7202 */ /* 0x000fe20000000f00 */
[----:B------:R-:W-:Y:S01]  /*6120*/  IMAD.MOV.U32 R12, RZ, RZ, R30 ;  /* 0x000000ffff0c7224 */ /* 0x000fe200078e001e */
[C---:B------:R-:W-:Y:S01]  /*6130*/  LOP3.LUT P2, RZ, R50.reuse, 0x2, RZ, 0xc0, !PT ;  /* 0x0000000232ff7812 */ /* 0x040fe2000784c0ff */
[----:B------:R-:W4:Y:S01]  /*6140*/  LDL.LU.64 R30, [R1+0x270] ;  /* 0x00027000011e7983 */ /* 0x000f220000300a00 */
[----:B------:R-:W-:-:S02]  /*6150*/  LOP3.LUT P0, RZ, R50, 0x1, RZ, 0xc0, !PT ;  /* 0x0000000132ff7812 */ /* 0x000fc4000780c0ff */
[----:B------:R-:W-:Y:S01]  /*6160*/  LOP3.LUT P4, RZ, R49, 0x80000000, RZ, 0xc0, !PT ;  /* 0x8000000031ff7812 */ /* 0x000fe2000788c0ff */
[----:B------:R-:W4:Y:S04]  /*6170*/  LDL.LU.64 R40, [R1+0x258] ;  /* 0x0002580001287983 */ /* 0x000f280000300a00 */
[----:B--2---:R0:W-:Y:S02]  /*6180*/  STL.64 [R1+0x290], R4 ;  /* 0x0002900401007387 */ /* 0x0041e40000100a00 */
[----:B0-----:R-:W-:-:S06]  /*6190*/  CS2R R4, SRZ ;  /* 0x0000000000047805 */ /* 0x001fcc000001ff00 */
[----:B---3--:R-:W2:Y:S04]  /*61a0*/  @P1 LDG.E.64 R4, desc[UR8][R10.64] ;  /* 0x000000080a041981 */ /* 0x008ea8000c1e1b00 */
[----:B------:R-:W3:Y:S04]  /*61b0*/  LDL.LU.64 R10, [R1+0x268] ;  /* 0x00026800010a7983 */ /* 0x000ee80000300a00 */
[----:B--2---:R0:W-:Y:S02]  /*61c0*/  STL.64 [R1+0x288], R4 ;  /* 0x0002880401007387 */ /* 0x0041e40000100a00 */
[----:B0-----:R-:W-:-:S06]  /*61d0*/  CS2R R4, SRZ ;  /* 0x0000000000047805 */ /* 0x001fcc000001ff00 */
[----:B----4-:R-:W2:Y:S04]  /*61e0*/  @P3 LDG.E.64 R4, desc[UR8][R30.64] ;  /* 0x000000081e043981 */ /* 0x010ea8000c1e1b00 */
[----:B------:R-:W4:Y:S04]  /*61f0*/  LDL.LU.64 R30, [R1+0x260] ;  /* 0x00026000011e7983 */ /* 0x000f280000300a00 */
[----:B--2---:R0:W-:Y:S02]  /*6200*/  STL.64 [R1+0x280], R4 ;  /* 0x0002800401007387 */ /* 0x0041e40000100a00 */
[----:B0-----:R-:W-:-:S06]  /*6210*/  CS2R R4, SRZ ;  /* 0x0000000000047805 */ /* 0x001fcc000001ff00 */
[----:B---3--:R-:W2:Y:S04]  /*6220*/  @P2 LDG.E.64 R4, desc[UR8][R10.64] ;  /* 0x000000080a042981 */ /* 0x008ea8000c1e1b00 */
[----:B--2---:R0:W-:Y:S02]  /*6230*/  STL.64 [R1+0x278], R4 ;  /* 0x0002780401007387 */ /* 0x0041e40000100a00 */
[----:B0-----:R-:W-:Y:S02]  /*6240*/  IMAD.MOV.U32 R4, RZ, RZ, R24 ;  /* 0x000000ffff047224 */ /* 0x001fe400078e0018 */
[----:B------:R-:W-:Y:S01]  /*6250*/  IMAD.MOV.U32 R5, RZ, RZ, R25 ;  /* 0x000000ffff057224 */ /* 0x000fe200078e0019 */
[----:B------:R-:W-:Y:S01]  /*6260*/  MOV R25, R13 ;  /* 0x0000000d00197202 */ /* 0x000fe20000000f00 */
[----:B------:R-:W-:-:S02]  /*6270*/  IMAD.MOV.U32 R24, RZ, RZ, R12 ;  /* 0x000000ffff187224 */ /* 0x000fc400078e000c */
[----:B------:R-:W-:Y:S02]  /*6280*/  IMAD.MOV.U32 R12, RZ, RZ, R6 ;  /* 0x000000ffff0c7224 */ /* 0x000fe400078e0006 */
[----:B------:R-:W-:Y:S01]  /*6290*/  IMAD.MOV.U32 R13, RZ, RZ, R7 ;  /* 0x000000ffff0d7224 */ /* 0x000fe200078e0007 */
[----:B------:R-:W-:-:S06]  /*62a0*/  CS2R R6, SRZ ;  /* 0x0000000000067805 */ /* 0x000fcc000001ff00 */
[----:B----4-:R-:W2:Y:S01]  /*62b0*/  @P0 LDG.E.64 R6, desc[UR8][R30.64] ;  /* 0x000000081e060981 */ /* 0x010ea2000c1e1b00 */
[----:B------:R-:W-:Y:S01]  /*62c0*/  IMAD.MOV.U32 R10, RZ, RZ, R38 ;  /* 0x000000ffff0a7224 */ /* 0x000fe200078e0026 */
[----:B------:R-:W-:Y:S01]  /*62d0*/  MOV R11, R39 ;  /* 0x00000027000b7202 */ /* 0x000fe20000000f00 */
[----:B------:R-:W-:Y:S01]  /*62e0*/  IMAD.MOV.U32 R39, RZ, RZ, R15 ;  /* 0x000000ffff277224 */ /* 0x000fe200078e000f */
[----:B------:R-:W-:Y:S01]  /*62f0*/  MOV R38, R14 ;  /* 0x0000000e00267202 */ /* 0x000fe20000000f00 */
[----:B------:R-:W-:Y:S01]  /*6300*/  IMAD.MOV.U32 R15, RZ, RZ, R53 ;  /* 0x000000ffff0f7224 */ /* 0x000fe200078e0035 */
[----:B------:R-:W-:Y:S02]  /*6310*/  MOV R14, R52 ;  /* 0x00000034000e7202 */ /* 0x000fe40000000f00 */
[----:B------:R-:W3:Y:S01]  /*6320*/  LDL.LU.64 R52, [R1+0x250] ;  /* 0x0002500001347983 */ /* 0x000ee20000300a00 */
[C---:B------:R-:W-:Y:S02]  /*6330*/  LOP3.LUT P6, RZ, R49.reuse, 0x20000000, RZ, 0xc0, !PT ;  /* 0x2000000031ff7812 */ /* 0x040fe400078cc0ff */
[----:B------:R-:W-:Y:S01]  /*6340*/  LOP3.LUT P5, RZ, R49, 0x40000000, RZ, 0xc0, !PT ;  /* 0x4000000031ff7812 */ /* 0x000fe200078ac0ff */
[----:B------:R-:W4:Y:S04]  /*6350*/  LDL.LU.64 R30, [R1+0x248] ;  /* 0x00024800011e7983 */ /* 0x000f280000300a00 */
[----:B--2---:R0:W-:Y:S02]  /*6360*/  STL.64 [R1+0x270], R6 ;  /* 0x0002700601007387 */ /* 0x0041e40000100a00 */
[----:B0-----:R-:W-:-:S06]  /*6370*/  CS2R R6, SRZ ;  /* 0x0000000000067805 */ /* 0x001fcc000001ff00 */
[----:B------:R0:W2:Y:S02]  /*6380*/  @P4 LDG.E.64 R6, desc[UR8][R18.64] ;  /* 0x0000000812064981 */ /* 0x0000a4000c1e1b00 */
[----:B0-----:R-:W-:-:S06]  /*6390*/  CS2R R18, SRZ ;  /* 0x0000000000127805 */ /* 0x001fcc000001ff00 */
[----:B---3--:R-:W3:Y:S01]  /*63a0*/  @P6 LDG.E.64 R18, desc[UR8][R52.64] ;  /* 0x0000000834126981 */ /* 0x008ee2000c1e1b00 */
[C---:B------:R-:W-:Y:S02]  /*63b0*/  LOP3.LUT P1, RZ, R49.reuse, 0x10000000, RZ, 0xc0, !PT ;  /* 0x1000000031ff7812 */ /* 0x040fe4000782c0ff */
[----:B------:R-:W-:Y:S02]  /*63c0*/  LOP3.LUT P3, RZ, R49, 0x2000000, RZ, 0xc0, !PT ;  /* 0x0200000031ff7812 */ /* 0x000fe4000786c0ff */
[----:B------:R-:W-:Y:S01]  /*63d0*/  LOP3.LUT R0, R0, 0xffffdfff, RZ, 0xc0, !PT ;  /* 0xffffdfff00007812 */ /* 0x000fe200078ec0ff */
[----:B------:R-:W4:Y:S04]  /*63e0*/  LDL.LU.64 R52, [R1+0x238] ;  /* 0x0002380001347983 */ /* 0x000f280000300a00 */
[----:B--2---:R0:W-:Y:S02]  /*63f0*/  STL.64 [R1+0x268], R6 ;  /* 0x0002680601007387 */ /* 0x0041e40000100a00 */
[----:B0-----:R-:W-:-:S06]  /*6400*/  CS2R R6, SRZ ;  /* 0x0000000000067805 */ /* 0x001fcc000001ff00 */
[----:B------:R-:W2:Y:S04]  /*6410*/  @P5 LDG.E.64 R6, desc[UR8][R40.64] ;  /* 0x0000000828065981 */ /* 0x000ea8000c1e1b00 */
[----:B---3--:R0:W-:Y:S01]  /*6420*/  STL.64 [R1+0x258], R18 ;  /* 0x0002581201007387 */ /* 0x0081e20000100a00 */
[----:B------:R-:W-:Y:S02]  /*6430*/  @P3 LOP3.LUT R0, R0, 0x2000, RZ, 0xfc, !PT ;  /* 0x0000200000003812 */ /* 0x000fe400078efcff */
[----:B------:R-:W-:Y:S01]  /*6440*/  LOP3.LUT P2, RZ, R49, 0x1000000, RZ, 0xc0, !PT ;  /* 0x0100000031ff7812 */ /* 0x000fe2000784c0ff */
[----:B------:R-:W3:Y:S01]  /*6450*/  LDL.LU.64 R40, [R1+0x220] ;  /* 0x0002200001287983 */ /* 0x000ee20000300a00 */
[----:B0-----:R-:W-:-:S06]  /*6460*/  CS2R R18, SRZ ;  /* 0x0000000000127805 */ /* 0x001fcc000001ff00 */
[----:B----4-:R-:W4:Y:S01]  /*6470*/  @P1 LDG.E.64 R18, desc[UR8][R30.64] ;  /* 0x000000081e121981 */ /* 0x010f22000c1e1b00 */
[----:B------:R-:W-:-:S03]  /*6480*/  LOP3.LUT P3, RZ, R49, 0x4000000, RZ, 0xc0, !PT ;  /* 0x0400000031ff7812 */ /* 0x000fc6000786c0ff */
[----:B--2---:R0:W-:Y:S01]  /*6490*/  STL.64 [R1+0x260], R6 ;  /* 0x0002600601007387 */ /* 0x0041e20000100a00 */
[----:B------:R-:W-:-:S03]  /*64a0*/  LOP3.LUT R0, R0, 0xffffbfff, RZ, 0xc0, !PT ;  /* 0xffffbfff00007812 */ /* 0x000fc600078ec0ff */
[----:B------:R-:W2:Y:S01]  /*64b0*/  LDL.LU.64 R30, [R1+0x230] ;  /* 0x00023000011e7983 */ /* 0x000ea20000300a00 */
[----:B0-----:R-:W-:Y:S01]  /*64c0*/  IMAD.MOV.U32 R6, RZ, RZ, R32 ;  /* 0x000000ffff067224 */ /* 0x001fe200078e0020 */
[----:B------:R-:W-:Y:S02]  /*64d0*/  MOV R7, R33 ;  /* 0x0000002100077202 */ /* 0x000fe40000000f00 */
[----:B------:R-:W3:Y:S02]  /*64e0*/  LDL.LU.64 R32, [R1+0x240] ;  /* 0x0002400001207983 */ /* 0x000ee40000300a00 */
[----:B------:R-:W-:Y:S02]  /*64f0*/  @P3 LOP3.LUT R0, R0, 0x4000, RZ, 0xfc, !PT ;  /* 0x0000400000003812 */ /* 0x000fe400078efcff */
[----:B------:R-:W-:Y:S01]  /*6500*/  LOP3.LUT P3, RZ, R49, 0x8000000, RZ, 0xc0, !PT ;  /* 0x0800000031ff7812 */ /* 0x000fe2000786c0ff */
[----:B----4-:R0:W-:Y:S02]  /*6510*/  STL.64 [R1+0x250], R18 ;  /* 0x0002501201007387 */ /* 0x0101e40000100a00 */
[----:B0-----:R-:W-:-:S10]  /*6520*/  CS2R R18, SRZ ;  /* 0x0000000000127805 */ /* 0x001fd4000001ff00 */
[----:B---3--:R-:W3:Y:S01]  /*6530*/  @P3 LDG.E.64 R18, desc[UR8][R32.64] ;  /* 0x0000000820123981 */ /* 0x008ee2000c1e1b00 */
[----:B------:R-:W-:-:S03]  /*6540*/  LOP3.LUT P3, RZ, R0, 0x4000, RZ, 0xc0, !PT ;  /* 0x0000400000ff7812 */ /* 0x000fc6000786c0ff */
[----:B------:R-:W4:Y:S04]  /*6550*/  LDL.LU.64 R32, [R1+0x228] ;  /* 0x0002280001207983 */ /* 0x000f280000300a00 */
[----:B---3--:R0:W-:Y:S02]  /*6560*/  STL.64 [R1+0x248], R18 ;  /* 0x0002481201007387 */ /* 0x0081e40000100a00 */
[----:B0-----:R-:W-:-:S06]  /*6570*/  CS2R R18, SRZ ;  /* 0x0000000000127805 */ /* 0x001fcc000001ff00 */
[----:B------:R-:W3:Y:S01]  /*6580*/  @P3 LDG.E.64 R18, desc[UR8][R52.64] ;  /* 0x0000000834123981 */ /* 0x000ee2000c1e1b00 */
[----:B------:R-:W-:-:S03]  /*6590*/  LOP3.LUT P3, RZ, R0, 0x2000, RZ, 0xc0, !PT ;  /* 0x0000200000ff7812 */ /* 0x000fc6000786c0ff */
[----:B------:R-:W4:Y:S04]  /*65a0*/  LDL.LU.64 R52, [R1+0x358] ;  /* 0x0003580001347983 */ /* 0x000f280000300a00 */
[----:B---3--:R0:W-:Y:S02]  /*65b0*/  STL.64 [R1+0x240], R18 ;  /* 0x0002401201007387 */ /* 0x0081e40000100a00 */
[----:B0-----:R-:W-:-:S06]  /*65c0*/  CS2R R18, SRZ ;  /* 0x0000000000127805 */ /* 0x001fcc000001ff00 */
[----:B--2---:R-:W2:Y:S01]  /*65d0*/  @P3 LDG.E.64 R18, desc[UR8][R30.64] ;  /* 0x000000081e123981 */ /* 0x004ea2000c1e1b00 */
[C---:B------:R-:W-:Y:S02]  /*65e0*/  LOP3.LUT P0, RZ, R49.reuse, 0x800000, RZ, 0xc0, !PT ;  /* 0x0080000031ff7812 */ /* 0x040fe4000780c0ff */
[C---:B------:R-:W-:Y:S02]  /*65f0*/  LOP3.LUT P4, RZ, R49.reuse, 0x400000, RZ, 0xc0, !PT ;  /* 0x0040000031ff7812 */ /* 0x040fe4000788c0ff */
[C---:B------:R-:W-:Y:S02]  /*6600*/  LOP3.LUT P5, RZ, R49.reuse, 0x200000, RZ, 0xc0, !PT ;  /* 0x0020000031ff7812 */ /* 0x040fe400078ac0ff */
[----:B------:R-:W-:Y:S01]  /*6610*/  LOP3.LUT P1, RZ, R49, 0x80000, RZ, 0xc0, !PT ;  /* 0x0008000031ff7812 */ /* 0x000fe2000782c0ff */
[----:B------:R-:W3:Y:S04]  /*6620*/  LDL.LU.64 R30, [R1+0x460] ;  /* 0x00046000011e7983 */ /* 0x000ee80000300a00 */
[----:B--2---:R0:W-:Y:S02]  /*6630*/  STL.64 [R1+0x238], R18 ;  /* 0x0002381201007387 */ /* 0x0041e40000100a00 */
[----:B0-----:R-:W-:-:S06]  /*6640*/  CS2R R18, SRZ ;  /* 0x0000000000127805 */ /* 0x001fcc000001ff00 */
[----:B----4-:R-:W2:Y:S04]  /*6650*/  @P2 LDG.E.64 R18, desc[UR8][R32.64] ;  /* 0x0000000820122981 */ /* 0x010ea8000c1e1b00 */
[----:B------:R-:W4:Y:S04]  /*6660*/  LDL.LU.64 R32, [R1+0x458] ;  /* 0x0004580001207983 */ /* 0x000f280000300a00 */
[----:B--2---:R0:W-:Y:S02]  /*6670*/  STL.64 [R1+0x230], R18 ;  /* 0x0002301201007387 */ /* 0x0041e40000100a00 */
[----:B0-----:R-:W-:-:S06]  /*6680*/  CS2R R18, SRZ ;  /* 0x0000000000127805 */ /* 0x001fcc000001ff00 */
[----:B------:R0:W2:Y:S02]  /*6690*/  @P0 LDG.E.64 R18, desc[UR8][R40.64] ;  /* 0x0000000828120981 */ /* 0x0000a4000c1e1b00 */
[----:B0-----:R-:W-:Y:S01]  /*66a0*/  IMAD.MOV.U32 R40, RZ, RZ, R10 ;  /* 0x000000ffff287224 */ /* 0x001fe200078e000a */
[----:B------:R-:W-:Y:S01]  /*66b0*/  MOV R10, R20 ;  /* 0x00000014000a7202 */ /* 0x000fe20000000f00 */
[----:B------:R-:W-:Y:S02]  /*66c0*/  IMAD.MOV.U32 R41, RZ, RZ, R11 ;  /* 0x000000ffff297224 */ /* 0x000fe400078e000b */
[----:B------:R-:W-:Y:S01]  /*66d0*/  IMAD.MOV.U32 R11, RZ, RZ, R21 ;  /* 0x000000ffff0b7224 */ /* 0x000fe200078e0015 */
[----:B------:R-:W-:Y:S01]  /*66e0*/  MOV R21, R17 ;  /* 0x0000001100157202 */ /* 0x000fe20000000f00 */
[----:B------:R-:W-:Y:S01]  /*66f0*/  IMAD.MOV.U32 R20, RZ, RZ, R16 ;  /* 0x000000ffff147224 */ /* 0x000fe200078e0010 */
[----:B------:R-:W-:Y:S01]  /*6700*/  MOV R16, R46 ;  /* 0x0000002e00107202 */ /* 0x000fe20000000f00 */
[----:B------:R-:W-:Y:S01]  /*6710*/  IMAD.MOV.U32 R17, RZ, RZ, R47 ;  /* 0x000000ffff117224 */ /* 0x000fe200078e002f */
[----:B------:R-:W-:-:S06]  /*6720*/  CS2R R46, SRZ ;  /* 0x00000000002e7805 */ /* 0x000fcc000001ff00 */
[----:B------:R0:W3:Y:S02]  /*6730*/  @P4 LDG.E.64 R46, desc[UR8][R52.64] ;  /* 0x00000008342e4981 */ /* 0x0000e4000c1e1b00 */
[----:B0-----:R-:W-:-:S06]  /*6740*/  CS2R R52, SRZ ;  /* 0x0000000000347805 */ /* 0x001fcc000001ff00 */
[----:B----4-:R0:W4:Y:S02]  /*6750*/  @P5 LDG.E.64 R52, desc[UR8][R32.64] ;  /* 0x0000000820345981 */ /* 0x010124000c1e1b00 */
[----:B0-----:R-:W-:-:S06]  /*6760*/  CS2R R32, SRZ ;  /* 0x0000000000207805 */ /* 0x001fcc000001ff00 */
[----:B------:R-:W4:Y:S01]  /*6770*/  @P1 LDG.E.64 R32, desc[UR8][R26.64] ;  /* 0x000000081a201981 */ /* 0x000f22000c1e1b00 */
[----:B------:R-:W-:Y:S02]  /*6780*/  LOP3.LUT P3, RZ, R49, 0x400, RZ, 0xc0, !PT ;  /* 0x0000040031ff7812 */ /* 0x000fe4000786c0ff */
[----:B------:R-:W-:-:S11]  /*6790*/  LOP3.LUT R0, R0, 0xfffffdff, RZ, 0xc0, !PT ;  /* 0xfffffdff00007812 */ /* 0x000fd600078ec0ff */
[----:B------:R-:W-:Y:S02]  /*67a0*/  @P3 LOP3.LUT R0, R0, 0x200, RZ, 0xfc, !PT ;  /* 0x0000020000003812 */ /* 0x000fe400078efcff */
[C---:B------:R-:W-:Y:S02]  /*67b0*/  LOP3.LUT P3, RZ, R49.reuse, 0x800, RZ, 0xc0, !PT ;  /* 0x0000080031ff7812 */ /* 0x040fe4000786c0ff */
[----:B------:R-:W-:Y:S02]  /*67c0*/  LOP3.LUT R0, R0, 0xfffffbff, RZ, 0xc0, !PT ;  /* 0xfffffbff00007812 */ /* 0x000fe400078ec0ff */
[C---:B------:R-:W-:Y:S02]  /*67d0*/  LOP3.LUT P0, RZ, R49.reuse, 0x40000, RZ, 0xc0, !PT ;  /* 0x0004000031ff7812 */ /* 0x040fe4000780c0ff */
[----:B------:R-:W-:-:S07]  /*67e0*/  LOP3.LUT P4, RZ, R49, 0x20000, RZ, 0xc0, !PT ;  /* 0x0002000031ff7812 */ /* 0x000fce000788c0ff */
[----:B------:R-:W-:Y:S02]  /*67f0*/  @P3 LOP3.LUT R0, R0, 0x400, RZ, 0xfc, !PT ;  /* 0x0000040000003812 */ /* 0x000fe400078efcff */
[C---:B------:R-:W-:Y:S02]  /*6800*/  LOP3.LUT P3, RZ, R49.reuse, 0x1000, RZ, 0xc0, !PT ;  /* 0x0000100031ff7812 */ /* 0x040fe4000786c0ff */
[C---:B------:R-:W-:Y:S02]  /*6810*/  LOP3.LUT P6, RZ, R49.reuse, 0x100000, RZ, 0xc0, !PT ;  /* 0x0010000031ff7812 */ /* 0x040fe400078cc0ff */
[----:B------:R-:W-:Y:S02]  /*6820*/  LOP3.LUT R0, R0, 0xfffff7ff, RZ, 0xc0, !PT ;  /* 0xfffff7ff00007812 */ /* 0x000fe400078ec0ff */
[----:B------:R-:W-:-:S07]  /*6830*/  LOP3.LUT P5, RZ, R49, 0x10000, RZ, 0xc0, !PT ;  /* 0x0001000031ff7812 */ /* 0x000fce00078ac0ff */
[----:B------:R-:W-:Y:S02]  /*6840*/  @P3 LOP3.LUT R0, R0, 0x800, RZ, 0xfc, !PT ;  /* 0x0000080000003812 */ /* 0x000fe400078efcff */
[----:B------:R-:W-:Y:S02]  /*6850*/  LOP3.LUT P3, RZ, R49, 0x2000, RZ, 0xc0, !PT ;  /* 0x0000200031ff7812 */ /* 0x000fe4000786c0ff */
[----:B------:R-:W-:-:S11]  /*6860*/  LOP3.LUT R0, R0, 0xffffefff, RZ, 0xc0, !PT ;  /* 0xffffefff00007812 */ /* 0x000fd600078ec0ff */
[----:B------:R-:W-:Y:S02]  /*6870*/  @P3 LOP3.LUT R0, R0, 0x1000, RZ, 0xfc, !PT ;  /* 0x0000100000003812 */ /* 0x000fe400078efcff */
[C---:B------:R-:W-:Y:S02]  /*6880*/  LOP3.LUT P3, RZ, R49.reuse, 0x4000, RZ, 0xc0, !PT ;  /* 0x0000400031ff7812 */ /* 0x040fe4000786c0ff */
[C---:B------:R-:W-:Y:S02]  /*6890*/  LOP3.LUT P2, RZ, R49.reuse, 0x200, RZ, 0xc0, !PT ;  /* 0x0000020031ff7812 */ /* 0x040fe4000784c0ff */
[----:B------:R-:W-:Y:S01]  /*68a0*/  LOP3.LUT P1, RZ, R49, 0x100, RZ, 0xc0, !PT ;  /* 0x0000010031ff7812 */ /* 0x000fe2000782c0ff */
[----:B--2---:R0:W-:Y:S02]  /*68b0*/  STL.64 [R1+0x228], R18 ;  /* 0x0002281201007387 */ /* 0x0041e40000100a00 */
[----:B0-----:R-:W-:Y:S02]  /*68c0*/  IMAD.MOV.U32 R18, RZ, RZ, R6 ;  /* 0x000000ffff127224 */ /* 0x001fe400078e0006 */
[----:B------:R-:W-:Y:S01]  /*68d0*/  IMAD.MOV.U32 R19, RZ, RZ, R7 ;  /* 0x000000ffff137224 */ /* 0x000fe200078e0007 */
[----:B------:R-:W-:Y:S01]  /*68e0*/  MOV R7, R55 ;  /* 0x0000003700077202 */ /* 0x000fe20000000f00 */
[----:B------:R-:W-:Y:S01]  /*68f0*/  IMAD.MOV.U32 R6, RZ, RZ, R54 ;  /* 0x000000ffff067224 */ /* 0x000fe200078e0036 */
[----:B------:R-:W-:-:S06]  /*6900*/  CS2R R54, SRZ ;  /* 0x0000000000367805 */ /* 0x000fcc000001ff00 */
[----:B---3--:R-:W2:Y:S01]  /*6910*/  @P6 LDG.E.64 R54, desc[UR8][R30.64] ;  /* 0x000000081e366981 */ /* 0x008ea2000c1e1b00 */
[----:B------:R-:W-:-:S03]  /*6920*/  LOP3.LUT P6, RZ, R49, 0x8000, RZ, 0xc0, !PT ;  /* 0x0000800031ff7812 */ /* 0x000fc600078cc0ff */
[----:B----4-:R0:W-:Y:S02]  /*6930*/  STL.64 [R1+0x208], R32 ;  /* 0x0002082001007387 */ /* 0x0101e40000100a00 */
[----:B0-----:R-:W-:Y:S01]  /*6940*/  IMAD.MOV.U32 R32, RZ, RZ, R18 ;  /* 0x000000ffff207224 */ /* 0x001fe200078e0012 */
[----:B------:R-:W-:Y:S01]  /*6950*/  MOV R18, R2 ;  /* 0x0000000200127202 */ /* 0x000fe20000000f00 */
[----:B------:R-:W-:Y:S02]  /*6960*/  IMAD.MOV.U32 R33, RZ, RZ, R19 ;  /* 0x000000ffff217224 */ /* 0x000fe400078e0013 */
[----:B------:R-:W-:Y:S01]  /*6970*/  IMAD.MOV.U32 R19, RZ, RZ, R3 ;  /* 0x000000ffff137224 */ /* 0x000fe200078e0003 */
[----:B------:R-:W-:-:S06]  /*6980*/  CS2R R2, SRZ ;  /* 0x0000000000027805 */ /* 0x000fcc000001ff00 */
[----:B------:R0:W3:Y:S02]  /*6990*/  @P0 LDG.E.64 R2, desc[UR8][R4.64] ;  /* 0x0000000804020981 */ /* 0x0000e4000c1e1b00 */
[----:B0-----:R-:W-:-:S06]  /*69a0*/  CS2R R4, SRZ ;  /* 0x0000000000047805 */ /* 0x001fcc000001ff00 */
[----:B------:R0:W4:Y:S02]  /*69b0*/  @P4 LDG.E.64 R4, desc[UR8][R32.64] ;  /* 0x0000000820044981 */ /* 0x000124000c1e1b00 */
[----:B0-----:R-:W-:Y:S01]  /*69c0*/  IMAD.MOV.U32 R32, RZ, RZ, R6 ;  /* 0x000000ffff207224 */ /* 0x001fe200078e0006 */
[----:B------:R-:W-:Y:S02]  /*69d0*/  MOV R33, R7 ;  /* 0x0000000700217202 */ /* 0x000fe40000000f00 */
[----:B------:R-:W-:-:S06]  /*69e0*/  CS2R R6, SRZ ;  /* 0x0000000000067805 */ /* 0x000fcc000001ff00 */
[----:B------:R0:W4:Y:S02]  /*69f0*/  @P5 LDG.E.64 R6, desc[UR8][R18.64] ;  /* 0x0000000812065981 */ /* 0x000124000c1e1b00 */
[----:B0-----:R-:W-:Y:S01]  /*6a00*/  IMAD.MOV.U32 R18, RZ, RZ, R40 ;  /* 0x000000ffff127224 */ /* 0x001fe200078e0028 */
[----:B------:R-:W-:Y:S01]  /*6a10*/  MOV R40, R34 ;  /* 0x0000002200287202 */ /* 0x000fe20000000f00 */
[----:B------:R-:W-:Y:S02]  /*6a20*/  IMAD.MOV.U32 R19, RZ, RZ, R41 ;  /* 0x000000ffff137224 */ /* 0x000fe400078e0029 */
[----:B------:R-:W-:Y:S01]  /*6a30*/  IMAD.MOV.U32 R41, RZ, RZ, R35 ;  /* 0x000000ffff297224 */ /* 0x000fe200078e0023 */
[----:B------:R-:W-:Y:S01]  /*6a40*/  MOV R35, R9 ;  /* 0x0000000900237202 */ /* 0x000fe20000000f00 */
[----:B------:R-:W-:Y:S01]  /*6a50*/  IMAD.MOV.U32 R34, RZ, RZ, R8 ;  /* 0x000000ffff227224 */ /* 0x000fe200078e0008 */
[----:B------:R-:W-:-:S06]  /*6a60*/  CS2R R8, SRZ ;  /* 0x0000000000087805 */ /* 0x000fcc000001ff00 */
[----:B------:R0:W4:Y:S02]  /*6a70*/  @P6 LDG.E.64 R8, desc[UR8][R10.64] ;  /* 0x000000080a086981 */ /* 0x000124000c1e1b00 */
[----:B0-----:R-:W-:-:S06]  /*6a80*/  CS2R R10, SRZ ;  /* 0x00000000000a7805 */ /* 0x001fcc000001ff00 */
[----:B------:R0:W4:Y:S01]  /*6a90*/  @P3 LDG.E.64 R10, desc[UR8][R38.64] ;  /* 0x00000008260a3981 */ /* 0x000122000c1e1b00 */
[----:B------:R-:W-:Y:S01]  /*6aa0*/  LOP3.LUT P3, RZ, R0, 0x1000, RZ, 0xc0, !PT ;  /* 0x0000100000ff7812 */ /* 0x000fe2000786c0ff */
[----:B0-----:R-:W-:Y:S01]  /*6ab0*/  IMAD.MOV.U32 R38, RZ, RZ, R24 ;  /* 0x000000ffff267224 */ /* 0x001fe200078e0018 */
[----:B------:R-:W-:Y:S01]  /*6ac0*/  MOV R24, R12 ;  /* 0x0000000c00187202 */ /* 0x000fe20000000f00 */
[----:B------:R-:W-:Y:S02]  /*6ad0*/  IMAD.MOV.U32 R39, RZ, RZ, R25 ;  /* 0x000000ffff277224 */ /* 0x000fe400078e0019 */
[----:B------:R-:W-:Y:S01]  /*6ae0*/  IMAD.MOV.U32 R25, RZ, RZ, R13 ;  /* 0x000000ffff197224 */ /* 0x000fe200078e000d */
[----:B------:R-:W-:-:S07]  /*6af0*/  CS2R R12, SRZ ;  /* 0x00000000000c7805 */ /* 0x000fce000001ff00 */
[----:B------:R0:W4:Y:S01]  /*6b00*/  @P3 LDG.E.64 R12, desc[UR8][R28.64] ;  /* 0x000000081c0c3981 */ /* 0x000122000c1e1b00 */
[----:B------:R-:W-:Y:S01]  /*6b10*/  LOP3.LUT P3, RZ, R0, 0x800, RZ, 0xc0, !PT ;  /* 0x0000080000ff7812 */ /* 0x000fe2000786c0ff */
[----:B0-----:R-:W-:Y:S01]  /*6b20*/  IMAD.MOV.U32 R28, RZ, RZ, R14 ;  /* 0x000000ffff1c7224 */ /* 0x001fe200078e000e */
[----:B------:R-:W-:Y:S02]  /*6b30*/  MOV R29, R15 ;  /* 0x0000000f001d7202 */ /* 0x000fe40000000f00 */
[----:B------:R-:W-:-:S09]  /*6b40*/  CS2R R14, SRZ ;  /* 0x00000000000e7805 */ /* 0x000fd2000001ff00 */
[----:B------:R0:W4:Y:S01]  /*6b50*/  @P3 LDG.E.64 R14, desc[UR8][R32.64] ;  /* 0x00000008200e3981 */ /* 0x000122000c1e1b00 */
[----:B------:R-:W-:Y:S01]  /*6b60*/  LOP3.LUT P3, RZ, R0, 0x400, RZ, 0xc0, !PT ;  /* 0x0000040000ff7812 */ /* 0x000fe2000786c0ff */
[----:B0-----:R-:W-:Y:S02]  /*6b70*/  IMAD.MOV.U32 R32, RZ, RZ, R16 ;  /* 0x000000ffff207224 */ /* 0x001fe400078e0010 */
[----:B------:R-:W-:Y:S01]  /*6b80*/  IMAD.MOV.U32 R33, RZ, RZ, R17 ;  /* 0x000000ffff217224 */ /* 0x000fe200078e0011 */
[----:B------:R-:W-:-:S09]  /*6b90*/  CS2R R16, SRZ ;  /* 0x0000000000107805 */ /* 0x000fd2000001ff00 */
[----:B------:R0:W4:Y:S01]  /*6ba0*/  @P3 LDG.E.64 R16, desc[UR8][R18.64] ;  /* 0x0000000812103981 */ /* 0x000122000c1e1b00 */
[----:B------:R-:W-:Y:S02]  /*6bb0*/  LOP3.LUT P3, RZ, R0, 0x200, RZ, 0xc0, !PT ;  /* 0x0000020000ff7812 */ /* 0x000fe4000786c0ff */
[----:B0-----:R-:W-:-:S11]  /*6bc0*/  CS2R R18, SRZ ;  /* 0x0000000000127805 */ /* 0x001fd6000001ff00 */
[----:B------:R0:W4:Y:S02]  /*6bd0*/  @P3 LDG.E.64 R18, desc[UR8][R34.64] ;  /* 0x0000000822123981 */ /* 0x000124000c1e1b00 */
[----:B0-----:R-:W-:Y:S01]  /*6be0*/  MOV R34, R20 ;  /* 0x0000001400227202 */ /* 0x001fe20000000f00 */
[----:B------:R-:W-:Y:S01]  /*6bf0*/  IMAD.MOV.U32 R35, RZ, RZ, R21 ;  /* 0x000000ffff237224 */ /* 0x000fe200078e0015 */
[----:B------:R-:W-:Y:S02]  /*6c00*/  CS2R R20, SRZ ;  /* 0x0000000000147805 */ /* 0x000fe4000001ff00 */
[----:B------:R-:W-:-:S04]  /*6c10*/  LOP3.LUT P0, RZ, R49, 0x80, RZ, 0xc0, !PT ;  /* 0x0000008031ff7812 */ /* 0x000fc8000780c0ff */
[----:B------:R0:W4:Y:S02]  /*6c20*/  @P2 LDG.E.64 R20, desc[UR8][R36.64] ;  /* 0x0000000824142981 */ /* 0x000124000c1e1b00 */
[----:B0-----:R-:W-:Y:S01]  /*6c30*/  IMAD.MOV.U32 R36, RZ, RZ, R22 ;  /* 0x000000ffff247224 */ /* 0x001fe200078e0016 */
[----:B------:R-:W-:Y:S02]  /*6c40*/  MOV R37, R23 ;  /* 0x0000001700257202 */ /* 0x000fe40000000f00 */
[----:B------:R-:W-:-:S06]  /*6c50*/  CS2R R22, SRZ ;  /* 0x0000000000167805 */ /* 0x000fcc000001ff00 */
[----:B------:R0:W4:Y:S02]  /*6c60*/  @P1 LDG.E.64 R22, desc[UR8][R38.64] ;  /* 0x0000000826161981 */ /* 0x000124000c1e1b00 */
[----:B0-----:R-:W-:Y:S02]  /*6c70*/  IMAD.MOV.U32 R38, RZ, RZ, R24 ;  /* 0x000000ffff267224 */ /* 0x001fe400078e0018 */
[----:B------:R-:W-:Y:S01]  /*6c80*/  IMAD.MOV.U32 R39, RZ, RZ, R25 ;  /* 0x000000ffff277224 */ /* 0x000fe200078e0019 */
[----:B------:R-:W-:-:S06]  /*6c90*/  CS2R R24, SRZ ;  /* 0x0000000000187805 */ /* 0x000fcc000001ff00 */
[----:B------:R-:W4:Y:S04]  /*6ca0*/  @P0 LDG.E.64 R24, desc[UR8][R42.64] ;  /* 0x000000082a180981 */ /* 0x000f28000c1e1b00 */
[----:B------:R-:W2:Y:S01]  /*6cb0*/  LDL.LU.64 R42, [R1+0x200] ;  /* 0x00020000012a7983 */ /* 0x000ea20000300a00 */
[----:B------:R-:W-:Y:S02]  /*6cc0*/  LOP3.LUT P6, RZ, R49, 0x10, RZ, 0xc0, !PT ;  /* 0x0000001031ff7812 */ /* 0x000fe400078cc0ff */
[----:B------:R-:W-:Y:S02]  /*6cd0*/  CS2R R30, SRZ ;  /* 0x00000000001e7805 */ /* 0x000fe4000001ff00 */
[----:B------:R-:W-:-:S09]  /*6ce0*/  LOP3.LUT P0, RZ, R0, 0x20, RZ, 0xc0, !PT ;  /* 0x0000002000ff7812 */ /* 0x000fd2000780c0ff */
[----:B------:R0:W4:Y:S02]  /*6cf0*/  @P6 LDG.E.64 R30, desc[UR8][R40.64] ;  /* 0x00000008281e6981 */ /* 0x000124000c1e1b00 */
[----:B0-----:R-:W-:-:S06]  /*6d00*/  CS2R R40, SRZ ;  /* 0x0000000000287805 */ /* 0x001fcc000001ff00 */
[----:B------:R-:W4:Y:S04]  /*6d10*/  @P0 LDG.E.64 R40, desc[UR8][R60.64] ;  /* 0x000000083c280981 */ /* 0x000f28000c1e1b00 */
[----:B------:R-:W3:Y:S01]  /*6d20*/  LDL R61, [R1+0x2c0] ;  /* 0x0002c000013d7983 */ /* 0x000ee20000100800 */
[C---:B------:R-:W-:Y:S02]  /*6d30*/  LOP3.LUT P4, RZ, R49.reuse, 0x40, RZ, 0xc0, !PT ;  /* 0x0000004031ff7812 */ /* 0x040fe4000788c0ff */
[----:B------:R-:W-:Y:S02]  /*6d40*/  CS2R R26, SRZ ;  /* 0x00000000001a7805 */ /* 0x000fe4000001ff00 */
[----:B------:R-:W-:Y:S01]  /*6d50*/  LOP3.LUT P5, RZ, R49, 0x20, RZ, 0xc0, !PT ;  /* 0x0000002031ff7812 */ /* 0x000fe200078ac0ff */
[----:B------:R-:W4:Y:S01]  /*6d60*/  LDL R60, [R1+0x348] ;  /* 0x00034800013c7983 */ /* 0x000f220000100800 */
[----:B------:R-:W-:-:S07]  /*6d70*/  LOP3.LUT P3, RZ, R0, 0x100, RZ, 0xc0, !PT ;  /* 0x0000010000ff7812 */ /* 0x000fce000786c0ff */
[----:B------:R0:W4:Y:S01]  /*6d80*/  @P4 LDG.E.64 R26, desc[UR8][R28.64] ;  /* 0x000000081c1a4981 */ /* 0x000122000c1e1b00 */
[----:B------:R-:W-:Y:S02]  /*6d90*/  LOP3.LUT P6, RZ, R0, 0x4, RZ, 0xc0, !PT ;  /* 0x0000000400ff7812 */ /* 0x000fe400078cc0ff */
[----:B0-----:R-:W-:-:S06]  /*6da0*/  CS2R R28, SRZ ;  /* 0x00000000001c7805 */ /* 0x001fcc000001ff00 */
        /* <DEDUP_REMOVED lines=8> */
[----:B0-----:R-:W-:Y:S02]  /*6e30*/  CS2R R36, SRZ ;  /* 0x0000000000247805 */ /* 0x001fe4000001ff00 */
[----:B------:R-:W-:-:S04]  /*6e40*/  LOP3.LUT R50, R50, 0xbfffffff, RZ, 0xc0, !PT ;  /* 0xbfffffff32327812 */ /* 0x000fc800078ec0ff */
[----:B------:R0:W4:Y:S01]  /*6e50*/  @P5 LDG.E.64 R36, desc[UR8][R38.64] ;  /* 0x0000000826245981 */ /* 0x000122000c1e1b00 */
[----:B------:R-:W-:Y:S02]  /*6e60*/  @P3 LOP3.LUT R50, R50, 0x40000000, RZ, 0xfc, !PT ;  /* 0x4000000032323812 */ /* 0x000fe400078efcff */
[----:B0-----:R-:W-:Y:S02]  /*6e70*/  CS2R R38, SRZ ;  /* 0x0000000000267805 */ /* 0x001fe4000001ff00 */
[----:B------:R-:W-:Y:S02]  /*6e80*/  LOP3.LUT P2, RZ, R0, 0x80, RZ, 0xc0, !PT ;  /* 0x0000008000ff7812 */ /* 0x000fe4000784c0ff */
[----:B------:R-:W-:Y:S02]  /*6e90*/  LOP3.LUT P3, RZ, R50, 0x8000000, RZ, 0xc0, !PT ;  /* 0x0800000032ff7812 */ /* 0x000fe4000786c0ff */
[----:B------:R-:W-:Y:S02]  /*6ea0*/  LOP3.LUT R0, R0, 0xfffffffe, RZ, 0xc0, !PT ;  /* 0xfffffffe00007812 */ /* 0x000fe400078ec0ff */
[----:B------:R-:W-:-:S02]  /*6eb0*/  LOP3.LUT R50, R50, 0x7fffffff, RZ, 0xc0, !PT ;  /* 0x7fffffff32327812 */ /* 0x000fc400078ec0ff */
[----:B------:R-:W-:Y:S02]  /*6ec0*/  @P5 LOP3.LUT R0, R0, 0x1, RZ, 0xfc, !PT ;  /* 0x0000000100005812 */ /* 0x000fe400078efcff */
[----:B------:R-:W-:Y:S02]  /*6ed0*/  @P6 LOP3.LUT R50, R50, 0x80000000, RZ, 0xfc, !PT ;  /* 0x8000000032326812 */ /* 0x000fe400078efcff */
[----:B------:R-:W-:-:S04]  /*6ee0*/  LOP3.LUT R0, R0, 0xfffffffd, RZ, 0xc0, !PT ;  /* 0xfffffffd00007812 */ /* 0x000fc800078ec0ff */
[----:B------:R-:W-:Y:S01]  /*6ef0*/  @P4 LOP3.LUT R0, R0, 0x2, RZ, 0xfc, !PT ;  /* 0x0000000200004812 */ /* 0x000fe200078efcff */
[----:B--2---:R0:W2:Y:S02]  /*6f00*/  @P4 LDG.E.64 R38, desc[UR8][R42.64] ;  /* 0x000000082a264981 */ /* 0x0040a4000c1e1b00 */
[----:B0-----:R-:W-:-:S06]  /*6f10*/  CS2R R42, SRZ ;  /* 0x00000000002a7805 */ /* 0x001fcc000001ff00 */
[----:B------:R0:W2:Y:S02]  /*6f20*/  @P1 LDG.E.64 R42, desc[UR8][R58.64] ;  /* 0x000000083a2a1981 */ /* 0x0000a4000c1e1b00 */
[----:B0-----:R-:W-:Y:S02]  /*6f30*/  MOV R59, R44 ;  /* 0x0000002c003b7202 */ /* 0x001fe40000000f00 */
[----:B------:R-:W-:Y:S02]  /*6f40*/  CS2R R44, SRZ ;  /* 0x00000000002c7805 */ /* 0x000fe4000001ff00 */
[----:B------:R-:W-:-:S04]  /*6f50*/  LOP3.LUT P4, RZ, R50, 0x10000000, RZ, 0xc0, !PT ;  /* 0x1000000032ff7812 */ /* 0x000fc8000788c0ff */
[----:B------:R0:W2:Y:S02]  /*6f60*/  @P2 LDG.E.64 R44, desc[UR8][R56.64] ;  /* 0x00000008382c2981 */ /* 0x0000a4000c1e1b00 */
[----:B0-----:R-:W-:Y:S02]  /*6f70*/  CS2R R56, SRZ ;  /* 0x0000000000387805 */ /* 0x001fe4000001ff00 */
[----:B------:R-:W-:Y:S02]  /*6f80*/  @P3 IMAD.MOV.U32 R57, RZ, RZ, R59 ;  /* 0x000000ffff393224 */ /* 0x000fe400078e003b */
[----:B------:R-:W-:Y:S02]  /*6f90*/  @P3 IMAD.MOV.U32 R56, RZ, RZ, R51 ;  /* 0x000000ffff383224 */ /* 0x000fe400078e0033 */
[C---:B------:R-:W-:Y:S02]  /*6fa0*/  FMUL.FTZ R51, R57.reuse, R57 ;  /* 0x0000003939337220 */ /* 0x040fe40000410000 */
[----:B------:R-:W-:-:S02]  /*6fb0*/  FADD.FTZ R57, R57, R56 ;  /* 0x0000003839397221 */ /* 0x000fc40000010000 */
[----:B------:R-:W-:Y:S01]  /*6fc0*/  FFMA.FTZ R56, R56, R56, R51 ;  /* 0x0000003838387223 */ /* 0x000fe20000010033 */
[----:B------:R-:W-:Y:S01]  /*6fd0*/  HFMA2.MMA R51, -RZ, RZ, 0, 0 ;  /* 0x00000000ff337435 */ /* 0x000fe200000001ff */
[----:B------:R-:W-:Y:S01]  /*6fe0*/  IMAD.MOV.U32 R58, RZ, RZ, RZ ;  /* 0x000000ffff3a7224 */ /* 0x000fe200078e00ff */
[----:B---3--:R-:W-:-:S04]  /*6ff0*/  @P4 MOV R58, R61 ;  /* 0x0000003d003a4202 */ /* 0x008fc80000000f00 */
[----:B------:R-:W-:-:S04]  /*7000*/  @P4 IMAD.MOV.U32 R51, RZ, RZ, R48 ;  /* 0x000000ffff334224 */ /* 0x000fc800078e0030 */
[C---:B------:R-:W-:Y:S01]  /*7010*/  FMUL.FTZ R59, R51.reuse, R51 ;  /* 0x00000033333b7220 */ /* 0x040fe20000410000 */
[----:B------:R-:W-:-:S03]  /*7020*/  FADD.FTZ R51, R51, R58 ;  /* 0x0000003a33337221 */ /* 0x000fc60000010000 */
[----:B------:R-:W-:Y:S02]  /*7030*/  FFMA.FTZ R58, R58, R58, R59 ;  /* 0x0000003a3a3a7223 */ /* 0x000fe4000001003b */
[----:B------:R-:W3:Y:S01]  /*7040*/  LDL R59, [R1+0x34c] ;  /* 0x00034c00013b7983 */ /* 0x000ee20000100800 */
[----:B------:R-:W-:Y:S01]  /*7050*/  LOP3.LUT P5, RZ, R50, 0x4000000, RZ, 0xc0, !PT ;  /* 0x0400000032ff7812 */ /* 0x000fe200078ac0ff */
[----:B------:R-:W-:Y:S02]  /*7060*/  IMAD.MOV.U32 R61, RZ, RZ, RZ ;  /* 0x000000ffff3d7224 */ /* 0x000fe400078e00ff */
[----:B------:R-:W-:Y:S01]  /*7070*/  FADD.FTZ R58, RZ, R58 ;  /* 0x0000003aff3a7221 */ /* 0x000fe20000010000 */
[----:B------:R-:W-:-:S03]  /*7080*/  FADD.FTZ R51, RZ, R51 ;  /* 0x00000033ff337221 */ /* 0x000fc60000010000 */
[----:B------:R-:W-:Y:S02]  /*7090*/  FADD.FTZ R58, R58, R56 ;  /* 0x000000383a3a7221 */ /* 0x000fe40000010000 */
[----:B------:R-:W2:Y:S04]  /*70a0*/  LDL R56, [R1+0x344] ;  /* 0x0003440001387983 */ /* 0x000ea80000100800 */
[----:B---3--:R-:W-:Y:S01]  /*70b0*/  @P5 IMAD.MOV.U32 R61, RZ, RZ, R59 ;  /* 0x000000ffff3d5224 */ /* 0x008fe200078e003b */
[----:B------:R-:W-:-:S06]  /*70c0*/  HFMA2.MMA R59, -RZ, RZ, 0, 0 ;  /* 0x00000000ff3b7435 */ /* 0x000fcc00000001ff */
[----:B----4-:R-:W-:Y:S02]  /*70d0*/  @P5 IMAD.MOV.U32 R59, RZ, RZ, R60 ;  /* 0x000000ffff3b5224 */ /* 0x010fe400078e003c */
[C---:B------:R-:W-:Y:S02]  /*70e0*/  FMUL.FTZ R60, R61.reuse, R61 ;  /* 0x0000003d3d3c7220 */ /* 0x040fe40000410000 */
[----:B------:R-:W-:Y:S02]  /*70f0*/  FADD.FTZ R61, R61, R59 ;  /* 0x0000003b3d3d7221 */ /* 0x000fe40000010000 */
[----:B------:R-:W-:Y:S01]  /*7100*/  FFMA.FTZ R60, R59, R59, R60 ;  /* 0x0000003b3b3c7223 */ /* 0x000fe2000001003c */
[----:B------:R-:W-:Y:S02]  /*7110*/  FADD.FTZ R59, R51, R57 ;  /* 0x00000039333b7221 */ /* 0x000fe40000010000 */
[----:B------:R-:W3:Y:S01]  /*7120*/  LDL R57, [R1+0x340] ;  /* 0x0003400001397983 */ /* 0x000ee20000100800 */
[----:B------:R-:W-:Y:S01]  /*7130*/  LOP3.LUT P6, RZ, R50, 0x2000000, RZ, 0xc0, !PT ;  /* 0x0200000032ff7812 */ /* 0x000fe200078cc0ff */
[----:B------:R-:W-:-:S12]  /*7140*/  IMAD.MOV.U32 R51, RZ, RZ, RZ ;  /* 0x000000ffff337224 */ /* 0x000fd800078e00ff */
[----:B--2---:R-:W-:Y:S01]  /*7150*/  @P6 MOV R51, R56 ;  /* 0x0000003800336202 */ /* 0x004fe20000000f00 */
[----:B------:R-:W-:Y:S02]  /*7160*/  IMAD.MOV.U32 R56, RZ, RZ, RZ ;  /* 0x000000ffff387224 */ /* 0x000fe400078e00ff */
[----:B------:R-:W-:Y:S02]  /*7170*/  FADD.FTZ R61, R59, R61 ;  /* 0x0000003d3b3d7221 */ /* 0x000fe40000010000 */
[----:B------:R-:W2:Y:S01]  /*7180*/  LDL R59, [R1+0x338] ;  /* 0x00033800013b7983 */ /* 0x000ea20000100800 */
[----:B---3--:R-:W-:Y:S02]  /*7190*/  @P6 IMAD.MOV.U32 R56, RZ, RZ, R57 ;  /* 0x000000ffff386224 */ /* 0x008fe400078e0039 */
[C---:B------:R-:W-:Y:S02]  /*71a0*/  FMUL.FTZ R57, R51.reuse, R51 ;  /* 0x0000003333397220 */ /* 0x040fe40000410000 */
[----:B------:R-:W-:-:S02]  /*71b0*/  FADD.FTZ R51, R51, R56 ;  /* 0x0000003833337221 */ /* 0x000fc40000010000 */
[----:B------:R-:W-:Y:S02]  /*71c0*/  FFMA.FTZ R56, R56, R56, R57 ;  /* 0x0000003838387223 */ /* 0x000fe40000010039 */
[----:B------:R-:W3:Y:S01]  /*71d0*/  LDL R57, [R1+0x33c] ;  /* 0x00033c0001397983 */ /* 0x000ee20000100800 */
[----:B------:R-:W-:Y:S01]  /*71e0*/  LOP3.LUT P3, RZ, R50, 0x1000000, RZ, 0xc0, !PT ;  /* 0x0100000032ff7812 */ /* 0x000fe2000786c0ff */
[----:B------:R-:W-:Y:S01]  /*71f0*/  FADD.FTZ R60, R58, R60 ;  /* 0x0000003c3a3c7221 */ /* 0x000fe20000010000 */
[----:B------:R-:W-:Y:S01]  /*7200*/  HFMA2.MMA R58, -RZ, RZ, 0, 0 ;  /* 0x00000000ff3a7435 */ /* 0x000fe200000001ff */
[----:B------:R-:W-:Y:S02]  /*7210*/  FADD.FTZ R61, R61, R51 ;  /* 0x000000333d3d7221 */ /* 0x000fe40000010000 */
[----:B------:R-:W4:Y:S01]  /*7220*/  LDL R51, [R1+0x334] ;  /* 0x0003340001337983 */ /* 0x000f220000100800 */
[----:B------:R-:W-:-:S03]  /*7230*/  FADD.FTZ R60, R60, R56 ;  /* 0x000000383c3c7221 */ /* 0x000fc60000010000 */
[----:B------:R-:W4:Y:S01]  /*7240*/  LDL R56, [R1+0x330] ;  /* 0x0003300001387983 */ /* 0x000f220000100800 */
[----:B------:R-:W-:-:S03]  /*7250*/  LOP3.LUT P4, RZ, R50, 0x800000, RZ, 0xc0, !PT ;  /* 0x0080000032ff7812 */ /* 0x000fc6000788c0ff */
[----:B---3--:R-:W-:Y:S02]  /*7260*/  @P3 IMAD.MOV.U32 R58, RZ, RZ, R57 ;  /* 0x000000ffff3a3224 */ /* 0x008fe400078e0039 */
[----:B------:R-:W-:Y:S01]  /*7270*/  IMAD.MOV.U32 R57, RZ, RZ, RZ ;  /* 0x000000ffff397224 */ /* 0x000fe200078e00ff */
[----:B--2---:R-:W-:Y:S01]  /*7280*/  @P3 MOV R57, R59 ;  /* 0x0000003b00393202 */ /* 0x004fe20000000f00 */
[----:B------:R-:W-:-:S04]  /*7290*/  FMUL.FTZ R59, R58, R58 ;  /* 0x0000003a3a3b7220 */ /* 0x000fc80000410000 */
[----:B------:R-:W-:Y:S01]  /*72a0*/  FADD.FTZ R58, R58, R57 ;  /* 0x000000393a3a7221 */ /* 0x000fe20000010000 */
[----:B------:R-:W-:-:S04]  /*72b0*/  FFMA.FTZ R57, R57, R57, R59 ;  /* 0x0000003939397223 */ /* 0x000fc8000001003b */
[----:B------:R-:W-:Y:S02]  /*72c0*/  FADD.FTZ R57, R60, R57 ;  /* 0x000000393c397221 */ /* 0x000fe40000010000 */
[----:B------:R-:W2:Y:S01]  /*72d0*/  LDL R60, [R1+0x32c] ;  /* 0x00032c00013c7983 */ /* 0x000ea20000100800 */
[----:B------:R-:W-:-:S03]  /*72e0*/  FADD.FTZ R58, R61, R58 ;  /* 0x0000003a3d3a7221 */ /* 0x000fc60000010000 */
[----:B------:R-:W3:Y:S01]  /*72f0*/  LDL R61, [R1+0x328] ;  /* 0x00032800013d7983 */ /* 0x000ee20000100800 */
[----:B------:R-:W-:Y:S01]  /*7300*/  IMAD.MOV.U32 R59, RZ, RZ, RZ ;  /* 0x000000ffff3b7224 */ /* 0x000fe200078e00ff */
[----:B------:R-:W-:Y:S01]  /*7310*/  LOP3.LUT P5, RZ, R50, 0x400000, RZ, 0xc0, !PT ;  /* 0x0040000032ff7812 */ /* 0x000fe200078ac0ff */
[----:B----4-:R-:W-:Y:S01]  /*7320*/  @P4 IMAD.MOV.U32 R59, RZ, RZ, R51 ;  /* 0x000000ffff3b4224 */ /* 0x010fe200078e0033 */
[----:B------:R-:W-:-:S06]  /*7330*/  HFMA2.MMA R51, -RZ, RZ, 0, 0 ;  /* 0x00000000ff337435 */ /* 0x000fcc00000001ff */
[----:B------:R-:W-:Y:S02]  /*7340*/  @P4 IMAD.MOV.U32 R51, RZ, RZ, R56 ;  /* 0x000000ffff334224 */ /* 0x000fe400078e0038 */
[C---:B------:R-:W-:Y:S02]  /*7350*/  FMUL.FTZ R56, R59.reuse, R59 ;  /* 0x0000003b3b387220 */ /* 0x040fe40000410000 */
[----:B------:R-:W-:Y:S02]  /*7360*/  FADD.FTZ R59, R59, R51 ;  /* 0x000000333b3b7221 */ /* 0x000fe40000010000 */
[----:B------:R-:W-:Y:S01]  /*7370*/  FFMA.FTZ R51, R51, R51, R56 ;  /* 0x0000003333337223 */ /* 0x000fe20000010038 */
[----:B------:R-:W-:Y:S02]  /*7380*/  IMAD.MOV.U32 R56, RZ, RZ, RZ ;  /* 0x000000ffff387224 */ /* 0x000fe400078e00ff */
[----:B------:R-:W-:Y:S02]  /*7390*/  FADD.FTZ R58, R58, R59 ;  /* 0x0000003b3a3a7221 */ /* 0x000fe40000010000 */
[----:B------:R-:W4:Y:S01]  /*73a0*/  LDL R59, [R1+0x324] ;  /* 0x00032400013b7983 */ /* 0x000f220000100800 */
[----:B--2---:R-:W-:Y:S01]  /*73b0*/  @P5 MOV R56, R60 ;  /* 0x0000003c00385202 */ /* 0x004fe20000000f00 */
[----:B------:R-:W-:-:S02]  /*73c0*/  IMAD.MOV.U32 R60, RZ, RZ, RZ ;  /* 0x000000ffff3c7224 */ /* 0x000fc400078e00ff */
[----:B---3--:R-:W-:Y:S02]  /*73d0*/  @P5 IMAD.MOV.U32 R60, RZ, RZ, R61 ;  /* 0x000000ffff3c5224 */ /* 0x008fe400078e003d */
[C---:B------:R-:W-:Y:S02]  /*73e0*/  FMUL.FTZ R61, R56.reuse, R56 ;  /* 0x00000038383d7220 */ /* 0x040fe40000410000 */
[----:B------:R-:W-:Y:S02]  /*73f0*/  FADD.FTZ R56, R56, R60 ;  /* 0x0000003c38387221 */ /* 0x000fe40000010000 */
[----:B------:R-:W-:Y:S02]  /*7400*/  FFMA.FTZ R61, R60, R60, R61 ;  /* 0x0000003c3c3d7223 */ /* 0x000fe4000001003d */
[----:B------:R-:W2:Y:S01]  /*7410*/  LDL R60, [R1+0x320] ;  /* 0x00032000013c7983 */ /* 0x000ea20000100800 */
[----:B------:R-:W-:Y:S01]  /*7420*/  LOP3.LUT P6, RZ, R50, 0x200000, RZ, 0xc0, !PT ;  /* 0x0020000032ff7812 */ /* 0x000fe200078cc0ff */
[----:B------:R-:W-:Y:S01]  /*7430*/  FADD.FTZ R57, R57, R51 ;  /* 0x0000003339397221 */ /* 0x000fe20000010000 */
[----:B------:R-:W-:Y:S01]  /*7440*/  HFMA2.MMA R51, -RZ, RZ, 0, 0 ;  /* 0x00000000ff337435 */ /* 0x000fe200000001ff */
[----:B------:R-:W-:-:S02]  /*7450*/  FADD.FTZ R56, R58, R56 ;  /* 0x000000383a387221 */ /* 0x000fc40000010000 */
[----:B------:R-:W3:Y:S08]  /*7460*/  LDL R58, [R1+0x31c] ;  /* 0x00031c00013a7983 */ /* 0x000ef00000100800 */
[----:B----4-:R-:W-:Y:S02]  /*7470*/  @P6 IMAD.MOV.U32 R51, RZ, RZ, R59 ;  /* 0x000000ffff336224 */ /* 0x010fe400078e003b */
[----:B------:R-:W-:Y:S01]  /*7480*/  IMAD.MOV.U32 R59, RZ, RZ, RZ ;  /* 0x000000ffff3b7224 */ /* 0x000fe200078e00ff */
[----:B--2---:R-:W-:Y:S01]  /*7490*/  @P6 MOV R59, R60 ;  /* 0x0000003c003b6202 */ /* 0x004fe20000000f00 */
[----:B------:R-:W-:-:S04]  /*74a0*/  FMUL.FTZ R60, R51, R51 ;  /* 0x00000033333c7220 */ /* 0x000fc80000410000 */
[----:B------:R-:W-:Y:S01]  /*74b0*/  FADD.FTZ R51, R51, R59 ;  /* 0x0000003b33337221 */ /* 0x000fe20000010000 */
[----:B------:R-:W-:Y:S02]  /*74c0*/  FFMA.FTZ R60, R59, R59, R60 ;  /* 0x0000003b3b3c7223 */ /* 0x000fe4000001003c */
[----:B------:R-:W2:Y:S01]  /*74d0*/  LDL R59, [R1+0x318] ;  /* 0x00031800013b7983 */ /* 0x000ea20000100800 */
[----:B------:R-:W-:Y:S01]  /*74e0*/  LOP3.LUT P3, RZ, R50, 0x100000, RZ, 0xc0, !PT ;  /* 0x0010000032ff7812 */ /* 0x000fe2000786c0ff */
[----:B------:R-:W-:Y:S01]  /*74f0*/  FADD.FTZ R61, R57, R61 ;  /* 0x0000003d393d7221 */ /* 0x000fe20000010000 */
[----:B------:R-:W-:-:S11]  /*7500*/  IMAD.MOV.U32 R57, RZ, RZ, RZ ;  /* 0x000000ffff397224 */ /* 0x000fd600078e00ff */
[----:B---3--:R-:W-:Y:S01]  /*7510*/  @P3 IMAD.MOV.U32 R57, RZ, RZ, R58 ;  /* 0x000000ffff393224 */ /* 0x008fe200078e003a */
[----:B------:R-:W-:Y:S01]  /*7520*/  HFMA2.MMA R58, -RZ, RZ, 0, 0 ;  /* 0x00000000ff3a7435 */ /* 0x000fe200000001ff */
[----:B------:R-:W-:Y:S02]  /*7530*/  FADD.FTZ R60, R61, R60 ;  /* 0x0000003c3d3c7221 */ /* 0x000fe40000010000 */
[----:B------:R-:W3:Y:S03]  /*7540*/  LDL R61, [R1+0x310] ;  /* 0x00031000013d7983 */ /* 0x000ee60000100800 */
[----:B--2---:R-:W-:Y:S02]  /*7550*/  @P3 IMAD.MOV.U32 R58, RZ, RZ, R59 ;  /* 0x000000ffff3a3224 */ /* 0x004fe400078e003b */
[C---:B------:R-:W-:Y:S02]  /*7560*/  FMUL.FTZ R59, R57.reuse, R57 ;  /* 0x00000039393b7220 */ /* 0x040fe40000410000 */
[----:B------:R-:W-:-:S02]  /*7570*/  FADD.FTZ R57, R57, R58 ;  /* 0x0000003a39397221 */ /* 0x000fc40000010000 */
[----:B------:R-:W-:Y:S02]  /*7580*/  FFMA.FTZ R59, R58, R58, R59 ;  /* 0x0000003a3a3b7223 */ /* 0x000fe4000001003b */
[----:B------:R-:W2:Y:S01]  /*7590*/  LDL R58, [R1+0x314] ;  /* 0x00031400013a7983 */ /* 0x000ea20000100800 */
[----:B------:R-:W-:Y:S01]  /*75a0*/  LOP3.LUT P4, RZ, R50, 0x80000, RZ, 0xc0, !PT ;  /* 0x0008000032ff7812 */ /* 0x000fe2000788c0ff */
[----:B------:R-:W-:Y:S01]  /*75b0*/  FADD.FTZ R51, R56, R51 ;  /* 0x0000003338337221 */ /* 0x000fe20000010000 */
[----:B------:R-:W-:Y:S02]  /*75c0*/  IMAD.MOV.U32 R56, RZ, RZ, RZ ;  /* 0x000000ffff387224 */ /* 0x000fe400078e00ff */
[----:B------:R-:W-:Y:S02]  /*75d0*/  FADD.FTZ R59, R60, R59 ;  /* 0x0000003b3c3b7221 */ /* 0x000fe40000010000 */
[----:B------:R-:W4:Y:S07]  /*75e0*/  LDL R60, [R1+0x308] ;  /* 0x00030800013c7983 */ /* 0x000f2e0000100800 */
        /* <DEDUP_REMOVED lines=12> */
[----:B--2---:R-:W-:Y:S02]  /*76b0*/  @P5 IMAD.MOV.U32 R57, RZ, RZ, R58 ;  /* 0x000000ffff395224 */ /* 0x004fe400078e003a */
[----:B------:R-:W-:Y:S01]  /*76c0*/  IMAD.MOV.U32 R58, RZ, RZ, RZ ;  /* 0x000000ffff3a7224 */ /* 0x000fe200078e00ff */
[----:B----4-:R-:W-:Y:S01]  /*76d0*/  @P5 MOV R58, R60 ;  /* 0x0000003c003a5202 */ /* 0x010fe20000000f00 */
[----:B------:R-:W-:-:S04]  /*76e0*/  FMUL.FTZ R60, R57, R57 ;  /* 0x00000039393c7220 */ /* 0x000fc80000410000 */
[----:B------:R-:W-:Y:S01]  /*76f0*/  FADD.FTZ R57, R57, R58 ;  /* 0x0000003a39397221 */ /* 0x000fe20000010000 */
[----:B------:R-:W-:Y:S02]  /*7700*/  FFMA.FTZ R60, R58, R58, R60 ;  /* 0x0000003a3a3c7223 */ /* 0x000fe4000001003c */
[----:B------:R-:W2:Y:S01]  /*7710*/  LDL R58, [R1+0x304] ;  /* 0x00030400013a7983 */ /* 0x000ea20000100800 */
[----:B------:R-:W-:Y:S01]  /*7720*/  LOP3.LUT P6, RZ, R50, 0x20000, RZ, 0xc0, !PT ;  /* 0x0002000032ff7812 */ /* 0x000fe200078cc0ff */
[----:B------:R-:W-:Y:S01]  /*7730*/  FADD.FTZ R51, R51, R56 ;  /* 0x0000003833337221 */ /* 0x000fe20000010000 */
[----:B------:R-:W-:Y:S02]  /*7740*/  IMAD.MOV.U32 R56, RZ, RZ, RZ ;  /* 0x000000ffff387224 */ /* 0x000fe400078e00ff */
[----:B------:R-:W-:Y:S02]  /*7750*/  FADD.FTZ R59, R59, R60 ;  /* 0x0000003c3b3b7221 */ /* 0x000fe40000010000 */
[----:B------:R-:W4:Y:S07]  /*7760*/  LDL R60, [R1+0x2f8] ;  /* 0x0002f800013c7983 */ /* 0x000f2e0000100800 */
[----:B--2---:R-:W-:Y:S01]  /*7770*/  @P6 IMAD.MOV.U32 R56, RZ, RZ, R58 ;  /* 0x000000ffff386224 */ /* 0x004fe200078e003a */
[----:B------:R-:W-:-:S06]  /*7780*/  HFMA2.MMA R58, -RZ, RZ, 0, 0 ;  /* 0x00000000ff3a7435 */ /* 0x000fcc00000001ff */
[----:B---3--:R-:W-:Y:S02]  /*7790*/  @P6 IMAD.MOV.U32 R58, RZ, RZ, R61 ;  /* 0x000000ffff3a6224 */ /* 0x008fe400078e003d */
[C---:B------:R-:W-:Y:S02]  /*77a0*/  FMUL.FTZ R61, R56.reuse, R56 ;  /* 0x00000038383d7220 */ /* 0x040fe40000410000 */
[----:B------:R-:W-:Y:S02]  /*77b0*/  FADD.FTZ R56, R56, R58 ;  /* 0x0000003a38387221 */ /* 0x000fe40000010000 */
[----:B------:R-:W-:Y:S02]  /*77c0*/  FFMA.FTZ R61, R58, R58, R61 ;  /* 0x0000003a3a3d7223 */ /* 0x000fe4000001003d */
[----:B------:R-:W2:Y:S01]  /*77d0*/  LDL R58, [R1+0x2fc] ;  /* 0x0002fc00013a7983 */ /* 0x000ea20000100800 */
[----:B------:R-:W-:Y:S01]  /*77e0*/  LOP3.LUT P3, RZ, R50, 0x10000, RZ, 0xc0, !PT ;  /* 0x0001000032ff7812 */ /* 0x000fe2000786c0ff */
[----:B------:R-:W-:Y:S01]  /*77f0*/  FADD.FTZ R51, R51, R57 ;  /* 0x0000003933337221 */ /* 0x000fe20000010000 */
[----:B------:R-:W-:-:S02]  /*7800*/  IMAD.MOV.U32 R57, RZ, RZ, RZ ;  /* 0x000000ffff397224 */ /* 0x000fc400078e00ff */
[----:B------:R-:W-:Y:S02]  /*7810*/  FADD.FTZ R59, R59, R61 ;  /* 0x0000003d3b3b7221 */ /* 0x000fe40000010000 */
[----:B------:R-:W3:Y:S07]  /*7820*/  LDL R61, [R1+0x2f0] ;  /* 0x0002f000013d7983 */ /* 0x000eee0000100800 */
[----:B--2---:R-:W-:Y:S01]  /*7830*/  @P3 MOV R57, R58 ;  /* 0x0000003a00393202 */ /* 0x004fe20000000f00 */
[----:B------:R-:W-:-:S02]  /*7840*/  IMAD.MOV.U32 R58, RZ, RZ, RZ ;  /* 0x000000ffff3a7224 */ /* 0x000fc400078e00ff */
[----:B----4-:R-:W-:Y:S02]  /*7850*/  @P3 IMAD.MOV.U32 R58, RZ, RZ, R60 ;  /* 0x000000ffff3a3224 */ /* 0x010fe400078e003c */
        /* <DEDUP_REMOVED lines=8> */
[----:B------:R-:W4:Y:S08]  /*78e0*/  LDL R60, [R1+0x2e8] ;  /* 0x0002e800013c7983 */ /* 0x000f300000100800 */
[----:B--2---:R-:W-:Y:S02]  /*78f0*/  @P4 IMAD.MOV.U32 R56, RZ, RZ, R58 ;  /* 0x000000ffff384224 */ /* 0x004fe400078e003a */
[----:B------:R-:W-:Y:S01]  /*7900*/  IMAD.MOV.U32 R58, RZ, RZ, RZ ;  /* 0x000000ffff3a7224 */ /* 0x000fe200078e00ff */
[----:B---3--:R-:W-:Y:S01]  /*7910*/  @P4 MOV R58, R61 ;  /* 0x0000003d003a4202 */ /* 0x008fe20000000f00 */
        /* <DEDUP_REMOVED lines=8> */
[----:B------:R-:W3:Y:S07]  /*79a0*/  LDL R61, [R1+0x2e0] ;  /* 0x0002e000013d7983 */ /* 0x000eee0000100800 */
[----:B--2---:R-:W-:Y:S01]  /*79b0*/  @P5 IMAD.MOV.U32 R57, RZ, RZ, R58 ;  /* 0x000000ffff395224 */ /* 0x004fe200078e003a */
[----:B------:R-:W-:-:S06]  /*79c0*/  HFMA2.MMA R58, -RZ, RZ, 0, 0 ;  /* 0x00000000ff3a7435 */ /* 0x000fcc00000001ff */
[----:B----4-:R-:W-:Y:S02]  /*79d0*/  @P5 IMAD.MOV.U32 R58, RZ, RZ, R60 ;  /* 0x000000ffff3a5224 */ /* 0x010fe400078e003c */
        /* <DEDUP_REMOVED lines=42> */
[----:B------:R-:W-:Y:S01]  /*7c80*/  MOV R57, RZ ;  /* 0x000000ff00397202 */ /* 0x000fe20000000f00 */
[----:B------:R-:W-:-:S02]  /*7c90*/  FADD.FTZ R59, R59, R61 ;  /* 0x0000003d3b3b7221 */ /* 0x000fc40000010000 */
[----:B------:R-:W3:Y:S08]  /*7ca0*/  LDL R61, [R1+0x2b8] ;  /* 0x0002b800013d7983 */ /* 0x000ef00000100800 */
        /* <DEDUP_REMOVED lines=11> */
[----:B------:R-:W4:Y:S08]  /*7d60*/  LDL R60, [R1+0x2b0] ;  /* 0x0002b000013c7983 */ /* 0x000f300000100800 */
        /* <DEDUP_REMOVED lines=213> */
[----:B------:R-:W-:-:S02]  /*8ac0*/  MOV R56, RZ ;  /* 0x000000ff00387202 */ /* 0x000fc40000000f00 */
[----:B------:R-:W-:Y:S01]  /*8ad0*/  LOP3.LUT P5, RZ, R49, 0x400000, RZ, 0xc0, !PT ;  /* 0x0040000031ff7812 */ /* 0x000fe200078ac0ff */
[----:B------:R-:W-:Y:S01]  /*8ae0*/  FADD.FTZ R51, R51, R57 ;  /* 0x0000003933337221 */ /* 0x000fe20000010000 */
[----:B------:R-:W-:Y:S01]  /*8af0*/  MOV R57, RZ ;  /* 0x000000ff00397202 */ /* 0x000fe20000000f00 */
[----:B------:R0:W-:Y:S10]  /*8b00*/  STL.64 [R1+0x388], R46 ;  /* 0x0003882e01007387 */ /* 0x0001f40000100a00 */
[----:B------:R-:W-:-:S02]  /*8b10*/  @P5 IMAD.MOV.U32 R57, RZ, RZ, R47 ;  /* 0x000000ffff395224 */ /* 0x000fc400078e002f */
[----:B0-----:R-:W4:Y:S01]  /*8b20*/  LDL R47, [R1+0x208] ;  /* 0x00020800012f7983 */ /* 0x001f220000100800 */
[----:B--2---:R-:W-:Y:S01]  /*8b30*/  @P4 IMAD.MOV.U32 R56, RZ, RZ, R58 ;  /* 0x000000ffff384224 */ /* 0x004fe200078e003a */
[----:B------:R-:W-:-:S06]  /*8b40*/  HFMA2.MMA R58, -RZ, RZ, 0, 0 ;  /* 0x00000000ff3a7435 */ /* 0x000fcc00000001ff */
[----:B---3--:R-:W-:Y:S02]  /*8b50*/  @P4 IMAD.MOV.U32 R58, RZ, RZ, R61 ;  /* 0x000000ffff3a4224 */ /* 0x008fe400078e003d */
[C---:B------:R-:W-:Y:S02]  /*8b60*/  FMUL.FTZ R61, R56.reuse, R56 ;  /* 0x00000038383d7220 */ /* 0x040fe40000410000 */
[----:B------:R-:W-:Y:S02]  /*8b70*/  FADD.FTZ R56, R56, R58 ;  /* 0x0000003a38387221 */ /* 0x000fe40000010000 */
[----:B------:R-:W-:Y:S01]  /*8b80*/  FFMA.FTZ R61, R58, R58, R61 ;  /* 0x0000003a3a3d7223 */ /* 0x000fe2000001003d */
[----:B------:R-:W-:-:S06]  /*8b90*/  HFMA2.MMA R58, -RZ, RZ, 0, 0 ;  /* 0x00000000ff3a7435 */ /* 0x000fcc00000001ff */
[----:B------:R-:W-:Y:S02]  /*8ba0*/  @P5 IMAD.MOV.U32 R58, RZ, RZ, R46 ;  /* 0x000000ffff3a5224 */ /* 0x000fe400078e002e */
[----:B------:R-:W2:Y:S01]  /*8bb0*/  LDL R46, [R1+0x20c] ;  /* 0x00020c00012e7983 */ /* 0x000ea20000100800 */
[----:B------:R-:W-:Y:S01]  /*8bc0*/  LOP3.LUT P6, RZ, R49, 0x200000, RZ, 0xc0, !PT ;  /* 0x0020000031ff7812 */ /* 0x000fe200078cc0ff */
[----:B------:R-:W-:Y:S01]  /*8bd0*/  FADD.FTZ R59, R59, R60 ;  /* 0x0000003c3b3b7221 */ /* 0x000fe20000010000 */
[C---:B------:R-:W-:Y:S01]  /*8be0*/  FMUL.FTZ R60, R57.reuse, R57 ;  /* 0x00000039393c7220 */ /* 0x040fe20000410000 */
[----:B------:R-:W-:Y:S01]  /*8bf0*/  FADD.FTZ R57, R57, R58 ;  /* 0x0000003a39397221 */ /* 0x000fe20000010000 */
[----:B------:R-:W-:Y:S01]  /*8c00*/  LOP3.LUT P3, RZ, R49, 0x100000, RZ, 0xc0, !PT ;  /* 0x0010000031ff7812 */ /* 0x000fe2000786c0ff */
[----:B------:R-:W-:Y:S01]  /*8c10*/  FADD.FTZ R51, R51, R56 ;  /* 0x0000003833337221 */ /* 0x000fe20000010000 */
[----:B------:R-:W-:Y:S01]  /*8c20*/  FFMA.FTZ R60, R58, R58, R60 ;  /* 0x0000003a3a3c7223 */ /* 0x000fe2000001003c */
[----:B------:R-:W-:Y:S01]  /*8c30*/  HFMA2.MMA R58, -RZ, RZ, 0, 0 ;  /* 0x00000000ff3a7435 */ /* 0x000fe200000001ff */
[----:B------:R-:W-:Y:S01]  /*8c40*/  MOV R56, RZ ;  /* 0x000000ff00387202 */ /* 0x000fe20000000f00 */
[----:B------:R-:W-:-:S04]  /*8c50*/  FADD.FTZ R59, R59, R61 ;  /* 0x0000003d3b3b7221 */ /* 0x000fc80000010000 */
[----:B------:R-:W-:Y:S02]  /*8c60*/  @P6 IMAD.MOV.U32 R56, RZ, RZ, R53 ;  /* 0x000000ffff386224 */ /* 0x000fe400078e0035 */
[----:B------:R-:W-:Y:S02]  /*8c70*/  @P6 IMAD.MOV.U32 R58, RZ, RZ, R52 ;  /* 0x000000ffff3a6224 */ /* 0x000fe400078e0034 */
[C---:B------:R-:W-:Y:S01]  /*8c80*/  FMUL.FTZ R61, R56.reuse, R56 ;  /* 0x00000038383d7220 */ /* 0x040fe20000410000 */
[----:B------:R-:W-:Y:S01]  /*8c90*/  FADD.FTZ R51, R51, R57 ;  /* 0x0000003933337221 */ /* 0x000fe20000010000 */
[----:B------:R-:W-:Y:S02]  /*8ca0*/  FADD.FTZ R56, R56, R58 ;  /* 0x0000003a38387221 */ /* 0x000fe40000010000 */
[----:B------:R-:W-:Y:S01]  /*8cb0*/  FFMA.FTZ R61, R58, R58, R61 ;  /* 0x0000003a3a3d7223 */ /* 0x000fe2000001003d */
[----:B------:R-:W-:Y:S01]  /*8cc0*/  HFMA2.MMA R58, -RZ, RZ, 0, 0 ;  /* 0x00000000ff3a7435 */ /* 0x000fe200000001ff */
[----:B------:R-:W-:Y:S01]  /*8cd0*/  MOV R57, RZ ;  /* 0x000000ff00397202 */ /* 0x000fe20000000f00 */
[----:B------:R-:W-:Y:S01]  /*8ce0*/  @P3 IMAD.MOV.U32 R57, RZ, RZ, R55 ;  /* 0x000000ffff393224 */ /* 0x000fe200078e0037 */
[----:B------:R-:W-:Y:S01]  /*8cf0*/  LOP3.LUT P4, RZ, R49, 0x80000, RZ, 0xc0, !PT ;  /* 0x0008000031ff7812 */ /* 0x000fe2000788c0ff */
[----:B------:R-:W-:-:S02]  /*8d00*/  FADD.FTZ R59, R59, R60 ;  /* 0x0000003c3b3b7221 */ /* 0x000fc40000010000 */
[----:B------:R-:W-:Y:S02]  /*8d10*/  @P3 IMAD.MOV.U32 R58, RZ, RZ, R54 ;  /* 0x000000ffff3a3224 */ /* 0x000fe400078e0036 */
[C---:B------:R-:W-:Y:S02]  /*8d20*/  FMUL.FTZ R60, R57.reuse, R57 ;  /* 0x00000039393c7220 */ /* 0x040fe40000410000 */
[----:B------:R-:W-:Y:S02]  /*8d30*/  FADD.FTZ R57, R57, R58 ;  /* 0x0000003a39397221 */ /* 0x000fe40000010000 */
[----:B------:R-:W-:Y:S01]  /*8d40*/  FFMA.FTZ R60, R58, R58, R60 ;  /* 0x0000003a3a3c7223 */ /* 0x000fe2000001003c */
[----:B------:R-:W-:Y:S01]  /*8d50*/  HFMA2.MMA R58, -RZ, RZ, 0, 0 ;  /* 0x00000000ff3a7435 */ /* 0x000fe200000001ff */
[----:B------:R-:W-:Y:S01]  /*8d60*/  FADD.FTZ R51, R51, R56 ;  /* 0x0000003833337221 */ /* 0x000fe20000010000 */
[----:B------:R-:W-:Y:S01]  /*8d70*/  MOV R56, RZ ;  /* 0x000000ff00387202 */ /* 0x000fe20000000f00 */
[----:B------:R0:W-:Y:S03]  /*8d80*/  STL.64 [R1+0x390], R52 ;  /* 0x0003903401007387 */ /* 0x0001e60000100a00 */
[----:B----4-:R-:W-:Y:S01]  /*8d90*/  @P4 IMAD.MOV.U32 R58, RZ, RZ, R47 ;  /* 0x000000ffff3a4224 */ /* 0x010fe200078e002f */
[----:B------:R1:W-:Y:S04]  /*8da0*/  STL.64 [R1+0x398], R54 ;  /* 0x0003983601007387 */ /* 0x0003e80000100a00 */
[----:B------:R-:W3:Y:S04]  /*8db0*/  LDL.LU R47, [R1+0x30c] ;  /* 0x00030c00012f7983 */ /* 0x000ee80000300800 */
[----:B0-----:R-:W4:Y:S04]  /*8dc0*/  LDL.LU R52, [R1+0x310] ;  /* 0x0003100001347983 */ /* 0x001f280000300800 */
[----:B------:R-:W4:Y:S04]  /*8dd0*/  LDL.LU R53, [R1+0x314] ;  /* 0x0003140001357983 */ /* 0x000f280000300800 */
[----:B-1----:R-:W3:Y:S04]  /*8de0*/  LDL.LU R54, [R1+0x318] ;  /* 0x0003180001367983 */ /* 0x002ee80000300800 */
[----:B------:R-:W3:Y:S01]  /*8df0*/  LDL.LU R55, [R1+0x31c] ;  /* 0x00031c0001377983 */ /* 0x000ee20000300800 */
[----:B------:R-:W-:Y:S01]  /*8e00*/  LOP3.LUT P5, RZ, R49, 0x40000, RZ, 0xc0, !PT ;  /* 0x0004000031ff7812 */ /* 0x000fe200078ac0ff */
[----:B------:R-:W-:Y:S01]  /*8e10*/  FADD.FTZ R59, R59, R61 ;  /* 0x0000003d3b3b7221 */ /* 0x000fe20000010000 */
[----:B------:R-:W-:Y:S01]  /*8e20*/  LOP3.LUT P6, RZ, R49, 0x20000, RZ, 0xc0, !PT ;  /* 0x0002000031ff7812 */ /* 0x000fe200078cc0ff */
[----:B------:R-:W-:Y:S01]  /*8e30*/  FADD.FTZ R51, R51, R57 ;  /* 0x0000003933337221 */ /* 0x000fe20000010000 */
[----:B------:R-:W-:Y:S01]  /*8e40*/  MOV R57, RZ ;  /* 0x000000ff00397202 */ /* 0x000fe20000000f00 */
[----:B------:R-:W-:-:S08]  /*8e50*/  FADD.FTZ R59, R59, R60 ;  /* 0x0000003c3b3b7221 */ /* 0x000fd00000010000 */
[----:B------:R-:W-:-:S04]  /*8e60*/  @P5 IMAD.MOV.U32 R57, RZ, RZ, R3 ;  /* 0x000000ffff395224 */ /* 0x000fc800078e0003 */
[----:B------:R-:W-:Y:S01]  /*8e70*/  FMUL.FTZ R60, R57, R57 ;  /* 0x00000039393c7220 */ /* 0x000fe20000410000 */
[----:B------:R-:W-:Y:S01]  /*8e80*/  LOP3.LUT P3, RZ, R49, 0x10000, RZ, 0xc0, !PT ;  /* 0x0001000031ff7812 */ /* 0x000fe2000786c0ff */
[----:B--2---:R-:W-:Y:S02]  /*8e90*/  @P4 IMAD.MOV.U32 R56, RZ, RZ, R46 ;  /* 0x000000ffff384224 */ /* 0x004fe400078e002e */
[----:B------:R-:W2:Y:S02]  /*8ea0*/  LDL.LU R46, [R1+0x308] ;  /* 0x00030800012e7983 */ /* 0x000ea40000300800 */
[C---:B------:R-:W-:Y:S01]  /*8eb0*/  FMUL.FTZ R61, R56.reuse, R56 ;  /* 0x00000038383d7220 */ /* 0x040fe20000410000 */
[----:B------:R-:W-:-:S03]  /*8ec0*/  FADD.FTZ R56, R56, R58 ;  /* 0x0000003a38387221 */ /* 0x000fc60000010000 */
[----:B------:R-:W-:Y:S01]  /*8ed0*/  FFMA.FTZ R61, R58, R58, R61 ;  /* 0x0000003a3a3d7223 */ /* 0x000fe2000001003d */
[----:B------:R-:W-:Y:S01]  /*8ee0*/  HFMA2.MMA R58, -RZ, RZ, 0, 0 ;  /* 0x00000000ff3a7435 */ /* 0x000fe200000001ff */
[----:B------:R-:W-:-:S05]  /*8ef0*/  FADD.FTZ R51, R51, R56 ;  /* 0x0000003833337221 */ /* 0x000fca0000010000 */
[----:B------:R-:W-:Y:S01]  /*8f00*/  @P5 IMAD.MOV.U32 R58, RZ, RZ, R2 ;  /* 0x000000ffff3a5224 */ /* 0x000fe200078e0002 */
[----:B------:R-:W-:-:S03]  /*8f10*/  MOV R56, RZ ;  /* 0x000000ff00387202 */ /* 0x000fc60000000f00 */
[----:B------:R-:W-:Y:S01]  /*8f20*/  FADD.FTZ R57, R57, R58 ;  /* 0x0000003a39397221 */ /* 0x000fe20000010000 */
[----:B------:R-:W-:Y:S01]  /*8f30*/  FFMA.FTZ R60, R58, R58, R60 ;  /* 0x0000003a3a3c7223 */ /* 0x000fe2000001003c */
[----:B------:R-:W-:Y:S01]  /*8f40*/  HFMA2.MMA R58, -RZ, RZ, 0, 0 ;  /* 0x00000000ff3a7435 */ /* 0x000fe200000001ff */
[----:B------:R-:W-:Y:S02]  /*8f50*/  @P6 IMAD.MOV.U32 R56, RZ, RZ, R5 ;  /* 0x000000ffff386224 */ /* 0x000fe400078e0005 */
[----:B------:R-:W-:Y:S02]  /*8f60*/  FADD.FTZ R59, R59, R61 ;  /* 0x0000003d3b3b7221 */ /* 0x000fe40000010000 */
[----:B------:R-:W-:Y:S01]  /*8f70*/  FMUL.FTZ R61, R56, R56 ;  /* 0x00000038383d7220 */ /* 0x000fe20000410000 */
[----:B------:R-:W-:Y:S01]  /*8f80*/  @P6 IMAD.MOV.U32 R58, RZ, RZ, R4 ;  /* 0x000000ffff3a6224 */ /* 0x000fe200078e0004 */
[----:B------:R-:W-:Y:S01]  /*8f90*/  LOP3.LUT P4, RZ, R49, 0x8000, RZ, 0xc0, !PT ;  /* 0x0000800031ff7812 */ /* 0x000fe2000788c0ff */
[----:B------:R-:W-:-:S02]  /*8fa0*/  FADD.FTZ R51, R51, R57 ;  /* 0x0000003933337221 */ /* 0x000fc40000010000 */
[----:B------:R-:W-:Y:S01]  /*8fb0*/  FADD.FTZ R56, R56, R58 ;  /* 0x0000003a38387221 */ /* 0x000fe20000010000 */
[----:B------:R-:W-:Y:S01]  /*8fc0*/  FFMA.FTZ R61, R58, R58, R61 ;  /* 0x0000003a3a3d7223 */ /* 0x000fe2000001003d */
[----:B------:R-:W-:Y:S01]  /*8fd0*/  HFMA2.MMA R58, -RZ, RZ, 0, 0 ;  /* 0x00000000ff3a7435 */ /* 0x000fe200000001ff */
[----:B------:R-:W-:Y:S01]  /*8fe0*/  MOV R57, RZ ;  /* 0x000000ff00397202 */ /* 0x000fe20000000f00 */
[----:B------:R-:W-:Y:S02]  /*8ff0*/  @P3 IMAD.MOV.U32 R57, RZ, RZ, R7 ;  /* 0x000000ffff393224 */ /* 0x000fe400078e0007 */
[----:B------:R-:W-:Y:S02]  /*9000*/  FADD.FTZ R59, R59, R60 ;  /* 0x0000003c3b3b7221 */ /* 0x000fe40000010000 */
[----:B------:R-:W-:Y:S02]  /*9010*/  @P3 IMAD.MOV.U32 R58, RZ, RZ, R6 ;  /* 0x000000ffff3a3224 */ /* 0x000fe400078e0006 */
[----:B------:R-:W-:Y:S01]  /*9020*/  FMUL.FTZ R60, R57, R57 ;  /* 0x00000039393c7220 */ /* 0x000fe20000410000 */
[----:B------:R-:W-:Y:S01]  /*9030*/  LOP3.LUT P5, RZ, R49, 0x4000, RZ, 0xc0, !PT ;  /* 0x0000400031ff7812 */ /* 0x000fe200078ac0ff */
[----:B------:R-:W-:Y:S01]  /*9040*/  FADD.FTZ R51, R51, R56 ;  /* 0x0000003833337221 */ /* 0x000fe20000010000 */
[----:B------:R-:W-:Y:S01]  /*9050*/  FADD.FTZ R57, R57, R58 ;  /* 0x0000003a39397221 */ /* 0x000fe20000010000 */
[----:B------:R-:W-:Y:S01]  /*9060*/  FFMA.FTZ R60, R58, R58, R60 ;  /* 0x0000003a3a3c7223 */ /* 0x000fe2000001003c */
[----:B------:R-:W-:Y:S01]  /*9070*/  HFMA2.MMA R58, -RZ, RZ, 0, 0 ;  /* 0x00000000ff3a7435 */ /* 0x000fe200000001ff */
[----:B------:R-:W-:Y:S01]  /*9080*/  MOV R56, RZ ;  /* 0x000000ff00387202 */ /* 0x000fe20000000f00 */
[----:B------:R-:W-:-:S02]  /*9090*/  @P4 IMAD.MOV.U32 R56, RZ, RZ, R9 ;  /* 0x000000ffff384224 */ /* 0x000fc400078e0009 */
[----:B------:R-:W-:Y:S02]  /*90a0*/  FADD.FTZ R59, R59, R61 ;  /* 0x0000003d3b3b7221 */ /* 0x000fe40000010000 */
[----:B------:R-:W-:Y:S02]  /*90b0*/  @P4 IMAD.MOV.U32 R58, RZ, RZ, R8 ;  /* 0x000000ffff3a4224 */ /* 0x000fe400078e0008 */
[C---:B------:R-:W-:Y:S01]  /*90c0*/  FMUL.FTZ R61, R56.reuse, R56 ;  /* 0x00000038383d7220 */ /* 0x040fe20000410000 */
        /* <DEDUP_REMOVED lines=46> */
[----:B------:R-:W-:Y:S01]  /*93b0*/  @P5 IMAD.MOV.U32 R57, RZ, RZ, R19 ;  /* 0x000000ffff395224 */ /* 0x000fe200078e0013 */
[----:B------:R0:W-:Y:S01]  /*93c0*/  STL.64 [R1+0x3a8], R2 ;  /* 0x0003a80201007387 */ /* 0x0001e20000100a00 */
[----:B------:R-:W-:-:S02]  /*93d0*/  FADD.FTZ R59, R59, R60 ;  /* 0x0000003c3b3b7221 */ /* 0x000fc40000010000 */
[----:B------:R-:W-:Y:S01]  /*93e0*/  @P5 IMAD.MOV.U32 R58, RZ, RZ, R18 ;  /* 0x000000ffff3a5224 */ /* 0x000fe200078e0012 */
[----:B------:R1:W-:Y:S01]  /*93f0*/  STL.64 [R1+0x3b0], R4 ;  /* 0x0003b00401007387 */ /* 0x0003e20000100a00 */
[----:B------:R-:W-:-:S03]  /*9400*/  FMUL.FTZ R60, R57, R57 ;  /* 0x00000039393c7220 */ /* 0x000fc60000410000 */
[----:B------:R4:W-:Y:S04]  /*9410*/  STL.64 [R1+0x3b8], R6 ;  /* 0x0003b80601007387 */ /* 0x0009e80000100a00 */
[----:B------:R3:W-:Y:S04]  /*9420*/  STL.64 [R1+0x3c0], R8 ;  /* 0x0003c00801007387 */ /* 0x0007e80000100a00 */
[----:B------:R3:W-:Y:S04]  /*9430*/  STL.64 [R1+0x3c8], R10 ;  /* 0x0003c80a01007387 */ /* 0x0007e80000100a00 */
[----:B------:R3:W-:Y:S04]  /*9440*/  STL.64 [R1+0x3d0], R12 ;  /* 0x0003d00c01007387 */ /* 0x0007e80000100a00 */
[----:B------:R3:W-:Y:S04]  /*9450*/  STL.64 [R1+0x3d8], R14 ;  /* 0x0003d80e01007387 */ /* 0x0007e80000100a00 */
[----:B------:R3:W-:Y:S04]  /*9460*/  STL.64 [R1+0x3e0], R16 ;  /* 0x0003e01001007387 */ /* 0x0007e80000100a00 */
[----:B0-----:R-:W2:Y:S04]  /*9470*/  LDL.LU R2, [R1+0x320] ;  /* 0x0003200001027983 */ /* 0x001ea80000300800 */
[----:B------:R-:W2:Y:S04]  /*9480*/  LDL.LU R3, [R1+0x324] ;  /* 0x0003240001037983 */ /* 0x000ea80000300800 */
[----:B-1----:R-:W2:Y:S04]  /*9490*/  LDL.LU R4, [R1+0x328] ;  /* 0x0003280001047983 */ /* 0x002ea80000300800 */
[----:B------:R-:W2:Y:S04]  /*94a0*/  LDL.LU R5, [R1+0x32c] ;  /* 0x00032c0001057983 */ /* 0x000ea80000300800 */
[----:B----4-:R-:W4:Y:S04]  /*94b0*/  LDL.LU R6, [R1+0x330] ;  /* 0x0003300001067983 */ /* 0x010f280000300800 */
[----:B------:R-:W4:Y:S04]  /*94c0*/  LDL.LU R7, [R1+0x334] ;  /* 0x0003340001077983 */ /* 0x000f280000300800 */
[----:B---3--:R-:W3:Y:S04]  /*94d0*/  LDL.LU R8, [R1+0x338] ;  /* 0x0003380001087983 */ /* 0x008ee80000300800 */
[----:B------:R-:W3:Y:S04]  /*94e0*/  LDL.LU R9, [R1+0x33c] ;  /* 0x00033c0001097983 */ /* 0x000ee80000300800 */
[----:B------:R-:W4:Y:S04]  /*94f0*/  LDL.LU R10, [R1+0x340] ;  /* 0x00034000010a7983 */ /* 0x000f280000300800 */
[----:B------:R-:W4:Y:S04]  /*9500*/  LDL.LU R11, [R1+0x344] ;  /* 0x00034400010b7983 */ /* 0x000f280000300800 */
[----:B------:R-:W3:Y:S04]  /*9510*/  LDL.LU R12, [R1+0x348] ;  /* 0x00034800010c7983 */ /* 0x000ee80000300800 */
[----:B------:R-:W3:Y:S04]  /*9520*/  LDL.LU R13, [R1+0x34c] ;  /* 0x00034c00010d7983 */ /* 0x000ee80000300800 */
[----:B------:R-:W4:Y:S04]  /*9530*/  LDL.LU R14, [R1+0x350] ;  /* 0x00035000010e7983 */ /* 0x000f280000300800 */
[----:B------:R-:W4:Y:S04]  /*9540*/  LDL.LU R15, [R1+0x354] ;  /* 0x00035400010f7983 */ /* 0x000f280000300800 */
[----:B------:R-:W3:Y:S01]  /*9550*/  LDL R17, [R1+0x36c] ;  /* 0x00036c0001117983 */ /* 0x000ee20000100800 */
[----:B------:R-:W-:Y:S01]  /*9560*/  FADD.FTZ R57, R57, R58 ;  /* 0x0000003a39397221 */ /* 0x000fe20000010000 */
[----:B------:R-:W-:Y:S01]  /*9570*/  FFMA.FTZ R60, R58, R58, R60 ;  /* 0x0000003a3a3c7223 */ /* 0x000fe2000001003c */
[----:B------:R-:W-:Y:S01]  /*9580*/  FADD.FTZ R51, R51, R56 ;  /* 0x0000003833337221 */ /* 0x000fe20000010000 */
        /* <DEDUP_REMOVED lines=10> */
[----:B------:R-:W-:Y:S01]  /*9630*/  LOP3.LUT P4, RZ, R49, 0x80, RZ, 0xc0, !PT ;  /* 0x0000008031ff7812 */ /* 0x000fe2000788c0ff */
[----:B------:R-:W-:Y:S01]  /*9640*/  FADD.FTZ R51, R51, R57 ;  /* 0x0000003933337221 */ /* 0x000fe20000010000 */
[----:B------:R-:W-:Y:S01]  /*9650*/  MOV R57, RZ ;  /* 0x000000ff00397202 */ /* 0x000fe20000000f00 */
[----:B------:R-:W-:Y:S01]  /*9660*/  @P3 IMAD.MOV.U32 R57, RZ, RZ, R23 ;  /* 0x000000ffff393224 */ /* 0x000fe200078e0017 */
[C---:B------:R-:W-:Y:S01]  /*9670*/  LOP3.LUT P5, RZ, R49.reuse, 0x40, RZ, 0xc0, !PT ;  /* 0x0000004031ff7812 */ /* 0x040fe200078ac0ff */
[----:B------:R-:W-:Y:S01]  /*9680*/  @P3 IMAD.MOV.U32 R58, RZ, RZ, R22 ;  /* 0x000000ffff3a3224 */ /* 0x000fe200078e0016 */
[C---:B------:R-:W-:Y:S01]  /*9690*/  LOP3.LUT P6, RZ, R49.reuse, 0x20, RZ, 0xc0, !PT ;  /* 0x0000002031ff7812 */ /* 0x040fe200078cc0ff */
[----:B------:R0:W-:Y:S01]  /*96a0*/  STL.64 [R1+0x400], R48 ;  /* 0x0004003001007387 */ /* 0x0001e20000100a00 */
[----:B------:R-:W-:-:S03]  /*96b0*/  LOP3.LUT P3, RZ, R49, 0x10, RZ, 0xc0, !PT ;  /* 0x0000001031ff7812 */ /* 0x000fc6000786c0ff */
[----:B------:R-:W-:Y:S04]  /*96c0*/  STL.64 [R1+0x40], R54 ;  /* 0x0000403601007387 */ /* 0x000fe80000100a00 */
[----:B------:R1:W-:Y:S01]  /*96d0*/  STL.64 [R1+0x48], R52 ;  /* 0x0000483401007387 */ /* 0x0003e20000100a00 */
[----:B------:R-:W-:-:S03]  /*96e0*/  FADD.FTZ R59, R59, R60 ;  /* 0x0000003c3b3b7221 */ /* 0x000fc60000010000 */
[----:B0-----:R-:W3:Y:S04]  /*96f0*/  LDL.LU R48, [R1+0x2a0] ;  /* 0x0002a00001307983 */ /* 0x001ee80000300800 */
[----:B------:R-:W3:Y:S04]  /*9700*/  LDL.LU R49, [R1+0x2a4] ;  /* 0x0002a40001317983 */ /* 0x000ee80000300800 */
[----:B-1----:R-:W3:Y:S04]  /*9710*/  LDL.LU R52, [R1+0x230] ;  /* 0x0002300001347983 */ /* 0x002ee80000300800 */
[----:B------:R-:W3:Y:S04]  /*9720*/  LDL.LU R53, [R1+0x234] ;  /* 0x0002340001357983 */ /* 0x000ee80000300800 */
[----:B------:R-:W3:Y:S04]  /*9730*/  LDL.LU R54, [R1+0x238] ;  /* 0x0002380001367983 */ /* 0x000ee80000300800 */
[----:B------:R-:W3:Y:S01]  /*9740*/  LDL.LU R55, [R1+0x23c] ;  /* 0x00023c0001377983 */ /* 0x000ee20000300800 */
[----:B------:R-:W-:Y:S01]  /*9750*/  FADD.FTZ R51, R51, R56 ;  /* 0x0000003833337221 */ /* 0x000fe20000010000 */
[----:B------:R-:W-:Y:S01]  /*9760*/  FADD.FTZ R59, R59, R61 ;  /* 0x0000003d3b3b7221 */ /* 0x000fe20000010000 */
[----:B------:R-:W-:Y:S01]  /*9770*/  HFMA2.MMA R56, -RZ, RZ, 0, 0 ;  /* 0x00000000ff387435 */ /* 0x000fe200000001ff */
[----:B------:R-:W-:Y:S01]  /*9780*/  FMUL.FTZ R60, R57, R57 ;  /* 0x00000039393c7220 */ /* 0x000fe20000410000 */
[----:B------:R-:W-:Y:S01]  /*9790*/  MOV R61, RZ ;  /* 0x000000ff003d7202 */ /* 0x000fe20000000f00 */
[----:B------:R-:W-:-:S02]  /*97a0*/  @P4 IMAD.MOV.U32 R61, RZ, RZ, R25 ;  /* 0x000000ffff3d4224 */ /* 0x000fc400078e0019 */
[----:B------:R-:W-:Y:S01]  /*97b0*/  FADD.FTZ R57, R57, R58 ;  /* 0x0000003a39397221 */ /* 0x000fe20000010000 */
[----:B------:R-:W-:Y:S01]  /*97c0*/  FFMA.FTZ R60, R58, R58, R60 ;  /* 0x0000003a3a3c7223 */ /* 0x000fe2000001003c */
[----:B------:R-:W-:Y:S02]  /*97d0*/  @P4 IMAD.MOV.U32 R56, RZ, RZ, R24 ;  /* 0x000000ffff384224 */ /* 0x000fe400078e0018 */
[C---:B------:R-:W-:Y:S02]  /*97e0*/  FMUL.FTZ R58, R61.reuse, R61 ;  /* 0x0000003d3d3a7220 */ /* 0x040fe40000410000 */
[----:B------:R-:W-:Y:S02]  /*97f0*/  FADD.FTZ R61, R61, R56 ;  /* 0x000000383d3d7221 */ /* 0x000fe40000010000 */
[----:B------:R-:W-:Y:S01]  /*9800*/  FFMA.FTZ R58, R56, R56, R58 ;  /* 0x00000038383a7223 */ /* 0x000fe2000001003a */
[----:B------:R-:W-:Y:S01]  /*9810*/  HFMA2.MMA R56, -RZ, RZ, 0, 0 ;  /* 0x00000000ff387435 */ /* 0x000fe200000001ff */
[----:B------:R-:W-:Y:S01]  /*9820*/  FADD.FTZ R51, R51, R57 ;  /* 0x0000003933337221 */ /* 0x000fe20000010000 */
[----:B------:R-:W-:Y:S01]  /*9830*/  MOV R57, RZ ;  /* 0x000000ff00397202 */ /* 0x000fe20000000f00 */
[----:B------:R-:W-:Y:S01]  /*9840*/  @P5 IMAD.MOV.U32 R57, RZ, RZ, R27 ;  /* 0x000000ffff395224 */ /* 0x000fe200078e001b */
[----:B------:R-:W-:-:S02]  /*9850*/  LOP3.LUT P4, RZ, R0, 0x2, RZ, 0xc0, !PT ;  /* 0x0000000200ff7812 */ /* 0x000fc4000788c0ff */
[----:B------:R-:W-:Y:S01]  /*9860*/  @P5 IMAD.MOV.U32 R56, RZ, RZ, R26 ;  /* 0x000000ffff385224 */ /* 0x000fe200078e001a */
[----:B------:R-:W-:Y:S01]  /*9870*/  LOP3.LUT P5, RZ, R0, 0x1, RZ, 0xc0, !PT ;  /* 0x0000000100ff7812 */ /* 0x000fe200078ac0ff */
[----:B--2---:R0:W-:Y:S04]  /*9880*/  STL.64 [R1+0x50], R46 ;  /* 0x0000502e01007387 */ /* 0x0041e80000100a00 */
[----:B0-----:R-:W2:Y:S04]  /*9890*/  LDL.LU R46, [R1+0x228] ;  /* 0x00022800012e7983 */ /* 0x001ea80000300800 */
[----:B------:R-:W2:Y:S01]  /*98a0*/  LDL.LU R47, [R1+0x22c] ;  /* 0x00022c00012f7983 */ /* 0x000ea20000300800 */
[C---:B------:R-:W-:Y:S01]  /*98b0*/  FMUL.FTZ R0, R57.reuse, R57 ;  /* 0x0000003939007220 */ /* 0x040fe20000410000 */
[----:B------:R-:W-:Y:S01]  /*98c0*/  FADD.FTZ R57, R57, R56 ;  /* 0x0000003839397221 */ /* 0x000fe20000010000 */
[----:B------:R-:W-:Y:S01]  /*98d0*/  FADD.FTZ R51, R51, R61 ;  /* 0x0000003d33337221 */ /* 0x000fe20000010000 */
[----:B------:R-:W-:Y:S01]  /*98e0*/  FADD.FTZ R59, R59, R60 ;  /* 0x0000003c3b3b7221 */ /* 0x000fe20000010000 */
[----:B------:R-:W-:Y:S01]  /*98f0*/  FFMA.FTZ R0, R56, R56, R0 ;  /* 0x0000003838007223 */ /* 0x000fe20000010000 */
[----:B------:R-:W0:Y:S01]  /*9900*/  S2R R16, SR_LANEID ;  /* 0x0000000000107919 */ /* 0x000e220000000000 */
[----:B------:R-:W-:Y:S01]  /*9910*/  FADD.FTZ R51, R51, R57 ;  /* 0x0000003933337221 */ /* 0x000fe20000010000 */
[----:B------:R-:W-:Y:S01]  /*9920*/  FADD.FTZ R58, R59, R58 ;  /* 0x0000003a3b3a7221 */ /* 0x000fe20000010000 */
[----:B------:R-:W-:Y:S01]  /*9930*/  HFMA2.MMA R57, -RZ, RZ, 0, 0 ;  /* 0x00000000ff397435 */ /* 0x000fe200000001ff */
[----:B------:R-:W-:Y:S01]  /*9940*/  MOV R56, RZ ;  /* 0x000000ff00387202 */ /* 0x000fe20000000f00 */
[----:B------:R-:W-:Y:S01]  /*9950*/  HFMA2.MMA R59, -RZ, RZ, 0, 0 ;  /* 0x00000000ff3b7435 */ /* 0x000fe200000001ff */
[----:B------:R-:W-:-:S02]  /*9960*/  @P6 IMAD.MOV.U32 R56, RZ, RZ, R29 ;  /* 0x000000ffff386224 */ /* 0x000fc400078e001d */
[----:B------:R-:W-:Y:S01]  /*9970*/  FADD.FTZ R58, R58, R0 ;  /* 0x000000003a3a7221 */ /* 0x000fe20000010000 */
[----:B------:R-:W-:Y:S01]  /*9980*/  MOV R0, RZ ;  /* 0x000000ff00007202 */ /* 0x000fe20000000f00 */
[----:B------:R-:W-:Y:S01]  /*9990*/  @P3 IMAD.MOV.U32 R0, RZ, RZ, R31 ;  /* 0x000000ffff003224 */ /* 0x000fe200078e001f */
[----:B------:R-:W2:Y:S01]  /*99a0*/  LDL.LU R61, [R1+0x2fc] ;  /* 0x0002fc00013d7983 */ /* 0x000ea20000300800 */
[----:B------:R-:W-:Y:S01]  /*99b0*/  @P3 IMAD.MOV.U32 R57, RZ, RZ, R30 ;  /* 0x000000ffff393224 */ /* 0x000fe200078e001e */
[----:B------:R-:W-:Y:S01]  /*99c0*/  LOP3.LUT P3, RZ, R50, 0x40000000, RZ, 0xc0, !PT ;  /* 0x4000000032ff7812 */ /* 0x000fe2000786c0ff */
[----:B------:R-:W-:Y:S02]  /*99d0*/  @P6 IMAD.MOV.U32 R59, RZ, RZ, R28 ;  /* 0x000000ffff3b6224 */ /* 0x000fe400078e001c */
[C---:B------:R-:W-:Y:S02]  /*99e0*/  FMUL.FTZ R60, R56.reuse, R56 ;  /* 0x00000038383c7220 */ /* 0x040fe40000410000 */
[----:B------:R-:W-:-:S02]  /*99f0*/  FADD.FTZ R56, R56, R59 ;  /* 0x0000003b38387221 */ /* 0x000fc40000010000 */
[----:B------:R-:W-:Y:S01]  /*9a00*/  FFMA.FTZ R60, R59, R59, R60 ;  /* 0x0000003b3b3c7223 */ /* 0x000fe2000001003c */
[----:B------:R-:W-:Y:S01]  /*9a10*/  FMUL.FTZ R59, R0, R0 ;  /* 0x00000000003b7220 */ /* 0x000fe20000410000 */
[----:B------:R-:W-:Y:S01]  /*9a20*/  LOP3.LUT P6, RZ, R50, 0x80000000, RZ, 0xc0, !PT ;  /* 0x8000000032ff7812 */ /* 0x000fe200078cc0ff */
[----:B------:R-:W-:Y:S01]  /*9a30*/  FADD.FTZ R0, R0, R57 ;  /* 0x0000003900007221 */ /* 0x000fe20000010000 */
[----:B------:R-:W-:Y:S01]  /*9a40*/  FADD.FTZ R51, R51, R56 ;  /* 0x0000003833337221 */ /* 0x000fe20000010000 */
[----:B------:R-:W-:Y:S01]  /*9a50*/  FFMA.FTZ R59, R57, R57, R59 ;  /* 0x00000039393b7223 */ /* 0x000fe2000001003b */
[----:B------:R-:W-:Y:S02]  /*9a60*/  CS2R R56, SRZ ;  /* 0x0000000000387805 */ /* 0x000fe4000001ff00 */
[----:B------:R-:W-:Y:S01]  /*9a70*/  @P3 MOV R56, R33 ;  /* 0x0000002100383202 */ /* 0x000fe20000000f00 */
[----:B------:R-:W-:Y:S01]  /*9a80*/  FADD.FTZ R0, R51, R0 ;  /* 0x0000000033007221 */ /* 0x000fe20000010000 */
[----:B------:R-:W-:Y:S01]  /*9a90*/  @P3 IMAD.MOV.U32 R57, RZ, RZ, R32 ;  /* 0x000000ffff393224 */ /* 0x000fe200078e0020 */
[----:B------:R-:W-:Y:S01]  /*9aa0*/  HFMA2.MMA R51, -RZ, RZ, 0, 0 ;  /* 0x00000000ff337435 */ /* 0x000fe200000001ff */
[----:B------:R-:W-:Y:S01]  /*9ab0*/  FADD.FTZ R58, R58, R60 ;  /* 0x0000003c3a3a7221 */ /* 0x000fe20000010000 */
[C---:B------:R-:W-:Y:S01]  /*9ac0*/  FMUL.FTZ R60, R56.reuse, R56 ;  /* 0x00000038383c7220 */ /* 0x040fe20000410000 */
[----:B------:R-:W-:-:S03]  /*9ad0*/  FADD.FTZ R56, R56, R57 ;  /* 0x0000003938387221 */ /* 0x000fc60000010000 */
[----:B------:R-:W-:Y:S02]  /*9ae0*/  @P6 IMAD.MOV.U32 R51, RZ, RZ, R35 ;  /* 0x000000ffff336224 */ /* 0x000fe400078e0023 */
[----:B------:R-:W-:Y:S01]  /*9af0*/  FFMA.FTZ R60, R57, R57, R60 ;  /* 0x00000039393c7223 */ /* 0x000fe2000001003c */
[----:B------:R-:W-:Y:S01]  /*9b00*/  FADD.FTZ R0, R0, R56 ;  /* 0x0000003800007221 */ /* 0x000fe20000010000 */
[----:B------:R-:W-:Y:S01]  /*9b10*/  FADD.FTZ R58, R58, R59 ;  /* 0x0000003b3a3a7221 */ /* 0x000fe20000010000 */
[----:B------:R-:W-:Y:S01]  /*9b20*/  MOV R57, RZ ;  /* 0x000000ff00397202 */ /* 0x000fe20000000f00 */
[----:B------:R-:W-:Y:S01]  /*9b30*/  HFMA2.MMA R56, -RZ, RZ, 0, 0 ;  /* 0x00000000ff387435 */ /* 0x000fe200000001ff */
[----:B------:R-:W-:Y:S02]  /*9b40*/  @P6 IMAD.MOV.U32 R57, RZ, RZ, R34 ;  /* 0x000000ffff396224 */ /* 0x000fe400078e0022 */
[C---:B------:R-:W-:Y:S02]  /*9b50*/  FMUL.FTZ R59, R51.reuse, R51 ;  /* 0x00000033333b7220 */ /* 0x040fe40000410000 */
[----:B------:R-:W-:-:S02]  /*9b60*/  FADD.FTZ R51, R51, R57 ;  /* 0x0000003933337221 */ /* 0x000fc40000010000 */
[----:B------:R-:W-:Y:S01]  /*9b70*/  FFMA.FTZ R59, R57, R57, R59 ;  /* 0x00000039393b7223 */ /* 0x000fe2000001003b */
[----:B------:R-:W-:Y:S01]  /*9b80*/  @P5 IMAD.MOV.U32 R56, RZ, RZ, R37 ;  /* 0x000000ffff385224 */ /* 0x000fe200078e0025 */
[----:B------:R-:W-:Y:S01]  /*9b90*/  MOV R57, RZ ;  /* 0x000000ff00397202 */ /* 0x000fe20000000f00 */
[----:B------:R-:W-:Y:S02]  /*9ba0*/  @P5 IMAD.MOV.U32 R57, RZ, RZ, R36 ;  /* 0x000000ffff395224 */ /* 0x000fe400078e0024 */
[----:B------:R-:W-:Y:S01]  /*9bb0*/  FADD.FTZ R58, R58, R60 ;  /* 0x0000003c3a3a7221 */ /* 0x000fe20000010000 */
[----:B------:R-:W-:Y:S01]  /*9bc0*/  FADD.FTZ R0, R0, R51 ;  /* 0x0000003300007221 */ /* 0x000fe20000010000 */
[C---:B------:R-:W-:Y:S01]  /*9bd0*/  FMUL.FTZ R60, R56.reuse, R56 ;  /* 0x00000038383c7220 */ /* 0x040fe20000410000 */
[----:B------:R-:W-:Y:S01]  /*9be0*/  HFMA2.MMA R51, -RZ, RZ, 0, 0 ;  /* 0x00000000ff337435 */ /* 0x000fe200000001ff */
[----:B------:R-:W-:-:S04]  /*9bf0*/  FADD.FTZ R56, R56, R57 ;  /* 0x0000003938387221 */ /* 0x000fc80000010000 */
[----:B------:R-:W-:Y:S01]  /*9c00*/  FADD.FTZ R0, R0, R56 ;  /* 0x0000003800007221 */ /* 0x000fe20000010000 */
[----:B------:R-:W-:Y:S01]  /*9c10*/  @P4 IMAD.MOV.U32 R51, RZ, RZ, R39 ;  /* 0x000000ffff334224 */ /* 0x000fe200078e0027 */
[----:B------:R-:W-:Y:S01]  /*9c20*/  HFMA2.MMA R56, -RZ, RZ, 0, 0 ;  /* 0x00000000ff387435 */ /* 0x000fe200000001ff */
[----:B------:R-:W-:Y:S01]  /*9c30*/  FFMA.FTZ R60, R57, R57, R60 ;  /* 0x00000039393c7223 */ /* 0x000fe2000001003c */
[----:B------:R-:W-:Y:S01]  /*9c40*/  FADD.FTZ R58, R58, R59 ;  /* 0x0000003b3a3a7221 */ /* 0x000fe20000010000 */
[----:B------:R-:W-:Y:S01]  /*9c50*/  MOV R57, RZ ;  /* 0x000000ff00397202 */ /* 0x000fe20000000f00 */
[----:B------:R-:W-:Y:S02]  /*9c60*/  @P4 IMAD.MOV.U32 R57, RZ, RZ, R38 ;  /* 0x000000ffff394224 */ /* 0x000fe400078e0026 */
[C---:B------:R-:W-:Y:S01]  /*9c70*/  FMUL.FTZ R59, R51.reuse, R51 ;  /* 0x00000033333b7220 */ /* 0x040fe20000410000 */
[----:B------:R-:W-:Y:S02]  /*9c80*/  @P0 IMAD.MOV.U32 R56, RZ, RZ, R41 ;  /* 0x000000ffff380224 */ /* 0x000fe400078e0029 */
[----:B------:R-:W-:Y:S01]  /*9c90*/  FADD.FTZ R58, R58, R60 ;  /* 0x0000003c3a3a7221 */ /* 0x000fe20000010000 */
[----:B------:R-:W-:Y:S01]  /*9ca0*/  FADD.FTZ R51, R51, R57 ;  /* 0x0000003933337221 */ /* 0x000fe20000010000 */
[----:B------:R-:W-:Y:S01]  /*9cb0*/  FFMA.FTZ R59, R57, R57, R59 ;  /* 0x00000039393b7223 */ /* 0x000fe2000001003b */
[----:B------:R-:W-:Y:S01]  /*9cc0*/  MOV R57, RZ ;  /* 0x000000ff00397202 */ /* 0x000fe20000000f00 */
[----:B------:R-:W-:-:S02]  /*9cd0*/  @P0 IMAD.MOV.U32 R57, RZ, RZ, R40 ;  /* 0x000000ffff390224 */ /* 0x000fc400078e0028 */
[----:B------:R-:W-:Y:S01]  /*9ce0*/  FMUL.FTZ R60, R56, R56 ;  /* 0x00000038383c7220 */ /* 0x000fe20000410000 */
[----:B------:R-:W-:Y:S01]  /*9cf0*/  FADD.FTZ R0, R0, R51 ;  /* 0x0000003300007221 */ /* 0x000fe20000010000 */
[----:B------:R-:W-:Y:S01]  /*9d00*/  FADD.FTZ R58, R58, R59 ;  /* 0x0000003b3a3a7221 */ /* 0x000fe20000010000 */
[----:B------:R-:W-:Y:S01]  /*9d10*/  HFMA2.MMA R51, -RZ, RZ, 0, 0 ;  /* 0x00000000ff337435 */ /* 0x000fe200000001ff */
[----:B------:R-:W-:-:S04]  /*9d20*/  FFMA.FTZ R60, R57, R57, R60 ;  /* 0x00000039393c7223 */ /* 0x000fc8000001003c */
[----:B------:R-:W-:Y:S01]  /*9d30*/  FADD.FTZ R58, R58, R60 ;  /* 0x0000003c3a3a7221 */ /* 0x000fe20000010000 */
[----:B------:R-:W-:Y:S01]  /*9d40*/  HFMA2.MMA R60, -RZ, RZ, 0, 0 ;  /* 0x00000000ff3c7435 */ /* 0x000fe200000001ff */
[----:B------:R-:W-:Y:S02]  /*9d50*/  @P1 IMAD.MOV.U32 R51, RZ, RZ, R43 ;  /* 0x000000ffff331224 */ /* 0x000fe400078e002b */
        /* <DEDUP_REMOVED lines=13> */
[----:B------:R-:W-:Y:S01]  /*9e30*/  FADD.FTZ R60, R60, R56 ;  /* 0x000000383c3c7221 */ /* 0x000fe20000010000 */
[----:B------:R-:W-:Y:S01]  /*9e40*/  FFMA.FTZ R57, R56, R56, R57 ;  /* 0x0000003838397223 */ /* 0x000fe20000010039 */
[----:B0-----:R-:W-:Y:S01]  /*9e50*/  ISETP.GT.AND P3, PT, R16, 0x1e, PT ;  /* 0x0000001e1000780c */ /* 0x001fe20003f64270 */
[----:B------:R-:W-:Y:S01]  /*9e60*/  STL.64 [R1+0x3e8], R18 ;  /* 0x0003e81201007387 */ /* 0x000fe20000100a00 */
[----:B------:R-:W-:Y:S01]  /*9e70*/  FADD.FTZ R0, R0, R60 ;  /* 0x0000003c00007221 */ /* 0x000fe20000010000 */
[----:B------:R-:W-:Y:S02]  /*9e80*/  FADD.FTZ R57, R58, R57 ;  /* 0x000000393a397221 */ /* 0x000fe40000010000 */
[----:B------:R-:W2:Y:S04]  /*9e90*/  LDL.LU R60, [R1+0x2f8] ;  /* 0x0002f800013c7983 */ /* 0x000ea80000300800 */
[----:B------:R-:W0:Y:S04]  /*9ea0*/  SHFL.DOWN PT, R51, R0, 0x1, 0x1f ;  /* 0x08201f0000337f89 */ /* 0x000e2800000e0000 */
[----:B------:R-:W1:Y:S04]  /*9eb0*/  SHFL.DOWN PT, R56, R57, 0x1, 0x1f ;  /* 0x08201f0039387f89 */ /* 0x000e6800000e0000 */
[----:B------:R-:W-:Y:S04]  /*9ec0*/  STL.64 [R1+0x3f0], R20 ;  /* 0x0003f01401007387 */ /* 0x000fe80000100a00 */
[----:B------:R-:W-:Y:S04]  /*9ed0*/  STL.64 [R1+0x3f8], R22 ;  /* 0x0003f81601007387 */ /* 0x000fe80000100a00 */
[----:B------:R-:W-:Y:S04]  /*9ee0*/  STL.64 [R1+0x408], R24 ;  /* 0x0004081801007387 */ /* 0x000fe80000100a00 */
[----:B------:R-:W-:Y:S01]  /*9ef0*/  STL.64 [R1+0x410], R26 ;  /* 0x0004101a01007387 */ /* 0x000fe20000100a00 */
[----:B0-----:R-:W-:-:S03]  /*9f00*/  @!P3 FADD.FTZ R0, R0, R51 ;  /* 0x000000330000b221 */ /* 0x001fc60000010000 */
[----:B------:R-:W-:Y:S01]  /*9f10*/  STL.64 [R1+0x418], R28 ;  /* 0x0004181c01007387 */ /* 0x000fe20000100a00 */
[----:B-1----:R-:W-:-:S03]  /*9f20*/  @!P3 FADD.FTZ R57, R57, R56 ;  /* 0x000000383939b221 */ /* 0x002fc60000010000 */
[----:B------:R-:W0:Y:S04]  /*9f30*/  SHFL.DOWN PT, R51, R0, 0x2, 0x1f ;  /* 0x08401f0000337f89 */ /* 0x000e2800000e0000 */
[----:B------:R-:W1:Y:S01]  /*9f40*/  SHFL.DOWN PT, R56, R57, 0x2, 0x1f ;  /* 0x08401f0039387f89 */ /* 0x000e6200000e0000 */
[----:B------:R-:W-:-:S03]  /*9f50*/  ISETP.GT.AND P3, PT, R16, 0x1d, PT ;  /* 0x0000001d1000780c */ /* 0x000fc60003f64270 */
        /* <DEDUP_REMOVED lines=12> */
[----:B----4-:R-:W-:Y:S04]  /*a020*/  STL.64 [R1+0x8], R14 ;  /* 0x0000080e01007387 */ /* 0x010fe80000100a00 */
[----:B---3--:R-:W-:Y:S01]  /*a030*/  STL.64 [R1+0x10], R12 ;  /* 0x0000100c01007387 */ /* 0x008fe20000100a00 */
        /* <DEDUP_REMOVED lines=8> */
[----:B------:R3:W-:Y:S04]  /*a0c0*/  STL.64 [R1+0x30], R4 ;  /* 0x0000300401007387 */ /* 0x0007e80000100a00 */
[----:B------:R-:W-:Y:S01]  /*a0d0*/  STL.64 [R1+0x38], R2 ;  /* 0x0000380201007387 */ /* 0x000fe20000100a00 */
[----:B0-----:R-:W-:-:S03]  /*a0e0*/  @!P3 FADD.FTZ R0, R0, R51 ;  /* 0x000000330000b221 */ /* 0x001fc60000010000 */
[----:B------:R-:W4:Y:S01]  /*a0f0*/  LDL.LU R58, [R1+0x240] ;  /* 0x00024000013a7983 */ /* 0x000f220000300800 */
[----:B-1----:R-:W-:-:S03]  /*a100*/  @!P3 FADD.FTZ R57, R57, R56 ;  /* 0x000000383939b221 */ /* 0x002fc60000010000 */
[----:B------:R-:W0:Y:S04]  /*a110*/  SHFL.DOWN PT, R51, R0, 0x10, 0x1f ;  /* 0x0a001f0000337f89 */ /* 0x000e2800000e0000 */
[----:B------:R-:W1:Y:S01]  /*a120*/  SHFL.DOWN PT, R56, R57, 0x10, 0x1f ;  /* 0x0a001f0039387f89 */ /* 0x000e6200000e0000 */
[----:B------:R-:W-:-:S03]  /*a130*/  ISETP.GT.AND P3, PT, R16, 0xf, PT ;  /* 0x0000000f1000780c */ /* 0x000fc60003f64270 */
[----:B------:R-:W4:Y:S04]  /*a140*/  LDL.LU R59, [R1+0x244] ;  /* 0x00024400013b7983 */ /* 0x000f280000300800 */
[----:B---3--:R-:W3:Y:S04]  /*a150*/  LDL.LU R4, [R1+0x250] ;  /* 0x0002500001047983 */ /* 0x008ee80000300800 */
[----:B------:R-:W3:Y:S04]  /*a160*/  LDL.LU R5, [R1+0x254] ;  /* 0x0002540001057983 */ /* 0x000ee80000300800 */
[----:B------:R-:W3:Y:S01]  /*a170*/  LDL.LU R8, [R1+0x260] ;  /* 0x0002600001087983 */ /* 0x000ee20000300800 */
[----:B0-----:R-:W-:-:S03]  /*a180*/  @!P3 FADD.FTZ R0, R0, R51 ;  /* 0x000000330000b221 */ /* 0x001fc60000010000 */
[----:B------:R-:W3:Y:S01]  /*a190*/  LDL.LU R9, [R1+0x264] ;  /* 0x0002640001097983 */ /* 0x000ee20000300800 */
[----:B-1----:R-:W-:Y:S01]  /*a1a0*/  @!P3 FADD.FTZ R57, R57, R56 ;  /* 0x000000383939b221 */ /* 0x002fe20000010000 */
[----:B------:R-:W-:Y:S02]  /*a1b0*/  ISETP.NE.AND P3, PT, R16, RZ, PT ;  /* 0x000000ff1000720c */ /* 0x000fe40003f65270 */
[----:B------:R-:W3:Y:S01]  /*a1c0*/  LDL.LU R12, [R1+0x270] ;  /* 0x00027000010c7983 */ /* 0x000ee20000300800 */
[----:B------:R-:W-:-:S03]  /*a1d0*/  MOV R56, R0 ;  /* 0x0000000000387202 */ /* 0x000fc60000000f00 */
[----:B------:R-:W3:Y:S04]  /*a1e0*/  LDL.LU R13, [R1+0x274] ;  /* 0x00027400010d7983 */ /* 0x000ee80000300800 */
[----:B------:R-:W3:Y:S04]  /*a1f0*/  LDL.LU R16, [R1+0x280] ;  /* 0x0002800001107983 */ /* 0x000ee80000300800 */
[----:B------:R0:W-:Y:S04]  /*a200*/  @!P3 STS.64 [R17+0x10], R56 ;  /* 0x000010381100b388 */ /* 0x0001e80000000a00 */
[----:B------:R-:W3:Y:S04]  /*a210*/  LDL.LU R20, [R1+0x290] ;  /* 0x0002900001147983 */ /* 0x000ee80000300800 */
[----:B------:R-:W3:Y:S04]  /*a220*/  LDL.LU R21, [R1+0x294] ;  /* 0x0002940001157983 */ /* 0x000ee80000300800 */
[----:B0-----:R-:W3:Y:S04]  /*a230*/  LDL.LU R17, [R1+0x284] ;  /* 0x0002840001117983 */ /* 0x001ee80000300800 */
[----:B------:R-:W3:Y:S04]  /*a240*/  LDL.LU R26, [R1+0x2b0] ;  /* 0x0002b000011a7983 */ /* 0x000ee80000300800 */
        /* <DEDUP_REMOVED lines=31> */
[----:B------:R0:W-:Y:S04]  /*a440*/  STL.64 [R1+0xb0], R48 ;  /* 0x0000b03001007387 */ /* 0x0001e80000100a00 */
[----:B------:R1:W-:Y:S04]  /*a450*/  STL.64 [R1+0x118], R54 ;  /* 0x0001183601007387 */ /* 0x0003e80000100a00 */
[----:B------:R1:W-:Y:S04]  /*a460*/  STL.64 [R1+0x120], R52 ;  /* 0x0001203401007387 */ /* 0x0003e80000100a00 */
[----:B--2---:R2:W-:Y:S04]  /*a470*/  STL.64 [R1+0x128], R46 ;  /* 0x0001282e01007387 */ /* 0x0045e80000100a00 */
[----:B0-----:R-:W3:Y:S04]  /*a480*/  LDL.LU.64 R48, [R1+0x400] ;  /* 0x0004000001307983 */ /* 0x001ee80000300a00 */
[----:B-1----:R-:W3:Y:S04]  /*a490*/  LDL.LU.64 R54, [R1+0x398] ;  /* 0x0003980001367983 */ /* 0x002ee80000300a00 */
[----:B------:R-:W3:Y:S04]  /*a4a0*/  LDL.LU.64 R52, [R1+0x390] ;  /* 0x0003900001347983 */ /* 0x000ee80000300a00 */
[----:B--2---:R-:W2:Y:S04]  /*a4b0*/  LDL.LU.64 R46, [R1+0x388] ;  /* 0x00038800012e7983 */ /* 0x004ea80000300a00 */
[----:B------:R0:W-:Y:S04]  /*a4c0*/  STL.64 [R1+0x60], R60 ;  /* 0x0000603c01007387 */ /* 0x0001e80000100a00 */
[----:B0-----:R-:W2:Y:S04]  /*a4d0*/  LDL.LU R60, [R1+0x208] ;  /* 0x00020800013c7983 */ /* 0x001ea80000300800 */
[----:B------:R-:W2:Y:S04]  /*a4e0*/  LDL.LU R61, [R1+0x20c] ;  /* 0x00020c00013d7983 */ /* 0x000ea80000300800 */
[----:B----4-:R0:W-:Y:S04]  /*a4f0*/  STL.64 [R1+0x110], R58 ;  /* 0x0001103a01007387 */ /* 0x0101e80000100a00 */
[----:B---3--:R1:W-:Y:S04]  /*a500*/  STL.64 [R1+0x100], R4 ;  /* 0x0001000401007387 */ /* 0x0083e80000100a00 */
[----:B0-----:R-:W3:Y:S04]  /*a510*/  LDL.LU R58, [R1+0x2c0] ;  /* 0x0002c000013a7983 */ /* 0x001ee80000300800 */
[----:B------:R0:W-:Y:S04]  /*a520*/  STL.64 [R1+0xf0], R8 ;  /* 0x0000f00801007387 */ /* 0x0001e80000100a00 */
[----:B-1----:R-:W4:Y:S04]  /*a530*/  LDL.LU.64 R4, [R1+0x3b0] ;  /* 0x0003b00001047983 */ /* 0x002f280000300a00 */
[----:B------:R1:W-:Y:S04]  /*a540*/  STL.64 [R1+0xe0], R12 ;  /* 0x0000e00c01007387 */ /* 0x0003e80000100a00 */
[----:B0-----:R-:W4:Y:S04]  /*a550*/  LDL.LU.64 R8, [R1+0x3c0] ;  /* 0x0003c00001087983 */ /* 0x001f280000300a00 */
[----:B-1----:R-:W4:Y:S04]  /*a560*/  LDL.LU.64 R12, [R1+0x3d0] ;  /* 0x0003d000010c7983 */ /* 0x002f280000300a00 */
[----:B------:R0:W-:Y:S04]  /*a570*/  STL.64 [R1+0xc0], R20 ;  /* 0x0000c01401007387 */ /* 0x0001e80000100a00 */
[----:B------:R-:W-:Y:S04]  /*a580*/  STL.64 [R1+0xd0], R16 ;  /* 0x0000d01001007387 */ /* 0x000fe80000100a00 */
[----:B------:R1:W-:Y:S04]  /*a590*/  STL.64 [R1+0xa0], R26 ;  /* 0x0000a01a01007387 */ /* 0x0003e80000100a00 */
[----:B0-----:R-:W4:Y:S04]  /*a5a0*/  LDL.LU.64 R20, [R1+0x3f0] ;  /* 0x0003f00001147983 */ /* 0x001f280000300a00 */
[----:B------:R0:W-:Y:S04]  /*a5b0*/  STL.64 [R1+0x90], R30 ;  /* 0x0000901e01007387 */ /* 0x0001e80000100a00 */
[----:B-1----:R-:W4:Y:S04]  /*a5c0*/  LDL.LU.64 R26, [R1+0x410] ;  /* 0x00041000011a7983 */ /* 0x002f280000300a00 */
        /* <DEDUP_REMOVED lines=23> */
[----:B------:R-:W4:Y:S04]  /*a740*/  LDL.LU.64 R16, [R1+0x3e0] ;  /* 0x0003e00001107983 */ /* 0x000f280000300a00 */
[----:B------:R0:W-:Y:S04]  /*a750*/  STL.64 [R1+0xf8], R6 ;  /* 0x0000f80601007387 */ /* 0x0001e80000100a00 */
[----:B-1----:R-:W4:Y:S04]  /*a760*/  LDL.LU.64 R14, [R1+0x3d8] ;  /* 0x0003d800010e7983 */ /* 0x002f280000300a00 */
[----:B------:R1:W-:Y:S04]  /*a770*/  STL.64 [R1+0x108], R2 ;  /* 0x0001080201007387 */ /* 0x0003e80000100a00 */
[----:B0-----:R-:W4:Y:S04]  /*a780*/  LDL.LU.64 R10, [R1+0x3c8] ;  /* 0x0003c800010a7983 */ /* 0x001f280000300a00 */
[----:B------:R-:W4:Y:S04]  /*a790*/  LDL.LU.64 R6, [R1+0x3b8] ;  /* 0x0003b80001067983 */ /* 0x000f280000300a00 */
[----:B-1----:R-:W4:Y:S01]  /*a7a0*/  LDL.LU.64 R2, [R1+0x3a8] ;  /* 0x0003a80001027983 */ /* 0x002f220000300a00 */
[----:B------:R-:W-:-:S03]  /*a7b0*/  IMAD.MOV.U32 R59, RZ, RZ, R48 ;  /* 0x000000ffff3b7224 */ /* 0x000fc600078e0030 */
[----:B------:R0:W5:Y:S04]  /*a7c0*/  LDL.LU R48, [R1+0x3a0] ;  /* 0x0003a00001307983 */ /* 0x0001680000300800 */
[----:B------:R1:W-:Y:S04]  /*a7d0*/  STL.64 [R1+0x140], R54 ;  /* 0x0001403601007387 */ /* 0x0003e80000100a00 */
[----:B------:R0:W-:Y:S04]  /*a7e0*/  STL.64 [R1+0x138], R52 ;  /* 0x0001383401007387 */ /* 0x0001e80000100a00 */
[----:B--2---:R2:W-:Y:S04]  /*a7f0*/  STL.64 [R1+0x130], R46 ;  /* 0x0001302e01007387 */ /* 0x0045e80000100a00 */
[----:B-1----:R1:W5:Y:S04]  /*a800*/  LDL.LU.64 R54, [R1+0x370] ;  /* 0x0003700001367983 */ /* 0x0023680000300a00 */
[----:B0-----:R1:W5:Y:S04]  /*a810*/  LDL.LU.64 R52, [R1+0x378] ;  /* 0x0003780001347983 */ /* 0x0013680000300a00 */
[----:B--2---:R1:W5:Y:S04]  /*a820*/  LDL.LU.64 R46, [R1+0x380] ;  /* 0x00038000012e7983 */ /* 0x0043680000300a00 */
[----:B------:R0:W-:Y:S02]  /*a830*/  STL.64 [R1+0x148], R60 ;  /* 0x0001483c01007387 */ /* 0x0001e40000100a00 */
[----:B0-----:R-:W0:Y:S01]  /*a840*/  S2R R61, SR_TID.X ;  /* 0x00000000003d7919 */ /* 0x001e220000002100 */
[----:B------:R-:W2:Y:S01]  /*a850*/  LDC R0, c[0x0][0xc] ;  /* 0x00000300ff007b82 */ /* 0x000ea20000000800 */
[----:B------:R1:W-:Y:S01]  /*a860*/  STL.64 [R1+0x1f8], R44 ;  /* 0x0001f82c01007387 */ /* 0x0003e20000100a00 */
[----:B------:R-:W-:Y:S01]  /*a870*/  BSSY B0, `(.L_x_5170) ;  /* 0x0000043000007945 */ /* 0x000fe20003800000 */
[----:B0-----:R-:W-:-:S02]  /*a880*/  ISETP.NE.AND P3, PT, R61, RZ, PT ;  /* 0x000000ff3d00720c */ /* 0x001fc40003f65270 */
[----:B---3--:R1:W-:Y:S04]  /*a890*/  STL.64 [R1], R58 ;  /* 0x0000003a01007387 */ /* 0x0083e80000100a00 */
[----:B----4-:R1:W-:Y:S04]  /*a8a0*/  STL.64 [R1+0x158], R4 ;  /* 0x0001580401007387 */ /* 0x0103e80000100a00 */
[----:B------:R1:W-:Y:S04]  /*a8b0*/  STL.64 [R1+0x168], R8 ;  /* 0x0001680801007387 */ /* 0x0003e80000100a00 */
        /* <DEDUP_REMOVED lines=18> */
[----:B------:R1:W-:Y:S01]  /*a9e0*/  STL.64 [R1+0x150], R2 ;  /* 0x0001500201007387 */ /* 0x0003e20000100a00 */
[----:B------:R-:W-:Y:S06]  /*a9f0*/  BAR.SYNC.DEFER_BLOCKING 0x0 ;  /* 0x0000000000007b1d */ /* 0x000fec0000010000 */
[----:B--2---:R-:W-:Y:S05]  /*aa00*/  @P3 BRA `(.L_x_5171) ;  /* 0x0000000000a43947 */ /* 0x004fea0003800000 */
[----:B------:R-:W0:Y:S01]  /*aa10*/  S2UR UR6, SR_CgaCtaId ;  /* 0x00000000000679c3 */ /* 0x000e220000008800 */
[----:B------:R-:W-:Y:S02]  /*aa20*/  UMOV UR5, 0x400 ;  /* 0x0000040000057882 */ /* 0x000fe40000000000 */
[----:B0-----:R-:W-:-:S09]  /*aa30*/  ULEA UR5, UR6, UR5, 0x18 ;  /* 0x0000000506057291 */ /* 0x001fd2000f8ec03f */
[----:B-1----:R-:W0:Y:S04]  /*aa40*/  LDS.64 R2, [UR5+0x18] ;  /* 0x00001805ff027984 */ /* 0x002e280008000a00 */
[----:B------:R-:W1:Y:S04]  /*aa50*/  LDS.128 R4, [UR5+0x20] ;  /* 0x00002005ff047984 */ /* 0x000e680008000c00 */
[----:B------:R-:W2:Y:S04]  /*aa60*/  LDS.128 R8, [UR5+0x30] ;  /* 0x00003005ff087984 */ /* 0x000ea80008000c00 */
[----:B------:R-:W3:Y:S04]  /*aa70*/  LDS.128 R20, [UR5+0x40] ;  /* 0x00004005ff147984 */ /* 0x000ee80008000c00 */
[----:B------:R-:W4:Y:S04]  /*aa80*/  LDS.128 R16, [UR5+0x50] ;  /* 0x00005005ff107984 */ /* 0x000f280008000c00 */
[----:B------:R-:W4:Y:S04]  /*aa90*/  LDS.128 R12, [UR5+0x60] ;  /* 0x00006005ff0c7984 */ /* 0x000f280008000c00 */
[----:B------:R-:W4:Y:S01]  /*aaa0*/  LDS.128 R24, [UR5+0x70] ;  /* 0x00007005ff187984 */ /* 0x000f220008000c00 */
[----:B0-----:R-:W-:Y:S01]  /*aab0*/  FADD.FTZ R2, R56, R2 ;  /* 0x0000000238027221 */ /* 0x001fe20000010000 */
[----:B------:R-:W-:-:S03]  /*aac0*/  FADD.FTZ R3, R57, R3 ;  /* 0x0000000339037221 */ /* 0x000fc60000010000 */
[----:B-1----:R-:W-:Y:S01]  /*aad0*/  FADD.FTZ R4, R2, R4 ;  /* 0x0000000402047221 */ /* 0x002fe20000010000 */
[----:B------:R-:W-:-:S03]  /*aae0*/  FADD.FTZ R2, R3, R5 ;  /* 0x0000000503027221 */ /* 0x000fc60000010000 */
[----:B------:R-:W-:Y:S01]  /*aaf0*/  FADD.FTZ R4, R4, R6 ;  /* 0x0000000604047221 */ /* 0x000fe20000010000 */
[----:B------:R-:W-:-:S03]  /*ab00*/  FADD.FTZ R2, R2, R7 ;  /* 0x0000000702027221 */ /* 0x000fc60000010000 */
[----:B--2---:R-:W-:Y:S01]  /*ab10*/  FADD.FTZ R8, R4, R8 ;  /* 0x0000000804087221 */ /* 0x004fe20000010000 */
[----:B------:R-:W-:Y:S01]  /*ab20*/  FADD.FTZ R2, R2, R9 ;  /* 0x0000000902027221 */ /* 0x000fe20000010000 */
[----:B------:R-:W0:Y:S02]  /*ab30*/  LDS.128 R4, [UR5+0x80] ;  /* 0x00008005ff047984 */ /* 0x000e240008000c00 */
        /* <DEDUP_REMOVED lines=22> */
.L_x_5171:
[----:B------:R-:W-:Y:S05]  /*aca0*/  BSYNC B0 ;  /* 0x0000000000007941 */ /* 0x000fea0003800000 */
.L_x_5170:
[----:B------:R-:W-:-:S13]  /*acb0*/  ISETP.GE.U32.AND P4, PT, R0, 0x2, PT ;  /* 0x000000020000780c */ /* 0x000fda0003f86070 */
[----:B------:R-:W-:Y:S05]  /*acc0*/  @!P4 BRA `(.L_x_5172) ;  /* 0x000000100074c947 */ /* 0x000fea0003800000 */
[----:B-1----:R-:W2:Y:S01]  /*acd0*/  LDL R8, [R1+0x368] ;  /* 0x0003680001087983 */ /* 0x002ea20000100800 */
[----:B------:R-:W0:Y:S08]  /*ace0*/  LDC.64 R2, c[0x0][0x240] ;  /* 0x00009000ff027b82 */ /* 0x000e300000000a00 */
[----:B------:R-:W1:Y:S01]  /*acf0*/  LDC.64 R4, c[0x0][0x248] ;  /* 0x00009200ff047b82 */ /* 0x000e620000000a00 */
[----:B--2---:R-:W-:-:S05]  /*ad00*/  LOP3.LUT R7, R8, 0x1, RZ, 0xc0, !PT ;  /* 0x0000000108077812 */ /* 0x004fca00078ec0ff */
[----:B-----5:R-:W-:-:S04]  /*ad10*/  IMAD R7, R7, R48, RZ ;  /* 0x0000003007077224 */ /* 0x020fc800078e02ff */
[C---:B------:R-:W-:Y:S01]  /*ad20*/  IMAD R6, R7.reuse, R0, RZ ;  /* 0x0000000007067224 */ /* 0x040fe200078e02ff */
[----:B------:R-:W-:-:S03]  /*ad30*/  IADD3 R7, R7, R46, RZ ;  /* 0x0000002e07077210 */ /* 0x000fc60007ffe0ff */
[----:B------:R-:W-:Y:S02]  /*ad40*/  IMAD.SHL.U32 R9, R6, 0x2, RZ ;  /* 0x0000000206097824 */ /* 0x000fe400078e00ff */
        /* <DEDUP_REMOVED lines=8> */
[----:B------:R-:W-:Y:S01]  /*add0*/  ISETP.NE.AND P4, PT, R11, -0x1, PT ;  /* 0xffffffff0b00780c */ /* 0x000fe20003f85270 */
[----:B0-----:R-:W-:-:S04]  /*ade0*/  IMAD.U32 R46, RZ, RZ, UR5 ;  /* 0x00000005ff2e7e24 */ /* 0x001fc8000f8e00ff */
        /* <DEDUP_REMOVED lines=8> */
.L_x_5174:
[----:B0-----:R-:W2:Y:S04]  /*ae70*/  LDG.E.STRONG.GPU R6, desc[UR8][R2.64] ;  /* 0x0000000802067981 */ /* 0x001ea8000c1ef900 */
[----:B--2---:R-:W-:Y:S01]  /*ae80*/  CCTL.IVALL ;  /* 0x00000000ff00798f */ /* 0x004fe20002000000 */
[----:B------:R-:W-:Y:S05]  /*ae90*/  YIELD ;  /* 0x0000000000007946 */ /* 0x000fea0003800000 */
[----:B------:R-:W-:-:S13]  /*aea0*/  ISETP.NE.AND P4, PT, R6, R11, PT ;  /* 0x0000000b0600720c */ /* 0x000fda0003f85270 */
[----:B------:R-:W-:Y:S05]  /*aeb0*/  @P4 BRA `(.L_x_5174) ;  /* 0xfffffffc00ec4947 */ /* 0x000fea000383ffff */
.L_x_5173:
[----:B------:R-:W-:Y:S01]  /*aec0*/  ISETP.NE.AND P4, PT, R0, RZ, PT ;  /* 0x000000ff0000720c */ /* 0x000fe20003f85270 */
[----:B------:R-:W-:Y:S05]  /*aed0*/  WARPSYNC.ALL ;  /* 0x0000000000007948 */ /* 0x000fea0003800000 */
[----:B------:R-:W-:Y:S07]  /*aee0*/  BAR.SYNC.DEFER_BLOCKING 0x0 ;  /* 0x0000000000007b1d */ /* 0x000fee0000010000 */
[----:B------:R-:W-:Y:S05]  /*aef0*/  @!P4 BRA `(.L_x_5172) ;  /* 0x0000000c00e8c947 */ /* 0x000fea0003800000 */
[----:B0-----:R-:W-:Y:S01]  /*af00*/  IADD3 R3, R0, -0x1, RZ ;  /* 0xffffffff00037810 */ /* 0x001fe20007ffe0ff */
[----:B------:R-:W-:-:S03]  /*af10*/  IMAD.MOV.U32 R2, RZ, RZ, RZ ;  /* 0x000000ffff027224 */ /* 0x000fc600078e00ff */
[----:B------:R-:W-:-:S13]  /*af20*/  ISETP.GE.U32.AND P4, PT, R3, 0x3, PT ;  /* 0x000000030300780c */ /* 0x000fda0003f86070 */
[----:B------:R-:W-:Y:S05]  /*af30*/  @!P4 BRA `(.L_x_5175) ;  /* 0x0000000c0068c947 */ /* 0x000fea0003800000 */
[----:B------:R-:W-:Y:S01]  /*af40*/  LOP3.LUT R3, R0, 0x3, RZ, 0xc0, !PT ;  /* 0x0000000300037812 */ /* 0x000fe200078ec0ff */
[----:B------:R-:W-:-:S03]  /*af50*/  IMAD.MOV.U32 R2, RZ, RZ, RZ ;  /* 0x000000ffff027224 */ /* 0x000fc600078e00ff */
[----:B------:R-:W-:-:S04]  /*af60*/  IADD3 R3, -R3, R0, RZ ;  /* 0x0000000003037210 */ /* 0x000fc80007ffe1ff */
[----:B------:R-:W-:-:S13]  /*af70*/  ISETP.GT.AND P4, PT, R3, RZ, PT ;  /* 0x000000ff0300720c */ /* 0x000fda0003f84270 */
[----:B------:R-:W-:Y:S05]  /*af80*/  @!P4 BRA `(.L_x_5176) ;  /* 0x0000000800d8c947 */ /* 0x000fea0003800000 */
[----:B------:R-:W-:Y:S02]  /*af90*/  ISETP.GT.AND P4, PT, R3, 0xc, PT ;  /* 0x0000000c0300780c */ /* 0x000fe40003f84270 */
[----:B------:R-:W-:-:S11]  /*afa0*/  PLOP3.LUT P5, PT, PT, PT, PT, 0x80, 0x0 ;  /* 0x000000000000781c */ /* 0x000fd60003faf070 */
[----:B------:R-:W-:Y:S05]  /*afb0*/  @!P4 BRA `(.L_x_5177) ;  /* 0x0000000400d0c947 */ /* 0x000fea0003800000 */
[----:B------:R-:W-:-:S13]  /*afc0*/  PLOP3.LUT P5, PT, PT, PT, PT, 0x8, 0x0 ;  /* 0x000000000000781c */ /* 0x000fda0003fae170 */
.L_x_5178:
        /* <DEDUP_REMOVED lines=11> */
[----:B------:R-:W-:Y:S02]  /*b080*/  VIADD R9, R2, 0x2 ;  /* 0x0000000202097836 */ /* 0x000fe40000000000 */
        /* <DEDUP_REMOVED lines=97> */
[----:B------:R-:W-:Y:S01]  /*b6a0*/  VIADD R3, R3, 0xfffffff0 ;  /* 0xfffffff003037836 */ /* 0x000fe20000000000 */
[----:B------:R-:W-:Y:S01]  /*b6b0*/  IADD3 R2, R2, 0x10, RZ ;  /* 0x0000001002027810 */ /* 0x000fe20007ffe0ff */
[----:B--2---:R-:W-:Y:S01]  /*b6c0*/  @!P4 FADD.FTZ R56, R56, R6 ;  /* 0x000000063838c221 */ /* 0x004fe20000010000 */
[----:B------:R-:W-:Y:S02]  /*b6d0*/  @!P4 FADD.FTZ R57, R57, R7 ;  /* 0x000000073939c221 */ /* 0x000fe40000010000 */
[----:B------:R-:W-:-:S13]  /*b6e0*/  ISETP.GT.AND P4, PT, R3, 0xc, PT ;  /* 0x0000000c0300780c */ /* 0x000fda0003f84270 */
[----:B------:R-:W-:Y:S05]  /*b6f0*/  @P4 BRA `(.L_x_5178) ;  /* 0xfffffff800344947 */ /* 0x000fea000383ffff */
.L_x_5177:
[----:B------:R-:W-:-:S13]  /*b700*/  ISETP.GT.AND P4, PT, R3, 0x4, PT ;  /* 0x000000040300780c */ /* 0x000fda0003f84270 */
[----:B------:R-:W-:Y:S05]  /*b710*/  @!P4 BRA `(.L_x_5179) ;  /* 0x0000000000ecc947 */ /* 0x000fea0003800000 */
        /* <DEDUP_REMOVED lines=53> */
[----:B------:R-:W-:Y:S02]  /*ba70*/  IADD3 R3, R3, -0x4, RZ ;  /* 0xfffffffc03037810 */ /* 0x000fe40007ffe0ff */
[----:B------:R-:W-:Y:S02]  /*ba80*/  IADD3 R2, R2, 0x4, RZ ;  /* 0x0000000402027810 */ /* 0x000fe40007ffe0ff */
[----:B------:R-:W-:Y:S01]  /*ba90*/  PLOP3.LUT P5, PT, PT, PT, PT, 0x8, 0x0 ;  /* 0x000000000000781c */ /* 0x000fe20003fae170 */
[----:B------:R-:W-:Y:S02]  /*baa0*/  VIADD R3, R3, 0xfffffffc ;  /* 0xfffffffc03037836 */ /* 0x000fe40000000000 */
[----:B--2---:R-:W-:Y:S01]  /*bab0*/  @!P4 FADD.FTZ R56, R56, R6 ;  /* 0x000000063838c221 */ /* 0x004fe20000010000 */
[----:B------:R-:W-:-:S09]  /*bac0*/  @!P4 FADD.FTZ R57, R57, R7 ;  /* 0x000000073939c221 */ /* 0x000fd20000010000 */
.L_x_5179:
[----:B------:R-:W-:-:S13]  /*bad0*/  ISETP.NE.OR P5, PT, R3, RZ, P5 ;  /* 0x000000ff0300720c */ /* 0x000fda0002fa5670 */
[----:B------:R-:W-:Y:S05]  /*bae0*/  @!P5 BRA `(.L_x_5175) ;  /* 0x00000000007cd947 */ /* 0x000fea0003800000 */
.L_x_5176:
        /* <DEDUP_REMOVED lines=31> */
.L_x_5175:
        /* <DEDUP_REMOVED lines=10> */
.L_x_5181:
[----:B------:R-:W-:Y:S05]  /*bd80*/  BSYNC B0 ;  /* 0x0000000000007941 */ /* 0x000fea0003800000 */
.L_x_5180:
[----:B------:R-:W-:-:S13]  /*bd90*/  ISETP.NE.AND P4, PT, R0, 0x1, PT ;  /* 0x000000010000780c */ /* 0x000fda0003f85270 */
[----:B------:R-:W-:Y:S05]  /*bda0*/  @!P4 BRA `(.L_x_5172) ;  /* 0x00000000003cc947 */ /* 0x000fea0003800000 */
[----:B------:R-:W-:-:S04]  /*bdb0*/  IADD3 R7, R2, 0x1, RZ ;  /* 0x0000000102077810 */ /* 0x000fc80007ffe0ff */
[----:B------:R-:W-:-:S13]  /*bdc0*/  ISETP.EQ.OR P4, PT, R7, UR7, P3 ;  /* 0x0000000707007c0c */ /* 0x000fda0009f82670 */
[----:B------:R-:W-:-:S04]  /*bdd0*/  @!P4 IMAD R7, R7, R48, R46 ;  /* 0x000000300707c224 */ /* 0x000fc800078e022e */
[----:B------:R-:W-:-:S06]  /*bde0*/  @!P4 IMAD.WIDE.U32 R6, R7, 0x8, R4 ;  /* 0x000000080706c825 */ /* 0x000fcc00078e0004 */
[----:B------:R-:W2:Y:S01]  /*bdf0*/  @!P4 LDG.E.64 R6, desc[UR8][R6.64] ;  /* 0x000000080606c981 */ /* 0x000ea2000c1e1b00 */
[----:B------:R-:W-:Y:S02]  /*be00*/  VIADD R3, R2, 0x2 ;  /* 0x0000000202037836 */ /* 0x000fe40000000000 */
        /* <DEDUP_REMOVED lines=9> */
.L_x_5172:
[----:B------:R-:W2:Y:S04]  /*bea0*/  LDL.LU R0, [R1+0x360] ;  /* 0x0003600001007983 */ /* 0x000ea80000300800 */
[----:B-1----:R-:W3:Y:S01]  /*beb0*/  LDL R4, [R1+0x364] ;  /* 0x0003640001047983 */ /* 0x002ee20000100800 */
[----:B------:R-:W1:Y:S01]  /*bec0*/  S2UR UR6, SR_CgaCtaId ;  /* 0x00000000000679c3 */ /* 0x000e620000008800 */
[----:B------:R-:W-:Y:S01]  /*bed0*/  UMOV UR5, 0x400 ;  /* 0x0000040000057882 */ /* 0x000fe20000000000 */
[----:B------:R-:W-:Y:S01]  /*bee0*/  LOP3.LUT P4, RZ, R50, 0x20000000, RZ, 0xc0, !PT ;  /* 0x2000000032ff7812 */ /* 0x000fe2000788c0ff */
[----:B0-----:R-:W0:Y:S01]  /*bef0*/  S2R R2, SR_TID.X ;  /* 0x0000000000027919 */ /* 0x001e220000002100 */
[----:B------:R-:W-:Y:S01]  /*bf00*/  ULDC.64 UR12, c[0x0][0x228] ;  /* 0x00008a00000c7ab9 */ /* 0x000fe20000000a00 */
[----:B------:R-:W-:Y:S01]  /*bf10*/  IMAD.MOV.U32 R12, RZ, RZ, RZ ;  /* 0x000000ffff0c7224 */ /* 0x000fe200078e00ff */
[----:B------:R-:W-:Y:S01]  /*bf20*/  ULDC.64 UR16, c[0x0][0x270] ;  /* 0x00009c0000107ab9 */ /* 0x000fe20000000a00 */
[----:B------:R-:W-:Y:S01]  /*bf30*/  ULDC.64 UR14, c[0x0][0x278] ;  /* 0x00009e00000e7ab9 */ /* 0x000fe20000000a00 */
[----:B-1----:R-:W-:-:S03]  /*bf40*/  ULEA UR5, UR6, UR5, 0x18 ;  /* 0x0000000506057291 */ /* 0x002fc6000f8ec03f */
[----:B------:R-:W-:-:S06]  /*bf50*/  ULDC UR6, c[0x0][0x288] ;  /* 0x0000a20000067ab9 */ /* 0x000fcc0000000800 */
[----:B------:R1:W-:Y:S01]  /*bf60*/  @!P3 STS.64 [UR5+0x98], R56 ;  /* 0x00009838ff00b988 */ /* 0x0003e20008000a05 */
[----:B0-----:R-:W-:-:S05]  /*bf70*/  IMAD.SHL.U32 R2, R2, 0x2, RZ ;  /* 0x0000000202027824 */ /* 0x001fca00078e00ff */
[----:B------:R-:W-:Y:S02]  /*bf80*/  LOP3.LUT R3, R2, 0x7e, RZ, 0xc0, !PT ;  /* 0x0000007e02037812 */ /* 0x000fe400078ec0ff */
[----:B--2---:R-:W-:-:S05]  /*bf90*/  IADD3 R0, -R0, RZ, RZ ;  /* 0x000000ff00007210 */ /* 0x004fca0007ffe1ff */
[----:B---3--:R-:W-:Y:S01]  /*bfa0*/  IMAD R0, R0, UR6, R4 ;  /* 0x0000000600007c24 */ /* 0x008fe2000f8e0204 */
[----:B------:R-:W-:Y:S02]  /*bfb0*/  ULDC UR6, c[0x0][0x2a4] ;  /* 0x0000a90000067ab9 */ /* 0x000fe40000000800 */
[----:B-1----:R-:W-:Y:S01]  /*bfc0*/  @P4 FMUL.FTZ R57, R57, UR6 ;  /* 0x0000000639394c20 */ /* 0x002fe20008410000 */
[----:B------:R-:W-:Y:S01]  /*bfd0*/  @P4 FMUL.FTZ R56, R56, UR6 ;  /* 0x0000000638384c20 */ /* 0x000fe20008410000 */
[----:B------:R-:W-:-:S04]  /*bfe0*/  LEA R0, R0, R3, 0x7 ;  /* 0x0000000300007211 */ /* 0x000fc800078e38ff */
[----:B------:R-:W-:Y:S01]  /*bff0*/  SHF.R.S32.HI R3, RZ, 0x1f, R0 ;  /* 0x0000001fff037819 */ /* 0x000fe20000011400 */
[----:B------:R-:W-:-:S03]  /*c000*/  IMAD.SHL.U32 R8, R0, 0x4, RZ ;  /* 0x0000000400087824 */ /* 0x000fc600078e00ff */
[----:B------:R-:W-:Y:S02]  /*c010*/  SHF.L.U64.HI R0, R0, 0x2, R3 ;  /* 0x0000000200007819 */ /* 0x000fe40000010203 */
[----:B------:R-:W0:Y:S01]  /*c020*/  @P4 LDC.64 R2, c[0x0][0x218] ;  /* 0x00008600ff024b82 */ /* 0x000e220000000a00 */
[----:B------:R-:W-:-:S04]  /*c030*/  IADD3 R10, P3, R8, UR12, RZ ;  /* 0x0000000c080a7c10 */ /* 0x000fc8000ff7e0ff */
[----:B------:R-:W-:Y:S01]  /*c040*/  IADD3.X R11, R0, UR13, RZ, P3, !PT ;  /* 0x0000000d000b7c10 */ /* 0x000fe20009ffe4ff */
[----:B------:R-:W-:Y:S02]  /*c050*/  ULDC.64 UR12, c[0x0][0x230] ;  /* 0x00008c00000c7ab9 */ /* 0x000fe40000000a00 */
[----:B------:R-:W-:-:S04]  /*c060*/  IADD3 R8, P3, R8, UR12, RZ ;  /* 0x0000000c08087c10 */ /* 0x000fc8000ff7e0ff */
[----:B------:R-:W-:Y:S01]  /*c070*/  IADD3.X R9, R0, UR13, RZ, P3, !PT ;  /* 0x0000000d00097c10 */ /* 0x000fe20009ffe4ff */
[----:B------:R-:W-:Y:S01]  /*c080*/  ULDC.64 UR12, c[0x0][0x210] ;  /* 0x00008400000c7ab9 */ /* 0x000fe20000000a00 */
[----:B0-----:R-:W-:-:S05]  /*c090*/  @P4 IMAD.WIDE R2, R4, 0x8, R2 ;  /* 0x0000000804024825 */ /* 0x001fca00078e0202 */
[----:B------:R-:W-:Y:S01]  /*c0a0*/  @P4 STG.E.64 desc[UR8][R2.64], R56 ;  /* 0x0000003802004986 */ /* 0x000fe2000c101b08 */
[----:B------:R-:W-:Y:S06]  /*c0b0*/  BAR.SYNC.DEFER_BLOCKING 0x0 ;  /* 0x0000000000007b1d */ /* 0x000fec0000010000 */
[----:B------:R-:W5:Y:S04]  /*c0c0*/  LDG.E.64 R10, desc[UR8][R10.64] ;  /* 0x000000080a0a7981 */ /* 0x000f68000c1e1b00 */
[----:B------:R-:W5:Y:S04]  /*c0d0*/  LDG.E.64 R8, desc[UR8][R8.64] ;  /* 0x0000000808087981 */ /* 0x000f68000c1e1b00 */
[----:B------:R-:W0:Y:S02]  /*c0e0*/  LDS.64 R2, [UR5+0x98] ;  /* 0x00009805ff027984 */ /* 0x000e240008000a00 */
[----:B0-----:R-:W-:-:S04]  /*c0f0*/  FMUL.FTZ R2, R2, UR6 ;  /* 0x0000000602027c20 */ /* 0x001fc80008410000 */
[----:B------:R-:W-:-:S04]  /*c100*/  FMUL.FTZ R0, R2, R2 ;  /* 0x0000000202007220 */ /* 0x000fc80000410000 */
[----:B------:R-:W-:Y:S01]  /*c110*/  FFMA.FTZ R0, R3, UR6, -R0 ;  /* 0x0000000603007c23 */ /* 0x000fe20008010800 */
[----:B------:R-:W-:-:S04]  /*c120*/  HFMA2.MMA R3, -RZ, RZ, 1.875, 0 ;  /* 0x3f800000ff037435 */ /* 0x000fc800000001ff */
[----:B------:R-:W-:-:S13]  /*c130*/  FSETP.GTU.FTZ.AND P3, PT, R0, RZ, PT ;  /* 0x000000ff0000720b */ /* 0x000fda0003f7c000 */
[----:B------:R-:W0:Y:S02]  /*c140*/  @P3 LDC R5, c[0x0][0x238] ;  /* 0x00008e00ff053b82 */ /* 0x000e240000000800 */
[----:B0-----:R-:W-:Y:S01]  /*c150*/  @P3 FADD.FTZ R4, R0, R5 ;  /* 0x0000000500043221 */ /* 0x001fe20000010000 */
[----:B------:R-:W-:-:S03]  /*c160*/  MOV R0, R1 ;  /* 0x0000000100007202 */ /* 0x000fc60000000f00 */
[----:B------:R0:W1:Y:S01]  /*c170*/  @P3 MUFU.RSQ R3, R4 ;  /* 0x0000000400033308 */ /* 0x0000620000001400 */
[----:B------:R-:W-:-:S13]  /*c180*/  ISETP.NE.AND P3, PT, RZ, UR10, PT ;  /* 0x0000000aff007c0c */ /* 0x000fda000bf65270 */
.L_x_5192:
[----:B0-----:R-:W2:Y:S01]  /*c190*/  LDL.128 R4, [R0] ;  /* 0x0000000000047983 */ /* 0x001ea20000100c00 */
[----:B------:R-:W-:Y:S01]  /*c1a0*/  BSSY B0, `(.L_x_5182) ;  /* 0x0000026000007945 */ /* 0x000fe20003800000 */
[----:B------:R-:W0:Y:S02]  /*c1b0*/  S2R R19, SR_TID.X ;  /* 0x0000000000137919 */ /* 0x000e240000002100 */
[----:B0-----:R-:W-:Y:S01]  /*c1c0*/  ISETP.GT.U32.AND P4, PT, R19, 0x1ff, PT ;  /* 0x000001ff1300780c */ /* 0x001fe20003f84070 */
[C---:B--2---:R-:W-:Y:S01]  /*c1d0*/  FADD.FTZ R14, -R2.reuse, R5 ;  /* 0x00000005020e7221 */ /* 0x044fe20000010100 */
[C---:B------:R-:W-:Y:S01]  /*c1e0*/  FADD.FTZ R4, -R2.reuse, R4 ;  /* 0x0000000402047221 */ /* 0x040fe20000010100 */
[----:B------:R-:W-:Y:S02]  /*c1f0*/  FADD.FTZ R6, -R2, R6 ;  /* 0x0000000602067221 */ /* 0x000fe40000010100 */
[-C--:B-1----:R-:W-:Y:S01]  /*c200*/  FMUL.FTZ R14, R14, R3.reuse ;  /* 0x000000030e0e7220 */ /* 0x082fe20000410000 */
[----:B------:R-:W-:-:S03]  /*c210*/  FMUL.FTZ R13, R4, R3 ;  /* 0x00000003040d7220 */ /* 0x000fc60000410000 */
[----:B-----5:R-:W-:Y:S01]  /*c220*/  FFMA.FTZ R5, R11, R14, R9 ;  /* 0x0000000e0b057223 */ /* 0x020fe20000010009 */
[----:B------:R-:W-:Y:S01]  /*c230*/  FFMA.FTZ R4, R10, R13, R8 ;  /* 0x0000000d0a047223 */ /* 0x000fe20000010008 */
[----:B------:R-:W-:Y:S02]  /*c240*/  IMAD R13, R12, 0x8, R47 ;  /* 0x000000080c0d7824 */ /* 0x000fe400078e022f */
[----:B------:R-:W-:Y:S01]  /*c250*/  @P3 FMUL.FTZ R16, R5, -1.4426950216293334961 ;  /* 0xbfb8aa3b05103820 */ /* 0x000fe20000410000 */
[----:B------:R-:W-:Y:S02]  /*c260*/  @P3 FMUL.FTZ R15, R4, -1.4426950216293334961 ;  /* 0xbfb8aa3b040f3820 */ /* 0x000fe40000410000 */
[----:B------:R-:W-:Y:S02]  /*c270*/  SHF.R.S32.HI R20, RZ, 0x1f, R13 ;  /* 0x0000001fff147819 */ /* 0x000fe4000001140d */
[C---:B------:R-:W-:Y:S01]  /*c280*/  ISETP.GE.U32.AND P5, PT, R13.reuse, UR14, PT ;  /* 0x0000000e0d007c0c */ /* 0x040fe2000bfa6070 */
[----:B------:R-:W0:Y:S01]  /*c290*/  @P3 MUFU.EX2 R16, R16 ;  /* 0x0000001000103308 */ /* 0x000e220000000800 */
[----:B------:R-:W-:-:S02]  /*c2a0*/  IADD3 R19, R13, 0x8, RZ ;  /* 0x000000080d137810 */ /* 0x000fc40007ffe0ff */
[----:B------:R-:W-:-:S05]  /*c2b0*/  ISETP.GE.OR.EX P5, PT, R20, UR15, P4, P5 ;  /* 0x0000000f14007c0c */ /* 0x000fca000a7a6750 */
[----:B------:R-:W1:Y:S01]  /*c2c0*/  @P3 MUFU.EX2 R15, R15 ;  /* 0x0000000f000f3308 */ /* 0x000e620000000800 */
[----:B0-----:R-:W-:Y:S01]  /*c2d0*/  @P3 FADD.FTZ R18, R16, 1 ;  /* 0x3f80000010123421 */ /* 0x001fe20000010000 */
[----:B------:R-:W-:-:S04]  /*c2e0*/  FADD.FTZ R16, -R2, R7 ;  /* 0x0000000702107221 */ /* 0x000fc80000010100 */
[----:B------:R-:W-:Y:S02]  /*c2f0*/  FMUL.FTZ R16, R16, R3 ;  /* 0x0000000310107220 */ /* 0x000fe40000410000 */
[----:B------:R-:W0:Y:S01]  /*c300*/  @P3 MUFU.RCP R18, R18 ;  /* 0x0000001200123308 */ /* 0x000e220000001000 */
[----:B-1----:R-:W-:-:S07]  /*c310*/  @P3 FADD.FTZ R14, R15, 1 ;  /* 0x3f8000000f0e3421 */ /* 0x002fce0000010000 */
[----:B------:R-:W1:Y:S01]  /*c320*/  @P3 MUFU.RCP R17, R14 ;  /* 0x0000000e00113308 */ /* 0x000e620000001000 */
[----:B0-----:R-:W-:Y:S01]  /*c330*/  @P3 FMUL.FTZ R5, R5, R18 ;  /* 0x0000001205053220 */ /* 0x001fe20000410000 */
[----:B-1----:R-:W-:Y:S01]  /*c340*/  @P3 FMUL.FTZ R4, R4, R17 ;  /* 0x0000001104043220 */ /* 0x002fe20000410000 */
[----:B------:R-:W-:Y:S01]  /*c350*/  FMUL.FTZ R17, R6, R3 ;  /* 0x0000000306117220 */ /* 0x000fe20000410000 */
[----:B------:R-:W-:Y:S06]  /*c360*/  @P5 BRA `(.L_x_5183) ;  /* 0x0000000000245947 */ /* 0x000fec0003800000 */
[----:B------:R-:W-:Y:S01]  /*c370*/  MOV R7, R55 ;  /* 0x0000003700077202 */ /* 0x000fe20000000f00 */
[----:B------:R-:W-:Y:S02]  /*c380*/  IMAD R14, R20, UR16, RZ ;  /* 0x00000010140e7c24 */ /* 0x000fe4000f8e02ff */
[----:B------:R-:W-:Y:S02]  /*c390*/  IMAD.MOV.U32 R6, RZ, RZ, R52 ;  /* 0x000000ffff067224 */ /* 0x000fe400078e0034 */
[C---:B------:R-:W-:Y:S02]  /*c3a0*/  IMAD R15, R13.reuse, UR17, R14 ;  /* 0x000000110d0f7c24 */ /* 0x040fe4000f8e020e */
[----:B------:R-:W-:-:S04]  /*c3b0*/  IMAD.WIDE.U32 R6, R13, UR16, R6 ;  /* 0x000000100d067c25 */ /* 0x000fc8000f8e0006 */
[----:B------:R-:W-:Y:S01]  /*c3c0*/  IMAD.IADD R7, R7, 0x1, R15 ;  /* 0x0000000107077824 */ /* 0x000fe200078e020f */
[----:B------:R-:W-:-:S04]  /*c3d0*/  LEA R14, P5, R6, UR12, 0x2 ;  /* 0x0000000c060e7c11 */ /* 0x000fc8000f8a10ff */
[----:B------:R-:W-:-:S05]  /*c3e0*/  LEA.HI.X R15, R6, UR13, R7, 0x2, P5 ;  /* 0x0000000d060f7c11 */ /* 0x000fca000a8f1407 */
[----:B------:R0:W-:Y:S04]  /*c3f0*/  STG.E.64 desc[UR8][R14.64], R4 ;  /* 0x000000040e007986 */ /* 0x0001e8000c101b08 */
.L_x_5183:
[----:B------:R-:W-:Y:S05]  /*c400*/  BSYNC B0 ;  /* 0x0000000000007941 */ /* 0x000fea0003800000 */
.L_x_5182:
[----:B------:R-:W-:Y:S01]  /*c410*/  SHF.R.S32.HI R6, RZ, 0x1f, R19 ;  /* 0x0000001fff067819 */ /* 0x000fe20000011413 */
        /* <DEDUP_REMOVED lines=13> */
.L_x_5184:
[----:B------:R-:W-:Y:S01]  /*c4f0*/  ISETP.GE.U32.AND P5, PT, R19, UR14, PT ;  /* 0x0000000e13007c0c */ /* 0x000fe2000bfa6070 */
[----:B------:R-:W-:Y:S01]  /*c500*/  BSSY B0, `(.L_x_5185) ;  /* 0x0000010000007945 */ /* 0x000fe20003800000 */
[C---:B------:R-:W-:Y:S01]  /*c510*/  IADD3 R17, R13.reuse, 0x10, RZ ;  /* 0x000000100d117810 */ /* 0x040fe20007ffe0ff */
[----:B------:R-:W-:Y:S01]  /*c520*/  VIADD R13, R13, 0x18 ;  /* 0x000000180d0d7836 */ /* 0x000fe20000000000 */
[----:B------:R-:W-:Y:S02]  /*c530*/  ISETP.GE.OR.EX P5, PT, R6, UR15, P4, P5 ;  /* 0x0000000f06007c0c */ /* 0x000fe4000a7a6750 */
[----:B------:R-:W-:Y:S02]  /*c540*/  SHF.R.S32.HI R18, RZ, 0x1f, R17 ;  /* 0x0000001fff127819 */ /* 0x000fe40000011411 */
[----:B------:R-:W-:-:S09]  /*c550*/  SHF.R.S32.HI R16, RZ, 0x1f, R13 ;  /* 0x0000001fff107819 */ /* 0x000fd2000001140d */
[----:B------:R-:W-:Y:S05]  /*c560*/  @P5 BRA `(.L_x_5186) ;  /* 0x0000000000245947 */ /* 0x000fea0003800000 */
[----:B------:R-:W-:Y:S01]  /*c570*/  IMAD R14, R6, UR16, RZ ;  /* 0x00000010060e7c24 */ /* 0x000fe2000f8e02ff */
[----:B------:R-:W-:Y:S01]  /*c580*/  MOV R6, R52 ;  /* 0x0000003400067202 */ /* 0x000fe20000000f00 */
[----:B------:R-:W-:Y:S02]  /*c590*/  IMAD.MOV.U32 R7, RZ, RZ, R55 ;  /* 0x000000ffff077224 */ /* 0x000fe400078e0037 */
[C---:B------:R-:W-:Y:S02]  /*c5a0*/  IMAD R15, R19.reuse, UR17, R14 ;  /* 0x00000011130f7c24 */ /* 0x040fe4000f8e020e */
[----:B------:R-:W-:-:S05]  /*c5b0*/  IMAD.WIDE.U32 R6, R19, UR16, R6 ;  /* 0x0000001013067c25 */ /* 0x000fca000f8e0006 */
[----:B------:R-:W-:Y:S02]  /*c5c0*/  IADD3 R7, R7, R15, RZ ;  /* 0x0000000f07077210 */ /* 0x000fe40007ffe0ff */
[----:B------:R-:W-:-:S04]  /*c5d0*/  LEA R14, P5, R6, UR12, 0x2 ;  /* 0x0000000c060e7c11 */ /* 0x000fc8000f8a10ff */
[----:B------:R-:W-:-:S05]  /*c5e0*/  LEA.HI.X R15, R6, UR13, R7, 0x2, P5 ;  /* 0x0000000d060f7c11 */ /* 0x000fca000a8f1407 */
[----:B------:R0:W-:Y:S04]  /*c5f0*/  STG.E.64 desc[UR8][R14.64], R4 ;  /* 0x000000040e007986 */ /* 0x0001e8000c101b08 */
.L_x_5186:
[----:B------:R-:W-:Y:S05]  /*c600*/  BSYNC B0 ;  /* 0x0000000000007941 */ /* 0x000fea0003800000 */
.L_x_5185:
[----:B0-----:R-:W2:Y:S01]  /*c610*/  LDL.128 R4, [R0+0x10] ;  /* 0x0000100000047983 */ /* 0x001ea20000100c00 */
[----:B------:R-:W-:Y:S02]  /*c620*/  ISETP.GE.U32.AND P5, PT, R17, UR14, PT ;  /* 0x0000000e11007c0c */ /* 0x000fe4000bfa6070 */
[----:B------:R-:W-:Y:S02]  /*c630*/  ISETP.GE.U32.AND P6, PT, R13, UR14, PT ;  /* 0x0000000e0d007c0c */ /* 0x000fe4000bfc6070 */
[----:B------:R-:W-:Y:S01]  /*c640*/  ISETP.GE.OR.EX P5, PT, R18, UR15, P4, P5 ;  /* 0x0000000f12007c0c */ /* 0x000fe2000a7a6750 */
[----:B------:R-:W-:Y:S01]  /*c650*/  BSSY B0, `(.L_x_5187) ;  /* 0x0000020000007945 */ /* 0x000fe20003800000 */
[----:B------:R-:W-:Y:S01]  /*c660*/  ISETP.GE.OR.EX P6, PT, R16, UR15, P4, P6 ;  /* 0x0000000f10007c0c */ /* 0x000fe2000a7c6760 */
[C---:B--2---:R-:W-:Y:S01]  /*c670*/  FADD.FTZ R14, -R2.reuse, R5 ;  /* 0x00000005020e7221 */ /* 0x044fe20000010100 */
[----:B------:R-:W-:-:S03]  /*c680*/  FADD.FTZ R4, -R2, R4 ;  /* 0x0000000402047221 */ /* 0x000fc60000010100 */
[-C--:B------:R-:W-:Y:S01]  /*c690*/  FMUL.FTZ R14, R14, R3.reuse ;  /* 0x000000030e0e7220 */ /* 0x080fe20000410000 */
[----:B------:R-:W-:-:S03]  /*c6a0*/  FMUL.FTZ R15, R4, R3 ;  /* 0x00000003040f7220 */ /* 0x000fc60000410000 */
[----:B------:R-:W-:Y:S01]  /*c6b0*/  FFMA.FTZ R5, R11, R14, R9 ;  /* 0x0000000e0b057223 */ /* 0x000fe20000010009 */
[----:B------:R-:W-:-:S03]  /*c6c0*/  FFMA.FTZ R4, R10, R15, R8 ;  /* 0x0000000f0a047223 */ /* 0x000fc60000010008 */
[----:B------:R-:W-:Y:S01]  /*c6d0*/  @P3 FMUL.FTZ R21, R5, -1.4426950216293334961 ;  /* 0xbfb8aa3b05153820 */ /* 0x000fe20000410000 */
[----:B------:R-:W-:-:S05]  /*c6e0*/  @P3 FMUL.FTZ R15, R4, -1.4426950216293334961 ;  /* 0xbfb8aa3b040f3820 */ /* 0x000fca0000410000 */
[----:B------:R-:W0:Y:S08]  /*c6f0*/  @P3 MUFU.EX2 R21, R21 ;  /* 0x0000001500153308 */ /* 0x000e300000000800 */
[----:B------:R-:W1:Y:S01]  /*c700*/  @P3 MUFU.EX2 R15, R15 ;  /* 0x0000000f000f3308 */ /* 0x000e620000000800 */
[----:B0-----:R-:W-:Y:S01]  /*c710*/  @P3 FADD.FTZ R22, R21, 1 ;  /* 0x3f80000015163421 */ /* 0x001fe20000010000 */
[----:B-1----:R-:W-:-:S06]  /*c720*/  @P3 FADD.FTZ R14, R15, 1 ;  /* 0x3f8000000f0e3421 */ /* 0x002fcc0000010000 */
[----:B------:R-:W0:Y:S08]  /*c730*/  @P3 MUFU.RCP R22, R22 ;  /* 0x0000001600163308 */ /* 0x000e300000001000 */
[----:B------:R-:W1:Y:S01]  /*c740*/  @P3 MUFU.RCP R19, R14 ;  /* 0x0000000e00133308 */ /* 0x000e620000001000 */
[C---:B------:R-:W-:Y:S01]  /*c750*/  FADD.FTZ R6, -R2.reuse, R6 ;  /* 0x0000000602067221 */ /* 0x040fe20000010100 */
[----:B------:R-:W-:-:S04]  /*c760*/  FADD.FTZ R20, -R2, R7 ;  /* 0x0000000702147221 */ /* 0x000fc80000010100 */
[----:B------:R-:W-:Y:S01]  /*c770*/  FMUL.FTZ R20, R20, R3 ;  /* 0x0000000314147220 */ /* 0x000fe20000410000 */
        /* <DEDUP_REMOVED lines=13> */
.L_x_5188:
[----:B------:R-:W-:Y:S05]  /*c850*/  BSYNC B0 ;  /* 0x0000000000007941 */ /* 0x000fea0003800000 */
.L_x_5187:
        /* <DEDUP_REMOVED lines=13> */
.L_x_5189:
[----:B------:R-:W-:Y:S04]  /*c930*/  BSSY B0, `(.L_x_5190) ;  /* 0x000000b000007945 */ /* 0x000fe80003800000 */
[----:B------:R-:W-:Y:S05]  /*c940*/  @P6 BRA `(.L_x_5191) ;  /* 0x0000000000246947 */ /* 0x000fea0003800000 */
[----:B------:R-:W-:Y:S01]  /*c950*/  MOV R6, R52 ;  /* 0x0000003400067202 */ /* 0x000fe20000000f00 */
[----:B------:R-:W-:Y:S02]  /*c960*/  IMAD R16, R16, UR16, RZ ;  /* 0x0000001010107c24 */ /* 0x000fe4000f8e02ff */
[----:B------:R-:W-:Y:S02]  /*c970*/  IMAD.MOV.U32 R7, RZ, RZ, R55 ;  /* 0x000000ffff077224 */ /* 0x000fe400078e0037 */
[C---:B------:R-:W-:Y:S02]  /*c980*/  IMAD R15, R13.reuse, UR17, R16 ;  /* 0x000000110d0f7c24 */ /* 0x040fe4000f8e0210 */
[----:B------:R-:W-:-:S05]  /*c990*/  IMAD.WIDE.U32 R6, R13, UR16, R6 ;  /* 0x000000100d067c25 */ /* 0x000fca000f8e0006 */
[----:B------:R-:W-:Y:S02]  /*c9a0*/  IADD3 R7, R7, R15, RZ ;  /* 0x0000000f07077210 */ /* 0x000fe40007ffe0ff */
[----:B------:R-:W-:-:S04]  /*c9b0*/  LEA R14, P4, R6, UR12, 0x2 ;  /* 0x0000000c060e7c11 */ /* 0x000fc8000f8810ff */
[----:B------:R-:W-:-:S05]  /*c9c0*/  LEA.HI.X R15, R6, UR13, R7, 0x2, P4 ;  /* 0x0000000d060f7c11 */ /* 0x000fca000a0f1407 */
[----:B------:R0:W-:Y:S04]  /*c9d0*/  STG.E.64 desc[UR8][R14.64], R4 ;  /* 0x000000040e007986 */ /* 0x0001e8000c101b08 */
.L_x_5191:
[----:B------:R-:W-:Y:S05]  /*c9e0*/  BSYNC B0 ;  /* 0x0000000000007941 */ /* 0x000fea0003800000 */
.L_x_5190:
[----:B------:R-:W-:Y:S01]  /*c9f0*/  VIADD R12, R12, 0x4 ;  /* 0x000000040c0c7836 */ /* 0x000fe20000000000 */
[----:B------:R-:W-:-:S04]  /*ca00*/  IADD3 R0, R0, 0x20, RZ ;  /* 0x0000002000007810 */ /* 0x000fc80007ffe0ff */
[----:B------:R-:W-:-:S13]  /*ca10*/  ISETP.NE.AND P4, PT, R12, 0x40, PT ;  /* 0x000000400c00780c */ /* 0x000fda0003f85270 */
[----:B------:R-:W-:Y:S05]  /*ca20*/  @P4 BRA `(.L_x_5192) ;  /* 0xfffffff400d84947 */ /* 0x000fea000383ffff */
[----:B0-----:R-:W2:Y:S04]  /*ca30*/  LDL.LU R5, [R1+0x368] ;  /* 0x0003680001057983 */ /* 0x001ea80000300800 */
[----:B------:R-:W3:Y:S01]  /*ca40*/  LDL.LU R4, [R1+0x364] ;  /* 0x0003640001047983 */ /* 0x000ee20000300800 */
[----:B--2---:R-:W-:Y:S01]  /*ca50*/  IADD3 R5, R5, 0x1, RZ ;  /* 0x0000000105057810 */ /* 0x004fe20007ffe0ff */
[----:B---3--:R-:W-:-:S04]  /*ca60*/  IMAD.IADD R4, R48, 0x1, R4 ;  /* 0x0000000130047824 */ /* 0x008fc800078e0204 */
[----:B------:R0:W-:Y:S04]  /*ca70*/  STL [R1+0x368], R5 ;  /* 0x0003680501007387 */ /* 0x0001e80000100800 */
[----:B------:R0:W-:Y:S01]  /*ca80*/  STL [R1+0x364], R4 ;  /* 0x0003640401007387 */ /* 0x0001e20000100800 */
[----:B------:R-:W-:-:S13]  /*ca90*/  ISETP.GE.AND P3, PT, R4, UR4, PT ;  /* 0x0000000404007c0c */ /* 0x000fda000bf66270 */
[----:B0-----:R-:W-:Y:S05]  /*caa0*/  @!P3 BRA `(.L_x_5193) ;  /* 0xffffff4c00c4b947 */ /* 0x001fea000383ffff */
[----:B------:R-:W-:Y:S05]  /*cab0*/  EXIT ;  /* 0x000000000000794d */ /* 0x000fea0003800000 */
.L_x_5194:
        /* <DEDUP_REMOVED lines=12> */
.L_x_5723:


//--------------------- .text._Z35group_norm_nhwc_fwd_one_pass_kernelI11Fp32IOBf16WLi64ELi128ELi512EEv26Group_norm_nhwc_fwd_params --------------------------
	.section	.text._Z35group_norm_nhwc_fwd_one_pass_kernelI11Fp32IOBf16WLi64ELi128ELi512EEv26Group_norm_nhwc_fwd_params,"ax",@progbits
	.align	128
        .global         _Z35group_norm_nhwc_fwd_one_pass_kernelI11Fp32IOBf16WLi64ELi128ELi512EEv26Group_norm_nhwc_fwd_params
        .type           _Z35group_norm_nhwc_fwd_one_pass_kernelI11Fp32IOBf16WLi64ELi128ELi512EEv26Group_norm_nhwc_fwd_params,@function
        .size           _Z35group_norm_nhwc_fwd_one_pass_kernelI11Fp32IOBf16WLi64ELi128ELi512EEv26Group_norm_nhwc_fwd_params,(.L_x_5724 - _Z35group_norm_nhwc_fwd_one_pass_kernelI11Fp32IOBf16WLi64ELi128ELi512EEv26Group_norm_nhwc_fwd_params)
        .other          _Z35group_norm_nhwc_fwd_one_pass_kernelI11Fp32IOBf16WLi64ELi128ELi512EEv26Group_norm_nhwc_fwd_params,@"STO_CUDA_ENTRY STV_DEFAULT"
_Z35group_norm_nhwc_fwd_one_pass_kernelI11Fp32IOBf16WLi64ELi128ELi512EEv26Group_norm_nhwc_fwd_params:
.text._Z35group_norm_nhwc_fwd_one_pass_kernelI11Fp32IOBf16WLi64ELi128ELi512EEv26Group_norm_nhwc_fwd_params:
        /* <DEDUP_REMOVED lines=51> */
.L_x_5231:
        /* <DEDUP_REMOVED lines=259> */
.L_x_5196:
[----:B------:R-:W-:Y:S05]  /*1360*/  BSYNC B0 ;  /* 0x0000000000007941 */ /* 0x000fea0003800000 */
.L_x_5195:
        /* <DEDUP_REMOVED lines=28> */
.L_x_5199:
[----:B-1----:R-:W2:Y:S04]  /*1530*/  LDG.E.STRONG.GPU R20, desc[UR8][R18.64] ;  /* 0x0000000812147981 */ /* 0x002ea8000c1ef900 */
[----:B--2---:R-:W-:Y:S01]  /*1540*/  CCTL.IVALL ;  /* 0x00000000ff00798f */ /* 0x004fe20002000000 */
[----:B------:R-:W-:Y:S05]  /*1550*/  YIELD ;  /* 0x0000000000007946 */ /* 0x000fea0003800000 */
[----:B------:R-:W-:-:S13]  /*1560*/  ISETP.NE.AND P0, PT, R20, R25, PT ;  /* 0x000000191400720c */ /* 0x000fda0003f05270 */
[----:B------:R-:W-:Y:S05]  /*1570*/  @P0 BRA `(.L_x_5199) ;  /* 0xfffffffc00ec0947 */ /* 0x000fea000383ffff */
.L_x_5198:
        /* <DEDUP_REMOVED lines=17> */
.L_x_5203:
        /* <DEDUP_REMOVED lines=115> */
.L_x_5202:
        /* <DEDUP_REMOVED lines=61> */
.L_x_5204:
[----:B------:R-:W-:-:S13]  /*2190*/  ISETP.NE.OR P0, PT, R23, RZ, P0 ;  /* 0x000000ff1700720c */ /* 0x000fda0000705670 */
[----:B------:R-:W-:Y:S05]  /*21a0*/  @!P0 BRA `(.L_x_5200) ;  /* 0x00000000007c8947 */ /* 0x000fea0003800000 */
.L_x_5201:
        /* <DEDUP_REMOVED lines=31> */
.L_x_5200:
        /* <DEDUP_REMOVED lines=11> */
.L_x_5206:
[----:B------:R-:W-:Y:S05]  /*2450*/  BSYNC B0 ;  /* 0x0000000000007941 */ /* 0x000fea0003800000 */
.L_x_5205:
        /* <DEDUP_REMOVED lines=16> */
.L_x_5197:
[----:B------:R-:W-:Y:S01]  /*2560*/  ULDC.64 UR12, c[0x0][0x218] ;  /* 0x00008600000c7ab9 */ /* 0x000fe20000000a00 */
[----:B------:R-:W-:Y:S01]  /*2570*/  LOP3.LUT P0, RZ, R38, UR7, RZ, 0xfc, !PT ;  /* 0x0000000726ff7c12 */ /* 0x000fe2000f80fcff */
[----:B------:R-:W2:Y:S01]  /*2580*/  S2UR UR6, SR_CgaCtaId ;  /* 0x00000000000679c3 */ /* 0x000ea20000008800 */
[----:B------:R-:W-:Y:S01]  /*2590*/  ISETP.EQ.U32.AND P6, PT, RZ, UR12, PT ;  /* 0x0000000cff007c0c */ /* 0x000fe2000bfc2070 */
[----:B------:R-:W-:Y:S01]  /*25a0*/  UMOV UR5, 0x400 ;  /* 0x0000040000057882 */ /* 0x000fe20000000000 */
[C---:B------:R-:W-:Y:S01]  /*25b0*/  SHF.L.U32 R22, R56.reuse, 0x1, RZ ;  /* 0x0000000138167819 */ /* 0x040fe200000006ff */
[----:B------:R-:W-:Y:S01]  /*25c0*/  ULDC.64 UR14, c[0x0][0x230] ;  /* 0x00008c00000e7ab9 */ /* 0x000fe20000000a00 */
[----:B------:R-:W-:Y:S01]  /*25d0*/  ISETP.EQ.OR.EX P0, PT, RZ, UR13, P0, P6 ;  /* 0x0000000dff007c0c */ /* 0x000fe20008702760 */
[----:B------:R-:W-:Y:S01]  /*25e0*/  ULDC.64 UR12, c[0x0][0x228] ;  /* 0x00008a00000c7ab9 */ /* 0x000fe20000000a00 */
[----:B------:R-:W-:Y:S02]  /*25f0*/  SHF.L.U64.HI R56, R56, 0x1, R57 ;  /* 0x0000000138387819 */ /* 0x000fe40000010239 */
[----:B------:R-:W-:-:S04]  /*2600*/  IADD3 R24, P6, R22, UR12, RZ ;  /* 0x0000000c16187c10 */ /* 0x000fc8000ffde0ff */
[----:B------:R-:W-:Y:S02]  /*2610*/  IADD3.X R25, R56, UR13, RZ, P6, !PT ;  /* 0x0000000d38197c10 */ /* 0x000fe4000b7fe4ff */
[----:B------:R-:W-:-:S03]  /*2620*/  IADD3 R22, P6, R22, UR14, RZ ;  /* 0x0000000e16167c10 */ /* 0x000fc6000ffde0ff */
[----:B-1----:R-:W1:Y:S01]  /*2630*/  @!P0 LDC.64 R20, c[0x0][0x218] ;  /* 0x00008600ff148b82 */ /* 0x002e620000000a00 */
[----:B------:R-:W-:Y:S01]  /*2640*/  IADD3.X R23, R56, UR15, RZ, P6, !PT ;  /* 0x0000000f38177c10 */ /* 0x000fe2000b7fe4ff */
[----:B--2---:R-:W-:-:S03]  /*2650*/  ULEA UR5, UR6, UR5, 0x18 ;  /* 0x0000000506057291 */ /* 0x004fc6000f8ec03f */
[----:B------:R-:W-:Y:S02]  /*2660*/  ULDC UR6, c[0x0][0x2a4] ;  /* 0x0000a90000067ab9 */ /* 0x000fe40000000800 */
[----:B------:R-:W-:Y:S01]  /*2670*/  @!P0 FMUL.FTZ R19, R17, UR6 ;  /* 0x0000000611138c20 */ /* 0x000fe20008410000 */
[----:B------:R-:W-:-:S03]  /*2680*/  @!P0 FMUL.FTZ R18, R16, UR6 ;  /* 0x0000000610128c20 */ /* 0x000fc60008410000 */
[----:B------:R-:W-:Y:S01]  /*2690*/  @!P5 STS.64 [UR5+0x98], R16 ;  /* 0x00009810ff00d988 */ /* 0x000fe20008000a05 */
[----:B-1----:R-:W-:-:S05]  /*26a0*/  @!P0 IMAD.WIDE R26, R4, 0x8, R20 ;  /* 0x00000008041a8825 */ /* 0x002fca00078e0214 */
[----:B------:R1:W-:Y:S01]  /*26b0*/  @!P0 STG.E.64 desc[UR8][R26.64], R18 ;  /* 0x000000121a008986 */ /* 0x0003e2000c101b08 */
[----:B------:R-:W-:Y:S06]  /*26c0*/  BAR.SYNC.DEFER_BLOCKING 0x0 ;  /* 0x0000000000007b1d */ /* 0x000fec0000010000 */
[----:B------:R-:W2:Y:S04]  /*26d0*/  LDG.E.U16 R57, desc[UR8][R24.64] ;  /* 0x0000000818397981 */ /* 0x000ea8000c1e1500 */
[----:B------:R3:W4:Y:S04]  /*26e0*/  LDG.E.U16 R58, desc[UR8][R24.64+0x2] ;  /* 0x00000208183a7981 */ /* 0x000728000c1e1500 */
[----:B------:R-:W5:Y:S04]  /*26f0*/  LDG.E.U16 R56, desc[UR8][R22.64] ;  /* 0x0000000816387981 */ /* 0x000f68000c1e1500 */
[----:B------:R3:W5:Y:S01]  /*2700*/  LDG.E.U16 R59, desc[UR8][R22.64+0x2] ;  /* 0x00000208163b7981 */ /* 0x000762000c1e1500 */
[----:B-1----:R-:W-:Y:S01]  /*2710*/  HFMA2.MMA R18, -RZ, RZ, 1.875, 0 ;  /* 0x3f800000ff127435 */ /* 0x002fe200000001ff */
[----:B------:R-:W-:-:S02]  /*2720*/  ISETP.NE.AND P6, PT, RZ, UR10, PT ;  /* 0x0000000aff007c0c */ /* 0x000fc4000bfc5270 */
[----:B------:R-:W1:Y:S02]  /*2730*/  LDS.64 R20, [UR5+0x98] ;  /* 0x00009805ff147984 */ /* 0x000e640008000a00 */
[----:B-1----:R-:W-:-:S04]  /*2740*/  FMUL.FTZ R20, R20, UR6 ;  /* 0x0000000614147c20 */ /* 0x002fc80008410000 */
[C---:B------:R-:W-:Y:S01]  /*2750*/  FMUL.FTZ R60, R20.reuse, R20 ;  /* 0x00000014143c7220 */ /* 0x040fe20000410000 */
[C---:B0-----:R-:W-:Y:S01]  /*2760*/  FADD.FTZ R17, -R20.reuse, R12 ;  /* 0x0000000c14117221 */ /* 0x041fe20000010100 */
[C---:B------:R-:W-:Y:S01]  /*2770*/  FADD.FTZ R13, -R20.reuse, R13 ;  /* 0x0000000d140d7221 */ /* 0x040fe20000010100 */
[C---:B---3--:R-:W-:Y:S01]  /*2780*/  FADD.FTZ R25, -R20.reuse, R14 ;  /* 0x0000000e14197221 */ /* 0x048fe20000010100 */
        /* <DEDUP_REMOVED lines=10> */
[----:B--2---:R-:W-:Y:S02]  /*2830*/  SHF.L.U32 R19, R57, 0x10, RZ ;  /* 0x0000001039137819 */ /* 0x004fe400000006ff */
[----:B----4-:R-:W-:Y:S02]  /*2840*/  SHF.L.U32 R21, R58, 0x10, RZ ;  /* 0x000000103a157819 */ /* 0x010fe400000006ff */
[----:B-----5:R-:W-:-:S02]  /*2850*/  SHF.L.U32 R22, R56, 0x10, RZ ;  /* 0x0000001038167819 */ /* 0x020fc400000006ff */
[----:B------:R-:W-:-:S03]  /*2860*/  SHF.L.U32 R24, R59, 0x10, RZ ;  /* 0x000000103b187819 */ /* 0x000fc600000006ff */
        /* <DEDUP_REMOVED lines=13> */
.L_x_5207:
        /* <DEDUP_REMOVED lines=13> */
.L_x_5209:
[----:B------:R-:W-:Y:S05]  /*2a10*/  BSYNC B0 ;  /* 0x0000000000007941 */ /* 0x000fea0003800000 */
.L_x_5208:
        /* <DEDUP_REMOVED lines=15> */
.L_x_5210:
        /* <DEDUP_REMOVED lines=13> */
.L_x_5212:
[----:B------:R-:W-:Y:S05]  /*2be0*/  BSYNC B0 ;  /* 0x0000000000007941 */ /* 0x000fea0003800000 */
.L_x_5211:
        /* <DEDUP_REMOVED lines=21> */
.L_x_5213:
        /* <DEDUP_REMOVED lines=13> */
.L_x_5215:
[----:B------:R-:W-:Y:S05]  /*2e10*/  BSYNC B0 ;  /* 0x0000000000007941 */ /* 0x000fea0003800000 */
.L_x_5214:
        /* <DEDUP_REMOVED lines=13> */
.L_x_5216:
        /* <DEDUP_REMOVED lines=13> */
.L_x_5218:
[----:B------:R-:W-:Y:S05]  /*2fc0*/  BSYNC B0 ;  /* 0x0000000000007941 */ /* 0x000fea0003800000 */
.L_x_5217:
        /* <DEDUP_REMOVED lines=22> */
.L_x_5219:
        /* <DEDUP_REMOVED lines=13> */
.L_x_5221:
[----:B------:R-:W-:Y:S05]  /*3200*/  BSYNC B0 ;  /* 0x0000000000007941 */ /* 0x000fea0003800000 */
.L_x_5220:
        /* <DEDUP_REMOVED lines=18> */
.L_x_5222:
        /* <DEDUP_REMOVED lines=13> */
.L_x_5224:
[----:B------:R-:W-:Y:S05]  /*3400*/  BSYNC B0 ;  /* 0x0000000000007941 */ /* 0x000fea0003800000 */
.L_x_5223:
[----:B0-----:R-:W-:Y:S01]  /*3410*/  FADD.FTZ R11, -R20, R34 ;  /* 0x00000022140b7221 */ /* 0x001fe20000010100 */
[----:B------:R-:W-:Y:S01]  /*3420*/  ISETP.GE.U32.AND P5, PT, R2, UR14, PT ;  /* 0x0000000e02007c0c */ /* 0x000fe2000bfa6070 */
[C---:B------:R-:W-:Y:S01]  /*3430*/  FADD.FTZ R35, -R20.reuse, R35 ;  /* 0x0000002314237221 */ /* 0x040fe20000010100 */
[----:B------:R-:W-:Y:S01]  /*3440*/  ISETP.GE.AND.EX P0, PT, R5, UR15, PT, P0 ;  /* 0x0000000f05007c0c */ /* 0x000fe2000bf06300 */
[-C--:B------:R-:W-:Y:S01]  /*3450*/  FMUL.FTZ R11, R11, R18.reuse ;  /* 0x000000120b0b7220 */ /* 0x080fe20000410000 */
[----:B------:R-:W-:Y:S01]  /*3460*/  ISETP.GE.AND.EX P5, PT, R3, UR15, PT, P5 ;  /* 0x0000000f03007c0c */ /* 0x000fe2000bfa6350 */
[C---:B------:R-:W-:Y:S01]  /*3470*/  FADD.FTZ R13, -R20.reuse, R36 ;  /* 0x00000024140d7221 */ /* 0x040fe20000010100 */
[----:B------:R-:W-:Y:S01]  /*3480*/  FADD.FTZ R37, -R20, R37 ;  /* 0x0000002514257221 */ /* 0x000fe20000010100 */
[-C--:B------:R-:W-:Y:S01]  /*3490*/  FMUL.FTZ R35, R35, R18.reuse ;  /* 0x0000001223237220 */ /* 0x080fe20000410000 */
[----:B------:R-:W-:Y:S01]  /*34a0*/  FFMA.FTZ R10, R19, R11, R22 ;  /* 0x0000000b130a7223 */ /* 0x000fe20000010016 */
[C---:B------:R-:W-:Y:S01]  /*34b0*/  ISETP.LT.U32.AND P0, PT, R38.reuse, 0x200, !P0 ;  /* 0x000002002600780c */ /* 0x040fe20004701070 */
[-C--:B------:R-:W-:Y:S01]  /*34c0*/  FMUL.FTZ R20, R13, R18.reuse ;  /* 0x000000120d147220 */ /* 0x080fe20000410000 */
[----:B------:R-:W-:Y:S01]  /*34d0*/  ISETP.LT.U32.AND P5, PT, R38, 0x200, !P5 ;  /* 0x000002002600780c */ /* 0x000fe20006fa1070 */
[----:B------:R-:W-:Y:S01]  /*34e0*/  FMUL.FTZ R37, R37, R18 ;  /* 0x0000001225257220 */ /* 0x000fe20000410000 */
        /* <DEDUP_REMOVED lines=12> */
.L_x_5225:
        /* <DEDUP_REMOVED lines=13> */
.L_x_5227:
[----:B------:R-:W-:Y:S05]  /*3680*/  BSYNC B0 ;  /* 0x0000000000007941 */ /* 0x000fea0003800000 */
.L_x_5226:
        /* <DEDUP_REMOVED lines=13> */
.L_x_5228:
        /* <DEDUP_REMOVED lines=12> */
.L_x_5230:
[----:B------:R-:W-:Y:S05]  /*3820*/  BSYNC B0 ;  /* 0x0000000000007941 */ /* 0x000fea0003800000 */
.L_x_5229:
[----:B------:R-:W-:Y:S02]  /*3830*/  IADD3 R4, R47, R4, RZ ;  /* 0x000000042f047210 */ /* 0x000fe40007ffe0ff */
[----:B------:R-:W-:Y:S02]  /*3840*/  IADD3 R6, R6, 0x1, RZ ;  /* 0x0000000106067810 */ /* 0x000fe40007ffe0ff */
[----:B------:R-:W-:-:S13]  /*3850*/  ISETP.GE.AND P0, PT, R4, UR4, PT ;  /* 0x0000000404007c0c */ /* 0x000fda000bf06270 */
[----:B------:R-:W-:Y:S05]  /*3860*/  @!P0 BRA `(.L_x_5231) ;  /* 0xffffffc800b08947 */ /* 0x000fea000383ffff */
[----:B------:R-:W-:Y:S05]  /*3870*/  EXIT ;  /* 0x000000000000794d */ /* 0x000fea0003800000 */
.L_x_5232:
        /* <DEDUP_REMOVED lines=16> */
.L_x_5724:


//--------------------- .text._Z35group_norm_nhwc_fwd_one_pass_kernelI11Fp32IOBf16WLi128ELi128ELi512EEv26Group_norm_nhwc_fwd_params --------------------------
	.section	.text._Z35group_norm_nhwc_fwd_one_pass_kernelI11Fp32IOBf16WLi128ELi128ELi512EEv26Group_norm_nhwc_fwd_params,"ax",@progbits
	.align	128
        .global         _Z35group_norm_nhwc_fwd_one_pass_kernelI11Fp32IOBf16WLi128ELi128ELi512EEv26Group_norm_nhwc_fwd_params
        .type           _Z35group_norm_nhwc_fwd_one_pass_kernelI11Fp32IOBf16WLi128ELi128ELi512EEv26Group_norm_nhwc_fwd_params,@function
        .size           _Z35group_norm_nhwc_fwd_one_pass_kernelI11Fp32IOBf16WLi128ELi128ELi512EEv26Group_norm_nhwc_fwd_params,(.L_x_5725 - _Z35group_norm_nhwc_fwd_one_pass_kernelI11Fp32IOBf16WLi128ELi128ELi512EEv26Group_norm_nhwc_fwd_params)
        .other          _Z35group_norm_nhwc_fwd_one_pass_kernelI11Fp32IOBf16WLi128ELi128ELi512EEv26Group_norm_nhwc_fwd_params,@"STO_CUDA_ENTRY STV_DEFAULT"
_Z35group_norm_nhwc_fwd_one_pass_kernelI11Fp32IOBf16WLi128ELi128ELi512EEv26Group_norm_nhwc_fwd_params:
.text._Z35group_norm_nhwc_fwd_one_pass_kernelI11Fp32IOBf16WLi128ELi128ELi512EEv26Group_norm_nhwc_fwd_params:
        /* <DEDUP_REMOVED lines=19> */
.L_x_5290:
[----:B---34-:R-:W0:Y:S01]  /*0130*/  LDC R13, c[0x0][0x288] ;  /* 0x0000a200ff0d7b82 */ /* 0x018e220000000800 */
[----:B------:R-:W-:Y:S01]  /*0140*/  SHF.R.U32.HI R86, RZ, 0x6, R82 ;  /* 0x00000006ff567819 */ /* 0x000fe20000011652 */
[----:B------:R-:W-:Y:S01]  /*0150*/  ULDC.64 UR12, c[0x0][0x278] ;  /* 0x00009e00000c7ab9 */ /* 0x000fe20000000a00 */
[----:B------:R-:W-:Y:S01]  /*0160*/  ISETP.GT.U32.AND P6, PT, R82, 0x1ff, PT ;  /* 0x000001ff5200780c */ /* 0x000fe20003fc4070 */
[----:B------:R-:W-:Y:S01]  /*0170*/  ULDC.64 UR6, c[0x0][0x280] ;  /* 0x0000a00000067ab9 */ /* 0x000fe20000000a00 */
[----:B------:R-:W-:-:S03]  /*0180*/  LOP3.LUT R92, R92, 0xfffffffe, RZ, 0xc0, !PT ;  /* 0xfffffffe5c5c7812 */ /* 0x000fc600078ec0ff */
[----:B-1----:R-:W1:Y:S01]  /*0190*/  S2UR UR5, SR_CTAID.X ;  /* 0x00000000000579c3 */ /* 0x002e620000002500 */
[----:B0-----:R-:W-:-:S04]  /*01a0*/  IABS R5, R13 ;  /* 0x0000000d00057213 */ /* 0x001fc80000000000 */
        /* <DEDUP_REMOVED lines=28> */
[----:B------:R-:W-:-:S02]  /*0370*/  MOV R29, R3 ;  /* 0x00000003001d7202 */ /* 0x000fc40000000f00 */
[----:B------:R-:W-:Y:S02]  /*0380*/  ISETP.GE.AND.EX P0, PT, R7, UR13, PT, P0 ;  /* 0x0000000d07007c0c */ /* 0x000fe4000bf06300 */
[----:B------:R-:W-:Y:S02]  /*0390*/  @!P2 IADD3 R29, -R29, RZ, RZ ;  /* 0x000000ff1d1da210 */ /* 0x000fe40007ffe1ff */
[----:B------:R-:W-:Y:S02]  /*03a0*/  ISETP.GT.U32.OR P3, PT, R82, 0x1ff, P0 ;  /* 0x000001ff5200780c */ /* 0x000fe40000764470 */
[C---:B------:R-:W-:Y:S02]  /*03b0*/  ISETP.GE.U32.AND P0, PT, R86.reuse, UR12, PT ;  /* 0x0000000c56007c0c */ /* 0x040fe4000bf06070 */
[----:B------:R-:W-:Y:S02]  /*03c0*/  SHF.R.S32.HI R11, RZ, 0x1f, R9 ;  /* 0x0000001fff0b7819 */ /* 0x000fe40000011409 */
[----:B------:R-:W-:-:S02]  /*03d0*/  IADD3 R88, R86, 0x8, RZ ;  /* 0x0000000856587810 */ /* 0x000fc40007ffe0ff */
[----:B------:R-:W-:Y:S02]  /*03e0*/  ISETP.GE.OR.EX P2, PT, R87, UR13, P6, P0 ;  /* 0x0000000d57007c0c */ /* 0x000fe4000b746700 */
[----:B------:R-:W-:Y:S02]  /*03f0*/  ISETP.GE.AND.EX P5, PT, R11, UR13, PT, P5 ;  /* 0x0000000d0b007c0c */ /* 0x000fe4000bfa6350 */
[----:B------:R-:W-:Y:S01]  /*0400*/  ISETP.GE.U32.AND P0, PT, R88, UR12, PT ;  /* 0x0000000c58007c0c */ /* 0x000fe2000bf06070 */
[----:B------:R-:W0:Y:S01]  /*0410*/  @!P3 LDC.64 R16, c[0x0][0x270] ;  /* 0x00009c00ff10bb82 */ /* 0x000e220000000a00 */
[----:B------:R-:W-:Y:S02]  /*0420*/  SHF.R.S32.HI R91, RZ, 0x1f, R88 ;  /* 0x0000001fff5b7819 */ /* 0x000fe40000011458 */
[----:B------:R-:W-:Y:S02]  /*0430*/  @P3 LOP3.LUT R92, R92, 0x1, RZ, 0xfc, !PT ;  /* 0x000000015c5c3812 */ /* 0x000fe400078efcff */
[----:B------:R-:W-:-:S02]  /*0440*/  ISETP.GT.U32.OR P5, PT, R82, 0x1ff, P5 ;  /* 0x000001ff5200780c */ /* 0x000fc40002fa4470 */
[----:B------:R-:W-:Y:S01]  /*0450*/  ISETP.GE.OR.EX P4, PT, R91, UR13, P6, P0 ;  /* 0x0000000d5b007c0c */ /* 0x000fe2000b786700 */
[----:B------:R-:W1:Y:S01]  /*0460*/  @!P3 LDC.64 R42, c[0x0][0x220] ;  /* 0x00008800ff2abb82 */ /* 0x000e620000000a00 */
[----:B------:R-:W-:Y:S02]  /*0470*/  LOP3.LUT R92, R92, 0xfffffffb, RZ, 0xc0, !PT ;  /* 0xfffffffb5c5c7812 */ /* 0x000fe400078ec0ff */
[----:B------:R-:W-:Y:S02]  /*0480*/  @!P1 LOP3.LUT R29, RZ, R13, RZ, 0x33, !PT ;  /* 0x0000000dff1d9212 */ /* 0x000fe400078e33ff */
[----:B------:R-:W-:Y:S02]  /*0490*/  @P2 LOP3.LUT R92, R92, 0x4, RZ, 0xfc, !PT ;  /* 0x000000045c5c2812 */ /* 0x000fe400078efcff */
[----:B------:R-:W-:Y:S01]  /*04a0*/  IADD3 R3, -R29, RZ, RZ ;  /* 0x000000ff1d037210 */ /* 0x000fe20007ffe1ff */
[----:B------:R-:W2:Y:S01]  /*04b0*/  @!P2 LDC.64 R26, c[0x0][0x220] ;  /* 0x00008800ff1aab82 */ /* 0x000ea20000000a00 */
[----:B------:R-:W-:-:S02]  /*04c0*/  SHF.L.U32 R0, R82, 0x1, RZ ;  /* 0x0000000152007819 */ /* 0x000fc400000006ff */
[----:B------:R-:W-:Y:S01]  /*04d0*/  IADD3 R89, R86, 0x10, RZ ;  /* 0x0000001056597810 */ /* 0x000fe20007ffe0ff */
[----:B------:R-:W-:Y:S01]  /*04e0*/  IMAD R2, R13, R3, R84 ;  /* 0x000000030d027224 */ /* 0x000fe200078e0254 */
[----:B------:R-:W-:Y:S02]  /*04f0*/  LOP3.LUT R92, R92, 0xfffffff7, RZ, 0xc0, !PT ;  /* 0xfffffff75c5c7812 */ /* 0x000fe400078ec0ff */
[----:B------:R-:W-:Y:S01]  /*0500*/  LOP3.LUT R3, R0, 0x7e, RZ, 0xc0, !PT ;  /* 0x0000007e00037812 */ /* 0x000fe200078ec0ff */
[----:B------:R-:W3:Y:S01]  /*0510*/  @!P5 LDC.64 R18, c[0x0][0x270] ;  /* 0x00009c00ff12db82 */ /* 0x000ee20000000a00 */
[----:B------:R-:W-:Y:S02]  /*0520*/  ISETP.GE.U32.AND P1, PT, R89, UR12, PT ;  /* 0x0000000c59007c0c */ /* 0x000fe4000bf26070 */
[----:B------:R-:W-:Y:S02]  /*0530*/  SHF.R.S32.HI R93, RZ, 0x1f, R89 ;  /* 0x0000001fff5d7819 */ /* 0x000fe40000011459 */
[----:B------:R-:W-:-:S02]  /*0540*/  @P4 LOP3.LUT R92, R92, 0x8, RZ, 0xfc, !PT ;  /* 0x000000085c5c4812 */ /* 0x000fc400078efcff */
[----:B------:R-:W-:Y:S01]  /*0550*/  SHF.R.S32.HI R0, RZ, 0x1f, R29 ;  /* 0x0000001fff007819 */ /* 0x000fe2000001141d */
[----:B------:R-:W4:Y:S01]  /*0560*/  @!P2 LDC.64 R12, c[0x0][0x270] ;  /* 0x00009c00ff0cab82 */ /* 0x000f220000000a00 */
[----:B------:R-:W-:Y:S02]  /*0570*/  LEA R2, R2, R3, 0x7 ;  /* 0x0000000302027211 */ /* 0x000fe400078e38ff */
[----:B------:R-:W-:Y:S01]  /*0580*/  ISETP.GE.OR.EX P3, PT, R93, UR13, P6, P1 ;  /* 0x0000000d5d007c0c */ /* 0x000fe2000b766710 */
[----:B------:R-:W-:Y:S01]  /*0590*/  IMAD R0, R0, UR6, RZ ;  /* 0x0000000600007c24 */ /* 0x000fe2000f8e02ff */
[----:B------:R-:W-:Y:S02]  /*05a0*/  LOP3.LUT P1, RZ, R92, 0x1, RZ, 0xc0, !PT ;  /* 0x000000015cff7812 */ /* 0x000fe4000782c0ff */
[----:B------:R-:W-:Y:S01]  /*05b0*/  SHF.R.S32.HI R3, RZ, 0x1f, R2 ;  /* 0x0000001fff037819 */ /* 0x000fe20000011402 */
[C---:B------:R-:W-:Y:S01]  /*05c0*/  IMAD R31, R29.reuse, UR7, R0 ;  /* 0x000000071d1f7c24 */ /* 0x040fe2000f8e0200 */
[----:B------:R-:W5:Y:S01]  /*05d0*/  @!P5 LDC.64 R44, c[0x0][0x220] ;  /* 0x00008800ff2cdb82 */ /* 0x000f620000000a00 */
[----:B------:R-:W-:Y:S01]  /*05e0*/  IADD3 R80, R86, 0x18, RZ ;  /* 0x0000001856507810 */ /* 0x000fe20007ffe0ff */
[----:B------:R-:W-:Y:S01]  /*05f0*/  IMAD.WIDE.U32 R28, R29, UR6, R2 ;  /* 0x000000061d1c7c25 */ /* 0x000fe2000f8e0002 */
[----:B------:R-:W-:-:S02]  /*0600*/  LOP3.LUT R92, R92, 0xffffffef, RZ, 0xc0, !PT ;  /* 0xffffffef5c5c7812 */ /* 0x000fc400078ec0ff */
[----:B------:R-:W-:Y:S01]  /*0610*/  SHF.R.S32.HI R83, RZ, 0x1f, R80 ;  /* 0x0000001fff537819 */ /* 0x000fe20000011450 */
[----:B---3--:R-:W-:Y:S02]  /*0620*/  @!P5 IMAD R6, R11, R18, RZ ;  /* 0x000000120b06d224 */ /* 0x008fe400078e02ff */
[----:B------:R-:W3:Y:S01]  /*0630*/  @!P4 LDC.64 R14, c[0x0][0x270] ;  /* 0x00009c00ff0ecb82 */ /* 0x000ee20000000a00 */
[----:B0-----:R-:W-:Y:S01]  /*0640*/  @!P1 IMAD R0, R7, R16, RZ ;  /* 0x0000001007009224 */ /* 0x001fe200078e02ff */
[----:B------:R-:W-:Y:S01]  /*0650*/  IADD3 R31, R29, R31, RZ ;  /* 0x0000001f1d1f7210 */ /* 0x000fe20007ffe0ff */
[----:B------:R-:W-:Y:S01]  /*0660*/  @!P5 IMAD R11, R9, R19, R6 ;  /* 0x00000013090bd224 */ /* 0x000fe200078e0206 */
[-C--:B------:R-:W-:Y:S01]  /*0670*/  @!P1 MOV R30, R28.reuse ;  /* 0x0000001c001e9202 */ /* 0x080fe20000000f00 */
[C---:B------:R-:W-:Y:S01]  /*0680*/  @!P1 IMAD R7, R5.reuse, R17, R0 ;  /* 0x0000001105079224 */ /* 0x040fe200078e0200 */
[----:B------:R-:W-:Y:S02]  /*0690*/  @!P5 MOV R6, R28 ;  /* 0x0000001c0006d202 */ /* 0x000fe40000000f00 */
[----:B------:R-:W0:Y:S01]  /*06a0*/  @!P4 LDC.64 R50, c[0x0][0x220] ;  /* 0x00008800ff32cb82 */ /* 0x000e220000000a00 */
[----:B------:R-:W-:Y:S01]  /*06b0*/  @!P1 IMAD.WIDE.U32 R4, R5, R16, R30 ;  /* 0x0000001005049225 */ /* 0x000fe200078e001e */
[----:B------:R-:W-:-:S02]  /*06c0*/  @P3 LOP3.LUT R92, R92, 0x10, RZ, 0xfc, !PT ;  /* 0x000000105c5c3812 */ /* 0x000fc400078efcff */
[----:B------:R-:W-:Y:S02]  /*06d0*/  IADD3 R78, R86, 0x20, RZ ;  /* 0x00000020564e7810 */ /* 0x000fe40007ffe0ff */
[----:B------:R-:W-:Y:S02]  /*06e0*/  @!P1 IADD3 R0, R5, R7, RZ ;  /* 0x0000000705009210 */ /* 0x000fe40007ffe0ff */
[----:B------:R-:W0:Y:S01]  /*06f0*/  @!P3 LDC.64 R16, c[0x0][0x270] ;  /* 0x00009c00ff10bb82 */ /* 0x000e220000000a00 */
[C---:B-1----:R-:W-:Y:S02]  /*0700*/  @!P1 LEA R42, P0, R4.reuse, R42, 0x2 ;  /* 0x0000002a042a9211 */ /* 0x042fe400078010ff */
[----:B------:R-:W-:Y:S02]  /*0710*/  @!P5 MOV R7, R31 ;  /* 0x0000001f0007d202 */ /* 0x000fe40000000f00 */
[----:B------:R-:W-:Y:S01]  /*0720*/  @!P1 LEA.HI.X R43, R4, R43, R0, 0x2, P0 ;  /* 0x0000002b042b9211 */ /* 0x000fe200000f1400 */
[----:B----4-:R-:W-:Y:S01]  /*0730*/  @!P2 IMAD R0, R87, R12, RZ ;  /* 0x0000000c5700a224 */ /* 0x010fe200078e02ff */
[----:B------:R-:W-:Y:S01]  /*0740*/  @!P2 MOV R4, R28 ;  /* 0x0000001c0004a202 */ /* 0x000fe20000000f00 */
[----:B------:R-:W-:Y:S01]  /*0750*/  @!P5 IMAD.WIDE.U32 R6, R9, R18, R6 ;  /* 0x000000120906d225 */ /* 0x000fe200078e0006 */
[----:B------:R-:W-:Y:S01]  /*0760*/  @!P2 MOV R5, R31 ;  /* 0x0000001f0005a202 */ /* 0x000fe20000000f00 */
[----:B------:R-:W1:Y:S01]  /*0770*/  @!P3 LDC.64 R24, c[0x0][0x220] ;  /* 0x00008800ff18bb82 */ /* 0x000e620000000a00 */
[----:B------:R-:W-:Y:S01]  /*0780*/  LOP3.LUT R92, R92, 0xffffffdf, RZ, 0xc0, !PT ;  /* 0xffffffdf5c5c7812 */ /* 0x000fe200078ec0ff */
[C---:B------:R-:W-:Y:S01]  /*0790*/  @!P2 IMAD R9, R86.reuse, R13, R0 ;  /* 0x0000000d5609a224 */ /* 0x040fe200078e0200 */
[----:B------:R-:W-:Y:S01]  /*07a0*/  @!P5 IADD3 R0, R7, R11, RZ ;  /* 0x0000000b0700d210 */ /* 0x000fe20007ffe0ff */
[----:B------:R-:W-:Y:S01]  /*07b0*/  @!P2 IMAD.WIDE.U32 R4, R86, R12, R4 ;  /* 0x0000000c5604a225 */ /* 0x000fe200078e0004 */
[----:B-----5:R-:W-:-:S02]  /*07c0*/  @!P5 LEA R44, P0, R6, R44, 0x2 ;  /* 0x0000002c062cd211 */ /* 0x020fc400078010ff */
[----:B------:R-:W-:Y:S01]  /*07d0*/  SHF.R.S32.HI R81, RZ, 0x1f, R78 ;  /* 0x0000001fff517819 */ /* 0x000fe2000001144e */
[----:B---3--:R-:W-:Y:S01]  /*07e0*/  @!P4 IMAD R7, R91, R14, RZ ;  /* 0x0000000e5b07c224 */ /* 0x008fe200078e02ff */
[----:B------:R-:W-:Y:S02]  /*07f0*/  @!P5 LEA.HI.X R45, R6, R45, R0, 0x2, P0 ;  /* 0x0000002d062dd211 */ /* 0x000fe400000f1400 */
[----:B------:R-:W-:Y:S01]  /*0800*/  @!P2 IADD3 R0, R5, R9, RZ ;  /* 0x000000090500a210 */ /* 0x000fe20007ffe0ff */
[----:B------:R-:W-:Y:S01]  /*0810*/  @!P4 IMAD R11, R88, R15, R7 ;  /* 0x0000000f580bc224 */ /* 0x000fe200078e0207 */
[C---:B--2---:R-:W-:Y:S01]  /*0820*/  @!P2 LEA R26, P0, R4.reuse, R26, 0x2 ;  /* 0x0000001a041aa211 */ /* 0x044fe200078010ff */
[----:B0-----:R-:W-:Y:S01]  /*0830*/  @!P3 IMAD R8, R93, R16, RZ ;  /* 0x000000105d08b224 */ /* 0x001fe200078e02ff */
[----:B------:R-:W-:Y:S02]  /*0840*/  @!P4 MOV R6, R28 ;  /* 0x0000001c0006c202 */ /* 0x000fe40000000f00 */
[----:B------:R-:W-:Y:S01]  /*0850*/  @!P4 MOV R7, R31 ;  /* 0x0000001f0007c202 */ /* 0x000fe20000000f00 */
[----:B------:R-:W-:Y:S01]  /*0860*/  @!P3 IMAD R9, R89, R17, R8 ;  /* 0x000000115909b224 */ /* 0x000fe200078e0208 */
[----:B------:R-:W-:-:S02]  /*0870*/  @!P2 LEA.HI.X R27, R4, R27, R0, 0x2, P0 ;  /* 0x0000001b041ba211 */ /* 0x000fc400000f1400 */
[----:B------:R-:W-:Y:S01]  /*0880*/  @!P3 MOV R4, R28 ;  /* 0x0000001c0004b202 */ /* 0x000fe20000000f00 */
[----:B------:R-:W-:Y:S01]  /*0890*/  @!P4 IMAD.WIDE.U32 R6, R88, R14, R6 ;  /* 0x0000000e5806c225 */ /* 0x000fe200078e0006 */
[----:B------:R-:W-:Y:S02]  /*08a0*/  @!P3 MOV R5, R31 ;  /* 0x0000001f0005b202 */ /* 0x000fe40000000f00 */
[----:B------:R-:W-:Y:S02]  /*08b0*/  IADD3 R76, R86, 0x28, RZ ;  /* 0x00000028564c7810 */ /* 0x000fe40007ffe0ff */
[----:B------:R-:W-:Y:S01]  /*08c0*/  @!P4 IADD3 R0, R7, R11, RZ ;  /* 0x0000000b0700c210 */ /* 0x000fe20007ffe0ff */
[----:B------:R-:W-:Y:S01]  /*08d0*/  @!P3 IMAD.WIDE.U32 R4, R89, R16, R4 ;  /* 0x000000105904b225 */ /* 0x000fe200078e0004 */
[----:B------:R-:W-:Y:S02]  /*08e0*/  @!P4 LEA R50, P0, R6, R50, 0x2 ;  /* 0x000000320632c211 */ /* 0x000fe400078010ff */
[----:B------:R-:W-:-:S02]  /*08f0*/  SHF.R.S32.HI R79, RZ, 0x1f, R76 ;  /* 0x0000001fff4f7819 */ /* 0x000fc4000001144c */
[----:B------:R-:W-:Y:S02]  /*0900*/  @!P4 LEA.HI.X R51, R6, R51, R0, 0x2, P0 ;  /* 0x000000330633c211 */ /* 0x000fe400000f1400 */
[----:B------:R-:W-:Y:S02]  /*0910*/  @!P3 IADD3 R0, R5, R9, RZ ;  /* 0x000000090500b210 */ /* 0x000fe40007ffe0ff */
[----:B-1----:R-:W-:Y:S02]  /*0920*/  @!P3 LEA R24, P0, R4, R24, 0x2 ;  /* 0x000000180418b211 */ /* 0x002fe400078010ff */
[----:B------:R-:W-:Y:S02]  /*0930*/  IADD3 R74, R86, 0x30, RZ ;  /* 0x00000030564a7810 */ /* 0x000fe40007ffe0ff */
[----:B------:R-:W-:Y:S02]  /*0940*/  @!P3 LEA.HI.X R25, R4, R25, R0, 0x2, P0 ;  /* 0x000000190419b211 */ /* 0x000fe400000f1400 */
[----:B------:R-:W-:-:S02]  /*0950*/  ISETP.GE.U32.AND P0, PT, R80, UR12, PT ;  /* 0x0000000c50007c0c */ /* 0x000fc4000bf06070 */
[----:B------:R-:W-:Y:S02]  /*0960*/  SHF.R.S32.HI R77, RZ, 0x1f, R74 ;  /* 0x0000001fff4d7819 */ /* 0x000fe4000001144a */
[----:B------:R-:W-:Y:S02]  /*0970*/  ISETP.GE.OR.EX P1, PT, R83, UR13, P6, P0 ;  /* 0x0000000d53007c0c */ /* 0x000fe4000b726700 */
[C---:B------:R-:W-:Y:S02]  /*0980*/  IADD3 R72, R86.reuse, 0x38, RZ ;  /* 0x0000003856487810 */ /* 0x040fe40007ffe0ff */
[----:B------:R-:W-:Y:S02]  /*0990*/  IADD3 R70, R86, 0x40, RZ ;  /* 0x0000004056467810 */ /* 0x000fe40007ffe0ff */
[----:B------:R-:W-:Y:S02]  /*09a0*/  SHF.R.S32.HI R75, RZ, 0x1f, R72 ;  /* 0x0000001fff4b7819 */ /* 0x000fe40000011448 */
[----:B------:R-:W-:-:S02]  /*09b0*/  SHF.R.S32.HI R73, RZ, 0x1f, R70 ;  /* 0x0000001fff497819 */ /* 0x000fc40000011446 */
[----:B------:R-:W-:Y:S02]  /*09c0*/  ISETP.GE.U32.AND P4, PT, R70, UR12, PT ;  /* 0x0000000c46007c0c */ /* 0x000fe4000bf86070 */
[----:B------:R-:W-:Y:S01]  /*09d0*/  IADD3 R68, R86, 0x48, RZ ;  /* 0x0000004856447810 */ /* 0x000fe20007ffe0ff */
[----:B------:R-:W0:Y:S01]  /*09e0*/  @!P1 LDC.64 R6, c[0x0][0x270] ;  /* 0x00009c00ff069b82 */ /* 0x000e220000000a00 */
[----:B------:R-:W-:Y:S02]  /*09f0*/  @!P1 MOV R4, R28 ;  /* 0x0000001c00049202 */ /* 0x000fe40000000f00 */
[----:B------:R-:W-:Y:S02]  /*0a00*/  @!P1 MOV R5, R31 ;  /* 0x0000001f00059202 */ /* 0x000fe40000000f00 */
[----:B------:R-:W-:Y:S02]  /*0a10*/  @P1 LOP3.LUT R92, R92, 0x20, RZ, 0xfc, !PT ;  /* 0x000000205c5c1812 */ /* 0x000fe400078efcff */
[----:B------:R-:W-:Y:S01]  /*0a20*/  ISETP.GE.OR.EX P4, PT, R73, UR13, P6, P4 ;  /* 0x0000000d49007c0c */ /* 0x000fe2000b786740 */
[----:B------:R-:W1:Y:S01]  /*0a30*/  @!P1 LDC.64 R22, c[0x0][0x220] ;  /* 0x00008800ff169b82 */ /* 0x000e620000000a00 */
[----:B------:R-:W-:-:S02]  /*0a40*/  LOP3.LUT R92, R92, 0xffffffbf, RZ, 0xc0, !PT ;  /* 0xffffffbf5c5c7812 */ /* 0x000fc400078ec0ff */
[----:B------:R-:W-:Y:S02]  /*0a50*/  SHF.R.S32.HI R71, RZ, 0x1f, R68 ;  /* 0x0000001fff477819 */ /* 0x000fe40000011444 */
[----:B------:R-:W-:Y:S02]  /*0a60*/  ISETP.GE.U32.AND P3, PT, R68, UR12, PT ;  /* 0x0000000c44007c0c */ /* 0x000fe4000bf66070 */
[----:B------:R-:W-:Y:S02]  /*0a70*/  IADD3 R66, R86, 0x50, RZ ;  /* 0x0000005056427810 */ /* 0x000fe40007ffe0ff */
[----:B------:R-:W-:Y:S02]  /*0a80*/  ISETP.GE.OR.EX P3, PT, R71, UR13, P6, P3 ;  /* 0x0000000d47007c0c */ /* 0x000fe4000b766730 */
[----:B------:R-:W-:Y:S01]  /*0a90*/  SHF.R.S32.HI R69, RZ, 0x1f, R66 ;  /* 0x0000001fff457819 */ /* 0x000fe20000011442 */
[----:B------:R-:W2:Y:S01]  /*0aa0*/  @!P4 LDC.64 R12, c[0x0][0x220] ;  /* 0x00008800ff0ccb82 */ /* 0x000ea20000000a00 */
[----:B------:R-:W-:-:S02]  /*0ab0*/  ISETP.GE.U32.AND P2, PT, R66, UR12, PT ;  /* 0x0000000c42007c0c */ /* 0x000fc4000bf46070 */
[----:B------:R-:W-:Y:S01]  /*0ac0*/  IADD3 R64, R86, 0x58, RZ ;  /* 0x0000005856407810 */ /* 0x000fe20007ffe0ff */
[-C--:B0-----:R-:W-:Y:S01]  /*0ad0*/  @!P1 IMAD R0, R83, R6.reuse, RZ ;  /* 0x0000000653009224 */ /* 0x081fe200078e02ff */
[----:B------:R-:W-:Y:S01]  /*0ae0*/  ISETP.GE.OR.EX P2, PT, R69, UR13, P6, P2 ;  /* 0x0000000d45007c0c */ /* 0x000fe2000b746720 */
[----:B------:R-:W-:Y:S01]  /*0af0*/  @!P1 IMAD.WIDE.U32 R4, R80, R6, R4 ;  /* 0x0000000650049225 */ /* 0x000fe200078e0004 */
[----:B------:R-:W-:Y:S02]  /*0b00*/  SHF.R.S32.HI R67, RZ, 0x1f, R64 ;  /* 0x0000001fff437819 */ /* 0x000fe40000011440 */
[----:B------:R-:W-:Y:S01]  /*0b10*/  IADD3 R39, R86, 0x78, RZ ;  /* 0x0000007856277810 */ /* 0x000fe20007ffe0ff */
[----:B------:R-:W-:Y:S01]  /*0b20*/  @!P1 IMAD R7, R80, R7, R0 ;  /* 0x0000000750079224 */ /* 0x000fe200078e0200 */
[----:B------:R-:W0:Y:S01]  /*0b30*/  @!P3 LDC.64 R8, c[0x0][0x220] ;  /* 0x00008800ff08bb82 */ /* 0x000e220000000a00 */
[----:B-1----:R-:W-:Y:S02]  /*0b40*/  @!P1 LEA R22, P0, R4, R22, 0x2 ;  /* 0x0000001604169211 */ /* 0x002fe400078010ff */
[----:B------:R-:W-:-:S02]  /*0b50*/  SHF.R.S32.HI R37, RZ, 0x1f, R39 ;  /* 0x0000001fff257819 */ /* 0x000fc40000011427 */
[----:B------:R-:W-:Y:S02]  /*0b60*/  @!P1 IADD3 R0, R5, R7, RZ ;  /* 0x0000000705009210 */ /* 0x000fe40007ffe0ff */
[----:B------:R-:W-:Y:S01]  /*0b70*/  P2R R52, PR, RZ, 0x10 ;  /* 0x00000010ff347803 */ /* 0x000fe20000000000 */
[----:B------:R-:W1:Y:S01]  /*0b80*/  @!P2 LDC.64 R10, c[0x0][0x220] ;  /* 0x00008800ff0aab82 */ /* 0x000e620000000a00 */
[----:B------:R-:W-:Y:S02]  /*0b90*/  @!P1 LEA.HI.X R23, R4, R23, R0, 0x2, P0 ;  /* 0x0000001704179211 */ /* 0x000fe400000f1400 */
[----:B------:R-:W-:Y:S02]  /*0ba0*/  ISETP.GE.U32.AND P0, PT, R78, UR12, PT ;  /* 0x0000000c4e007c0c */ /* 0x000fe4000bf06070 */
[----:B------:R-:W-:Y:S02]  /*0bb0*/  P2R R38, PR, RZ, 0x20 ;  /* 0x00000020ff267803 */ /* 0x000fe40000000000 */
        /* <DEDUP_REMOVED lines=330> */
.L_x_5234:
[----:B------:R-:W-:Y:S05]  /*2060*/  BSYNC B0 ;  /* 0x0000000000007941 */ /* 0x000fea0003800000 */
.L_x_5233:
        /* <DEDUP_REMOVED lines=14> */
[----:B------:R-:W-:Y:S02]  /*2150*/  SHF.L.U32 R11, R8, 0x1, RZ ;  /* 0x00000001080b7819 */ /* 0x000fe400000006ff */
[----:B------:R-:W-:Y:S02]  /*2160*/  ISETP.NE.AND P6, PT, R17, -0x1, PT ;  /* 0xffffffff1100780c */ /* 0x000fe40003fc5270 */
[----:B-1----:R-:W-:Y:S01]  /*2170*/  IADD3 R9, R9, R10, RZ ;  /* 0x0000000a09097210 */ /* 0x002fe20007ffe0ff */
[----:B--2---:R-:W-:-:S04]  /*2180*/  IMAD.WIDE R6, R11, 0x4, R6 ;  /* 0x000000040b067825 */ /* 0x004fc800078e0206 */
[----:B------:R-:W-:Y:S02]  /*2190*/  IMAD R11, R15, UR5, R10 ;  /* 0x000000050f0b7c24 */ /* 0x000fe4000f8e020a */
[----:B---3--:R-:W-:-:S04]  /*21a0*/  IMAD.WIDE.U32 R4, R9, 0x4, R4 ;  /* 0x0000000409047825 */ /* 0x008fc800078e0004 */
[----:B------:R-:W-:-:S05]  /*21b0*/  IMAD.WIDE.U32 R6, R11, 0x8, R6 ;  /* 0x000000080b067825 */ /* 0x000fca00078e0006 */
[----:B------:R0:W-:Y:S01]  /*21c0*/  STG.E.64 desc[UR8][R6.64], R24 ;  /* 0x0000001806007986 */ /* 0x0001e2000c101b08 */
[----:B------:R-:W-:Y:S06]  /*21d0*/  MEMBAR.ALL.GPU ;  /* 0x0000000000007992 */ /* 0x000fec000000a000 */
[----:B------:R-:W-:-:S00]  /*21e0*/  ERRBAR ;  /* 0x00000000000079ab */ /* 0x000fc00000000000 */
[----:B------:R-:W-:Y:S06]  /*21f0*/  CGAERRBAR ;  /* 0x00000000000075ab */ /* 0x000fec0000000000 */
[----:B------:R0:W-:Y:S01]  /*2200*/  REDG.E.ADD.S32.STRONG.GPU desc[UR8][R4.64], R13 ;  /* 0x0000000d0400798e */ /* 0x0001e2000c10e388 */
[----:B------:R-:W-:Y:S05]  /*2210*/  @!P6 BRA `(.L_x_5236) ;  /* 0x000000000014e947 */ /* 0x000fea0003800000 */
.L_x_5237:
[----:B0-----:R-:W2:Y:S04]  /*2220*/  LDG.E.STRONG.GPU R6, desc[UR8][R4.64] ;  /* 0x0000000804067981 */ /* 0x001ea8000c1ef900 */
[----:B--2---:R-:W-:Y:S01]  /*2230*/  CCTL.IVALL ;  /* 0x00000000ff00798f */ /* 0x004fe20002000000 */
[----:B------:R-:W-:Y:S05]  /*2240*/  YIELD ;  /* 0x0000000000007946 */ /* 0x000fea0003800000 */
[----:B------:R-:W-:-:S13]  /*2250*/  ISETP.NE.AND P6, PT, R6, R17, PT ;  /* 0x000000110600720c */ /* 0x000fda0003fc5270 */
[----:B------:R-:W-:Y:S05]  /*2260*/  @P6 BRA `(.L_x_5237) ;  /* 0xfffffffc00ec6947 */ /* 0x000fea000383ffff */
.L_x_5236:
        /* <DEDUP_REMOVED lines=12> */
.L_x_5239:
        /* <DEDUP_REMOVED lines=23> */
[----:B------:R-:W-:Y:S01]  /*24a0*/  @!P6 SHF.L.U32 R11, R11, 0x1, RZ ;  /* 0x000000010b0be819 */ /* 0x000fe200000006ff */
[----:B-1----:R-:W-:-:S04]  /*24b0*/  @!P6 IMAD R9, R13, R10, R12 ;  /* 0x0000000a0d09e224 */ /* 0x002fc800078e020c */
[----:B--2---:R-:W-:-:S04]  /*24c0*/  @!P6 IMAD.WIDE R6, R11, 0x4, R6 ;  /* 0x000000040b06e825 */ /* 0x004fc800078e0206 */
        /* <DEDUP_REMOVED lines=38> */
.L_x_5238:
        /* <DEDUP_REMOVED lines=18> */
.L_x_5241:
[----:B------:R-:W-:Y:S05]  /*2850*/  BSYNC B0 ;  /* 0x0000000000007941 */ /* 0x000fea0003800000 */
.L_x_5240:
        /* <DEDUP_REMOVED lines=30> */
[----:B------:R-:W2:Y:S02]  /*2a40*/  @!P6 LDG.E.64 R4, desc[UR8][R4.64] ;  /* 0x000000080404e981 */ /* 0x000ea4000c1e1b00 */
[----:B--2---:R-:W-:Y:S01]  /*2a50*/  @!P6 FADD.FTZ R24, R24, R4 ;  /* 0x000000041818e221 */ /* 0x004fe20000010000 */
[----:B------:R-:W-:-:S07]  /*2a60*/  @!P6 FADD.FTZ R25, R25, R5 ;  /* 0x000000051919e221 */ /* 0x000fce0000010000 */
.L_x_5235:
        /* <DEDUP_REMOVED lines=24> */
[----:B------:R-:W-:Y:S06]  /*2bf0*/  BAR.SYNC.DEFER_BLOCKING 0x0 ;  /* 0x0000000000007b1d */ /* 0x000fec0000010000 */
[----:B0-----:R-:W2:Y:S04]  /*2c00*/  LDG.E.U16 R2, desc[UR8][R10.64] ;  /* 0x000000080a027981 */ /* 0x001ea8000c1e1500 */
        /* <DEDUP_REMOVED lines=10> */
[----:B0-----:R-:W-:Y:S01]  /*2cb0*/  @P5 FADD.FTZ R9, R7, R8 ;  /* 0x0000000807095221 */ /* 0x001fe20000010000 */
[----:B------:R-:W-:-:S05]  /*2cc0*/  HFMA2.MMA R7, -RZ, RZ, 1.875, 0 ;  /* 0x3f800000ff077435 */ /* 0x000fca00000001ff */
[----:B------:R-:W0:Y:S05]  /*2cd0*/  LDC R8, c[0x0][0x294] ;  /* 0x0000a500ff087b82 */ /* 0x000e2a0000000800 */
[----:B------:R-:W1:Y:S01]  /*2ce0*/  @P5 MUFU.RSQ R7, R9 ;  /* 0x0000000900075308 */ /* 0x000e620000001400 */
[C---:B------:R-:W-:Y:S01]  /*2cf0*/  FADD.FTZ R38, -R6.reuse, R38 ;  /* 0x0000002606267221 */ /* 0x040fe20000010100 */
[C---:B------:R-:W-:Y:S01]  /*2d00*/  FADD.FTZ R14, -R6.reuse, R39 ;  /* 0x00000027060e7221 */ /* 0x040fe20000010100 */
[C---:B------:R-:W-:Y:S01]  /*2d10*/  FADD.FTZ R40, -R6.reuse, R40 ;  /* 0x0000002806287221 */ /* 0x040fe20000010100 */
[----:B------:R-:W-:Y:S02]  /*2d20*/  FADD.FTZ R18, -R6, R41 ;  /* 0x0000002906127221 */ /* 0x000fe40000010100 */
[-C--:B-1----:R-:W-:Y:S01]  /*2d30*/  FMUL.FTZ R14, R14, R7.reuse ;  /* 0x000000070e0e7220 */ /* 0x082fe20000410000 */
[----:B------:R-:W-:Y:S01]  /*2d40*/  FMUL.FTZ R38, R38, R7 ;  /* 0x0000000726267220 */ /* 0x000fe20000410000 */
[----:B--2---:R-:W-:-:S02]  /*2d50*/  SHF.L.U32 R2, R2, 0x10, RZ ;  /* 0x0000001002027819 */ /* 0x004fc400000006ff */
[----:B---3--:R-:W-:Y:S02]  /*2d60*/  SHF.L.U32 R3, R3, 0x10, RZ ;  /* 0x0000001003037819 */ /* 0x008fe400000006ff */
[----:B----4-:R-:W-:Y:S02]  /*2d70*/  SHF.L.U32 R5, R5, 0x10, RZ ;  /* 0x0000001005057819 */ /* 0x010fe400000006ff */
[----:B-----5:R-:W-:-:S03]  /*2d80*/  SHF.L.U32 R4, R4, 0x10, RZ ;  /* 0x0000001004047819 */ /* 0x020fc600000006ff */
[----:B------:R-:W-:Y:S02]  /*2d90*/  FFMA.FTZ R10, R2, R38, R5 ;  /* 0x00000026020a7223 */ /* 0x000fe40000010005 */
        /* <DEDUP_REMOVED lines=12> */
.L_x_5242:
        /* <DEDUP_REMOVED lines=14> */
.L_x_5244:
[----:B------:R-:W-:Y:S05]  /*2f40*/  BSYNC B0 ;  /* 0x0000000000007941 */ /* 0x000fea0003800000 */
.L_x_5243:
        /* <DEDUP_REMOVED lines=17> */
.L_x_5245:
        /* <DEDUP_REMOVED lines=14> */
.L_x_5247:
[----:B------:R-:W-:Y:S05]  /*3140*/  BSYNC B0 ;  /* 0x0000000000007941 */ /* 0x000fea0003800000 */
.L_x_5246:
        /* <DEDUP_REMOVED lines=17> */
.L_x_5248:
        /* <DEDUP_REMOVED lines=14> */
.L_x_5250:
[----:B------:R-:W-:Y:S05]  /*3340*/  BSYNC B0 ;  /* 0x0000000000007941 */ /* 0x000fea0003800000 */
.L_x_5249:
        /* <DEDUP_REMOVED lines=17> */
.L_x_5251:
        /* <DEDUP_REMOVED lines=14> */
.L_x_5253:
[----:B------:R-:W-:Y:S05]  /*3540*/  BSYNC B0 ;  /* 0x0000000000007941 */ /* 0x000fea0003800000 */
.L_x_5252:
        /* <DEDUP_REMOVED lines=17> */
.L_x_5254:
        /* <DEDUP_REMOVED lines=14> */
.L_x_5256:
[----:B------:R-:W-:Y:S05]  /*3740*/  BSYNC B0 ;  /* 0x0000000000007941 */ /* 0x000fea0003800000 */
.L_x_5255:
        /* <DEDUP_REMOVED lines=17> */
.L_x_5257:
[----:B------:R-:W-:Y:S01]  /*3860*/  LOP3.LUT P5, RZ, R92, 0x80, RZ, 0xc0, !PT ;  /* 0x000000805cff7812 */ /* 0x000fe200078ac0ff */
[----:B------:R-:W-:-:S12]  /*3870*/  BSSY B0, `(.L_x_5258) ;  /* 0x000000d000007945 */ /* 0x000fd80003800000 */
[----:B------:R-:W-:Y:S05]  /*3880*/  @P5 BRA `(.L_x_5259) ;  /* 0x00000000002c5947 */ /* 0x000fea0003800000 */
[----:B------:R-:W-:Y:S01]  /*3890*/  ULDC.64 UR6, c[0x0][0x270] ;  /* 0x00009c0000067ab9 */ /* 0x000fe20000000a00 */
[----:B01----:R-:W-:Y:S01]  /*38a0*/  MOV R10, R28 ;  /* 0x0000001c000a7202 */ /* 0x003fe20000000f00 */
        /* <DEDUP_REMOVED lines=9> */
.L_x_5259:
[----:B------:R-:W-:Y:S05]  /*3940*/  BSYNC B0 ;  /* 0x0000000000007941 */ /* 0x000fea0003800000 */
.L_x_5258:
        /* <DEDUP_REMOVED lines=17> */
.L_x_5260:
[----:B------:R-:W-:Y:S01]  /*3a60*/  LOP3.LUT P5, RZ, R92, 0x100, RZ, 0xc0, !PT ;  /* 0x000001005cff7812 */ /* 0x000fe200078ac0ff */
[----:B------:R-:W-:-:S12]  /*3a70*/  BSSY B0, `(.L_x_5261) ;  /* 0x000000d000007945 */ /* 0x000fd80003800000 */
[----:B------:R-:W-:Y:S05]  /*3a80*/  @P5 BRA `(.L_x_5262) ;  /* 0x00000000002c5947 */ /* 0x000fea0003800000 */
[----:B------:R-:W-:Y:S01]  /*3a90*/  ULDC.64 UR6, c[0x0][0x270] ;  /* 0x00009c0000067ab9 */ /* 0x000fe20000000a00 */
[----:B012---:R-:W-:Y:S01]  /*3aa0*/  MOV R10, R28 ;  /* 0x0000001c000a7202 */ /* 0x007fe20000000f00 */
        /* <DEDUP_REMOVED lines=9> */
.L_x_5262:
[----:B------:R-:W-:Y:S05]  /*3b40*/  BSYNC B0 ;  /* 0x0000000000007941 */ /* 0x000fea0003800000 */
.L_x_5261:
        /* <DEDUP_REMOVED lines=11> */
[----:B-123--:R-:W-:-:S07]  /*3c00*/  FADD.FTZ R10, R9, 1 ;  /* 0x3f800000090a7421 */ /* 0x00efce0000010000 */
[----:B------:R-:W1:Y:S01]  /*3c10*/  MUFU.RCP R11, R10 ;  /* 0x0000000a000b7308 */ /* 0x000e620000001000 */
[----:B0-----:R-:W-:-:S07]  /*3c20*/  FADD.FTZ R13, R12, 1 ;  /* 0x3f8000000c0d7421 */ /* 0x001fce0000010000 */
[----:B------:R-:W0:Y:S01]  /*3c30*/  MUFU.RCP R14, R13 ;  /* 0x0000000d000e7308 */ /* 0x000e220000001000 */
[----:B-1----:R-:W-:Y:S01]  /*3c40*/  FMUL.FTZ R52, R52, R11 ;  /* 0x0000000b34347220 */ /* 0x002fe20000410000 */
[----:B0-----:R-:W-:-:S07]  /*3c50*/  FMUL.FTZ R53, R53, R14 ;  /* 0x0000000e35357220 */ /* 0x001fce0000410000 */
.L_x_5263:
[----:B------:R-:W-:Y:S01]  /*3c60*/  LOP3.LUT P5, RZ, R92, 0x2, RZ, 0xc0, !PT ;  /* 0x000000025cff7812 */ /* 0x000fe200078ac0ff */
[----:B------:R-:W-:-:S12]  /*3c70*/  BSSY B0, `(.L_x_5264) ;  /* 0x000000d000007945 */ /* 0x000fd80003800000 */
[----:B------:R-:W-:Y:S05]  /*3c80*/  @P5 BRA `(.L_x_5265) ;  /* 0x00000000002c5947 */ /* 0x000fea0003800000 */
[----:B------:R-:W-:Y:S01]  /*3c90*/  ULDC.64 UR6, c[0x0][0x270] ;  /* 0x00009c0000067ab9 */ /* 0x000fe20000000a00 */
[----:B0123--:R-:W-:Y:S01]  /*3ca0*/  MOV R10, R28 ;  /* 0x0000001c000a7202 */ /* 0x00ffe20000000f00 */
        /* <DEDUP_REMOVED lines=9> */
.L_x_5265:
[----:B------:R-:W-:Y:S05]  /*3d40*/  BSYNC B0 ;  /* 0x0000000000007941 */ /* 0x000fea0003800000 */
.L_x_5264:
[-C--:B------:R-:W-:Y:S01]  /*3d50*/  FMUL.FTZ R54, R54, R7.reuse ;  /* 0x0000000736367220 */ /* 0x080fe20000410000 */
[----:B------:R-:W-:Y:S01]  /*3d60*/  FMUL.FTZ R18, R18, R7 ;  /* 0x0000000712127220 */ /* 0x000fe20000410000 */
[C---:B------:R-:W-:Y:S01]  /*3d70*/  FADD.FTZ R56, -R6.reuse, R56 ;  /* 0x0000003806387221 */ /* 0x040fe20000010100 */
[----:B------:R-:W-:Y:S01]  /*3d80*/  FADD.FTZ R16, -R6, R57 ;  /* 0x0000003906107221 */ /* 0x000fe20000010100 */
[----:B------:R-:W-:Y:S01]  /*3d90*/  SHF.R.U32.HI R15, RZ, 0x6, R82 ;  /* 0x00000006ff0f7819 */ /* 0x000fe20000011652 */
[----:B------:R-:W-:Y:S01]  /*3da0*/  FFMA.FTZ R54, R2, R54, R5 ;  /* 0x0000003602367223 */ /* 0x000fe20000010005 */
[----:B------:R-:W-:Y:S01]  /*3db0*/  FFMA.FTZ R55, R3, R18, R4 ;  /* 0x0000001203377223 */ /* 0x000fe20000010004 */
[----:B------:R-:W-:Y:S06]  /*3dc0*/  @!P6 BRA `(.L_x_5266) ;  /* 0x000000000028e947 */ /* 0x000fec0003800000 */
[----:B------:R-:W-:Y:S01]  /*3dd0*/  FMUL.FTZ R9, R54, -1.4426950216293334961 ;  /* 0xbfb8aa3b36097820 */ /* 0x000fe20000410000 */
[----:B0-----:R-:W-:-:S05]  /*3de0*/  FMUL.FTZ R12, R55, -1.4426950216293334961 ;  /* 0xbfb8aa3b370c7820 */ /* 0x001fca0000410000 */
[----:B------:R-:W1:Y:S08]  /*3df0*/  MUFU.EX2 R9, R9 ;  /* 0x0000000900097308 */ /* 0x000e700000000800 */
[----:B------:R-:W0:Y:S01]  /*3e00*/  MUFU.EX2 R12, R12 ;  /* 0x0000000c000c7308 */ /* 0x000e220000000800 */
[----:B-1234-:R-:W-:-:S07]  /*3e10*/  FADD.FTZ R10, R9, 1 ;  /* 0x3f800000090a7421 */ /* 0x01efce0000010000 */
[----:B------:R-:W1:Y:S01]  /*3e20*/  MUFU.RCP R11, R10 ;  /* 0x0000000a000b7308 */ /* 0x000e620000001000 */
[----:B0-----:R-:W-:-:S07]  /*3e30*/  FADD.FTZ R13, R12, 1 ;  /* 0x3f8000000c0d7421 */ /* 0x001fce0000010000 */
[----:B------:R-:W0:Y:S01]  /*3e40*/  MUFU.RCP R14, R13 ;  /* 0x0000000d000e7308 */ /* 0x000e220000001000 */
[----:B-1----:R-:W-:Y:S01]  /*3e50*/  FMUL.FTZ R54, R54, R11 ;  /* 0x0000000b36367220 */ /* 0x002fe20000410000 */
[----:B0-----:R-:W-:-:S07]  /*3e60*/  FMUL.FTZ R55, R55, R14 ;  /* 0x0000000e37377220 */ /* 0x001fce0000410000 */
.L_x_5266:
[----:B------:R-:W-:Y:S04]  /*3e70*/  BSSY B0, `(.L_x_5267) ;  /* 0x000000d000007945 */ /* 0x000fe80003800000 */
[----:B------:R-:W-:Y:S05]  /*3e80*/  @P4 BRA `(.L_x_5268) ;  /* 0x00000000002c4947 */ /* 0x000fea0003800000 */
[----:B------:R-:W-:Y:S01]  /*3e90*/  ULDC.64 UR6, c[0x0][0x270] ;  /* 0x00009c0000067ab9 */ /* 0x000fe20000000a00 */
[----:B01234-:R-:W-:Y:S01]  /*3ea0*/  MOV R10, R28 ;  /* 0x0000001c000a7202 */ /* 0x01ffe20000000f00 */
        /* <DEDUP_REMOVED lines=9> */
.L_x_5268:
[----:B------:R-:W-:Y:S05]  /*3f40*/  BSYNC B0 ;  /* 0x0000000000007941 */ /* 0x000fea0003800000 */
.L_x_5267:
[-C--:B------:R-:W-:Y:S01]  /*3f50*/  FMUL.FTZ R56, R56, R7.reuse ;  /* 0x0000000738387220 */ /* 0x080fe20000410000 */
[----:B------:R-:W-:Y:S01]  /*3f60*/  FMUL.FTZ R16, R16, R7 ;  /* 0x0000000710107220 */ /* 0x000fe20000410000 */
[----:B------:R-:W-:Y:S02]  /*3f70*/  IMAD R15, R8, UR5, R15 ;  /* 0x00000005080f7c24 */ /* 0x000fe4000f8e020f */
[----:B------:R-:W-:Y:S01]  /*3f80*/  FADD.FTZ R58, -R6, R58 ;  /* 0x0000003a063a7221 */ /* 0x000fe20000010100 */
[----:B------:R-:W-:Y:S01]  /*3f90*/  FFMA.FTZ R56, R2, R56, R5 ;  /* 0x0000003802387223 */ /* 0x000fe20000010005 */
[----:B------:R-:W-:Y:S01]  /*3fa0*/  FFMA.FTZ R57, R3, R16, R4 ;  /* 0x0000001003397223 */ /* 0x000fe20000010004 */
[----:B------:R-:W-:Y:S06]  /*3fb0*/  @!P6 BRA `(.L_x_5269) ;  /* 0x000000000028e947 */ /* 0x000fec0003800000 */
        /* <DEDUP_REMOVED lines=10> */
.L_x_5269:
[----:B------:R-:W-:Y:S04]  /*4060*/  BSSY B0, `(.L_x_5270) ;  /* 0x000000d000007945 */ /* 0x000fe80003800000 */
[----:B------:R-:W-:Y:S05]  /*4070*/  @P3 BRA `(.L_x_5271) ;  /* 0x00000000002c3947 */ /* 0x000fea0003800000 */
[----:B------:R-:W-:Y:S01]  /*4080*/  ULDC.64 UR6, c[0x0][0x270] ;  /* 0x00009c0000067ab9 */ /* 0x000fe20000000a00 */
[----:B------:R-:W-:Y:S01]  /*4090*/  MOV R8, R28 ;  /* 0x0000001c00087202 */ /* 0x000fe20000000f00 */
[----:B------:R-:W-:Y:S01]  /*40a0*/  IMAD R71, R71, UR6, RZ ;  /* 0x0000000647477c24 */ /* 0x000fe2000f8e02ff */
[----:B------:R-:W-:-:S03]  /*40b0*/  MOV R9, R31 ;  /* 0x0000001f00097202 */ /* 0x000fc60000000f00 */
[C---:B------:R-:W-:Y:S02]  /*40c0*/  IMAD R71, R68.reuse, UR7, R71 ;  /* 0x0000000744477c24 */ /* 0x040fe4000f8e0247 */
[----:B01234-:R-:W-:Y:S01]  /*40d0*/  IMAD.WIDE.U32 R10, R68, UR6, R8 ;  /* 0x00000006440a7c25 */ /* 0x01ffe2000f8e0008 */
[----:B------:R-:W-:Y:S02]  /*40e0*/  ULDC.64 UR6, c[0x0][0x210] ;  /* 0x0000840000067ab9 */ /* 0x000fe40000000a00 */
[----:B------:R-:W-:Y:S02]  /*40f0*/  LEA R8, P3, R10, UR6, 0x2 ;  /* 0x000000060a087c11 */ /* 0x000fe4000f8610ff */
[----:B------:R-:W-:-:S04]  /*4100*/  IADD3 R71, R11, R71, RZ ;  /* 0x000000470b477210 */ /* 0x000fc80007ffe0ff */
[----:B------:R-:W-:-:S05]  /*4110*/  LEA.HI.X R9, R10, UR7, R71, 0x2, P3 ;  /* 0x000000070a097c11 */ /* 0x000fca00098f1447 */
[----:B------:R0:W-:Y:S02]  /*4120*/  STG.E.64 desc[UR8][R8.64], R56 ;  /* 0x0000003808007986 */ /* 0x0001e4000c101b08 */
.L_x_5271:
[----:B------:R-:W-:Y:S05]  /*4130*/  BSYNC B0 ;  /* 0x0000000000007941 */ /* 0x000fea0003800000 */
.L_x_5270:
[C---:B0-----:R-:W-:Y:S01]  /*4140*/  IADD3 R12, R15.reuse, 0x68, RZ ;  /* 0x000000680f0c7810 */ /* 0x041fe20007ffe0ff */
[----:B------:R-:W-:Y:S01]  /*4150*/  ULDC.64 UR6, c[0x0][0x278] ;  /* 0x00009e0000067ab9 */ /* 0x000fe20000000a00 */
[C---:B------:R-:W-:Y:S01]  /*4160*/  IADD3 R9, R15.reuse, 0x70, RZ ;  /* 0x000000700f097810 */ /* 0x040fe20007ffe0ff */
[C---:B------:R-:W-:Y:S01]  /*4170*/  FADD.FTZ R14, -R6.reuse, R59 ;  /* 0x0000003b060e7221 */ /* 0x040fe20000010100 */
[----:B------:R-:W-:Y:S01]  /*4180*/  IADD3 R8, R15, 0x78, RZ ;  /* 0x000000780f087810 */ /* 0x000fe20007ffe0ff */
[----:B------:R-:W-:Y:S01]  /*4190*/  FADD.FTZ R60, -R6, R60 ;  /* 0x0000003c063c7221 */ /* 0x000fe20000010100 */
[----:B------:R-:W-:Y:S01]  /*41a0*/  ISETP.GE.U32.AND P5, PT, R12, UR6, PT ;  /* 0x000000060c007c0c */ /* 0x000fe2000bfa6070 */
[C---:B------:R-:W-:Y:S01]  /*41b0*/  FADD.FTZ R16, -R6.reuse, R61 ;  /* 0x0000003d06107221 */ /* 0x040fe20000010100 */
[----:B------:R-:W-:Y:S01]  /*41c0*/  ISETP.GE.U32.AND P3, PT, R9, UR6, PT ;  /* 0x0000000609007c0c */ /* 0x000fe2000bf66070 */
[----:B------:R-:W-:Y:S01]  /*41d0*/  FADD.FTZ R62, -R6, R62 ;  /* 0x0000003e063e7221 */ /* 0x000fe20000010100 */
[----:B------:R-:W-:Y:S01]  /*41e0*/  ISETP.GE.U32.AND P4, PT, R8, UR6, PT ;  /* 0x0000000608007c0c */ /* 0x000fe2000bf86070 */
[C---:B------:R-:W-:Y:S01]  /*41f0*/  FADD.FTZ R18, -R6.reuse, R63 ;  /* 0x0000003f06127221 */ /* 0x040fe20000010100 */
[----:B------:R-:W-:Y:S01]  /*4200*/  SHF.R.S32.HI R23, RZ, 0x1f, R12 ;  /* 0x0000001fff177819 */ /* 0x000fe2000001140c */
[C---:B------:R-:W-:Y:S01]  /*4210*/  FADD.FTZ R32, -R6.reuse, R32 ;  /* 0x0000002006207221 */ /* 0x040fe20000010100 */
[----:B-1234-:R-:W-:Y:S01]  /*4220*/  SHF.R.S32.HI R11, RZ, 0x1f, R9 ;  /* 0x0000001fff0b7819 */ /* 0x01efe20000011409 */
[C---:B------:R-:W-:Y:S01]  /*4230*/  FADD.FTZ R20, -R6.reuse, R33 ;  /* 0x0000002106147221 */ /* 0x040fe20000010100 */
[----:B------:R-:W-:Y:S01]  /*4240*/  SHF.R.S32.HI R10, RZ, 0x1f, R8 ;  /* 0x0000001fff0a7819 */ /* 0x000fe20000011408 */
[C---:B------:R-:W-:Y:S01]  /*4250*/  FADD.FTZ R34, -R6.reuse, R34 ;  /* 0x0000002206227221 */ /* 0x040fe20000010100 */
[C---:B------:R-:W-:Y:S01]  /*4260*/  FADD.FTZ R24, -R6.reuse, R35 ;  /* 0x0000002306187221 */ /* 0x040fe20000010100 */
[C---:B------:R-:W-:Y:S01]  /*4270*/  FADD.FTZ R36, -R6.reuse, R36 ;  /* 0x0000002406247221 */ /* 0x040fe20000010100 */
[----:B------:R-:W-:Y:S01]  /*4280*/  ISETP.GE.AND.EX P5, PT, R23, UR7, PT, P5 ;  /* 0x0000000717007c0c */ /* 0x000fe2000bfa6350 */
[----:B------:R-:W-:Y:S01]  /*4290*/  FADD.FTZ R26, -R6, R37 ;  /* 0x00000025061a7221 */ /* 0x000fe20000010100 */
[----:B------:R-:W-:Y:S01]  /*42a0*/  ISETP.GE.AND.EX P3, PT, R11, UR7, PT, P3 ;  /* 0x000000070b007c0c */ /* 0x000fe2000bf66330 */
[-C--:B------:R-:W-:Y:S01]  /*42b0*/  FMUL.FTZ R58, R58, R7.reuse ;  /* 0x000000073a3a7220 */ /* 0x080fe20000410000 */
[----:B------:R-:W-:Y:S01]  /*42c0*/  ISETP.GE.AND.EX P4, PT, R10, UR7, PT, P4 ;  /* 0x000000070a007c0c */ /* 0x000fe2000bf86340 */
        /* <DEDUP_REMOVED lines=10> */
[----:B------:R-:W-:Y:S01]  /*4370*/  ISETP.GT.U32.OR P5, PT, R82, 0x1ff, P5 ;  /* 0x000001ff5200780c */ /* 0x000fe20002fa4470 */
[----:B------:R-:W-:Y:S01]  /*4380*/  FMUL.FTZ R7, R26, R7 ;  /* 0x000000071a077220 */ /* 0x000fe20000410000 */
[----:B------:R-:W-:Y:S01]  /*4390*/  ISETP.GT.U32.OR P3, PT, R82, 0x1ff, P3 ;  /* 0x000001ff5200780c */ /* 0x000fe20001f64470 */
[----:B------:R-:W-:Y:S01]  /*43a0*/  FFMA.FTZ R58, R2, R58, R5 ;  /* 0x0000003a023a7223 */ /* 0x000fe20000010005 */
[----:B------:R-:W-:Y:S01]  /*43b0*/  ISETP.GT.U32.OR P4, PT, R82, 0x1ff, P4 ;  /* 0x000001ff5200780c */ /* 0x000fe20002784470 */
        /* <DEDUP_REMOVED lines=12> */
.L_x_5272:
        /* <DEDUP_REMOVED lines=13> */
.L_x_5274:
[----:B------:R-:W-:Y:S05]  /*4550*/  BSYNC B0 ;  /* 0x0000000000007941 */ /* 0x000fea0003800000 */
.L_x_5273:
        /* <DEDUP_REMOVED lines=13> */
.L_x_5275:
        /* <DEDUP_REMOVED lines=13> */
.L_x_5277:
[----:B------:R-:W-:Y:S05]  /*4700*/  BSYNC B0 ;  /* 0x0000000000007941 */ /* 0x000fea0003800000 */
.L_x_5276:
[----:B------:R-:W-:Y:S01]  /*4710*/  FFMA.FTZ R20, R2, R62, R5 ;  /* 0x0000003e02147223 */ /* 0x000fe20000010005 */
[----:B------:R-:W-:Y:S01]  /*4720*/  FFMA.FTZ R21, R3, R21, R4 ;  /* 0x0000001503157223 */ /* 0x000fe20000010004 */
[----:B------:R-:W-:Y:S06]  /*4730*/  @!P6 BRA `(.L_x_5278) ;  /* 0x000000000028e947 */ /* 0x000fec0003800000 */
[----:B------:R-:W-:Y:S01]  /*4740*/  FMUL.FTZ R13, R20, -1.4426950216293334961 ;  /* 0xbfb8aa3b140d7820 */ /* 0x000fe20000410000 */
[----:B------:R-:W-:-:S05]  /*4750*/  FMUL.FTZ R16, R21, -1.4426950216293334961 ;  /* 0xbfb8aa3b15107820 */ /* 0x000fca0000410000 */
[----:B------:R-:W0:Y:S08]  /*4760*/  MUFU.EX2 R13, R13 ;  /* 0x0000000d000d7308 */ /* 0x000e300000000800 */
[----:B------:R-:W2:Y:S01]  /*4770*/  MUFU.EX2 R16, R16 ;  /* 0x0000001000107308 */ /* 0x000ea20000000800 */
[----:B01----:R-:W-:-:S07]  /*4780*/  FADD.FTZ R14, R13, 1 ;  /* 0x3f8000000d0e7421 */ /* 0x003fce0000010000 */
[----:B------:R-:W0:Y:S01]  /*4790*/  MUFU.RCP R15, R14 ;  /* 0x0000000e000f7308 */ /* 0x000e220000001000 */
[----:B--2---:R-:W-:-:S07]  /*47a0*/  FADD.FTZ R17, R16, 1 ;  /* 0x3f80000010117421 */ /* 0x004fce0000010000 */
[----:B------:R-:W1:Y:S01]  /*47b0*/  MUFU.RCP R18, R17 ;  /* 0x0000001100127308 */ /* 0x000e620000001000 */
[----:B0-----:R-:W-:Y:S01]  /*47c0*/  FMUL.FTZ R20, R20, R15 ;  /* 0x0000000f14147220 */ /* 0x001fe20000410000 */
[----:B-1----:R-:W-:-:S07]  /*47d0*/  FMUL.FTZ R21, R21, R18 ;  /* 0x0000001215157220 */ /* 0x002fce0000410000 */
.L_x_5278:
        /* <DEDUP_REMOVED lines=13> */
.L_x_5280:
[----:B------:R-:W-:Y:S05]  /*48b0*/  BSYNC B0 ;  /* 0x0000000000007941 */ /* 0x000fea0003800000 */
.L_x_5279:
[----:B------:R-:W-:Y:S01]  /*48c0*/  FFMA.FTZ R32, R2, R32, R5 ;  /* 0x0000002002207223 */ /* 0x000fe20000010005 */
[----:B------:R-:W-:Y:S01]  /*48d0*/  FFMA.FTZ R33, R3, R22, R4 ;  /* 0x0000001603217223 */ /* 0x000fe20000010004 */
[----:B------:R-:W-:Y:S06]  /*48e0*/  @!P6 BRA `(.L_x_5281) ;  /* 0x000000000028e947 */ /* 0x000fec0003800000 */
        /* <DEDUP_REMOVED lines=10> */
.L_x_5281:
        /* <DEDUP_REMOVED lines=13> */
.L_x_5283:
[----:B------:R-:W-:Y:S05]  /*4a60*/  BSYNC B0 ;  /* 0x0000000000007941 */ /* 0x000fea0003800000 */
.L_x_5282:
[----:B------:R-:W-:Y:S01]  /*4a70*/  FFMA.FTZ R34, R2, R34, R5 ;  /* 0x0000002202227223 */ /* 0x000fe20000010005 */
[----:B------:R-:W-:Y:S01]  /*4a80*/  FFMA.FTZ R35, R3, R24, R4 ;  /* 0x0000001803237223 */ /* 0x000fe20000010004 */
[----:B------:R-:W-:Y:S06]  /*4a90*/  @!P6 BRA `(.L_x_5284) ;  /* 0x000000000028e947 */ /* 0x000fec0003800000 */
[----:B------:R-:W-:Y:S01]  /*4aa0*/  FMUL.FTZ R0, R34, -1.4426950216293334961 ;  /* 0xbfb8aa3b22007820 */ /* 0x000fe20000410000 */
[----:B012---:R-:W-:-:S05]  /*4ab0*/  FMUL.FTZ R14, R35, -1.4426950216293334961 ;  /* 0xbfb8aa3b230e7820 */ /* 0x007fca0000410000 */
[----:B------:R-:W3:Y:S08]  /*4ac0*/  MUFU.EX2 R0, R0 ;  /* 0x0000000000007308 */ /* 0x000ef00000000800 */
[----:B------:R-:W0:Y:S01]  /*4ad0*/  MUFU.EX2 R14, R14 ;  /* 0x0000000e000e7308 */ /* 0x000e220000000800 */
[----:B---3--:R-:W-:-:S07]  /*4ae0*/  FADD.FTZ R12, R0, 1 ;  /* 0x3f800000000c7421 */ /* 0x008fce0000010000 */
[----:B------:R-:W1:Y:S01]  /*4af0*/  MUFU.RCP R13, R12 ;  /* 0x0000000c000d7308 */ /* 0x000e620000001000 */
[----:B0-----:R-:W-:-:S07]  /*4b00*/  FADD.FTZ R15, R14, 1 ;  /* 0x3f8000000e0f7421 */ /* 0x001fce0000010000 */
[----:B------:R-:W0:Y:S01]  /*4b10*/  MUFU.RCP R16, R15 ;  /* 0x0000000f00107308 */ /* 0x000e220000001000 */
[----:B-1----:R-:W-:Y:S01]  /*4b20*/  FMUL.FTZ R34, R34, R13 ;  /* 0x0000000d22227220 */ /* 0x002fe20000410000 */
[----:B0-----:R-:W-:-:S07]  /*4b30*/  FMUL.FTZ R35, R35, R16 ;  /* 0x0000001023237220 */ /* 0x001fce0000410000 */
.L_x_5284:
[----:B------:R-:W-:Y:S04]  /*4b40*/  BSSY B0, `(.L_x_5285) ;  /* 0x000000d000007945 */ /* 0x000fe80003800000 */
[----:B------:R-:W-:Y:S05]  /*4b50*/  @P3 BRA `(.L_x_5286) ;  /* 0x00000000002c3947 */ /* 0x000fea0003800000 */
[----:B------:R-:W-:Y:S01]  /*4b60*/  ULDC.64 UR6, c[0x0][0x270] ;  /* 0x00009c0000067ab9 */ /* 0x000fe20000000a00 */
[----:B---3--:R-:W-:Y:S01]  /*4b70*/  MOV R12, R28 ;  /* 0x0000001c000c7202 */ /* 0x008fe20000000f00 */
[----:B------:R-:W-:Y:S01]  /*4b80*/  IMAD R0, R11, UR6, RZ ;  /* 0x000000060b007c24 */ /* 0x000fe2000f8e02ff */
[----:B------:R-:W-:-:S03]  /*4b90*/  MOV R13, R31 ;  /* 0x0000001f000d7202 */ /* 0x000fc60000000f00 */
[----:B012---:R-:W-:-:S04]  /*4ba0*/  IMAD.WIDE.U32 R14, R9, UR6, R12 ;  /* 0x00000006090e7c25 */ /* 0x007fc8000f8e000c */
[----:B------:R-:W-:Y:S01]  /*4bb0*/  IMAD R9, R9, UR7, R0 ;  /* 0x0000000709097c24 */ /* 0x000fe2000f8e0200 */
[----:B------:R-:W-:Y:S02]  /*4bc0*/  ULDC.64 UR6, c[0x0][0x210] ;  /* 0x0000840000067ab9 */ /* 0x000fe40000000a00 */
[----:B------:R-:W-:Y:S02]  /*4bd0*/  LEA R12, P0, R14, UR6, 0x2 ;  /* 0x000000060e0c7c11 */ /* 0x000fe4000f8010ff */
[----:B------:R-:W-:-:S04]  /*4be0*/  IADD3 R9, R15, R9, RZ ;  /* 0x000000090f097210 */ /* 0x000fc80007ffe0ff */
[----:B------:R-:W-:-:S05]  /*4bf0*/  LEA.HI.X R13, R14, UR7, R9, 0x2, P0 ;  /* 0x000000070e0d7c11 */ /* 0x000fca00080f1409 */
[----:B------:R4:W-:Y:S02]  /*4c00*/  STG.E.64 desc[UR8][R12.64], R34 ;  /* 0x000000220c007986 */ /* 0x0009e4000c101b08 */
.L_x_5286:
[----:B------:R-:W-:Y:S05]  /*4c10*/  BSYNC B0 ;  /* 0x0000000000007941 */ /* 0x000fea0003800000 */
.L_x_5285:
[----:B------:R-:W-:Y:S01]  /*4c20*/  FFMA.FTZ R6, R2, R6, R5 ;  /* 0x0000000602067223 */ /* 0x000fe20000010005 */
[----:B------:R-:W-:Y:S01]  /*4c30*/  FFMA.FTZ R7, R3, R7, R4 ;  /* 0x0000000703077223 */ /* 0x000fe20000010004 */
[----:B------:R-:W-:Y:S06]  /*4c40*/  @!P6 BRA `(.L_x_5287) ;  /* 0x000000000028e947 */ /* 0x000fec0003800000 */
[----:B------:R-:W-:Y:S01]  /*4c50*/  FMUL.FTZ R0, R6, -1.4426950216293334961 ;  /* 0xbfb8aa3b06007820 */ /* 0x000fe20000410000 */
[----:B------:R-:W-:-:S05]  /*4c60*/  FMUL.FTZ R4, R7, -1.4426950216293334961 ;  /* 0xbfb8aa3b07047820 */ /* 0x000fca0000410000 */
[----:B------:R-:W5:Y:S08]  /*4c70*/  MUFU.EX2 R0, R0 ;  /* 0x0000000000007308 */ /* 0x000f700000000800 */
[----:B------:R-:W0:Y:S01]  /*4c80*/  MUFU.EX2 R4, R4 ;  /* 0x0000000400047308 */ /* 0x000e220000000800 */
[----:B-----5:R-:W-:-:S07]  /*4c90*/  FADD.FTZ R2, R0, 1 ;  /* 0x3f80000000027421 */ /* 0x020fce0000010000 */
[----:B------:R-:W5:Y:S01]  /*4ca0*/  MUFU.RCP R3, R2 ;  /* 0x0000000200037308 */ /* 0x000f620000001000 */
[----:B0-----:R-:W-:-:S07]  /*4cb0*/  FADD.FTZ R5, R4, 1 ;  /* 0x3f80000004057421 */ /* 0x001fce0000010000 */
[----:B---34-:R-:W0:Y:S01]  /*4cc0*/  MUFU.RCP R12, R5 ;  /* 0x00000005000c7308 */ /* 0x018e220000001000 */
[----:B-----5:R-:W-:Y:S01]  /*4cd0*/  FMUL.FTZ R6, R6, R3 ;  /* 0x0000000306067220 */ /* 0x020fe20000410000 */
[----:B0-----:R-:W-:-:S07]  /*4ce0*/  FMUL.FTZ R7, R7, R12 ;  /* 0x0000000c07077220 */ /* 0x001fce0000410000 */
.L_x_5287:
[----:B------:R-:W-:Y:S04]  /*4cf0*/  BSSY B0, `(.L_x_5288) ;  /* 0x000000c000007945 */ /* 0x000fe80003800000 */
[----:B------:R-:W-:Y:S05]  /*4d00*/  @P4 BRA `(.L_x_5289) ;  /* 0x0000000000284947 */ /* 0x000fea0003800000 */
        /* <DEDUP_REMOVED lines=10> */
.L_x_5289:
[----:B------:R-:W-:Y:S05]  /*4db0*/  BSYNC B0 ;  /* 0x0000000000007941 */ /* 0x000fea0003800000 */
.L_x_5288:
[----:B0-----:R-:W0:Y:S01]  /*4dc0*/  LDC R3, c[0x0][0x10] ;  /* 0x00000400ff037b82 */ /* 0x001e220000000800 */
[----:B------:R-:W-:Y:S02]  /*4dd0*/  IADD3 R95, R95, 0x1, RZ ;  /* 0x000000015f5f7810 */ /* 0x000fe40007ffe0ff */
[----:B0-----:R-:W-:-:S04]  /*4de0*/  IADD3 R84, R3, R84, RZ ;  /* 0x0000005403547210 */ /* 0x001fc80007ffe0ff */
[----:B------:R-:W-:-:S13]  /*4df0*/  ISETP.GE.AND P0, PT, R84, UR4, PT ;  /* 0x0000000454007c0c */ /* 0x000fda000bf06270 */
[----:B------:R-:W-:Y:S05]  /*4e00*/  @!P0 BRA `(.L_x_5290) ;  /* 0xffffffb000c88947 */ /* 0x000fea000383ffff */
[----:B------:R-:W-:Y:S05]  /*4e10*/  EXIT ;  /* 0x000000000000794d */ /* 0x000fea0003800000 */
.L_x_5291:
        /* <DEDUP_REMOVED lines=14> */
.L_x_5725:


//--------------------- .text._Z35group_norm_nhwc_fwd_one_pass_kernelI11Fp32IOBf16WLi256ELi128ELi512EEv26Group_norm_nhwc_fwd_params --------------------------
	.section	.text._Z35group_norm_nhwc_fwd_one_pass_kernelI11Fp32IOBf16WLi256ELi128ELi512EEv26Group_norm_nhwc_fwd_params,"ax",@progbits
	.align	128
        .global         _Z35group_norm_nhwc_fwd_one_pass_kernelI11Fp32IOBf16WLi256ELi128ELi512EEv26Group_norm_nhwc_fwd_params
        .type           _Z35group_norm_nhwc_fwd_one_pass_kernelI11Fp32IOBf16WLi256ELi128ELi512EEv26Group_norm_nhwc_fwd_params,@function
        .size           _Z35group_norm_nhwc_fwd_one_pass_kernelI11Fp32IOBf16WLi256ELi128ELi512EEv26Group_norm_nhwc_fwd_params,(.L_x_5726 - _Z35group_norm_nhwc_fwd_one_pass_kernelI11Fp32IOBf16WLi256ELi128ELi512EEv26Group_norm_nhwc_fwd_params)
        .other          _Z35group_norm_nhwc_fwd_one_pass_kernelI11Fp32IOBf16WLi256ELi128ELi512EEv26Group_norm_nhwc_fwd_params,@"STO_CUDA_ENTRY STV_DEFAULT"
_Z35group_norm_nhwc_fwd_one_pass_kernelI11Fp32IOBf16WLi256ELi128ELi512EEv26Group_norm_nhwc_fwd_params:
.text._Z35group_norm_nhwc_fwd_one_pass_kernelI11Fp32IOBf16WLi256ELi128ELi512EEv26Group_norm_nhwc_fwd_params:
        /* <DEDUP_REMOVED lines=195> */
.L_x_5400:
        /* <DEDUP_REMOVED lines=544> */
[----:B0-----:R-:W-:Y:S01]  /*2e30*/  FADD.FTZ R50, RZ, R48 ;  /* 0x00000030ff327221 */ /* 0x001fe20000010000 */
        /* <DEDUP_REMOVED lines=86> */
[----:B------:R-:W-:Y:S01]  /*33a0*/  FFMA.FTZ R50, R86, R86, R48 ;  /* 0x0000005656327223 */ /* 0x000fe20000010030 */
[----:B------:R-:W-:-:S03]  /*33b0*/  FADD.FTZ R48, R38, R39 ;  /* 0x0000002726307221 */ /* 0x000fc60000010000 */
[----:B------:R-:W-:Y:S01]  /*33c0*/  FADD.FTZ R49, R49, R50 ;  /* 0x0000003231317221 */ /* 0x000fe20000010000 */
[----:B------:R-:W-:Y:S01]  /*33d0*/  FADD.FTZ R48, RZ, R48 ;  /* 0x00000030ff307221 */ /* 0x000fe20000010000 */
        /* <DEDUP_REMOVED lines=145> */
.L_x_5293:
[----:B------:R-:W-:Y:S05]  /*3cf0*/  BSYNC B0 ;  /* 0x0000000000007941 */ /* 0x000fea0003800000 */
.L_x_5292:
        /* <DEDUP_REMOVED lines=28> */
.L_x_5296:
[----:B------:R-:W2:Y:S04]  /*3ec0*/  LDG.E.STRONG.GPU R100, desc[UR6][R50.64] ;  /* 0x0000000632647981 */ /* 0x000ea8000c1ef900 */
[----:B--2---:R-:W-:Y:S01]  /*3ed0*/  CCTL.IVALL ;  /* 0x00000000ff00798f */ /* 0x004fe20002000000 */
[----:B------:R-:W-:Y:S05]  /*3ee0*/  YIELD ;  /* 0x0000000000007946 */ /* 0x000fea0003800000 */
[----:B------:R-:W-:-:S13]  /*3ef0*/  ISETP.NE.AND P6, PT, R100, R49, PT ;  /* 0x000000316400720c */ /* 0x000fda0003fc5270 */
[----:B------:R-:W-:Y:S05]  /*3f00*/  @P6 BRA `(.L_x_5296) ;  /* 0xfffffffc00ec6947 */ /* 0x000fea000383ffff */
.L_x_5295:
        /* <DEDUP_REMOVED lines=24> */
.L_x_5300:
        /* <DEDUP_REMOVED lines=115> */
.L_x_5299:
        /* <DEDUP_REMOVED lines=63> */
.L_x_5301:
[----:B------:R-:W-:-:S04]  /*4bb0*/  LOP3.LUT P6, RZ, R0, 0x1, RZ, 0xc0, !PT ;  /* 0x0000000100ff7812 */ /* 0x000fc800078cc0ff */
[----:B------:R-:W-:-:S13]  /*4bc0*/  ISETP.NE.OR P6, PT, R50, RZ, P6 ;  /* 0x000000ff3200720c */ /* 0x000fda00037c5670 */
[----:B------:R-:W-:Y:S05]  /*4bd0*/  @!P6 BRA `(.L_x_5297) ;  /* 0x00000000007ce947 */ /* 0x000fea0003800000 */
.L_x_5298:
        /* <DEDUP_REMOVED lines=31> */
.L_x_5297:
        /* <DEDUP_REMOVED lines=10> */
.L_x_5303:
[----:B------:R-:W-:Y:S05]  /*4e70*/  BSYNC B0 ;  /* 0x0000000000007941 */ /* 0x000fea0003800000 */
.L_x_5302:
        /* <DEDUP_REMOVED lines=17> */
.L_x_5294:
[----:B------:R-:W-:Y:S01]  /*4f90*/  LOP3.LUT R0, R0, 0xf7ffffff, RZ, 0xc0, !PT ;  /* 0xf7ffffff00007812 */ /* 0x000fe200078ec0ff */
[----:B------:R-:W-:Y:S01]  /*4fa0*/  ULDC.64 UR4, c[0x0][0x218] ;  /* 0x0000860000047ab9 */ /* 0x000fe20000000a00 */
[----:B------:R-:W-:Y:S01]  /*4fb0*/  ULDC UR10, c[0x0][0x2a4] ;  /* 0x0000a900000a7ab9 */ /* 0x000fe20000000800 */
        /* <DEDUP_REMOVED lines=8> */
[----:B------:R-:W-:Y:S01]  /*5040*/  @!P6 FMUL.FTZ R51, R97, UR10 ;  /* 0x0000000a6133ec20 */ /* 0x000fe20008410000 */
[----:B------:R-:W-:Y:S01]  /*5050*/  @!P6 FMUL.FTZ R50, R96, UR10 ;  /* 0x0000000a6032ec20 */ /* 0x000fe20008410000 */
[----:B0-----:R-:W-:-:S09]  /*5060*/  ULEA UR4, UR5, UR4, 0x18 ;  /* 0x0000000405047291 */ /* 0x001fd2000f8ec03f */
[----:B------:R-:W-:Y:S01]  /*5070*/  @!P5 STS.64 [UR4+0x98], R96 ;  /* 0x00009860ff00d988 */ /* 0x000fe20008000a04 */
[----:B-1----:R-:W-:-:S05]  /*5080*/  @!P6 IMAD.WIDE R48, R2, 0x8, R48 ;  /* 0x000000080230e825 */ /* 0x002fca00078e0230 */
[----:B------:R-:W-:Y:S01]  /*5090*/  @!P6 STG.E.64 desc[UR6][R48.64], R50 ;  /* 0x000000323000e986 */ /* 0x000fe2000c101b06 */
[----:B------:R-:W-:Y:S06]  /*50a0*/  BAR.SYNC.DEFER_BLOCKING 0x0 ;  /* 0x0000000000007b1d */ /* 0x000fec0000010000 */
[----:B------:R-:W0:Y:S01]  /*50b0*/  LDS.64 R50, [UR4+0x98] ;  /* 0x00009804ff327984 */ /* 0x000e220008000a00 */
[----:B------:R-:W-:Y:S01]  /*50c0*/  ULDC.64 UR4, c[0x0][0x228] ;  /* 0x00008a0000047ab9 */ /* 0x000fe20000000a00 */
[----:B0-----:R-:W-:-:S04]  /*50d0*/  FMUL.FTZ R49, R50, UR10 ;  /* 0x0000000a32317c20 */ /* 0x001fc80008410000 */
[----:B------:R-:W-:-:S04]  /*50e0*/  FMUL.FTZ R48, R49, R49 ;  /* 0x0000003131307220 */ /* 0x000fc80000410000 */
[----:B------:R-:W-:Y:S01]  /*50f0*/  FFMA.FTZ R48, R51, UR10, -R48 ;  /* 0x0000000a33307c23 */ /* 0x000fe20008010830 */
[----:B------:R-:W-:-:S04]  /*5100*/  SHF.L.U64.HI R51, R14, 0x1, R15 ;  /* 0x000000010e337819 */ /* 0x000fc8000001020f */
[----:B------:R-:W-:-:S13]  /*5110*/  FSETP.GTU.FTZ.AND P5, PT, R48, RZ, PT ;  /* 0x000000ff3000720b */ /* 0x000fda0003fbc000 */
[----:B------:R-:W0:Y:S02]  /*5120*/  @P5 LDC R50, c[0x0][0x238] ;  /* 0x00008e00ff325b82 */ /* 0x000e240000000800 */
[----:B0-----:R-:W-:Y:S01]  /*5130*/  @P5 FADD.FTZ R50, R48, R50 ;  /* 0x0000003230325221 */ /* 0x001fe20000010000 */
[----:B------:R-:W-:-:S10]  /*5140*/  HFMA2.MMA R48, -RZ, RZ, 1.875, 0 ;  /* 0x3f800000ff307435 */ /* 0x000fd400000001ff */
[----:B------:R0:W1:Y:S02]  /*5150*/  @P5 MUFU.RSQ R48, R50 ;  /* 0x0000003200305308 */ /* 0x0000640000001400 */
[----:B0-----:R-:W-:-:S04]  /*5160*/  SHF.L.U32 R50, R14, 0x1, RZ ;  /* 0x000000010e327819 */ /* 0x001fc800000006ff */
[----:B------:R-:W-:-:S04]  /*5170*/  IADD3 R14, P5, R50, UR4, RZ ;  /* 0x00000004320e7c10 */ /* 0x000fc8000ffbe0ff */
[C---:B------:R-:W-:Y:S01]  /*5180*/  IADD3.X R15, R51.reuse, UR5, RZ, P5, !PT ;  /* 0x00000005330f7c10 */ /* 0x040fe2000affe4ff */
[----:B------:R-:W-:Y:S02]  /*5190*/  ULDC.64 UR4, c[0x0][0x230] ;  /* 0x00008c0000047ab9 */ /* 0x000fe40000000a00 */
[----:B------:R-:W-:Y:S02]  /*51a0*/  IADD3 R50, P5, R50, UR4, RZ ;  /* 0x0000000432327c10 */ /* 0x000fe4000ffbe0ff */
[----:B------:R-:W2:Y:S02]  /*51b0*/  LDG.E.U16 R96, desc[UR6][R14.64] ;  /* 0x000000060e607981 */ /* 0x000ea4000c1e1500 */
[----:B------:R-:W-:-:S05]  /*51c0*/  IADD3.X R51, R51, UR5, RZ, P5, !PT ;  /* 0x0000000533337c10 */ /* 0x000fca000affe4ff */
[----:B------:R-:W3:Y:S04]  /*51d0*/  LDG.E.U16 R99, desc[UR6][R50.64] ;  /* 0x0000000632637981 */ /* 0x000ee8000c1e1500 */
[----:B------:R2:W4:Y:S04]  /*51e0*/  LDG.E.U16 R15, desc[UR6][R14.64+0x2] ;  /* 0x000002060e0f7981 */ /* 0x000528000c1e1500 */
[----:B------:R-:W5:Y:S01]  /*51f0*/  LDG.E.U16 R98, desc[UR6][R50.64+0x2] ;  /* 0x0000020632627981 */ /* 0x000f62000c1e1500 */
[----:B------:R-:W-:Y:S01]  /*5200*/  ISETP.NE.AND P6, PT, RZ, UR9, PT ;  /* 0x00000009ff007c0c */ /* 0x000fe2000bfc5270 */
[C---:B------:R-:W-:Y:S01]  /*5210*/  FADD.FTZ R38, -R49.reuse, R38 ;  /* 0x0000002631267221 */ /* 0x040fe20000010100 */
[----:B------:R-:W-:-:S03]  /*5220*/  FADD.FTZ R39, -R49, R39 ;  /* 0x0000002731277221 */ /* 0x000fc60000010100 */
[-C--:B-1----:R-:W-:Y:S01]  /*5230*/  FMUL.FTZ R38, R38, R48.reuse ;  /* 0x0000003026267220 */ /* 0x082fe20000410000 */
[----:B------:R-:W-:Y:S01]  /*5240*/  FMUL.FTZ R39, R39, R48 ;  /* 0x0000003027277220 */ /* 0x000fe20000410000 */
[----:B--2---:R-:W-:Y:S02]  /*5250*/  SHF.L.U32 R14, R96, 0x10, RZ ;  /* 0x00000010600e7819 */ /* 0x004fe400000006ff */
[----:B---3--:R-:W-:Y:S02]  /*5260*/  SHF.L.U32 R99, R99, 0x10, RZ ;  /* 0x0000001063637819 */ /* 0x008fe400000006ff */
[----:B----4-:R-:W-:Y:S02]  /*5270*/  SHF.L.U32 R15, R15, 0x10, RZ ;  /* 0x000000100f0f7819 */ /* 0x010fe400000006ff */
[----:B-----5:R-:W-:Y:S01]  /*5280*/  SHF.L.U32 R98, R98, 0x10, RZ ;  /* 0x0000001062627819 */ /* 0x020fe200000006ff */
[----:B------:R-:W-:-:S04]  /*5290*/  FFMA.FTZ R38, R14, R38, R99 ;  /* 0x000000260e267223 */ /* 0x000fc80000010063 */
        /* <DEDUP_REMOVED lines=12> */
.L_x_5304:
        /* <DEDUP_REMOVED lines=17> */
.L_x_5306:
[----:B------:R-:W-:Y:S05]  /*5470*/  BSYNC B0 ;  /* 0x0000000000007941 */ /* 0x000fea0003800000 */
.L_x_5305:
[C---:B------:R-:W-:Y:S01]  /*5480*/  FADD.FTZ R22, -R49.reuse, R22 ;  /* 0x0000001631167221 */ /* 0x040fe20000010100 */
[----:B------:R-:W-:-:S03]  /*5490*/  FADD.FTZ R23, -R49, R23 ;  /* 0x0000001731177221 */ /* 0x000fc60000010100 */
[-C--:B------:R-:W-:Y:S01]  /*54a0*/  FMUL.FTZ R22, R22, R48.reuse ;  /* 0x0000003016167220 */ /* 0x080fe20000410000 */
[----:B------:R-:W-:-:S03]  /*54b0*/  FMUL.FTZ R23, R23, R48 ;  /* 0x0000003017177220 */ /* 0x000fc60000410000 */
[----:B------:R-:W-:Y:S01]  /*54c0*/  FFMA.FTZ R22, R14, R22, R99 ;  /* 0x000000160e167223 */ /* 0x000fe20000010063 */
[----:B------:R-:W-:Y:S01]  /*54d0*/  FFMA.FTZ R23, R15, R23, R98 ;  /* 0x000000170f177223 */ /* 0x000fe20000010062 */
[----:B------:R-:W-:Y:S06]  /*54e0*/  @!P6 BRA `(.L_x_5307) ;  /* 0x000000000028e947 */ /* 0x000fec0003800000 */
[----:B0-----:R-:W-:-:S06]  /*54f0*/  FMUL.FTZ R38, R22, -1.4426950216293334961 ;  /* 0xbfb8aa3b16267820 */ /* 0x001fcc0000410000 */
        /* <DEDUP_REMOVED lines=9> */
.L_x_5307:
[----:B------:R-:W-:Y:S01]  /*5590*/  LOP3.LUT P5, RZ, R0, 0x2000000, RZ, 0xc0, !PT ;  /* 0x0200000000ff7812 */ /* 0x000fe200078ac0ff */
[----:B------:R-:W-:-:S12]  /*55a0*/  BSSY B0, `(.L_x_5308) ;  /* 0x000000e000007945 */ /* 0x000fd80003800000 */
[----:B------:R-:W-:Y:S05]  /*55b0*/  @!P5 BRA `(.L_x_5309) ;  /* 0x000000000030d947 */ /* 0x000fea0003800000 */
[----:B0-----:R-:W-:Y:S01]  /*55c0*/  SHF.R.S32.HI R38, RZ, 0x1f, R107 ;  /* 0x0000001fff267819 */ /* 0x001fe2000001146b */
        /* <DEDUP_REMOVED lines=11> */
.L_x_5309:
[----:B------:R-:W-:Y:S05]  /*5680*/  BSYNC B0 ;  /* 0x0000000000007941 */ /* 0x000fea0003800000 */
.L_x_5308:
[C---:B-1----:R-:W-:Y:S01]  /*5690*/  FADD.FTZ R23, -R49.reuse, R24 ;  /* 0x0000001831177221 */ /* 0x042fe20000010100 */
[----:B------:R-:W-:-:S03]  /*56a0*/  FADD.FTZ R25, -R49, R25 ;  /* 0x0000001931197221 */ /* 0x000fc60000010100 */
[-C--:B------:R-:W-:Y:S01]  /*56b0*/  FMUL.FTZ R23, R23, R48.reuse ;  /* 0x0000003017177220 */ /* 0x080fe20000410000 */
[----:B------:R-:W-:-:S03]  /*56c0*/  FMUL.FTZ R25, R25, R48 ;  /* 0x0000003019197220 */ /* 0x000fc60000410000 */
        /* <DEDUP_REMOVED lines=13> */
.L_x_5310:
        /* <DEDUP_REMOVED lines=15> */
.L_x_5312:
[----:B------:R-:W-:Y:S05]  /*5890*/  BSYNC B0 ;  /* 0x0000000000007941 */ /* 0x000fea0003800000 */
.L_x_5311:
[----:B------:R-:W2:Y:S01]  /*58a0*/  LDC R25, c[0x0][0x294] ;  /* 0x0000a500ff197b82 */ /* 0x000ea20000000800 */
        /* <DEDUP_REMOVED lines=116> */
[----:B------:R-:W-:Y:S01]  /*5ff0*/  FFMA.FTZ R26, R14, R26, R99 ;  /* 0x0000001a0e1a7223 */ /* 0x000fe20000010063 */
[----:B------:R-:W-:Y:S01]  /*6000*/  FFMA.FTZ R27, R15, R27, R98 ;  /* 0x0000001b0f1b7223 */ /* 0x000fe20000010062 */
[----:B--2---:R-:W-:Y:S06]  /*6010*/  @!P6 BRA `(.L_x_5313) ;  /* 0x000000000028e947 */ /* 0x004fec0003800000 */
[----:B------:R-:W-:Y:S01]  /*6020*/  FMUL.FTZ R20, R26, -1.4426950216293334961 ;  /* 0xbfb8aa3b1a147820 */ /* 0x000fe20000410000 */
[----:B-1----:R-:W-:-:S05]  /*6030*/  FMUL.FTZ R22, R27, -1.4426950216293334961 ;  /* 0xbfb8aa3b1b167820 */ /* 0x002fca0000410000 */
[----:B------:R-:W1:Y:S08]  /*6040*/  MUFU.EX2 R20, R20 ;  /* 0x0000001400147308 */ /* 0x000e700000000800 */
[----:B------:R-:W2:Y:S01]  /*6050*/  MUFU.EX2 R22, R22 ;  /* 0x0000001600167308 */ /* 0x000ea20000000800 */
[----:B-1----:R-:W-:-:S07]  /*6060*/  FADD.FTZ R21, R20, 1 ;  /* 0x3f80000014157421 */ /* 0x002fce0000010000 */
[----:B------:R-:W1:Y:S01]  /*6070*/  MUFU.RCP R21, R21 ;  /* 0x0000001500157308 */ /* 0x000e620000001000 */
[----:B--2---:R-:W-:-:S07]  /*6080*/  FADD.FTZ R23, R22, 1 ;  /* 0x3f80000016177421 */ /* 0x004fce0000010000 */
[----:B0-----:R-:W0:Y:S01]  /*6090*/  MUFU.RCP R38, R23 ;  /* 0x0000001700267308 */ /* 0x001e220000001000 */
[----:B-1----:R-:W-:Y:S01]  /*60a0*/  FMUL.FTZ R26, R26, R21 ;  /* 0x000000151a1a7220 */ /* 0x002fe20000410000 */
[----:B0-----:R-:W-:-:S07]  /*60b0*/  FMUL.FTZ R27, R27, R38 ;  /* 0x000000261b1b7220 */ /* 0x001fce0000410000 */
.L_x_5313:
[----:B------:R-:W-:Y:S01]  /*60c0*/  LOP3.LUT P5, RZ, R0, 0x800000, RZ, 0xc0, !PT ;  /* 0x0080000000ff7812 */ /* 0x000fe200078ac0ff */
[----:B------:R-:W-:-:S12]  /*60d0*/  BSSY B0, `(.L_x_5314) ;  /* 0x000000e000007945 */ /* 0x000fd80003800000 */
[----:B------:R-:W-:Y:S05]  /*60e0*/  @!P5 BRA `(.L_x_5315) ;  /* 0x000000000030d947 */ /* 0x000fea0003800000 */
[----:B------:R-:W-:Y:S01]  /*60f0*/  SHF.R.S32.HI R20, RZ, 0x1f, R105 ;  /* 0x0000001fff147819 */ /* 0x000fe20000011469 */
[----:B------:R-:W-:Y:S01]  /*6100*/  ULDC.64 UR4, c[0x0][0x270] ;  /* 0x00009c0000047ab9 */ /* 0x000fe20000000a00 */
[----:B------:R-:W-:-:S03]  /*6110*/  MOV R21, R19 ;  /* 0x0000001300157202 */ /* 0x000fc60000000f00 */
[----:B-1----:R-:W-:Y:S01]  /*6120*/  IMAD R22, R20, UR4, RZ ;  /* 0x0000000414167c24 */ /* 0x002fe2000f8e02ff */
        /* <DEDUP_REMOVED lines=8> */
.L_x_5315:
[----:B------:R-:W-:Y:S05]  /*61b0*/  BSYNC B0 ;  /* 0x0000000000007941 */ /* 0x000fea0003800000 */
.L_x_5314:
[----:B------:R-:W-:Y:S01]  /*61c0*/  FFMA.FTZ R28, R14, R28, R99 ;  /* 0x0000001c0e1c7223 */ /* 0x000fe20000010063 */
[----:B------:R-:W-:Y:S01]  /*61d0*/  FFMA.FTZ R29, R15, R29, R98 ;  /* 0x0000001d0f1d7223 */ /* 0x000fe20000010062 */
[----:B------:R-:W-:Y:S06]  /*61e0*/  @!P6 BRA `(.L_x_5316) ;  /* 0x000000000028e947 */ /* 0x000fec0003800000 */
[----:B------:R-:W-:Y:S01]  /*61f0*/  FMUL.FTZ R20, R28, -1.4426950216293334961 ;  /* 0xbfb8aa3b1c147820 */ /* 0x000fe20000410000 */
[----:B-12---:R-:W-:-:S05]  /*6200*/  FMUL.FTZ R22, R29, -1.4426950216293334961 ;  /* 0xbfb8aa3b1d167820 */ /* 0x006fca0000410000 */
        /* <DEDUP_REMOVED lines=8> */
.L_x_5316:
[----:B------:R-:W-:Y:S01]  /*6290*/  LOP3.LUT P5, RZ, R0, 0x400000, RZ, 0xc0, !PT ;  /* 0x0040000000ff7812 */ /* 0x000fe200078ac0ff */
[----:B------:R-:W-:-:S12]  /*62a0*/  BSSY B0, `(.L_x_5317) ;  /* 0x000000e000007945 */ /* 0x000fd80003800000 */
[----:B------:R-:W-:Y:S05]  /*62b0*/  @!P5 BRA `(.L_x_5318) ;  /* 0x000000000030d947 */ /* 0x000fea0003800000 */
[----:B------:R-:W-:Y:S01]  /*62c0*/  SHF.R.S32.HI R20, RZ, 0x1f, R104 ;  /* 0x0000001fff147819 */ /* 0x000fe20000011468 */
[----:B------:R-:W-:Y:S01]  /*62d0*/  ULDC.64 UR4, c[0x0][0x270] ;  /* 0x00009c0000047ab9 */ /* 0x000fe20000000a00 */
[----:B------:R-:W-:-:S03]  /*62e0*/  MOV R21, R19 ;  /* 0x0000001300157202 */ /* 0x000fc60000000f00 */
        /* <DEDUP_REMOVED lines=9> */
.L_x_5318:
[----:B------:R-:W-:Y:S05]  /*6380*/  BSYNC B0 ;  /* 0x0000000000007941 */ /* 0x000fea0003800000 */
.L_x_5317:
[----:B------:R-:W-:Y:S01]  /*6390*/  FFMA.FTZ R30, R14, R30, R99 ;  /* 0x0000001e0e1e7223 */ /* 0x000fe20000010063 */
[----:B------:R-:W-:Y:S01]  /*63a0*/  FFMA.FTZ R31, R15, R31, R98 ;  /* 0x0000001f0f1f7223 */ /* 0x000fe20000010062 */
[----:B------:R-:W-:Y:S06]  /*63b0*/  @!P6 BRA `(.L_x_5319) ;  /* 0x000000000028e947 */ /* 0x000fec0003800000 */
        /* <DEDUP_REMOVED lines=10> */
.L_x_5319:
[----:B------:R-:W-:Y:S01]  /*6460*/  LOP3.LUT P5, RZ, R0, 0x200000, RZ, 0xc0, !PT ;  /* 0x0020000000ff7812 */ /* 0x000fe200078ac0ff */
[----:B------:R-:W-:-:S12]  /*6470*/  BSSY B0, `(.L_x_5320) ;  /* 0x000000e000007945 */ /* 0x000fd80003800000 */
[----:B------:R-:W-:Y:S05]  /*6480*/  @!P5 BRA `(.L_x_5321) ;  /* 0x000000000030d947 */ /* 0x000fea0003800000 */
[----:B------:R-:W-:Y:S01]  /*6490*/  SHF.R.S32.HI R20, RZ, 0x1f, R103 ;  /* 0x0000001fff147819 */ /* 0x000fe20000011467 */
[----:B------:R-:W-:Y:S01]  /*64a0*/  ULDC.64 UR4, c[0x0][0x270] ;  /* 0x00009c0000047ab9 */ /* 0x000fe20000000a00 */
[----:B------:R-:W-:-:S03]  /*64b0*/  MOV R21, R19 ;  /* 0x0000001300157202 */ /* 0x000fc60000000f00 */
[----:B-123--:R-:W-:Y:S01]  /*64c0*/  IMAD R22, R20, UR4, RZ ;  /* 0x0000000414167c24 */ /* 0x00efe2000f8e02ff */
        /* <DEDUP_REMOVED lines=8> */
.L_x_5321:
[----:B------:R-:W-:Y:S05]  /*6550*/  BSYNC B0 ;  /* 0x0000000000007941 */ /* 0x000fea0003800000 */
.L_x_5320:
[----:B------:R-:W-:Y:S01]  /*6560*/  FFMA.FTZ R32, R14, R32, R99 ;  /* 0x000000200e207223 */ /* 0x000fe20000010063 */
[----:B------:R-:W-:Y:S01]  /*6570*/  FFMA.FTZ R33, R15, R33, R98 ;  /* 0x000000210f217223 */ /* 0x000fe20000010062 */
[----:B------:R-:W-:Y:S06]  /*6580*/  @!P6 BRA `(.L_x_5322) ;  /* 0x000000000028e947 */ /* 0x000fec0003800000 */
[----:B------:R-:W-:Y:S01]  /*6590*/  FMUL.FTZ R20, R32, -1.4426950216293334961 ;  /* 0xbfb8aa3b20147820 */ /* 0x000fe20000410000 */
[----:B-1234-:R-:W-:-:S05]  /*65a0*/  FMUL.FTZ R22, R33, -1.4426950216293334961 ;  /* 0xbfb8aa3b21167820 */ /* 0x01efca0000410000 */
        /* <DEDUP_REMOVED lines=8> */
.L_x_5322:
[----:B------:R-:W-:Y:S01]  /*6630*/  LOP3.LUT P5, RZ, R0, 0x100000, RZ, 0xc0, !PT ;  /* 0x0010000000ff7812 */ /* 0x000fe200078ac0ff */
[----:B------:R-:W-:-:S12]  /*6640*/  BSSY B0, `(.L_x_5323) ;  /* 0x000000e000007945 */ /* 0x000fd80003800000 */
[----:B------:R-:W-:Y:S05]  /*6650*/  @!P5 BRA `(.L_x_5324) ;  /* 0x000000000030d947 */ /* 0x000fea0003800000 */
[----:B------:R-:W-:Y:S01]  /*6660*/  SHF.R.S32.HI R20, RZ, 0x1f, R102 ;  /* 0x0000001fff147819 */ /* 0x000fe20000011466 */
[----:B------:R-:W-:Y:S01]  /*6670*/  ULDC.64 UR4, c[0x0][0x270] ;  /* 0x00009c0000047ab9 */ /* 0x000fe20000000a00 */
[----:B------:R-:W-:-:S03]  /*6680*/  MOV R21, R19 ;  /* 0x0000001300157202 */ /* 0x000fc60000000f00 */
[----:B-1234-:R-:W-:Y:S01]  /*6690*/  IMAD R23, R20, UR4, RZ ;  /* 0x0000000414177c24 */ /* 0x01efe2000f8e02ff */
        /* <DEDUP_REMOVED lines=8> */
.L_x_5324:
[----:B------:R-:W-:Y:S05]  /*6720*/  BSYNC B0 ;  /* 0x0000000000007941 */ /* 0x000fea0003800000 */
.L_x_5323:
        /* <DEDUP_REMOVED lines=13> */
.L_x_5325:
        /* <DEDUP_REMOVED lines=15> */
.L_x_5327:
[----:B------:R-:W-:Y:S05]  /*68f0*/  BSYNC B0 ;  /* 0x0000000000007941 */ /* 0x000fea0003800000 */
.L_x_5326:
        /* <DEDUP_REMOVED lines=13> */
.L_x_5328:
        /* <DEDUP_REMOVED lines=15> */
.L_x_5330:
[----:B------:R-:W-:Y:S05]  /*6ac0*/  BSYNC B0 ;  /* 0x0000000000007941 */ /* 0x000fea0003800000 */
.L_x_5329:
        /* <DEDUP_REMOVED lines=13> */
.L_x_5331:
[----:B------:R-:W-:Y:S01]  /*6ba0*/  LOP3.LUT P5, RZ, R0, 0x20000, RZ, 0xc0, !PT ;  /* 0x0002000000ff7812 */ /* 0x000fe200078ac0ff */
[----:B------:R-:W-:-:S12]  /*6bb0*/  BSSY B0, `(.L_x_5332) ;  /* 0x000000d000007945 */ /* 0x000fd80003800000 */
[----:B------:R-:W-:Y:S05]  /*6bc0*/  @!P5 BRA `(.L_x_5333) ;  /* 0x00000000002cd947 */ /* 0x000fea0003800000 */
[----:B------:R-:W-:Y:S01]  /*6bd0*/  ULDC.64 UR4, c[0x0][0x270] ;  /* 0x00009c0000047ab9 */ /* 0x000fe20000000a00 */
[----:B------:R-:W-:Y:S01]  /*6be0*/  MOV R20, R16 ;  /* 0x0000001000147202 */ /* 0x000fe20000000f00 */
        /* <DEDUP_REMOVED lines=9> */
.L_x_5333:
[----:B------:R-:W-:Y:S05]  /*6c80*/  BSYNC B0 ;  /* 0x0000000000007941 */ /* 0x000fea0003800000 */
.L_x_5332:
        /* <DEDUP_REMOVED lines=13> */
.L_x_5334:
        /* <DEDUP_REMOVED lines=14> */
.L_x_5336:
[----:B------:R-:W-:Y:S05]  /*6e40*/  BSYNC B0 ;  /* 0x0000000000007941 */ /* 0x000fea0003800000 */
.L_x_5335:
        /* <DEDUP_REMOVED lines=13> */
.L_x_5337:
        /* <DEDUP_REMOVED lines=14> */
.L_x_5339:
[----:B------:R-:W-:Y:S05]  /*7000*/  BSYNC B0 ;  /* 0x0000000000007941 */ /* 0x000fea0003800000 */
.L_x_5338:
        /* <DEDUP_REMOVED lines=13> */
.L_x_5340:
        /* <DEDUP_REMOVED lines=14> */
.L_x_5342:
[----:B------:R-:W-:Y:S05]  /*71c0*/  BSYNC B0 ;  /* 0x0000000000007941 */ /* 0x000fea0003800000 */
.L_x_5341:
        /* <DEDUP_REMOVED lines=13> */
.L_x_5343:
        /* <DEDUP_REMOVED lines=14> */
.L_x_5345:
[----:B------:R-:W-:Y:S05]  /*7380*/  BSYNC B0 ;  /* 0x0000000000007941 */ /* 0x000fea0003800000 */
.L_x_5344:
        /* <DEDUP_REMOVED lines=13> */
.L_x_5346:
        /* <DEDUP_REMOVED lines=14> */
.L_x_5348:
[----:B------:R-:W-:Y:S05]  /*7540*/  BSYNC B0 ;  /* 0x0000000000007941 */ /* 0x000fea0003800000 */
.L_x_5347:
        /* <DEDUP_REMOVED lines=13> */
.L_x_5349:
        /* <DEDUP_REMOVED lines=14> */
.L_x_5351:
[----:B------:R-:W-:Y:S05]  /*7700*/  BSYNC B0 ;  /* 0x0000000000007941 */ /* 0x000fea0003800000 */
.L_x_5350:
        /* <DEDUP_REMOVED lines=13> */
.L_x_5352:
        /* <DEDUP_REMOVED lines=14> */
.L_x_5354:
[----:B------:R-:W-:Y:S05]  /*78c0*/  BSYNC B0 ;  /* 0x0000000000007941 */ /* 0x000fea0003800000 */
.L_x_5353:
        /* <DEDUP_REMOVED lines=13> */
.L_x_5355:
        /* <DEDUP_REMOVED lines=14> */
.L_x_5357:
[----:B------:R-:W-:Y:S05]  /*7a80*/  BSYNC B0 ;  /* 0x0000000000007941 */ /* 0x000fea0003800000 */
.L_x_5356:
        /* <DEDUP_REMOVED lines=13> */
.L_x_5358:
        /* <DEDUP_REMOVED lines=14> */
.L_x_5360:
[----:B------:R-:W-:Y:S05]  /*7c40*/  BSYNC B0 ;  /* 0x0000000000007941 */ /* 0x000fea0003800000 */
.L_x_5359:
        /* <DEDUP_REMOVED lines=13> */
.L_x_5361:
        /* <DEDUP_REMOVED lines=14> */
.L_x_5363:
[----:B------:R-:W-:Y:S05]  /*7e00*/  BSYNC B0 ;  /* 0x0000000000007941 */ /* 0x000fea0003800000 */
.L_x_5362:
        /* <DEDUP_REMOVED lines=13> */
.L_x_5364:
        /* <DEDUP_REMOVED lines=14> */
.L_x_5366:
[----:B------:R-:W-:Y:S05]  /*7fc0*/  BSYNC B0 ;  /* 0x0000000000007941 */ /* 0x000fea0003800000 */
.L_x_5365:
        /* <DEDUP_REMOVED lines=13> */
.L_x_5367:
        /* <DEDUP_REMOVED lines=14> */
.L_x_5369:
[----:B------:R-:W-:Y:S05]  /*8180*/  BSYNC B0 ;  /* 0x0000000000007941 */ /* 0x000fea0003800000 */
.L_x_5368:
        /* <DEDUP_REMOVED lines=13> */
.L_x_5370:
        /* <DEDUP_REMOVED lines=14> */
.L_x_5372:
[----:B------:R-:W-:Y:S05]  /*8340*/  BSYNC B0 ;  /* 0x0000000000007941 */ /* 0x000fea0003800000 */
.L_x_5371:
        /* <DEDUP_REMOVED lines=13> */
.L_x_5373:
        /* <DEDUP_REMOVED lines=14> */
.L_x_5375:
[----:B------:R-:W-:Y:S05]  /*8500*/  BSYNC B0 ;  /* 0x0000000000007941 */ /* 0x000fea0003800000 */
.L_x_5374:
        /* <DEDUP_REMOVED lines=13> */
.L_x_5376:
        /* <DEDUP_REMOVED lines=8> */
[----:B-1234-:R-:W-:Y:S02]  /*8660*/  IADD3 R23, R20, 0xc0, RZ ;  /* 0x000000c014177810 */ /* 0x01efe40007ffe0ff */
        /* <DEDUP_REMOVED lines=10> */
.L_x_5378:
[----:B------:R-:W-:Y:S05]  /*8710*/  BSYNC B0 ;  /* 0x0000000000007941 */ /* 0x000fea0003800000 */
.L_x_5377:
[----:B---3--:R-:W-:Y:S01]  /*8720*/  SHF.R.U32.HI R28, RZ, 0x6, R110 ;  /* 0x00000006ff1c7819 */ /* 0x008fe2000001166e */
[----:B------:R-:W-:Y:S01]  /*8730*/  FFMA.FTZ R76, R14, R76, R99 ;  /* 0x0000004c0e4c7223 */ /* 0x000fe20000010063 */
[----:B------:R-:W-:Y:S01]  /*8740*/  FFMA.FTZ R77, R15, R77, R98 ;  /* 0x0000004d0f4d7223 */ /* 0x000fe20000010062 */
[----:B------:R-:W-:Y:S06]  /*8750*/  @!P6 BRA `(.L_x_5379) ;  /* 0x000000000028e947 */ /* 0x000fec0003800000 */
[----:B------:R-:W-:Y:S01]  /*8760*/  FMUL.FTZ R20, R76, -1.4426950216293334961 ;  /* 0xbfb8aa3b4c147820 */ /* 0x000fe20000410000 */
[----:B-12-4-:R-:W-:-:S05]  /*8770*/  FMUL.FTZ R22, R77, -1.4426950216293334961 ;  /* 0xbfb8aa3b4d167820 */ /* 0x016fca0000410000 */
        /* <DEDUP_REMOVED lines=8> */
.L_x_5379:
[----:B------:R-:W-:Y:S01]  /*8800*/  LOP3.LUT P5, RZ, R0, 0x2, RZ, 0xc0, !PT ;  /* 0x0000000200ff7812 */ /* 0x000fe200078ac0ff */
[----:B------:R-:W-:-:S12]  /*8810*/  BSSY B0, `(.L_x_5380) ;  /* 0x0000012000007945 */ /* 0x000fd80003800000 */
[----:B------:R-:W-:Y:S05]  /*8820*/  @!P5 BRA `(.L_x_5381) ;  /* 0x000000000040d947 */ /* 0x000fea0003800000 */
[----:B------:R-:W3:Y:S01]  /*8830*/  LDC R21, c[0x0][0x294] ;  /* 0x0000a500ff157b82 */ /* 0x000ee20000000800 */
[----:B------:R-:W-:Y:S01]  /*8840*/  SHF.R.U32.HI R20, RZ, 0x6, R110 ;  /* 0x00000006ff147819 */ /* 0x000fe2000001166e */
[----:B------:R-:W-:-:S04]  /*8850*/  ULDC.64 UR4, c[0x0][0x270] ;  /* 0x00009c0000047ab9 */ /* 0x000fc80000000a00 */
[----:B---3--:R-:W-:Y:S01]  /*8860*/  IMAD R20, R21, UR8, R20 ;  /* 0x0000000815147c24 */ /* 0x008fe2000f8e0214 */
[----:B------:R-:W-:-:S04]  /*8870*/  MOV R21, R19 ;  /* 0x0000001300157202 */ /* 0x000fc80000000f00 */
[----:B-12-4-:R-:W-:Y:S02]  /*8880*/  IADD3 R23, R20, 0xc8, RZ ;  /* 0x000000c814177810 */ /* 0x016fe40007ffe0ff */
        /* <DEDUP_REMOVED lines=10> */
.L_x_5381:
[----:B------:R-:W-:Y:S05]  /*8930*/  BSYNC B0 ;  /* 0x0000000000007941 */ /* 0x000fea0003800000 */
.L_x_5380:
[----:B------:R-:W-:Y:S02]  /*8940*/  IMAD R25, R25, UR8, R28 ;  /* 0x0000000819197c24 */ /* 0x000fe4000f8e021c */
        /* <DEDUP_REMOVED lines=13> */
.L_x_5382:
[----:B------:R-:W-:Y:S04]  /*8a20*/  BSSY B0, `(.L_x_5383) ;  /* 0x000000f000007945 */ /* 0x000fe80003800000 */
        /* <DEDUP_REMOVED lines=14> */
.L_x_5384:
[----:B------:R-:W-:Y:S05]  /*8b10*/  BSYNC B0 ;  /* 0x0000000000007941 */ /* 0x000fea0003800000 */
.L_x_5383:
        /* <DEDUP_REMOVED lines=13> */
.L_x_5385:
        /* <DEDUP_REMOVED lines=15> */
.L_x_5387:
[----:B------:R-:W-:Y:S05]  /*8ce0*/  BSYNC B0 ;  /* 0x0000000000007941 */ /* 0x000fea0003800000 */
.L_x_5386:
        /* <DEDUP_REMOVED lines=13> */
.L_x_5388:
        /* <DEDUP_REMOVED lines=15> */
.L_x_5390:
[----:B------:R-:W-:Y:S05]  /*8eb0*/  BSYNC B0 ;  /* 0x0000000000007941 */ /* 0x000fea0003800000 */
.L_x_5389:
        /* <DEDUP_REMOVED lines=13> */
.L_x_5391:
        /* <DEDUP_REMOVED lines=15> */
.L_x_5393:
[----:B------:R-:W-:Y:S05]  /*9080*/  BSYNC B0 ;  /* 0x0000000000007941 */ /* 0x000fea0003800000 */
.L_x_5392:
[C-C-:B------:R-:W-:Y:S01]  /*9090*/  FFMA.FTZ R86, R14.reuse, R86, R99.reuse ;  /* 0x000000560e567223 */ /* 0x140fe20000010063 */
        /* <DEDUP_REMOVED lines=13> */
.L_x_5394:
        /* <DEDUP_REMOVED lines=15> */
.L_x_5396:
[----:B------:R-:W-:Y:S05]  /*9260*/  BSYNC B0 ;  /* 0x0000000000007941 */ /* 0x000fea0003800000 */
.L_x_5395:
[----:B------:R-:W-:Y:S01]  /*9270*/  IADD3 R25, R25, 0xf8, RZ ;  /* 0x000000f819197810 */ /* 0x000fe20007ffe0ff */
        /* <DEDUP_REMOVED lines=12> */
.L_x_5397:
        /* <DEDUP_REMOVED lines=17> */
.L_x_5399:
[----:B------:R-:W-:Y:S05]  /*9450*/  BSYNC B0 ;  /* 0x0000000000007941 */ /* 0x000fea0003800000 */
.L_x_5398:
        /* <DEDUP_REMOVED lines=8> */
.L_x_5401:
        /* <DEDUP_REMOVED lines=10> */
.L_x_5726:


//--------------------- .text._Z35group_norm_nhwc_fwd_one_pass_kernelI11Fp32IOBf16WLi512ELi128ELi512EEv26Group_norm_nhwc_fwd_params --------------------------
	.section	.text._Z35group_norm_nhwc_fwd_one_pass_kernelI11Fp32IOBf16WLi512ELi128ELi512EEv26Group_norm_nhwc_fwd_params,"ax",@progbits
	.align	128
        .global         _Z35group_norm_nhwc_fwd_one_pass_kernelI11Fp32IOBf16WLi512ELi128ELi512EEv26Group_norm_nhwc_fwd_params
        .type           _Z35group_norm_nhwc_fwd_one_pass_kernelI11Fp32IOBf16WLi512ELi128ELi512EEv26Group_norm_nhwc_fwd_params,@function
        .size           _Z35group_norm_nhwc_fwd_one_pass_kernelI11Fp32IOBf16WLi512ELi128ELi512EEv26Group_norm_nhwc_fwd_params,(.L_x_5727 - _Z35group_norm_nhwc_fwd_one_pass_kernelI11Fp32IOBf16WLi512ELi128ELi512EEv26Group_norm_nhwc_fwd_params)
        .other          _Z35group_norm_nhwc_fwd_one_pass_kernelI11Fp32IOBf16WLi512ELi128ELi512EEv26Group_norm_nhwc_fwd_params,@"STO_CUDA_ENTRY STV_DEFAULT"
_Z35group_norm_nhwc_fwd_one_pass_kernelI11Fp32IOBf16WLi512ELi128ELi512EEv26Group_norm_nhwc_fwd_params:
.text._Z35group_norm_nhwc_fwd_one_pass_kernelI11Fp32IOBf16WLi512ELi128ELi512EEv26Group_norm_nhwc_fwd_params:
        /* <DEDUP_REMOVED lines=412> */
.L_x_5425:
        /* <DEDUP_REMOVED lines=2350> */
.L_x_5403:
[----:B------:R-:W-:Y:S05]  /*aca0*/  BSYNC B0 ;  /* 0x0000000000007941 */ /* 0x000fea0003800000 */
.L_x_5402:
        /* <DEDUP_REMOVED lines=28> */
.L_x_5406:
[----:B0-----:R-:W2:Y:S04]  /*ae70*/  LDG.E.STRONG.GPU R6, desc[UR8][R2.64] ;  /* 0x0000000802067981 */ /* 0x001ea8000c1ef900 */
[----:B--2---:R-:W-:Y:S01]  /*ae80*/  CCTL.IVALL ;  /* 0x00000000ff00798f */ /* 0x004fe20002000000 */
[----:B------:R-:W-:Y:S05]  /*ae90*/  YIELD ;  /* 0x0000000000007946 */ /* 0x000fea0003800000 */
[----:B------:R-:W-:-:S13]  /*aea0*/  ISETP.NE.AND P4, PT, R6, R11, PT ;  /* 0x0000000b0600720c */ /* 0x000fda0003f85270 */
[----:B------:R-:W-:Y:S05]  /*aeb0*/  @P4 BRA `(.L_x_5406) ;  /* 0xfffffffc00ec4947 */ /* 0x000fea000383ffff */
.L_x_5405:
        /* <DEDUP_REMOVED lines=17> */
.L_x_5410:
        /* <DEDUP_REMOVED lines=115> */
.L_x_5409:
        /* <DEDUP_REMOVED lines=61> */
.L_x_5411:
[----:B------:R-:W-:-:S13]  /*bad0*/  ISETP.NE.OR P5, PT, R3, RZ, P5 ;  /* 0x000000ff0300720c */ /* 0x000fda0002fa5670 */
[----:B------:R-:W-:Y:S05]  /*bae0*/  @!P5 BRA `(.L_x_5407) ;  /* 0x00000000007cd947 */ /* 0x000fea0003800000 */
.L_x_5408:
        /* <DEDUP_REMOVED lines=31> */
.L_x_5407:
        /* <DEDUP_REMOVED lines=10> */
.L_x_5413:
[----:B------:R-:W-:Y:S05]  /*bd80*/  BSYNC B0 ;  /* 0x0000000000007941 */ /* 0x000fea0003800000 */
.L_x_5412:
        /* <DEDUP_REMOVED lines=17> */
.L_x_5404:
[----:B------:R-:W2:Y:S04]  /*bea0*/  LDL.LU R0, [R1+0x360] ;  /* 0x0003600001007983 */ /* 0x000ea80000300800 */
[----:B-1----:R-:W3:Y:S01]  /*beb0*/  LDL R8, [R1+0x364] ;  /* 0x0003640001087983 */ /* 0x002ee20000100800 */
[----:B------:R-:W1:Y:S01]  /*bec0*/  S2UR UR6, SR_CgaCtaId ;  /* 0x00000000000679c3 */ /* 0x000e620000008800 */
[----:B------:R-:W-:Y:S01]  /*bed0*/  UMOV UR5, 0x400 ;  /* 0x0000040000057882 */ /* 0x000fe20000000000 */
[----:B------:R-:W-:Y:S01]  /*bee0*/  LOP3.LUT P4, RZ, R50, 0x20000000, RZ, 0xc0, !PT ;  /* 0x2000000032ff7812 */ /* 0x000fe2000788c0ff */
[----:B0-----:R-:W0:Y:S01]  /*bef0*/  S2R R2, SR_TID.X ;  /* 0x0000000000027919 */ /* 0x001e220000002100 */
[----:B------:R-:W-:Y:S01]  /*bf00*/  ULDC.64 UR12, c[0x0][0x228] ;  /* 0x00008a00000c7ab9 */ /* 0x000fe20000000a00 */
        /* <DEDUP_REMOVED lines=26> */
[----:B------:R-:W2:Y:S04]  /*c0b0*/  LDG.E.U16 R9, desc[UR8][R4.64] ;  /* 0x0000000804097981 */ /* 0x000ea8000c1e1500 */
[----:B------:R-:W3:Y:S04]  /*c0c0*/  LDG.E.U16 R10, desc[UR8][R4.64+0x2] ;  /* 0x00000208040a7981 */ /* 0x000ee8000c1e1500 */
[----:B------:R-:W4:Y:S04]  /*c0d0*/  LDG.E.U16 R11, desc[UR8][R6.64] ;  /* 0x00000008060b7981 */ /* 0x000f28000c1e1500 */
[----:B------:R-:W4:Y:S04]  /*c0e0*/  LDG.E.U16 R12, desc[UR8][R6.64+0x2] ;  /* 0x00000208060c7981 */ /* 0x000f28000c1e1500 */
[----:B------:R-:W0:Y:S02]  /*c0f0*/  LDS.64 R2, [UR5+0x98] ;  /* 0x00009805ff027984 */ /* 0x000e240008000a00 */
[----:B0-----:R-:W-:-:S04]  /*c100*/  FMUL.FTZ R2, R2, UR6 ;  /* 0x0000000602027c20 */ /* 0x001fc80008410000 */
[----:B------:R-:W-:-:S04]  /*c110*/  FMUL.FTZ R0, R2, R2 ;  /* 0x0000000202007220 */ /* 0x000fc80000410000 */
[----:B------:R-:W-:Y:S01]  /*c120*/  FFMA.FTZ R0, R3, UR6, -R0 ;  /* 0x0000000603007c23 */ /* 0x000fe20008010800 */
[----:B------:R-:W-:-:S04]  /*c130*/  HFMA2.MMA R3, -RZ, RZ, 1.875, 0 ;  /* 0x3f800000ff037435 */ /* 0x000fc800000001ff */
[----:B------:R-:W-:-:S13]  /*c140*/  FSETP.GTU.FTZ.AND P3, PT, R0, RZ, PT ;  /* 0x000000ff0000720b */ /* 0x000fda0003f7c000 */
[----:B------:R-:W0:Y:S01]  /*c150*/  @P3 LDC R13, c[0x0][0x238] ;  /* 0x00008e00ff0d3b82 */ /* 0x000e220000000800 */
[----:B------:R-:W-:Y:S02]  /*c160*/  IMAD.MOV.U32 R8, RZ, RZ, RZ ;  /* 0x000000ffff087224 */ /* 0x000fe400078e00ff */
[----:B0-----:R-:W-:Y:S01]  /*c170*/  @P3 FADD.FTZ R13, R0, R13 ;  /* 0x0000000d000d3221 */ /* 0x001fe20000010000 */
[----:B------:R-:W-:-:S03]  /*c180*/  MOV R0, R1 ;  /* 0x0000000100007202 */ /* 0x000fc60000000f00 */
[----:B------:R0:W1:Y:S01]  /*c190*/  @P3 MUFU.RSQ R3, R13 ;  /* 0x0000000d00033308 */ /* 0x0000620000001400 */
[----:B------:R-:W-:Y:S01]  /*c1a0*/  ISETP.NE.AND P3, PT, RZ, UR10, PT ;  /* 0x0000000aff007c0c */ /* 0x000fe2000bf65270 */
[----:B--2---:R-:W-:Y:S01]  /*c1b0*/  IMAD.U32 R9, R9, 0x10000, RZ ;  /* 0x0001000009097824 */ /* 0x004fe200078e00ff */
[----:B---3--:R-:W-:Y:S01]  /*c1c0*/  SHF.L.U32 R10, R10, 0x10, RZ ;  /* 0x000000100a0a7819 */ /* 0x008fe200000006ff */
[----:B----4-:R-:W-:Y:S01]  /*c1d0*/  IMAD.U32 R11, R11, 0x10000, RZ ;  /* 0x000100000b0b7824 */ /* 0x010fe200078e00ff */
[----:B01----:R-:W-:-:S09]  /*c1e0*/  SHF.L.U32 R12, R12, 0x10, RZ ;  /* 0x000000100c0c7819 */ /* 0x003fd200000006ff */
.L_x_5424:
[----:B0-----:R-:W2:Y:S01]  /*c1f0*/  LDL.128 R4, [R0] ;  /* 0x0000000000047983 */ /* 0x001ea20000100c00 */
[----:B-----5:R-:W-:Y:S01]  /*c200*/  IMAD R13, R8, 0x8, R47 ;  /* 0x00000008080d7824 */ /* 0x020fe200078e022f */
[----:B------:R-:W-:Y:S01]  /*c210*/  BSSY B0, `(.L_x_5414) ;  /* 0x0000025000007945 */ /* 0x000fe20003800000 */
[----:B------:R-:W0:Y:S03]  /*c220*/  S2R R17, SR_TID.X ;  /* 0x0000000000117919 */ /* 0x000e260000002100 */
[----:B------:R-:W-:Y:S02]  /*c230*/  SHF.R.S32.HI R20, RZ, 0x1f, R13 ;  /* 0x0000001fff147819 */ /* 0x000fe4000001140d */
[C---:B------:R-:W-:Y:S02]  /*c240*/  ISETP.GE.U32.AND P5, PT, R13.reuse, UR14, PT ;  /* 0x0000000e0d007c0c */ /* 0x040fe4000bfa6070 */
[----:B------:R-:W-:-:S02]  /*c250*/  IADD3 R19, R13, 0x8, RZ ;  /* 0x000000080d137810 */ /* 0x000fc40007ffe0ff */
[----:B0-----:R-:W-:-:S04]  /*c260*/  ISETP.GT.U32.AND P4, PT, R17, 0x1ff, PT ;  /* 0x000001ff1100780c */ /* 0x001fc80003f84070 */
[----:B------:R-:W-:Y:S01]  /*c270*/  ISETP.GE.OR.EX P5, PT, R20, UR15, P4, P5 ;  /* 0x0000000f14007c0c */ /* 0x000fe2000a7a6750 */
[C---:B--2---:R-:W-:Y:S01]  /*c280*/  FADD.FTZ R4, -R2.reuse, R4 ;  /* 0x0000000402047221 */ /* 0x044fe20000010100 */
[C---:B------:R-:W-:Y:S01]  /*c290*/  FADD.FTZ R14, -R2.reuse, R5 ;  /* 0x00000005020e7221 */ /* 0x040fe20000010100 */
[----:B------:R-:W-:Y:S02]  /*c2a0*/  FADD.FTZ R6, -R2, R6 ;  /* 0x0000000602067221 */ /* 0x000fe40000010100 */
        /* <DEDUP_REMOVED lines=9> */
[----:B------:R-:W-:-:S04]  /*c340*/  FADD.FTZ R14, -R2, R7 ;  /* 0x00000007020e7221 */ /* 0x000fc80000010100 */
[-C--:B------:R-:W-:Y:S02]  /*c350*/  FMUL.FTZ R17, R14, R3.reuse ;  /* 0x000000030e117220 */ /* 0x080fe40000410000 */
[----:B------:R-:W0:Y:S01]  /*c360*/  @P3 MUFU.RCP R15, R15 ;  /* 0x0000000f000f3308 */ /* 0x000e220000001000 */
[----:B-1----:R-:W-:Y:S01]  /*c370*/  @P3 FADD.FTZ R18, R16, 1 ;  /* 0x3f80000010123421 */ /* 0x002fe20000010000 */
[----:B------:R-:W-:-:S06]  /*c380*/  FMUL.FTZ R16, R6, R3 ;  /* 0x0000000306107220 */ /* 0x000fcc0000410000 */
[----:B------:R-:W1:Y:S01]  /*c390*/  @P3 MUFU.RCP R18, R18 ;  /* 0x0000001200123308 */ /* 0x000e620000001000 */
[----:B0-----:R-:W-:Y:S01]  /*c3a0*/  @P3 FMUL.FTZ R4, R4, R15 ;  /* 0x0000000f04043220 */ /* 0x001fe20000410000 */
[----:B-1----:R-:W-:Y:S01]  /*c3b0*/  @P3 FMUL.FTZ R5, R5, R18 ;  /* 0x0000001205053220 */ /* 0x002fe20000410000 */
        /* <DEDUP_REMOVED lines=10> */
.L_x_5415:
[----:B------:R-:W-:Y:S05]  /*c460*/  BSYNC B0 ;  /* 0x0000000000007941 */ /* 0x000fea0003800000 */
.L_x_5414:
        /* <DEDUP_REMOVED lines=14> */
.L_x_5416:
        /* <DEDUP_REMOVED lines=17> */
.L_x_5418:
[----:B------:R-:W-:Y:S05]  /*c660*/  BSYNC B0 ;  /* 0x0000000000007941 */ /* 0x000fea0003800000 */
.L_x_5417:
        /* <DEDUP_REMOVED lines=21> */
[----:B------:R-:W-:-:S03]  /*c7c0*/  FADD.FTZ R24, -R2, R7 ;  /* 0x0000000702187221 */ /* 0x000fc60000010100 */
[-C--:B------:R-:W-:Y:S01]  /*c7d0*/  FMUL.FTZ R20, R6, R3.reuse ;  /* 0x0000000306147220 */ /* 0x080fe20000410000 */
[----:B------:R-:W-:Y:S01]  /*c7e0*/  FMUL.FTZ R19, R24, R3 ;  /* 0x0000000318137220 */ /* 0x000fe20000410000 */
        /* <DEDUP_REMOVED lines=12> */
.L_x_5420:
[----:B------:R-:W-:Y:S05]  /*c8b0*/  BSYNC B0 ;  /* 0x0000000000007941 */ /* 0x000fea0003800000 */
.L_x_5419:
        /* <DEDUP_REMOVED lines=13> */
.L_x_5421:
        /* <DEDUP_REMOVED lines=11> */
.L_x_5423:
[----:B------:R-:W-:Y:S05]  /*ca40*/  BSYNC B0 ;  /* 0x0000000000007941 */ /* 0x000fea0003800000 */
.L_x_5422:
        /* <DEDUP_REMOVED lines=13> */
.L_x_5426:
        /* <DEDUP_REMOVED lines=14> */
.L_x_5727:


//--------------------- .text._Z35group_norm_nhwc_fwd_one_pass_kernelI11Fp32IOFp16WLi64ELi128ELi512EEv26Group_norm_nhwc_fwd_params --------------------------
	.section	.text._Z35group_norm_nhwc_fwd_one_pass_kernelI11Fp32IOFp16WLi64ELi128ELi512EEv26Group_norm_nhwc_fwd_params,"ax",@progbits
	.align	128
        .global         _Z35group_norm_nhwc_fwd_one_pass_kernelI11Fp32IOFp16WLi64ELi128ELi512EEv26Group_norm_nhwc_fwd_params
        .type           _Z35group_norm_nhwc_fwd_one_pass_kernelI11Fp32IOFp16WLi64ELi128ELi512EEv26Group_norm_nhwc_fwd_params,@function
        .size           _Z35group_norm_nhwc_fwd_one_pass_kernelI11Fp32IOFp16WLi64ELi128ELi512EEv26Group_norm_nhwc_fwd_params,(.L_x_5728 - _Z35group_norm_nhwc_fwd_one_pass_kernelI11Fp32IOFp16WLi64ELi128ELi512EEv26Group_norm_nhwc_fwd_params)
        .other          _Z35group_norm_nhwc_fwd_one_pass_kernelI11Fp32IOFp16WLi64ELi128ELi512EEv26Group_norm_nhwc_fwd_params,@"STO_CUDA_ENTRY STV_DEFAULT"
_Z35group_norm_nhwc_fwd_one_pass_kernelI11Fp32IOFp16WLi64ELi128ELi512EEv26Group_norm_nhwc_fwd_params:
.text._Z35group_norm_nhwc_fwd_one_pass_kernelI11Fp32IOFp16WLi64ELi128ELi512EEv26Group_norm_nhwc_fwd_params:
        /* <DEDUP_REMOVED lines=51> */
.L_x_5463:
        /* <DEDUP_REMOVED lines=259> */
.L_x_5428:
[----:B------:R-:W-:Y:S05]  /*1360*/  BSYNC B0 ;  /* 0x0000000000007941 */ /* 0x000fea0003800000 */
.L_x_5427:
        /* <DEDUP_REMOVED lines=28> */
.L_x_5431:
[----:B-1----:R-:W2:Y:S04]  /*1530*/  LDG.E.STRONG.GPU R20, desc[UR8][R18.64] ;  /* 0x0000000812147981 */ /* 0x002ea8000c1ef900 */
[----:B--2---:R-:W-:Y:S01]  /*1540*/  CCTL.IVALL ;  /* 0x00000000ff00798f */ /* 0x004fe20002000000 */
[----:B------:R-:W-:Y:S05]  /*1550*/  YIELD ;  /* 0x0000000000007946 */ /* 0x000fea0003800000 */
[----:B------:R-:W-:-:S13]  /*1560*/  ISETP.NE.AND P0, PT, R20, R25, PT ;  /* 0x000000191400720c */ /* 0x000fda0003f05270 */
[----:B------:R-:W-:Y:S05]  /*1570*/  @P0 BRA `(.L_x_5431) ;  /* 0xfffffffc00ec0947 */ /* 0x000fea000383ffff */
.L_x_5430:
        /* <DEDUP_REMOVED lines=17> */
.L_x_5435:
        /* <DEDUP_REMOVED lines=115> */
.L_x_5434:
        /* <DEDUP_REMOVED lines=61> */
.L_x_5436:
[----:B------:R-:W-:-:S13]  /*2190*/  ISETP.NE.OR P0, PT, R23, RZ, P0 ;  /* 0x000000ff1700720c */ /* 0x000fda0000705670 */
[----:B------:R-:W-:Y:S05]  /*21a0*/  @!P0 BRA `(.L_x_5432) ;  /* 0x00000000007c8947 */ /* 0x000fea0003800000 */
.L_x_5433:
        /* <DEDUP_REMOVED lines=31> */
.L_x_5432:
        /* <DEDUP_REMOVED lines=11> */
.L_x_5438:
[----:B------:R-:W-:Y:S05]  /*2450*/  BSYNC B0 ;  /* 0x0000000000007941 */ /* 0x000fea0003800000 */
.L_x_5437:
        /* <DEDUP_REMOVED lines=16> */
.L_x_5429:
        /* <DEDUP_REMOVED lines=45> */
[----:B--2---:R-:W-:Y:S02]  /*2830*/  HADD2.F32 R19, -RZ, R57.H0_H0 ;  /* 0x20000039ff137230 */ /* 0x004fe40000004100 */
[----:B----4-:R-:W-:Y:S02]  /*2840*/  HADD2.F32 R21, -RZ, R58.H0_H0 ;  /* 0x2000003aff157230 */ /* 0x010fe40000004100 */
[----:B-----5:R-:W-:-:S02]  /*2850*/  HADD2.F32 R22, -RZ, R56.H0_H0 ;  /* 0x20000038ff167230 */ /* 0x020fc40000004100 */
[----:B------:R-:W-:-:S03]  /*2860*/  HADD2.F32 R24, -RZ, R59.H0_H0 ;  /* 0x2000003bff187230 */ /* 0x000fc60000004100 */
        /* <DEDUP_REMOVED lines=13> */
.L_x_5439:
        /* <DEDUP_REMOVED lines=13> */
.L_x_5441:
[----:B------:R-:W-:Y:S05]  /*2a10*/  BSYNC B0 ;  /* 0x0000000000007941 */ /* 0x000fea0003800000 */
.L_x_5440:
        /* <DEDUP_REMOVED lines=15> */
.L_x_5442:
        /* <DEDUP_REMOVED lines=13> */
.L_x_5444:
[----:B------:R-:W-:Y:S05]  /*2be0*/  BSYNC B0 ;  /* 0x0000000000007941 */ /* 0x000fea0003800000 */
.L_x_5443:
        /* <DEDUP_REMOVED lines=21> */
.L_x_5445:
        /* <DEDUP_REMOVED lines=13> */
.L_x_5447:
[----:B------:R-:W-:Y:S05]  /*2e10*/  BSYNC B0 ;  /* 0x0000000000007941 */ /* 0x000fea0003800000 */
.L_x_5446:
        /* <DEDUP_REMOVED lines=13> */
.L_x_5448:
        /* <DEDUP_REMOVED lines=13> */
.L_x_5450:
[----:B------:R-:W-:Y:S05]  /*2fc0*/  BSYNC B0 ;  /* 0x0000000000007941 */ /* 0x000fea0003800000 */
.L_x_5449:
        /* <DEDUP_REMOVED lines=22> */
.L_x_5451:
        /* <DEDUP_REMOVED lines=13> */
.L_x_5453:
[----:B------:R-:W-:Y:S05]  /*3200*/  BSYNC B0 ;  /* 0x0000000000007941 */ /* 0x000fea0003800000 */
.L_x_5452:
        /* <DEDUP_REMOVED lines=18> */
.L_x_5454:
        /* <DEDUP_REMOVED lines=13> */
.L_x_5456:
[----:B------:R-:W-:Y:S05]  /*3400*/  BSYNC B0 ;  /* 0x0000000000007941 */ /* 0x000fea0003800000 */
.L_x_5455:
        /* <DEDUP_REMOVED lines=26> */
.L_x_5457:
        /* <DEDUP_REMOVED lines=13> */
.L_x_5459:
[----:B------:R-:W-:Y:S05]  /*3680*/  BSYNC B0 ;  /* 0x0000000000007941 */ /* 0x000fea0003800000 */
.L_x_5458:
        /* <DEDUP_REMOVED lines=13> */
.L_x_5460:
        /* <DEDUP_REMOVED lines=12> */
.L_x_5462:
[----:B------:R-:W-:Y:S05]  /*3820*/  BSYNC B0 ;  /* 0x0000000000007941 */ /* 0x000fea0003800000 */
.L_x_5461:
[----:B------:R-:W-:Y:S02]  /*3830*/  IADD3 R4, R47, R4, RZ ;  /* 0x000000042f047210 */ /* 0x000fe40007ffe0ff */
[----:B------:R-:W-:Y:S02]  /*3840*/  IADD3 R6, R6, 0x1, RZ ;  /* 0x0000000106067810 */ /* 0x000fe40007ffe0ff */
[----:B------:R-:W-:-:S13]  /*3850*/  ISETP.GE.AND P0, PT, R4, UR4, PT ;  /* 0x0000000404007c0c */ /* 0x000fda000bf06270 */
[----:B------:R-:W-:Y:S05]  /*3860*/  @!P0 BRA `(.L_x_5463) ;  /* 0xffffffc800b08947 */ /* 0x000fea000383ffff */
[----:B------:R-:W-:Y:S05]  /*3870*/  EXIT ;  /* 0x000000000000794d */ /* 0x000fea0003800000 */
.L_x_5464:
        /* <DEDUP_REMOVED lines=16> */
.L_x_5728:


//--------------------- .text._Z35group_norm_nhwc_fwd_one_pass_kernelI11Fp32IOFp16WLi128ELi128ELi512EEv26Group_norm_nhwc_fwd_params --------------------------
	.section	.text._Z35group_norm_nhwc_fwd_one_pass_kernelI11Fp32IOFp16WLi128ELi128ELi512EEv26Group_norm_nhwc_fwd_params,"ax",@progbits
	.align	128
        .global         _Z35group_norm_nhwc_fwd_one_pass_kernelI11Fp32IOFp16WLi128ELi128ELi512EEv26Group_norm_nhwc_fwd_params
        .type           _Z35group_norm_nhwc_fwd_one_pass_kernelI11Fp32IOFp16WLi128ELi128ELi512EEv26Group_norm_nhwc_fwd_params,@function
        .size           _Z35group_norm_nhwc_fwd_one_pass_kernelI11Fp32IOFp16WLi128ELi128ELi512EEv26Group_norm_nhwc_fwd_params,(.L_x_5729 - _Z35group_norm_nhwc_fwd_one_pass_kernelI11Fp32IOFp16WLi128ELi128ELi512EEv26Group_norm_nhwc_fwd_params)
        .other          _Z35group_norm_nhwc_fwd_one_pass_kernelI11Fp32IOFp16WLi128ELi128ELi512EEv26Group_norm_nhwc_fwd_params,@"STO_CUDA_ENTRY STV_DEFAULT"
_Z35group_norm_nhwc_fwd_one_pass_kernelI11Fp32IOFp16WLi128ELi128ELi512EEv26Group_norm_nhwc_fwd_params:
.text._Z35group_norm_nhwc_fwd_one_pass_kernelI11Fp32IOFp16WLi128ELi128ELi512EEv26Group_norm_nhwc_fwd_params:
        /* <DEDUP_REMOVED lines=19> */
.L_x_5522:
        /* <DEDUP_REMOVED lines=499> */
.L_x_5466:
[----:B------:R-:W-:Y:S05]  /*2060*/  BSYNC B0 ;  /* 0x0000000000007941 */ /* 0x000fea0003800000 */
.L_x_5465:
        /* <DEDUP_REMOVED lines=27> */
.L_x_5469:
[----:B0-----:R-:W2:Y:S04]  /*2220*/  LDG.E.STRONG.GPU R6, desc[UR8][R4.64] ;  /* 0x0000000804067981 */ /* 0x001ea8000c1ef900 */
[----:B--2---:R-:W-:Y:S01]  /*2230*/  CCTL.IVALL ;  /* 0x00000000ff00798f */ /* 0x004fe20002000000 */
[----:B------:R-:W-:Y:S05]  /*2240*/  YIELD ;  /* 0x0000000000007946 */ /* 0x000fea0003800000 */
[----:B------:R-:W-:-:S13]  /*2250*/  ISETP.NE.AND P6, PT, R6, R17, PT ;  /* 0x000000110600720c */ /* 0x000fda0003fc5270 */
[----:B------:R-:W-:Y:S05]  /*2260*/  @P6 BRA `(.L_x_5469) ;  /* 0xfffffffc00ec6947 */ /* 0x000fea000383ffff */
.L_x_5468:
        /* <DEDUP_REMOVED lines=12> */
.L_x_5471:
        /* <DEDUP_REMOVED lines=64> */
.L_x_5470:
        /* <DEDUP_REMOVED lines=18> */
.L_x_5473:
[----:B------:R-:W-:Y:S05]  /*2850*/  BSYNC B0 ;  /* 0x0000000000007941 */ /* 0x000fea0003800000 */
.L_x_5472:
        /* <DEDUP_REMOVED lines=33> */
.L_x_5467:
        /* <DEDUP_REMOVED lines=46> */
[----:B--2---:R-:W-:-:S02]  /*2d50*/  HADD2.F32 R2, -RZ, R2.H0_H0 ;  /* 0x20000002ff027230 */ /* 0x004fc40000004100 */
[----:B---3--:R-:W-:Y:S02]  /*2d60*/  HADD2.F32 R3, -RZ, R3.H0_H0 ;  /* 0x20000003ff037230 */ /* 0x008fe40000004100 */
[----:B----4-:R-:W-:Y:S02]  /*2d70*/  HADD2.F32 R5, -RZ, R5.H0_H0 ;  /* 0x20000005ff057230 */ /* 0x010fe40000004100 */
[----:B-----5:R-:W-:-:S03]  /*2d80*/  HADD2.F32 R4, -RZ, R4.H0_H0 ;  /* 0x20000004ff047230 */ /* 0x020fc60000004100 */
        /* <DEDUP_REMOVED lines=13> */
.L_x_5474:
        /* <DEDUP_REMOVED lines=14> */
.L_x_5476:
[----:B------:R-:W-:Y:S05]  /*2f40*/  BSYNC B0 ;  /* 0x0000000000007941 */ /* 0x000fea0003800000 */
.L_x_5475:
        /* <DEDUP_REMOVED lines=17> */
.L_x_5477:
        /* <DEDUP_REMOVED lines=14> */
.L_x_5479:
[----:B------:R-:W-:Y:S05]  /*3140*/  BSYNC B0 ;  /* 0x0000000000007941 */ /* 0x000fea0003800000 */
.L_x_5478:
        /* <DEDUP_REMOVED lines=17> */
.L_x_5480:
        /* <DEDUP_REMOVED lines=14> */
.L_x_5482:
[----:B------:R-:W-:Y:S05]  /*3340*/  BSYNC B0 ;  /* 0x0000000000007941 */ /* 0x000fea0003800000 */
.L_x_5481:
        /* <DEDUP_REMOVED lines=17> */
.L_x_5483:
        /* <DEDUP_REMOVED lines=14> */
.L_x_5485:
[----:B------:R-:W-:Y:S05]  /*3540*/  BSYNC B0 ;  /* 0x0000000000007941 */ /* 0x000fea0003800000 */
.L_x_5484:
        /* <DEDUP_REMOVED lines=17> */
.L_x_5486:
        /* <DEDUP_REMOVED lines=14> */
.L_x_5488:
[----:B------:R-:W-:Y:S05]  /*3740*/  BSYNC B0 ;  /* 0x0000000000007941 */ /* 0x000fea0003800000 */
.L_x_5487:
        /* <DEDUP_REMOVED lines=17> */
.L_x_5489:
        /* <DEDUP_REMOVED lines=14> */
.L_x_5491:
[----:B------:R-:W-:Y:S05]  /*3940*/  BSYNC B0 ;  /* 0x0000000000007941 */ /* 0x000fea0003800000 */
.L_x_5490:
        /* <DEDUP_REMOVED lines=17> */
.L_x_5492:
        /* <DEDUP_REMOVED lines=14> */
.L_x_5494:
[----:B------:R-:W-:Y:S05]  /*3b40*/  BSYNC B0 ;  /* 0x0000000000007941 */ /* 0x000fea0003800000 */
.L_x_5493:
        /* <DEDUP_REMOVED lines=17> */
.L_x_5495:
        /* <DEDUP_REMOVED lines=14> */
.L_x_5497:
[----:B------:R-:W-:Y:S05]  /*3d40*/  BSYNC B0 ;  /* 0x0000000000007941 */ /* 0x000fea0003800000 */
.L_x_5496:
        /* <DEDUP_REMOVED lines=18> */
.L_x_5498:
        /* <DEDUP_REMOVED lines=13> */
.L_x_5500:
[----:B------:R-:W-:Y:S05]  /*3f40*/  BSYNC B0 ;  /* 0x0000000000007941 */ /* 0x000fea0003800000 */
.L_x_5499:
        /* <DEDUP_REMOVED lines=17> */
.L_x_5501:
        /* <DEDUP_REMOVED lines=13> */
.L_x_5503:
[----:B------:R-:W-:Y:S05]  /*4130*/  BSYNC B0 ;  /* 0x0000000000007941 */ /* 0x000fea0003800000 */
.L_x_5502:
        /* <DEDUP_REMOVED lines=52> */
.L_x_5504:
        /* <DEDUP_REMOVED lines=13> */
.L_x_5506:
[----:B------:R-:W-:Y:S05]  /*4550*/  BSYNC B0 ;  /* 0x0000000000007941 */ /* 0x000fea0003800000 */
.L_x_5505:
        /* <DEDUP_REMOVED lines=13> */
.L_x_5507:
        /* <DEDUP_REMOVED lines=13> */
.L_x_5509:
[----:B------:R-:W-:Y:S05]  /*4700*/  BSYNC B0 ;  /* 0x0000000000007941 */ /* 0x000fea0003800000 */
.L_x_5508:
        /* <DEDUP_REMOVED lines=13> */
.L_x_5510:
        /* <DEDUP_REMOVED lines=13> */
.L_x_5512:
[----:B------:R-:W-:Y:S05]  /*48b0*/  BSYNC B0 ;  /* 0x0000000000007941 */ /* 0x000fea0003800000 */
.L_x_5511:
        /* <DEDUP_REMOVED lines=13> */
.L_x_5513:
        /* <DEDUP_REMOVED lines=13> */
.L_x_5515:
[----:B------:R-:W-:Y:S05]  /*4a60*/  BSYNC B0 ;  /* 0x0000000000007941 */ /* 0x000fea0003800000 */
.L_x_5514:
        /* <DEDUP_REMOVED lines=13> */
.L_x_5516:
        /* <DEDUP_REMOVED lines=13> */
.L_x_5518:
[----:B------:R-:W-:Y:S05]  /*4c10*/  BSYNC B0 ;  /* 0x0000000000007941 */ /* 0x000fea0003800000 */
.L_x_5517:
        /* <DEDUP_REMOVED lines=13> */
.L_x_5519:
        /* <DEDUP_REMOVED lines=12> */
.L_x_5521:
[----:B------:R-:W-:Y:S05]  /*4db0*/  BSYNC B0 ;  /* 0x0000000000007941 */ /* 0x000fea0003800000 */
.L_x_5520:
[----:B0-----:R-:W0:Y:S01]  /*4dc0*/  LDC R3, c[0x0][0x10] ;  /* 0x00000400ff037b82 */ /* 0x001e220000000800 */
[----:B------:R-:W-:Y:S02]  /*4dd0*/  IADD3 R95, R95, 0x1, RZ ;  /* 0x000000015f5f7810 */ /* 0x000fe40007ffe0ff */
[----:B0-----:R-:W-:-:S04]  /*4de0*/  IADD3 R84, R3, R84, RZ ;  /* 0x0000005403547210 */ /* 0x001fc80007ffe0ff */
[----:B------:R-:W-:-:S13]  /*4df0*/  ISETP.GE.AND P0, PT, R84, UR4, PT ;  /* 0x0000000454007c0c */ /* 0x000fda000bf06270 */
[----:B------:R-:W-:Y:S05]  /*4e00*/  @!P0 BRA `(.L_x_5522) ;  /* 0xffffffb000c88947 */ /* 0x000fea000383ffff */
[----:B------:R-:W-:Y:S05]  /*4e10*/  EXIT ;  /* 0x000000000000794d */ /* 0x000fea0003800000 */
.L_x_5523:
        /* <DEDUP_REMOVED lines=14> */
.L_x_5729:


//--------------------- .text._Z35group_norm_nhwc_fwd_one_pass_kernelI11Fp32IOFp16WLi256ELi128ELi512EEv26Group_norm_nhwc_fwd_params --------------------------
	.section	.text._Z35group_norm_nhwc_fwd_one_pass_kernelI11Fp32IOFp16WLi256ELi128ELi512EEv26Group_norm_nhwc_fwd_params,"ax",@progbits
	.align	128
        .global         _Z35group_norm_nhwc_fwd_one_pass_kernelI11Fp32IOFp16WLi256ELi128ELi512EEv26Group_norm_nhwc_fwd_params
        .type           _Z35group_norm_nhwc_fwd_one_pass_kernelI11Fp32IOFp16WLi256ELi128ELi512EEv26Group_norm_nhwc_fwd_params,@function
        .size           _Z35group_norm_nhwc_fwd_one_pass_kernelI11Fp32IOFp16WLi256ELi128ELi512EEv26Group_norm_nhwc_fwd_params,(.L_x_5730 - _Z35group_norm_nhwc_fwd_one_pass_kernelI11Fp32IOFp16WLi256ELi128ELi512EEv26Group_norm_nhwc_fwd_params)
        .other          _Z35group_norm_nhwc_fwd_one_pass_kernelI11Fp32IOFp16WLi256ELi128ELi512EEv26Group_norm_nhwc_fwd_params,@"STO_CUDA_ENTRY STV_DEFAULT"
_Z35group_norm_nhwc_fwd_one_pass_kernelI11Fp32IOFp16WLi256ELi128ELi512EEv26Group_norm_nhwc_fwd_params:
.text._Z35group_norm_nhwc_fwd_one_pass_kernelI11Fp32IOFp16WLi256ELi128ELi512EEv26Group_norm_nhwc_fwd_params:
        /* <DEDUP_REMOVED lines=195> */
.L_x_5632:
        /* <DEDUP_REMOVED lines=780> */
.L_x_5525:
[----:B------:R-:W-:Y:S05]  /*3cf0*/  BSYNC B0 ;  /* 0x0000000000007941 */ /* 0x000fea0003800000 */
.L_x_5524:
        /* <DEDUP_REMOVED lines=28> */
.L_x_5528:
[----:B------:R-:W2:Y:S04]  /*3ec0*/  LDG.E.STRONG.GPU R100, desc[UR6][R50.64] ;  /* 0x0000000632647981 */ /* 0x000ea8000c1ef900 */
[----:B--2---:R-:W-:Y:S01]  /*3ed0*/  CCTL.IVALL ;  /* 0x00000000ff00798f */ /* 0x004fe20002000000 */
[----:B------:R-:W-:Y:S05]  /*3ee0*/  YIELD ;  /* 0x0000000000007946 */ /* 0x000fea0003800000 */
[----:B------:R-:W-:-:S13]  /*3ef0*/  ISETP.NE.AND P6, PT, R100, R49, PT ;  /* 0x000000316400720c */ /* 0x000fda0003fc5270 */
[----:B------:R-:W-:Y:S05]  /*3f00*/  @P6 BRA `(.L_x_5528) ;  /* 0xfffffffc00ec6947 */ /* 0x000fea000383ffff */
.L_x_5527:
        /* <DEDUP_REMOVED lines=24> */
.L_x_5532:
        /* <DEDUP_REMOVED lines=115> */
.L_x_5531:
        /* <DEDUP_REMOVED lines=63> */
.L_x_5533:
[----:B------:R-:W-:-:S04]  /*4bb0*/  LOP3.LUT P6, RZ, R0, 0x1, RZ, 0xc0, !PT ;  /* 0x0000000100ff7812 */ /* 0x000fc800078cc0ff */
[----:B------:R-:W-:-:S13]  /*4bc0*/  ISETP.NE.OR P6, PT, R50, RZ, P6 ;  /* 0x000000ff3200720c */ /* 0x000fda00037c5670 */
[----:B------:R-:W-:Y:S05]  /*4bd0*/  @!P6 BRA `(.L_x_5529) ;  /* 0x00000000007ce947 */ /* 0x000fea0003800000 */
.L_x_5530:
        /* <DEDUP_REMOVED lines=31> */
.L_x_5529:
        /* <DEDUP_REMOVED lines=10> */
.L_x_5535:
[----:B------:R-:W-:Y:S05]  /*4e70*/  BSYNC B0 ;  /* 0x0000000000007941 */ /* 0x000fea0003800000 */
.L_x_5534:
        /* <DEDUP_REMOVED lines=17> */
.L_x_5526:
        /* <DEDUP_REMOVED lines=44> */
[----:B--2---:R-:W-:Y:S02]  /*5250*/  HADD2.F32 R14, -RZ, R96.H0_H0 ;  /* 0x20000060ff0e7230 */ /* 0x004fe40000004100 */
[----:B---3--:R-:W-:Y:S02]  /*5260*/  HADD2.F32 R99, -RZ, R99.H0_H0 ;  /* 0x20000063ff637230 */ /* 0x008fe40000004100 */
[----:B----4-:R-:W-:Y:S02]  /*5270*/  HADD2.F32 R15, -RZ, R15.H0_H0 ;  /* 0x2000000fff0f7230 */ /* 0x010fe40000004100 */
[----:B-----5:R-:W-:Y:S02]  /*5280*/  HADD2.F32 R98, -RZ, R98.H0_H0 ;  /* 0x20000062ff627230 */ /* 0x020fe40000004100 */
[----:B------:R-:W-:-:S03]  /*5290*/  FFMA.FTZ R38, R14, R38, R99 ;  /* 0x000000260e267223 */ /* 0x000fc60000010063 */
        /* <DEDUP_REMOVED lines=12> */
.L_x_5536:
        /* <DEDUP_REMOVED lines=17> */
.L_x_5538:
[----:B------:R-:W-:Y:S05]  /*5470*/  BSYNC B0 ;  /* 0x0000000000007941 */ /* 0x000fea0003800000 */
.L_x_5537:
        /* <DEDUP_REMOVED lines=17> */
.L_x_5539:
        /* <DEDUP_REMOVED lines=15> */
.L_x_5541:
[----:B------:R-:W-:Y:S05]  /*5680*/  BSYNC B0 ;  /* 0x0000000000007941 */ /* 0x000fea0003800000 */
.L_x_5540:
        /* <DEDUP_REMOVED lines=17> */
.L_x_5542:
        /* <DEDUP_REMOVED lines=15> */
.L_x_5544:
[----:B------:R-:W-:Y:S05]  /*5890*/  BSYNC B0 ;  /* 0x0000000000007941 */ /* 0x000fea0003800000 */
.L_x_5543:
        /* <DEDUP_REMOVED lines=130> */
.L_x_5545:
        /* <DEDUP_REMOVED lines=15> */
.L_x_5547:
[----:B------:R-:W-:Y:S05]  /*61b0*/  BSYNC B0 ;  /* 0x0000000000007941 */ /* 0x000fea0003800000 */
.L_x_5546:
        /* <DEDUP_REMOVED lines=13> */
.L_x_5548:
        /* <DEDUP_REMOVED lines=15> */
.L_x_5550:
[----:B------:R-:W-:Y:S05]  /*6380*/  BSYNC B0 ;  /* 0x0000000000007941 */ /* 0x000fea0003800000 */
.L_x_5549:
        /* <DEDUP_REMOVED lines=13> */
.L_x_5551:
        /* <DEDUP_REMOVED lines=15> */
.L_x_5553:
[----:B------:R-:W-:Y:S05]  /*6550*/  BSYNC B0 ;  /* 0x0000000000007941 */ /* 0x000fea0003800000 */
.L_x_5552:
        /* <DEDUP_REMOVED lines=13> */
.L_x_5554:
        /* <DEDUP_REMOVED lines=15> */
.L_x_5556:
[----:B------:R-:W-:Y:S05]  /*6720*/  BSYNC B0 ;  /* 0x0000000000007941 */ /* 0x000fea0003800000 */
.L_x_5555:
        /* <DEDUP_REMOVED lines=13> */
.L_x_5557:
        /* <DEDUP_REMOVED lines=15> */
.L_x_5559:
[----:B------:R-:W-:Y:S05]  /*68f0*/  BSYNC B0 ;  /* 0x0000000000007941 */ /* 0x000fea0003800000 */
.L_x_5558:
        /* <DEDUP_REMOVED lines=13> */
.L_x_5560:
        /* <DEDUP_REMOVED lines=15> */
.L_x_5562:
[----:B------:R-:W-:Y:S05]  /*6ac0*/  BSYNC B0 ;  /* 0x0000000000007941 */ /* 0x000fea0003800000 */
.L_x_5561:
        /* <DEDUP_REMOVED lines=13> */
.L_x_5563:
        /* <DEDUP_REMOVED lines=14> */
.L_x_5565:
[----:B------:R-:W-:Y:S05]  /*6c80*/  BSYNC B0 ;  /* 0x0000000000007941 */ /* 0x000fea0003800000 */
.L_x_5564:
        /* <DEDUP_REMOVED lines=13> */
.L_x_5566:
        /* <DEDUP_REMOVED lines=14> */
.L_x_5568:
[----:B------:R-:W-:Y:S05]  /*6e40*/  BSYNC B0 ;  /* 0x0000000000007941 */ /* 0x000fea0003800000 */
.L_x_5567:
        /* <DEDUP_REMOVED lines=13> */
.L_x_5569:
        /* <DEDUP_REMOVED lines=14> */
.L_x_5571:
[----:B------:R-:W-:Y:S05]  /*7000*/  BSYNC B0 ;  /* 0x0000000000007941 */ /* 0x000fea0003800000 */
.L_x_5570:
        /* <DEDUP_REMOVED lines=13> */
.L_x_5572:
        /* <DEDUP_REMOVED lines=14> */
.L_x_5574:
[----:B------:R-:W-:Y:S05]  /*71c0*/  BSYNC B0 ;  /* 0x0000000000007941 */ /* 0x000fea0003800000 */
.L_x_5573:
        /* <DEDUP_REMOVED lines=13> */
.L_x_5575:
        /* <DEDUP_REMOVED lines=14> */
.L_x_5577:
[----:B------:R-:W-:Y:S05]  /*7380*/  BSYNC B0 ;  /* 0x0000000000007941 */ /* 0x000fea0003800000 */
.L_x_5576:
        /* <DEDUP_REMOVED lines=13> */
.L_x_5578:
        /* <DEDUP_REMOVED lines=14> */
.L_x_5580:
[----:B------:R-:W-:Y:S05]  /*7540*/  BSYNC B0 ;  /* 0x0000000000007941 */ /* 0x000fea0003800000 */
.L_x_5579:
        /* <DEDUP_REMOVED lines=13> */
.L_x_5581:
        /* <DEDUP_REMOVED lines=14> */
.L_x_5583:
[----:B------:R-:W-:Y:S05]  /*7700*/  BSYNC B0 ;  /* 0x0000000000007941 */ /* 0x000fea0003800000 */
.L_x_5582:
        /* <DEDUP_REMOVED lines=13> */
.L_x_5584:
        /* <DEDUP_REMOVED lines=14> */
.L_x_5586:
[----:B------:R-:W-:Y:S05]  /*78c0*/  BSYNC B0 ;  /* 0x0000000000007941 */ /* 0x000fea0003800000 */
.L_x_5585:
        /* <DEDUP_REMOVED lines=13> */
.L_x_5587:
        /* <DEDUP_REMOVED lines=14> */
.L_x_5589:
[----:B------:R-:W-:Y:S05]  /*7a80*/  BSYNC B0 ;  /* 0x0000000000007941 */ /* 0x000fea0003800000 */
.L_x_5588:
        /* <DEDUP_REMOVED lines=13> */
.L_x_5590:
        /* <DEDUP_REMOVED lines=14> */
.L_x_5592:
[----:B------:R-:W-:Y:S05]  /*7c40*/  BSYNC B0 ;  /* 0x0000000000007941 */ /* 0x000fea0003800000 */
.L_x_5591:
        /* <DEDUP_REMOVED lines=13> */
.L_x_5593:
        /* <DEDUP_REMOVED lines=14> */
.L_x_5595:
[----:B------:R-:W-:Y:S05]  /*7e00*/  BSYNC B0 ;  /* 0x0000000000007941 */ /* 0x000fea0003800000 */
.L_x_5594:
        /* <DEDUP_REMOVED lines=13> */
.L_x_5596:
        /* <DEDUP_REMOVED lines=14> */
.L_x_5598:
[----:B------:R-:W-:Y:S05]  /*7fc0*/  BSYNC B0 ;  /* 0x0000000000007941 */ /* 0x000fea0003800000 */
.L_x_5597:
        /* <DEDUP_REMOVED lines=13> */
.L_x_5599:
        /* <DEDUP_REMOVED lines=14> */
.L_x_5601:
[----:B------:R-:W-:Y:S05]  /*8180*/  BSYNC B0 ;  /* 0x0000000000007941 */ /* 0x000fea0003800000 */
.L_x_5600:
        /* <DEDUP_REMOVED lines=13> */
.L_x_5602:
        /* <DEDUP_REMOVED lines=14> */
.L_x_5604:
[----:B------:R-:W-:Y:S05]  /*8340*/  BSYNC B0 ;  /* 0x0000000000007941 */ /* 0x000fea0003800000 */
.L_x_5603:
        /* <DEDUP_REMOVED lines=13> */
.L_x_5605:
        /* <DEDUP_REMOVED lines=14> */
.L_x_5607:
[----:B------:R-:W-:Y:S05]  /*8500*/  BSYNC B0 ;  /* 0x0000000000007941 */ /* 0x000fea0003800000 */
.L_x_5606:
        /* <DEDUP_REMOVED lines=13> */
.L_x_5608:
        /* <DEDUP_REMOVED lines=19> */
.L_x_5610:
[----:B------:R-:W-:Y:S05]  /*8710*/  BSYNC B0 ;  /* 0x0000000000007941 */ /* 0x000fea0003800000 */
.L_x_5609:
        /* <DEDUP_REMOVED lines=14> */
.L_x_5611:
        /* <DEDUP_REMOVED lines=19> */
.L_x_5613:
[----:B------:R-:W-:Y:S05]  /*8930*/  BSYNC B0 ;  /* 0x0000000000007941 */ /* 0x000fea0003800000 */
.L_x_5612:
        /* <DEDUP_REMOVED lines=14> */
.L_x_5614:
        /* <DEDUP_REMOVED lines=15> */
.L_x_5616:
[----:B------:R-:W-:Y:S05]  /*8b10*/  BSYNC B0 ;  /* 0x0000000000007941 */ /* 0x000fea0003800000 */
.L_x_5615:
        /* <DEDUP_REMOVED lines=13> */
.L_x_5617:
        /* <DEDUP_REMOVED lines=15> */
.L_x_5619:
[----:B------:R-:W-:Y:S05]  /*8ce0*/  BSYNC B0 ;  /* 0x0000000000007941 */ /* 0x000fea0003800000 */
.L_x_5618:
        /* <DEDUP_REMOVED lines=13> */
.L_x_5620:
        /* <DEDUP_REMOVED lines=15> */
.L_x_5622:
[----:B------:R-:W-:Y:S05]  /*8eb0*/  BSYNC B0 ;  /* 0x0000000000007941 */ /* 0x000fea0003800000 */
.L_x_5621:
        /* <DEDUP_REMOVED lines=13> */
.L_x_5623:
        /* <DEDUP_REMOVED lines=15> */
.L_x_5625:
[----:B------:R-:W-:Y:S05]  /*9080*/  BSYNC B0 ;  /* 0x0000000000007941 */ /* 0x000fea0003800000 */
.L_x_5624:
        /* <DEDUP_REMOVED lines=14> */
.L_x_5626:
        /* <DEDUP_REMOVED lines=15> */
.L_x_5628:
[----:B------:R-:W-:Y:S05]  /*9260*/  BSYNC B0 ;  /* 0x0000000000007941 */ /* 0x000fea0003800000 */
.L_x_5627:
        /* <DEDUP_REMOVED lines=13> */
.L_x_5629:
        /* <DEDUP_REMOVED lines=17> */
.L_x_5631:
[----:B------:R-:W-:Y:S05]  /*9450*/  BSYNC B0 ;  /* 0x0000000000007941 */ /* 0x000fea0003800000 */
.L_x_5630:
        /* <DEDUP_REMOVED lines=8> */
.L_x_5633:
        /* <DEDUP_REMOVED lines=10> */
.L_x_5730:


//--------------------- .text._Z35group_norm_nhwc_fwd_one_pass_kernelI11Fp32IOFp16WLi512ELi128ELi512EEv26Group_norm_nhwc_fwd_params --------------------------
	.section	.text._Z35group_norm_nhwc_fwd_one_pass_kernelI11Fp32IOFp16WLi512ELi128ELi512EEv26Group_norm_nhwc_fwd_params,"ax",@progbits
	.align	128
        .global         _Z35group_norm_nhwc_fwd_one_pass_kernelI11Fp32IOFp16WLi512ELi128ELi512EEv26Group_norm_nhwc_fwd_params
        .type           _Z35group_norm_nhwc_fwd_one_pass_kernelI11Fp32IOFp16WLi512ELi128ELi512EEv26Group_norm_nhwc_fwd_params,@function
        .size           _Z35group_norm_nhwc_fwd_one_pass_kernelI11Fp32IOFp16WLi512ELi128ELi512EEv26Group_norm_nhwc_fwd_params,(.L_x_5731 - _Z35group_norm_nhwc_fwd_one_pass_kernelI11Fp32IOFp16WLi512ELi128ELi512EEv26Group_norm_nhwc_fwd_params)
        .other          _Z35group_norm_nhwc_fwd_one_pass_kernelI11Fp32IOFp16WLi512ELi128ELi512EEv26Group_norm_nhwc_fwd_params,@"STO_CUDA_ENTRY STV_DEFAULT"
_Z35group_norm_nhwc_fwd_one_pass_kernelI11Fp32IOFp16WLi512ELi128ELi512EEv26Group_norm_nhwc_fwd_params:
.text._Z35group_norm_nhwc_fwd_one_pass_kernelI11Fp32IOFp16WLi512ELi128ELi512EEv26Group_norm_nhwc_fwd_params:
        /* <DEDUP_REMOVED lines=412> */
.L_x_5657:
        /* <DEDUP_REMOVED lines=2350> */
.L_x_5635:
[----:B------:R-:W-:Y:S05]  /*aca0*/  BSYNC B0 ;  /* 0x0000000000007941 */ /* 0x000fea0003800000 */
.L_x_5634:
        /* <DEDUP_REMOVED lines=28> */
.L_x_5638:
[----:B0-----:R-:W2:Y:S04]  /*ae70*/  LDG.E.STRONG.GPU R6, desc[UR8][R2.64] ;  /* 0x0000000802067981 */ /* 0x001ea8000c1ef900 */
[----:B--2---:R-:W-:Y:S01]  /*ae80*/  CCTL.IVALL ;  /* 0x00000000ff00798f */ /* 0x004fe20002000000 */
[----:B------:R-:W-:Y:S05]  /*ae90*/  YIELD ;  /* 0x0000000000007946 */ /* 0x000fea0003800000 */
[----:B------:R-:W-:-:S13]  /*aea0*/  ISETP.NE.AND P4, PT, R6, R11, PT ;  /* 0x0000000b0600720c */ /* 0x000fda0003f85270 */
[----:B------:R-:W-:Y:S05]  /*aeb0*/  @P4 BRA `(.L_x_5638) ;  /* 0xfffffffc00ec4947 */ /* 0x000fea000383ffff */
.L_x_5637:
        /* <DEDUP_REMOVED lines=17> */
.L_x_5642:
        /* <DEDUP_REMOVED lines=115> */
.L_x_5641:
        /* <DEDUP_REMOVED lines=61> */
.L_x_5643:
[----:B------:R-:W-:-:S13]  /*bad0*/  ISETP.NE.OR P5, PT, R3, RZ, P5 ;  /* 0x000000ff0300720c */ /* 0x000fda0002fa5670 */
[----:B------:R-:W-:Y:S05]  /*bae0*/  @!P5 BRA `(.L_x_5639) ;  /* 0x00000000007cd947 */ /* 0x000fea0003800000 */
.L_x_5640:
        /* <DEDUP_REMOVED lines=31> */
.L_x_5639:
        /* <DEDUP_REMOVED lines=10> */
.L_x_5645:
[----:B------:R-:W-:Y:S05]  /*bd80*/  BSYNC B0 ;  /* 0x0000000000007941 */ /* 0x000fea0003800000 */
.L_x_5644:
        /* <DEDUP_REMOVED lines=17> */
.L_x_5636:
        /* <DEDUP_REMOVED lines=49> */
[----:B--2---:R-:W-:Y:S02]  /*c1b0*/  HADD2.F32 R9, -RZ, R9.H0_H0 ;  /* 0x20000009ff097230 */ /* 0x004fe40000004100 */
[----:B---3--:R-:W-:Y:S02]  /*c1c0*/  HADD2.F32 R10, -RZ, R10.H0_H0 ;  /* 0x2000000aff0a7230 */ /* 0x008fe40000004100 */
[----:B----4-:R-:W-:Y:S02]  /*c1d0*/  HADD2.F32 R11, -RZ, R11.H0_H0 ;  /* 0x2000000bff0b7230 */ /* 0x010fe40000004100 */
[----:B01----:R-:W-:-:S07]  /*c1e0*/  HADD2.F32 R12, -RZ, R12.H0_H0 ;  /* 0x2000000cff0c7230 */ /* 0x003fce0000004100 */
.L_x_5656:
        /* <DEDUP_REMOVED lines=39> */
.L_x_5647:
[----:B------:R-:W-:Y:S05]  /*c460*/  BSYNC B0 ;  /* 0x0000000000007941 */ /* 0x000fea0003800000 */
.L_x_5646:
        /* <DEDUP_REMOVED lines=14> */
.L_x_5648:
        /* <DEDUP_REMOVED lines=17> */
.L_x_5650:
[----:B------:R-:W-:Y:S05]  /*c660*/  BSYNC B0 ;  /* 0x0000000000007941 */ /* 0x000fea0003800000 */
.L_x_5649:
        /* <DEDUP_REMOVED lines=36> */
.L_x_5652:
[----:B------:R-:W-:Y:S05]  /*c8b0*/  BSYNC B0 ;  /* 0x0000000000007941 */ /* 0x000fea0003800000 */
.L_x_5651:
        /* <DEDUP_REMOVED lines=13> */
.L_x_5653:
        /* <DEDUP_REMOVED lines=11> */
.L_x_5655:
[----:B------:R-:W-:Y:S05]  /*ca40*/  BSYNC B0 ;  /* 0x0000000000007941 */ /* 0x000fea0003800000 */
.L_x_5654:
        /* <DEDUP_REMOVED lines=13> */
.L_x_5658:
        /* <DEDUP_REMOVED lines=14> */
.L_x_5731:


//--------------------- .nv.shared.reserved.0     --------------------------
	.section	.nv.shared.reserved.0,"aw",@nobits
	.weak		__nv_reservedSMEM_offset_0_alias
	.size		__nv_reservedSMEM_offset_0_alias, 0, 0
	.other		__nv_reservedSMEM_offset_0_alias,@"STO_CUDA_RESERVED_SHARED STV_DEFAULT"
__nv_reservedSMEM_offset_0_alias:
	.zero		0


//--------------------- .nv.global                --------------------------
	.section	.nv.global,"aw",@nobits
.nv.global:
	.type		_ZN62_INTERNAL_ceac1d57_31_group_norm_nhwc_one_pass_128_cu_ed6f796c6thrust23THRUST_300001_SM_900_NS12placeholders2_5E,@object
	.size		_ZN62_INTERNAL_ceac1d57_31_group_norm_nhwc_one_pass_128_cu_ed6f796c6thrust23THRUST_300001_SM_900_NS12placeholders2_5E,(_ZN62_INTERNAL_ceac1d57_31_group_norm_nhwc_one_pass_128_cu_ed6f796c4cuda3std3__45__cpo6cbeginE - _ZN62_INTERNAL_ceac1d57_31_group_norm_nhwc_one_pass_128_cu_ed6f796c6thrust23THRUST_300001_SM_900_NS12placeholders2_5E)
_ZN62_INTERNAL_ceac1d57_31_group_norm_nhwc_one_pass_128_cu_ed6f796c6thrust23THRUST_300001_SM_900_NS12placeholders2_5E:
	.zero		1
	.type		_ZN62_INTERNAL_ceac1d57_31_group_norm_nhwc_one_pass_128_cu_ed6f796c4cuda3std3__45__cpo6cbeginE,@object
	.size		_ZN62_INTERNAL_ceac1d57_31_group_norm_nhwc_one_pass_128_cu_ed6f796c4cuda3std3__45__cpo6cbeginE,(_ZN62_INTERNAL_ceac1d57_31_group_norm_nhwc_one_pass_128_cu_ed6f796c4cuda3std6ranges3__45__cpo6cbeginE - _ZN62_INTERNAL_ceac1d57_31_group_norm_nhwc_one_pass_128_cu_ed6f796c4cuda3std3__45__cpo6cbeginE)
_ZN62_INTERNAL_ceac1d57_31_group_norm_nhwc_one_pass_128_cu_ed6f796c4cuda3std3__45__cpo6cbeginE:
	.zero		1
	.type		_ZN62_INTERNAL_ceac1d57_31_group_norm_nhwc_one_pass_128_cu_ed6f796c4cuda3std6ranges3__45__cpo6cbeginE,@object
	.size		_ZN62_INTERNAL_ceac1d57_31_group_norm_nhwc_one_pass_128_cu_ed6f796c4cuda3std6ranges3__45__cpo6cbeginE,(_ZN62_INTERNAL_ceac1d57_31_group_norm_nhwc_one_pass_128_cu_ed6f796c4cuda3std3__48in_placeE - _ZN62_INTERNAL_ceac1d57_31_group_norm_nhwc_one_pass_128_cu_ed6f796c4cuda3std6ranges3__45__cpo6cbeginE)
_ZN62_INTERNAL_ceac1d57_31_group_norm_nhwc_one_pass_128_cu_ed6f796c4cuda3std6ranges3__45__cpo6cbeginE:
	.zero		1
	.type		_ZN62_INTERNAL_ceac1d57_31_group_norm_nhwc_one_pass_128_cu_ed6f796c4cuda3std3__48in_placeE,@object
	.size		_ZN62_INTERNAL_ceac1d57_31_group_norm_nhwc_one_pass_128_cu_ed6f796c4cuda3std3__48in_placeE,(_ZN62_INTERNAL_ceac1d57_31_group_norm_nhwc_one_pass_128_cu_ed6f796c4cuda3std6ranges3__45__cpo4sizeE - _ZN62_INTERNAL_ceac1d57_31_group_norm_nhwc_one_pass_128_cu_ed6f796c4cuda3std3__48in_placeE)
_ZN62_INTERNAL_ceac1d57_31_group_norm_nhwc_one_pass_128_cu_ed6f796c4cuda3std3__48in_placeE:
	.zero		1
	.type		_ZN62_INTERNAL_ceac1d57_31_group_norm_nhwc_one_pass_128_cu_ed6f796c4cuda3std6ranges3__45__cpo4sizeE,@object
	.size		_ZN62_INTERNAL_ceac1d57_31_group_norm_nhwc_one_pass_128_cu_ed6f796c4cuda3std6ranges3__45__cpo4sizeE,(_ZN62_INTERNAL_ceac1d57_31_group_norm_nhwc_one_pass_128_cu_ed6f796c6thrust23THRUST_300001_SM_900_NS12placeholders2_9E - _ZN62_INTERNAL_ceac1d57_31_group_norm_nhwc_one_pass_128_cu_ed6f796c4cuda3std6ranges3__45__cpo4sizeE)
_ZN62_INTERNAL_ceac1d57_31_group_norm_nhwc_one_pass_128_cu_ed6f796c4cuda3std6ranges3__45__cpo4sizeE:
	.zero		1
	.type		_ZN62_INTERNAL_ceac1d57_31_group_norm_nhwc_one_pass_128_cu_ed6f796c6thrust23THRUST_300001_SM_900_NS12placeholders2_9E,@object
	.size		_ZN62_INTERNAL_ceac1d57_31_group_norm_nhwc_one_pass_128_cu_ed6f796c6thrust23THRUST_300001_SM_900_NS12placeholders2_9E,(_ZN62_INTERNAL_ceac1d57_31_group_norm_nhwc_one_pass_128_cu_ed6f796c4cuda3std3__45__cpo7crbeginE - _ZN62_INTERNAL_ceac1d57_31_group_norm_nhwc_one_pass_128_cu_ed6f796c6thrust23THRUST_300001_SM_900_NS12placeholders2_9E)
_ZN62_INTERNAL_ceac1d57_31_group_norm_nhwc_one_pass_128_cu_ed6f796c6thrust23THRUST_300001_SM_900_NS12placeholders2_9E:
	.zero		1
	.type		_ZN62_INTERNAL_ceac1d57_31_group_norm_nhwc_one_pass_128_cu_ed6f796c4cuda3std3__45__cpo7crbeginE,@object
	.size		_ZN62_INTERNAL_ceac1d57_31_group_norm_nhwc_one_pass_128_cu_ed6f796c4cuda3std3__45__cpo7crbeginE,(_ZN62_INTERNAL_ceac1d57_31_group_norm_nhwc_one_pass_128_cu_ed6f796c4cuda3std6ranges3__45__cpo4nextE - _ZN62_INTERNAL_ceac1d57_31_group_norm_nhwc_one_pass_128_cu_ed6f796c4cuda3std3__45__cpo7crbeginE)
_ZN62_INTERNAL_ceac1d57_31_group_norm_nhwc_one_pass_128_cu_ed6f796c4cuda3std3__45__cpo7crbeginE:
	.zero		1
	.type		_ZN62_INTERNAL_ceac1d57_31_group_norm_nhwc_one_pass_128_cu_ed6f796c4cuda3std6ranges3__45__cpo4nextE,@object
	.size		_ZN62_INTERNAL_ceac1d57_31_group_norm_nhwc_one_pass_128_cu_ed6f796c4cuda3std6ranges3__45__cpo4nextE,(_ZN62_INTERNAL_ceac1d57_31_group_norm_nhwc_one_pass_128_cu_ed6f796c4cuda3std6ranges3__45__cpo4swapE - _ZN62_INTERNAL_ceac1d57_31_group_norm_nhwc_one_pass_128_cu_ed6f796c4cuda3std6ranges3__45__cpo4nextE)
_ZN62_INTERNAL_ceac1d57_31_group_norm_nhwc_one_pass_128_cu_ed6f796c4cuda3std6ranges3__45__cpo4nextE:
	.zero		1
	.type		_ZN62_INTERNAL_ceac1d57_31_group_norm_nhwc_one_pass_128_cu_ed6f796c4cuda3std6ranges3__45__cpo4swapE,@object
	.size		_ZN62_INTERNAL_ceac1d57_31_group_norm_nhwc_one_pass_128_cu_ed6f796c4cuda3std6ranges3__45__cpo4swapE,(_ZN62_INTERNAL_ceac1d57_31_group_norm_nhwc_one_pass_128_cu_ed6f796c6thrust23THRUST_300001_SM_900_NS12placeholders2_1E - _ZN62_INTERNAL_ceac1d57_31_group_norm_nhwc_one_pass_128_cu_ed6f796c4cuda3std6ranges3__45__cpo4swapE)
_ZN62_INTERNAL_ceac1d57_31_group_norm_nhwc_one_pass_128_cu_ed6f796c4cuda3std6ranges3__45__cpo4swapE:
	.zero		1
	.type		_ZN62_INTERNAL_ceac1d57_31_group_norm_nhwc_one_pass_128_cu_ed6f796c6thrust23THRUST_300001_SM_900_NS12placeholders2_1E,@object
	.size		_ZN62_INTERNAL_ceac1d57_31_group_norm_nhwc_one_pass_128_cu_ed6f796c6thrust23THRUST_300001_SM_900_NS12placeholders2_1E,(_ZN62_INTERNAL_ceac1d57_31_group_norm_nhwc_one_pass_128_cu_ed6f796c6thrust23THRUST_300001_SM_900_NS12placeholders2_3E - _ZN62_INTERNAL_ceac1d57_31_group_norm_nhwc_one_pass_128_cu_ed6f796c6thrust23THRUST_300001_SM_900_NS12placeholders2_1E)
_ZN62_INTERNAL_ceac1d57_31_group_norm_nhwc_one_pass_128_cu_ed6f796c6thrust23THRUST_300001_SM_900_NS12placeholders2_1E:
	.zero		1
	.type		_ZN62_INTERNAL_ceac1d57_31_group_norm_nhwc_one_pass_128_cu_ed6f796c6thrust23THRUST_300001_SM_900_NS12placeholders2_3E,@object
	.size		_ZN62_INTERNAL_ceac1d57_31_group_norm_nhwc_one_pass_128_cu_ed6f796c6thrust23THRUST_300001_SM_900_NS12placeholders2_3E,(_ZN62_INTERNAL_ceac1d57_31_group_norm_nhwc_one_pass_128_cu_ed6f796c4cuda3std3__45__cpo5beginE - _ZN62_INTERNAL_ceac1d57_31_group_norm_nhwc_one_pass_128_cu_ed6f796c6thrust23THRUST_300001_SM_900_NS12placeholders2_3E)
_ZN62_INTERNAL_ceac1d57_31_group_norm_nhwc_one_pass_128_cu_ed6f796c6thrust23THRUST_300001_SM_900_NS12placeholders2_3E:
	.zero		1
	.type		_ZN62_INTERNAL_ceac1d57_31_group_norm_nhwc_one_pass_128_cu_ed6f796c4cuda3std3__45__cpo5beginE,@object
	.size		_ZN62_INTERNAL_ceac1d57_31_group_norm_nhwc_one_pass_128_cu_ed6f796c4cuda3std3__45__cpo5beginE,(_ZN62_INTERNAL_ceac1d57_31_group_norm_nhwc_one_pass_128_cu_ed6f796c4cuda3std6ranges3__45__cpo5beginE - _ZN62_INTERNAL_ceac1d57_31_group_norm_nhwc_one_pass_128_cu_ed6f796c4cuda3std3__45__cpo5beginE)
_ZN62_INTERNAL_ceac1d57_31_group_norm_nhwc_one_pass_128_cu_ed6f796c4cuda3std3__45__cpo5beginE:
	.zero		1
	.type		_ZN62_INTERNAL_ceac1d57_31_group_norm_nhwc_one_pass_128_cu_ed6f796c4cuda3std6ranges3__45__cpo5beginE,@object
	.size		_ZN62_INTERNAL_ceac1d57_31_group_norm_nhwc_one_pass_128_cu_ed6f796c4cuda3std6ranges3__45__cpo5beginE,(_ZN62_INTERNAL_ceac1d57_31_group_norm_nhwc_one_pass_128_cu_ed6f796c4cuda3std3__464_GLOBAL__N__ceac1d57_31_group_norm_nhwc_one_pass_128_cu_ed6f796c6ignoreE - _ZN62_INTERNAL_ceac1d57_31_group_norm_nhwc_one_pass_128_cu_ed6f796c4cuda3std6ranges3__45__cpo5beginE)
_ZN62_INTERNAL_ceac1d57_31_group_norm_nhwc_one_pass_128_cu_ed6f796c4cuda3std6ranges3__45__cpo5beginE:
	.zero		1
	.type		_ZN62_INTERNAL_ceac1d57_31_group_norm_nhwc_one_pass_128_cu_ed6f796c4cuda3std3__464_GLOBAL__N__ceac1d57_31_group_norm_nhwc_one_pass_128_cu_ed6f796c6ignoreE,@object
	.size		_ZN62_INTERNAL_ceac1d57_31_group_norm_nhwc_one_pass_128_cu_ed6f796c4cuda3std3__464_GLOBAL__N__ceac1d57_31_group_norm_nhwc_one_pass_128_cu_ed6f796c6ignoreE,(_ZN62_INTERNAL_ceac1d57_31_group_norm_nhwc_one_pass_128_cu_ed6f796c4cuda3std6ranges3__45__cpo4dataE - _ZN62_INTERNAL_ceac1d57_31_group_norm_nhwc_one_pass_128_cu_ed6f796c4cuda3std3__464_GLOBAL__N__ceac1d57_31_group_norm_nhwc_one_pass_128_cu_ed6f796c6ignoreE)
_ZN62_INTERNAL_ceac1d57_31_group_norm_nhwc_one_pass_128_cu_ed6f796c4cuda3std3__464_GLOBAL__N__ceac1d57_31_group_norm_nhwc_one_pass_128_cu_ed6f796c6ignoreE:
	.zero		1
	.type		_ZN62_INTERNAL_ceac1d57_31_group_norm_nhwc_one_pass_128_cu_ed6f796c4cuda3std6ranges3__45__cpo4dataE,@object
	.size		_ZN62_INTERNAL_ceac1d57_31_group_norm_nhwc_one_pass_128_cu_ed6f796c4cuda3std6ranges3__45__cpo4dataE,(_ZN62_INTERNAL_ceac1d57_31_group_norm_nhwc_one_pass_128_cu_ed6f796c6thrust23THRUST_300001_SM_900_NS12placeholders2_7E - _ZN62_INTERNAL_ceac1d57_31_group_norm_nhwc_one_pass_128_cu_ed6f796c4cuda3std6ranges3__45__cpo4dataE)
_ZN62_INTERNAL_ceac1d57_31_group_norm_nhwc_one_pass_128_cu_ed6f796c4cuda3std6ranges3__45__cpo4dataE:
	.zero		1
	.type		_ZN62_INTERNAL_ceac1d57_31_group_norm_nhwc_one_pass_128_cu_ed6f796c6thrust23THRUST_300001_SM_900_NS12placeholders2_7E,@object
	.size		_ZN62_INTERNAL_ceac1d57_31_group_norm_nhwc_one_pass_128_cu_ed6f796c6thrust23THRUST_300001_SM_900_NS12placeholders2_7E,(_ZN62_INTERNAL_ceac1d57_31_group_norm_nhwc_one_pass_128_cu_ed6f796c4cuda3std3__45__cpo6rbeginE - _ZN62_INTERNAL_ceac1d57_31_group_norm_nhwc_one_pass_128_cu_ed6f796c6thrust23THRUST_300001_SM_900_NS12placeholders2_7E)
_ZN62_INTERNAL_ceac1d57_31_group_norm_nhwc_one_pass_128_cu_ed6f796c6thrust23THRUST_300001_SM_900_NS12placeholders2_7E:
	.zero		1
	.type		_ZN62_INTERNAL_ceac1d57_31_group_norm_nhwc_one_pass_128_cu_ed6f796c4cuda3std3__45__cpo6rbeginE,@object
	.size		_ZN62_INTERNAL_ceac1d57_31_group_norm_nhwc_one_pass_128_cu_ed6f796c4cuda3std3__45__cpo6rbeginE,(_ZN62_INTERNAL_ceac1d57_31_group_norm_nhwc_one_pass_128_cu_ed6f796c4cuda3std6ranges3__45__cpo7advanceE - _ZN62_INTERNAL_ceac1d57_31_group_norm_nhwc_one_pass_128_cu_ed6f796c4cuda3std3__45__cpo6rbeginE)
_ZN62_INTERNAL_ceac1d57_31_group_norm_nhwc_one_pass_128_cu_ed6f796c4cuda3std3__45__cpo6rbeginE:
	.zero		1
	.type		_ZN62_INTERNAL_ceac1d57_31_group_norm_nhwc_one_pass_128_cu_ed6f796c4cuda3std6ranges3__45__cpo7advanceE,@object
	.size		_ZN62_INTERNAL_ceac1d57_31_group_norm_nhwc_one_pass_128_cu_ed6f796c4cuda3std6ranges3__45__cpo7advanceE,(_ZN62_INTERNAL_ceac1d57_31_group_norm_nhwc_one_pass_128_cu_ed6f796c4cuda3std3__47nulloptE - _ZN62_INTERNAL_ceac1d57_31_group_norm_nhwc_one_pass_128_cu_ed6f796c4cuda3std6ranges3__45__cpo7advanceE)
_ZN62_INTERNAL_ceac1d57_31_group_norm_nhwc_one_pass_128_cu_ed6f796c4cuda3std6ranges3__45__cpo7advanceE:
	.zero		1
	.type		_ZN62_INTERNAL_ceac1d57_31_group_norm_nhwc_one_pass_128_cu_ed6f796c4cuda3std3__47nulloptE,@object
	.size		_ZN62_INTERNAL_ceac1d57_31_group_norm_nhwc_one_pass_128_cu_ed6f796c4cuda3std3__47nulloptE,(_ZN62_INTERNAL_ceac1d57_31_group_norm_nhwc_one_pass_128_cu_ed6f796c4cuda3std6ranges3__45__cpo8distanceE - _ZN62_INTERNAL_ceac1d57_31_group_norm_nhwc_one_pass_128_cu_ed6f796c4cuda3std3__47nulloptE)
_ZN62_INTERNAL_ceac1d57_31_group_norm_nhwc_one_pass_128_cu_ed6f796c4cuda3std3__47nulloptE:
	.zero		1
	.type		_ZN62_INTERNAL_ceac1d57_31_group_norm_nhwc_one_pass_128_cu_ed6f796c4cuda3std6ranges3__45__cpo8distanceE,@object
	.size		_ZN62_INTERNAL_ceac1d57_31_group_norm_nhwc_one_pass_128_cu_ed6f796c4cuda3std6ranges3__45__cpo8distanceE,(_ZN62_INTERNAL_ceac1d57_31_group_norm_nhwc_one_pass_128_cu_ed6f796c6thrust23THRUST_300001_SM_900_NS12placeholders2_6E - _ZN62_INTERNAL_ceac1d57_31_group_norm_nhwc_one_pass_128_cu_ed6f796c4cuda3std6ranges3__45__cpo8distanceE)
_ZN62_INTERNAL_ceac1d57_31_group_norm_nhwc_one_pass_128_cu_ed6f796c4cuda3std6ranges3__45__cpo8distanceE:
	.zero		1
	.type		_ZN62_INTERNAL_ceac1d57_31_group_norm_nhwc_one_pass_128_cu_ed6f796c6thrust23THRUST_300001_SM_900_NS12placeholders2_6E,@object
	.size		_ZN62_INTERNAL_ceac1d57_31_group_norm_nhwc_one_pass_128_cu_ed6f796c6thrust23THRUST_300001_SM_900_NS12placeholders2_6E,(_ZN62_INTERNAL_ceac1d57_31_group_norm_nhwc_one_pass_128_cu_ed6f796c4cuda3std3__45__cpo4cendE - _ZN62_INTERNAL_ceac1d57_31_group_norm_nhwc_one_pass_128_cu_ed6f796c6thrust23THRUST_300001_SM_900_NS12placeholders2_6E)
_ZN62_INTERNAL_ceac1d57_31_group_norm_nhwc_one_pass_128_cu_ed6f796c6thrust23THRUST_300001_SM_900_NS12placeholders2_6E:
	.zero		1
	.type		_ZN62_INTERNAL_ceac1d57_31_group_norm_nhwc_one_pass_128_cu_ed6f796c4cuda3std3__45__cpo4cendE,@object
	.size		_ZN62_INTERNAL_ceac1d57_31_group_norm_nhwc_one_pass_128_cu_ed6f796c4cuda3std3__45__cpo4cendE,(_ZN62_INTERNAL_ceac1d57_31_group_norm_nhwc_one_pass_128_cu_ed6f796c4cuda3std6ranges3__45__cpo4cendE - _ZN62_INTERNAL_ceac1d57_31_group_norm_nhwc_one_pass_128_cu_ed6f796c4cuda3std3__45__cpo4cendE)
_ZN62_INTERNAL_ceac1d57_31_group_norm_nhwc_one_pass_128_cu_ed6f796c4cuda3std3__45__cpo4cendE:
	.zero		1
	.type		_ZN62_INTERNAL_ceac1d57_31_group_norm_nhwc_one_pass_128_cu_ed6f796c4cuda3std6ranges3__45__cpo4cendE,@object
	.size		_ZN62_INTERNAL_ceac1d57_31_group_norm_nhwc_one_pass_128_cu_ed6f796c4cuda3std6ranges3__45__cpo4cendE,(_ZN62_INTERNAL_ceac1d57_31_group_norm_nhwc_one_pass_128_cu_ed6f796c4cuda3std3__420unreachable_sentinelE - _ZN62_INTERNAL_ceac1d57_31_group_norm_nhwc_one_pass_128_cu_ed6f796c4cuda3std6ranges3__45__cpo4cendE)
_ZN62_INTERNAL_ceac1d57_31_group_norm_nhwc_one_pass_128_cu_ed6f796c4cuda3std6ranges3__45__cpo4cendE:
	.zero		1
	.type		_ZN62_INTERNAL_ceac1d57_31_group_norm_nhwc_one_pass_128_cu_ed6f796c4cuda3std3__420unreachable_sentinelE,@object
	.size		_ZN62_INTERNAL_ceac1d57_31_group_norm_nhwc_one_pass_128_cu_ed6f796c4cuda3std3__420unreachable_sentinelE,(_ZN62_INTERNAL_ceac1d57_31_group_norm_nhwc_one_pass_128_cu_ed6f796c4cuda3std6ranges3__45__cpo5ssizeE - _ZN62_INTERNAL_ceac1d57_31_group_norm_nhwc_one_pass_128_cu_ed6f796c4cuda3std3__420unreachable_sentinelE)
_ZN62_INTERNAL_ceac1d57_31_group_norm_nhwc_one_pass_128_cu_ed6f796c4cuda3std3__420unreachable_sentinelE:
	.zero		1
	.type		_ZN62_INTERNAL_ceac1d57_31_group_norm_nhwc_one_pass_128_cu_ed6f796c4cuda3std6ranges3__45__cpo5ssizeE,@object
	.size		_ZN62_INTERNAL_ceac1d57_31_group_norm_nhwc_one_pass_128_cu_ed6f796c4cuda3std6ranges3__45__cpo5ssizeE,(_ZN62_INTERNAL_ceac1d57_31_group_norm_nhwc_one_pass_128_cu_ed6f796c6thrust23THRUST_300001_SM_900_NS12placeholders3_10E - _ZN62_INTERNAL_ceac1d57_31_group_norm_nhwc_one_pass_128_cu_ed6f796c4cuda3std6ranges3__45__cpo5ssizeE)
_ZN62_INTERNAL_ceac1d57_31_group_norm_nhwc_one_pass_128_cu_ed6f796c4cuda3std6ranges3__45__cpo5ssizeE:
	.zero		1
	.type		_ZN62_INTERNAL_ceac1d57_31_group_norm_nhwc_one_pass_128_cu_ed6f796c6thrust23THRUST_300001_SM_900_NS12placeholders3_10E,@object
	.size		_ZN62_INTERNAL_ceac1d57_31_group_norm_nhwc_one_pass_128_cu_ed6f796c6thrust23THRUST_300001_SM_900_NS12placeholders3_10E,(_ZN62_INTERNAL_ceac1d57_31_group_norm_nhwc_one_pass_128_cu_ed6f796c4cuda3std3__45__cpo5crendE - _ZN62_INTERNAL_ceac1d57_31_group_norm_nhwc_one_pass_128_cu_ed6f796c6thrust23THRUST_300001_SM_900_NS12placeholders3_10E)
_ZN62_INTERNAL_ceac1d57_31_group_norm_nhwc_one_pass_128_cu_ed6f796c6thrust23THRUST_300001_SM_900_NS12placeholders3_10E:
	.zero		1
	.type		_ZN62_INTERNAL_ceac1d57_31_group_norm_nhwc_one_pass_128_cu_ed6f796c4cuda3std3__45__cpo5crendE,@object
	.size		_ZN62_INTERNAL_ceac1d57_31_group_norm_nhwc_one_pass_128_cu_ed6f796c4cuda3std3__45__cpo5crendE,(_ZN62_INTERNAL_ceac1d57_31_group_norm_nhwc_one_pass_128_cu_ed6f796c4cuda3std6ranges3__45__cpo4prevE - _ZN62_INTERNAL_ceac1d57_31_group_norm_nhwc_one_pass_128_cu_ed6f796c4cuda3std3__45__cpo5crendE)
_ZN62_INTERNAL_ceac1d57_31_group_norm_nhwc_one_pass_128_cu_ed6f796c4cuda3std3__45__cpo5crendE:
	.zero		1
	.type		_ZN62_INTERNAL_ceac1d57_31_group_norm_nhwc_one_pass_128_cu_ed6f796c4cuda3std6ranges3__45__cpo4prevE,@object
	.size		_ZN62_INTERNAL_ceac1d57_31_group_norm_nhwc_one_pass_128_cu_ed6f796c4cuda3std6ranges3__45__cpo4prevE,(_ZN62_INTERNAL_ceac1d57_31_group_norm_nhwc_one_pass_128_cu_ed6f796c4cuda3std6ranges3__45__cpo9iter_moveE - _ZN62_INTERNAL_ceac1d57_31_group_norm_nhwc_one_pass_128_cu_ed6f796c4cuda3std6ranges3__45__cpo4prevE)
_ZN62_INTERNAL_ceac1d57_31_group_norm_nhwc_one_pass_128_cu_ed6f796c4cuda3std6ranges3__45__cpo4prevE:
	.zero		1
	.type		_ZN62_INTERNAL_ceac1d57_31_group_norm_nhwc_one_pass_128_cu_ed6f796c4cuda3std6ranges3__45__cpo9iter_moveE,@object
	.size		_ZN62_INTERNAL_ceac1d57_31_group_norm_nhwc_one_pass_128_cu_ed6f796c4cuda3std6ranges3__45__cpo9iter_moveE,(_ZN62_INTERNAL_ceac1d57_31_group_norm_nhwc_one_pass_128_cu_ed6f796c6thrust23THRUST_300001_SM_900_NS12placeholders2_2E - _ZN62_INTERNAL_ceac1d57_31_group_norm_nhwc_one_pass_128_cu_ed6f796c4cuda3std6ranges3__45__cpo9iter_moveE)
_ZN62_INTERNAL_ceac1d57_31_group_norm_nhwc_one_pass_128_cu_ed6f796c4cuda3std6ranges3__45__cpo9iter_moveE:
	.zero		1
	.type		_ZN62_INTERNAL_ceac1d57_31_group_norm_nhwc_one_pass_128_cu_ed6f796c6thrust23THRUST_300001_SM_900_NS12placeholders2_2E,@object
	.size		_ZN62_INTERNAL_ceac1d57_31_group_norm_nhwc_one_pass_128_cu_ed6f796c6thrust23THRUST_300001_SM_900_NS12placeholders2_2E,(_ZN62_INTERNAL_ceac1d57_31_group_norm_nhwc_one_pass_128_cu_ed6f796c6thrust23THRUST_300001_SM_900_NS12placeholders2_4E - _ZN62_INTERNAL_ceac1d57_31_group_norm_nhwc_one_pass_128_cu_ed6f796c6thrust23THRUST_300001_SM_900_NS12placeholders2_2E)
_ZN62_INTERNAL_ceac1d57_31_group_norm_nhwc_one_pass_128_cu_ed6f796c6thrust23THRUST_300001_SM_900_NS12placeholders2_2E:
	.zero		1
	.type		_ZN62_INTERNAL_ceac1d57_31_group_norm_nhwc_one_pass_128_cu_ed6f796c6thrust23THRUST_300001_SM_900_NS12placeholders2_4E,@object
	.size		_ZN62_INTERNAL_ceac1d57_31_group_norm_nhwc_one_pass_128_cu_ed6f796c6thrust23THRUST_300001_SM_900_NS12placeholders2_4E,(_ZN62_INTERNAL_ceac1d57_31_group_norm_nhwc_one_pass_128_cu_ed6f796c4cuda3std3__45__cpo3endE - _ZN62_INTERNAL_ceac1d57_31_group_norm_nhwc_one_pass_128_cu_ed6f796c6thrust23THRUST_300001_SM_900_NS12placeholders2_4E)
_ZN62_INTERNAL_ceac1d57_31_group_norm_nhwc_one_pass_128_cu_ed6f796c6thrust23THRUST_300001_SM_900_NS12placeholders2_4E:
	.zero		1
	.type		_ZN62_INTERNAL_ceac1d57_31_group_norm_nhwc_one_pass_128_cu_ed6f796c4cuda3std3__45__cpo3endE,@object
	.size		_ZN62_INTERNAL_ceac1d57_31_group_norm_nhwc_one_pass_128_cu_ed6f796c4cuda3std3__45__cpo3endE,(_ZN62_INTERNAL_ceac1d57_31_group_norm_nhwc_one_pass_128_cu_ed6f796c4cuda3std6ranges3__45__cpo3endE - _ZN62_INTERNAL_ceac1d57_31_group_norm_nhwc_one_pass_128_cu_ed6f796c4cuda3std3__45__cpo3endE)
_ZN62_INTERNAL_ceac1d57_31_group_norm_nhwc_one_pass_128_cu_ed6f796c4cuda3std3__45__cpo3endE:
	.zero		1
	.type		_ZN62_INTERNAL_ceac1d57_31_group_norm_nhwc_one_pass_128_cu_ed6f796c4cuda3std6ranges3__45__cpo3endE,@object
	.size		_ZN62_INTERNAL_ceac1d57_31_group_norm_nhwc_one_pass_128_cu_ed6f796c4cuda3std6ranges3__45__cpo3endE,(_ZN62_INTERNAL_ceac1d57_31_group_norm_nhwc_one_pass_128_cu_ed6f796c4cuda3std3__419piecewise_constructE - _ZN62_INTERNAL_ceac1d57_31_group_norm_nhwc_one_pass_128_cu_ed6f796c4cuda3std6ranges3__45__cpo3endE)
_ZN62_INTERNAL_ceac1d57_31_group_norm_nhwc_one_pass_128_cu_ed6f796c4cuda3std6ranges3__45__cpo3endE:
	.zero		1
	.type		_ZN62_INTERNAL_ceac1d57_31_group_norm_nhwc_one_pass_128_cu_ed6f796c4cuda3std3__419piecewise_constructE,@object
	.size		_ZN62_INTERNAL_ceac1d57_31_group_norm_nhwc_one_pass_128_cu_ed6f796c4cuda3std3__419piecewise_constructE,(_ZN62_INTERNAL_ceac1d57_31_group_norm_nhwc_one_pass_128_cu_ed6f796c4cuda3std6ranges3__45__cpo5cdataE - _ZN62_INTERNAL_ceac1d57_31_group_norm_nhwc_one_pass_128_cu_ed6f796c4cuda3std3__419piecewise_constructE)
_ZN62_INTERNAL_ceac1d57_31_group_norm_nhwc_one_pass_128_cu_ed6f796c4cuda3std3__419piecewise_constructE:
	.zero		1
	.type		_ZN62_INTERNAL_ceac1d57_31_group_norm_nhwc_one_pass_128_cu_ed6f796c4cuda3std6ranges3__45__cpo5cdataE,@object
	.size		_ZN62_INTERNAL_ceac1d57_31_group_norm_nhwc_one_pass_128_cu_ed6f796c4cuda3std6ranges3__45__cpo5cdataE,(_ZN62_INTERNAL_ceac1d57_31_group_norm_nhwc_one_pass_128_cu_ed6f796c6thrust23THRUST_300001_SM_900_NS12placeholders2_8E - _ZN62_INTERNAL_ceac1d57_31_group_norm_nhwc_one_pass_128_cu_ed6f796c4cuda3std6ranges3__45__cpo5cdataE)
_ZN62_INTERNAL_ceac1d57_31_group_norm_nhwc_one_pass_128_cu_ed6f796c4cuda3std6ranges3__45__cpo5cdataE:
	.zero		1
	.type		_ZN62_INTERNAL_ceac1d57_31_group_norm_nhwc_one_pass_128_cu_ed6f796c6thrust23THRUST_300001_SM_900_NS12placeholders2_8E,@object
	.size		_ZN62_INTERNAL_ceac1d57_31_group_norm_nhwc_one_pass_128_cu_ed6f796c6thrust23THRUST_300001_SM_900_NS12placeholders2_8E,(_ZN62_INTERNAL_ceac1d57_31_group_norm_nhwc_one_pass_128_cu_ed6f796c4cuda3std3__45__cpo4rendE - _ZN62_INTERNAL_ceac1d57_31_group_norm_nhwc_one_pass_128_cu_ed6f796c6thrust23THRUST_300001_SM_900_NS12placeholders2_8E)
_ZN62_INTERNAL_ceac1d57_31_group_norm_nhwc_one_pass_128_cu_ed6f796c6thrust23THRUST_300001_SM_900_NS12placeholders2_8E:
	.zero		1
	.type		_ZN62_INTERNAL_ceac1d57_31_group_norm_nhwc_one_pass_128_cu_ed6f796c4cuda3std3__45__cpo4rendE,@object
	.size		_ZN62_INTERNAL_ceac1d57_31_group_norm_nhwc_one_pass_128_cu_ed6f796c4cuda3std3__45__cpo4rendE,(_ZN62_INTERNAL_ceac1d57_31_group_norm_nhwc_one_pass_128_cu_ed6f796c4cuda3std6ranges3__45__cpo9iter_swapE - _ZN62_INTERNAL_ceac1d57_31_group_norm_nhwc_one_pass_128_cu_ed6f796c4cuda3std3__45__cpo4rendE)
_ZN62_INTERNAL_ceac1d57_31_group_norm_nhwc_one_pass_128_cu_ed6f796c4cuda3std3__45__cpo4rendE:
	.zero		1
	.type		_ZN62_INTERNAL_ceac1d57_31_group_norm_nhwc_one_pass_128_cu_ed6f796c4cuda3std6ranges3__45__cpo9iter_swapE,@object
	.size		_ZN62_INTERNAL_ceac1d57_31_group_norm_nhwc_one_pass_128_cu_ed6f796c4cuda3std6ranges3__45__cpo9iter_swapE,(_ZN62_INTERNAL_ceac1d57_31_group_norm_nhwc_one_pass_128_cu_ed6f796c4cuda3std3__48unexpectE - _ZN62_INTERNAL_ceac1d57_31_group_norm_nhwc_one_pass_128_cu_ed6f796c4cuda3std6ranges3__45__cpo9iter_swapE)
_ZN62_INTERNAL_ceac1d57_31_group_norm_nhwc_one_pass_128_cu_ed6f796c4cuda3std6ranges3__45__cpo9iter_swapE:
	.zero		1
	.type		_ZN62_INTERNAL_ceac1d57_31_group_norm_nhwc_one_pass_128_cu_ed6f796c4cuda3std3__48unexpectE,@object
	.size		_ZN62_INTERNAL_ceac1d57_31_group_norm_nhwc_one_pass_128_cu_ed6f796c4cuda3std3__48unexpectE,(_ZN62_INTERNAL_ceac1d57_31_group_norm_nhwc_one_pass_128_cu_ed6f796c6thrust23THRUST_300001_SM_900_NS6system6detail10sequential3seqE - _ZN62_INTERNAL_ceac1d57_31_group_norm_nhwc_one_pass_128_cu_ed6f796c4cuda3std3__48unexpectE)
_ZN62_INTERNAL_ceac1d57_31_group_norm_nhwc_one_pass_128_cu_ed6f796c4cuda3std3__48unexpectE:
	.zero		1
	.type		_ZN62_INTERNAL_ceac1d57_31_group_norm_nhwc_one_pass_128_cu_ed6f796c6thrust23THRUST_300001_SM_900_NS6system6detail10sequential3seqE,@object
	.size		_ZN62_INTERNAL_ceac1d57_31_group_norm_nhwc_one_pass_128_cu_ed6f796c6thrust23THRUST_300001_SM_900_NS6system6detail10sequential3seqE,(.L_29 - _ZN62_INTERNAL_ceac1d57_31_group_norm_nhwc_one_pass_128_cu_ed6f796c6thrust23THRUST_300001_SM_900_NS6system6detail10sequential3seqE)
_ZN62_INTERNAL_ceac1d57_31_group_norm_nhwc_one_pass_128_cu_ed6f796c6thrust23THRUST_300001_SM_900_NS6system6detail10sequential3seqE:
	.zero		1
.L_29:


//--------------------- .nv.shared._Z35group_norm_nhwc_bwd_one_pass_kernelI11Bf16IOFp32WLi64ELi128ELi512EEv26Group_norm_nhwc_bwd_params --------------------------
	.section	.nv.shared._Z35group_norm_nhwc_bwd_one_pass_kernelI11Bf16IOFp32WLi64ELi128ELi512EEv26Group_norm_nhwc_bwd_params,"aw",@nobits
	.sectionflags	@""
	.align	16
.nv.shared._Z35group_norm_nhwc_bwd_one_pass_kernelI11Bf16IOFp32WLi64ELi128ELi512EEv26Group_norm_nhwc_bwd_params:
	.zero		9376


//--------------------- .nv.shared._Z35group_norm_nhwc_bwd_one_pass_kernelI11Bf16IOFp32WLi128ELi128ELi512EEv26Group_norm_nhwc_bwd_params --------------------------
	.section	.nv.shared._Z35group_norm_nhwc_bwd_one_pass_kernelI11Bf16IOFp32WLi128ELi128ELi512EEv26Group_norm_nhwc_bwd_params,"aw",@nobits
	.sectionflags	@""
	.align	16
.nv.shared._Z35group_norm_nhwc_bwd_one_pass_kernelI11Bf16IOFp32WLi128ELi128ELi512EEv26Group_norm_nhwc_bwd_params:
	.zero		9376


//--------------------- .nv.shared._Z35group_norm_nhwc_bwd_one_pass_kernelI11Bf16IOFp32WLi256ELi128ELi512EEv26Group_norm_nhwc_bwd_params --------------------------
	.section	.nv.shared._Z35group_norm_nhwc_bwd_one_pass_kernelI11Bf16IOFp32WLi256ELi128ELi512EEv26Group_norm_nhwc_bwd_params,"aw",@nobits
	.sectionflags	@""
	.align	16
.nv.shared._Z35group_norm_nhwc_bwd_one_pass_kernelI11Bf16IOFp32WLi256ELi128ELi512EEv26Group_norm_nhwc_bwd_params:
	.zero		9376


//--------------------- .nv.shared._Z35group_norm_nhwc_bwd_one_pass_kernelI11Bf16IOFp32WLi512ELi128ELi512EEv26Group_norm_nhwc_bwd_params --------------------------
	.section	.nv.shared._Z35group_norm_nhwc_bwd_one_pass_kernelI11Bf16IOFp32WLi512ELi128ELi512EEv26Group_norm_nhwc_bwd_params,"aw",@nobits
	.sectionflags	@""
	.align	16
.nv.shared._Z35group_norm_nhwc_bwd_one_pass_kernelI11Bf16IOFp32WLi512ELi128ELi512EEv26Group_norm_nhwc_bwd_params:
	.zero		9376


//--------------------- .nv.shared._Z35group_norm_nhwc_bwd_one_pass_kernelI11Bf16IOBf16WLi64ELi128ELi512EEv26Group_norm_nhwc_bwd_params --------------------------
	.section	.nv.shared._Z35group_norm_nhwc_bwd_one_pass_kernelI11Bf16IOBf16WLi64ELi128ELi512EEv26Group_norm_nhwc_bwd_params,"aw",@nobits
	.sectionflags	@""
	.align	16
.nv.shared._Z35group_norm_nhwc_bwd_one_pass_kernelI11Bf16IOBf16WLi64ELi128ELi512EEv26Group_norm_nhwc_bwd_params:
	.zero		9376


//--------------------- .nv.shared._Z35group_norm_nhwc_bwd_one_pass_kernelI11Bf16IOBf16WLi128ELi128ELi512EEv26Group_norm_nhwc_bwd_params --------------------------
	.section	.nv.shared._Z35group_norm_nhwc_bwd_one_pass_kernelI11Bf16IOBf16WLi128ELi128ELi512EEv26Group_norm_nhwc_bwd_params,"aw",@nobits
	.sectionflags	@""
	.align	16
.nv.shared._Z35group_norm_nhwc_bwd_one_pass_kernelI11Bf16IOBf16WLi128ELi128ELi512EEv26Group_norm_nhwc_bwd_params:
	.zero		9376


//--------------------- .nv.shared._Z35group_norm_nhwc_bwd_one_pass_kernelI11Bf16IOBf16WLi256ELi128ELi512EEv26Group_norm_nhwc_bwd_params --------------------------
	.section	.nv.shared._Z35group_norm_nhwc_bwd_one_pass_kernelI11Bf16IOBf16WLi256ELi128ELi512EEv26Group_norm_nhwc_bwd_params,"aw",@nobits
	.sectionflags	@""
	.align	16
.nv.shared._Z35group_norm_nhwc_bwd_one_pass_kernelI11Bf16IOBf16WLi256ELi128ELi512EEv26Group_norm_nhwc_bwd_params:
	.zero		9376


//--------------------- .nv.shared._Z35group_norm_nhwc_bwd_one_pass_kernelI11Bf16IOBf16WLi512ELi128ELi512EEv26Group_norm_nhwc_bwd_params --------------------------
	.section	.nv.shared._Z35group_norm_nhwc_bwd_one_pass_kernelI11Bf16IOBf16WLi512ELi128ELi512EEv26Group_norm_nhwc_bwd_params,"aw",@nobits
	.sectionflags	@""
	.align	16
.nv.shared._Z35group_norm_nhwc_bwd_one_pass_kernelI11Bf16IOBf16WLi512ELi128ELi512EEv26Group_norm_nhwc_bwd_params:
	.zero		9376


//--------------------- .nv.shared._Z35group_norm_nhwc_bwd_one_pass_kernelI11Bf16IOFp16WLi64ELi128ELi512EEv26Group_norm_nhwc_bwd_params --------------------------
	.section	.nv.shared._Z35group_norm_nhwc_bwd_one_pass_kernelI11Bf16IOFp16WLi64ELi128ELi512EEv26Group_norm_nhwc_bwd_params,"aw",@nobits
	.sectionflags	@""
	.align	16
.nv.shared._Z35group_norm_nhwc_bwd_one_pass_kernelI11Bf16IOFp16WLi64ELi128ELi512EEv26Group_norm_nhwc_bwd_params:
	.zero		9376


//--------------------- .nv.shared._Z35group_norm_nhwc_bwd_one_pass_kernelI11Bf16IOFp16WLi128ELi128ELi512EEv26Group_norm_nhwc_bwd_params --------------------------
	.section	.nv.shared._Z35group_norm_nhwc_bwd_one_pass_kernelI11Bf16IOFp16WLi128ELi128ELi512EEv26Group_norm_nhwc_bwd_params,"aw",@nobits
	.sectionflags	@""
	.align	16
.nv.shared._Z35group_norm_nhwc_bwd_one_pass_kernelI11Bf16IOFp16WLi128ELi128ELi512EEv26Group_norm_nhwc_bwd_params:
	.zero		9376


//--------------------- .nv.shared._Z35group_norm_nhwc_bwd_one_pass_kernelI11Bf16IOFp16WLi256ELi128ELi512EEv26Group_norm_nhwc_bwd_params --------------------------
	.section	.nv.shared._Z35group_norm_nhwc_bwd_one_pass_kernelI11Bf16IOFp16WLi256ELi128ELi512EEv26Group_norm_nhwc_bwd_params,"aw",@nobits
	.sectionflags	@""
	.align	16
.nv.shared._Z35group_norm_nhwc_bwd_one_pass_kernelI11Bf16IOFp16WLi256ELi128ELi512EEv26Group_norm_nhwc_bwd_params:
	.zero		9376


//--------------------- .nv.shared._Z35group_norm_nhwc_bwd_one_pass_kernelI11Bf16IOFp16WLi512ELi128ELi512EEv26Group_norm_nhwc_bwd_params --------------------------
	.section	.nv.shared._Z35group_norm_nhwc_bwd_one_pass_kernelI11Bf16IOFp16WLi512ELi128ELi512EEv26Group_norm_nhwc_bwd_params,"aw",@nobits
	.sectionflags	@""
	.align	16
.nv.shared._Z35group_norm_nhwc_bwd_one_pass_kernelI11Bf16IOFp16WLi512ELi128ELi512EEv26Group_norm_nhwc_bwd_params:
	.zero		9376


//--------------------- .nv.shared._Z35group_norm_nhwc_bwd_one_pass_kernelI11Fp16IOFp32WLi64ELi128ELi512EEv26Group_norm_nhwc_bwd_params --------------------------
	.section	.nv.shared._Z35group_norm_nhwc_bwd_one_pass_kernelI11Fp16IOFp32WLi64ELi128ELi512EEv26Group_norm_nhwc_bwd_params,"aw",@nobits
	.sectionflags	@""
	.align	16
.nv.shared._Z35group_norm_nhwc_bwd_one_pass_kernelI11Fp16IOFp32WLi64ELi128ELi512EEv26Group_norm_nhwc_bwd_params:
	.zero		9376


//--------------------- .nv.shared._Z35group_norm_nhwc_bwd_one_pass_kernelI11Fp16IOFp32WLi128ELi128ELi512EEv26Group_norm_nhwc_bwd_params --------------------------
	.section	.nv.shared._Z35group_norm_nhwc_bwd_one_pass_kernelI11Fp16IOFp32WLi128ELi128ELi512EEv26Group_norm_nhwc_bwd_params,"aw",@nobits
	.sectionflags	@""
	.align	16
.nv.shared._Z35group_norm_nhwc_bwd_one_pass_kernelI11Fp16IOFp32WLi128ELi128ELi512EEv26Group_norm_nhwc_bwd_params:
	.zero		9376


//--------------------- .nv.shared._Z35group_norm_nhwc_bwd_one_pass_kernelI11Fp16IOFp32WLi256ELi128ELi512EEv26Group_norm_nhwc_bwd_params --------------------------
	.section	.nv.shared._Z35group_norm_nhwc_bwd_one_pass_kernelI11Fp16IOFp32WLi256ELi128ELi512EEv26Group_norm_nhwc_bwd_params,"aw",@nobits
	.sectionflags	@""
	.align	16
.nv.shared._Z35group_norm_nhwc_bwd_one_pass_kernelI11Fp16IOFp32WLi256ELi128ELi512EEv26Group_norm_nhwc_bwd_params:
	.zero		9376


//--------------------- .nv.shared._Z35group_norm_nhwc_bwd_one_pass_kernelI11Fp16IOFp32WLi512ELi128ELi512EEv26Group_norm_nhwc_bwd_params --------------------------
	.section	.nv.shared._Z35group_norm_nhwc_bwd_one_pass_kernelI11Fp16IOFp32WLi512ELi128ELi512EEv26Group_norm_nhwc_bwd_params,"aw",@nobits
	.sectionflags	@""
	.align	16
.nv.shared._Z35group_norm_nhwc_bwd_one_pass_kernelI11Fp16IOFp32WLi512ELi128ELi512EEv26Group_norm_nhwc_bwd_params:
	.zero		9376


//--------------------- .nv.shared._Z35group_norm_nhwc_bwd_one_pass_kernelI11Fp16IOBf16WLi64ELi128ELi512EEv26Group_norm_nhwc_bwd_params --------------------------
	.section	.nv.shared._Z35group_norm_nhwc_bwd_one_pass_kernelI11Fp16IOBf16WLi64ELi128ELi512EEv26Group_norm_nhwc_bwd_params,"aw",@nobits
	.sectionflags	@""
	.align	16
.nv.shared._Z35group_norm_nhwc_bwd_one_pass_kernelI11Fp16IOBf16WLi64ELi128ELi512EEv26Group_norm_nhwc_bwd_params:
	.zero		9376


//--------------------- .nv.shared._Z35group_norm_nhwc_bwd_one_pass_kernelI11Fp16IOBf16WLi128ELi128ELi512EEv26Group_norm_nhwc_bwd_params --------------------------
	.section	.nv.shared._Z35group_norm_nhwc_bwd_one_pass_kernelI11Fp16IOBf16WLi128ELi128ELi512EEv26Group_norm_nhwc_bwd_params,"aw",@nobits
	.sectionflags	@""
	.align	16
.nv.shared._Z35group_norm_nhwc_bwd_one_pass_kernelI11Fp16IOBf16WLi128ELi128ELi512EEv26Group_norm_nhwc_bwd_params:
	.zero		9376


//--------------------- .nv.shared._Z35group_norm_nhwc_bwd_one_pass_kernelI11Fp16IOBf16WLi256ELi128ELi512EEv26Group_norm_nhwc_bwd_params --------------------------
	.section	.nv.shared._Z35group_norm_nhwc_bwd_one_pass_kernelI11Fp16IOBf16WLi256ELi128ELi512EEv26Group_norm_nhwc_bwd_params,"aw",@nobits
	.sectionflags	@""
	.align	16
.nv.shared._Z35group_norm_nhwc_bwd_one_pass_kernelI11Fp16IOBf16WLi256ELi128ELi512EEv26Group_norm_nhwc_bwd_params:
	.zero		9376


//--------------------- .nv.shared._Z35group_norm_nhwc_bwd_one_pass_kernelI11Fp16IOBf16WLi512ELi128ELi512EEv26Group_norm_nhwc_bwd_params --------------------------
	.section	.nv.shared._Z35group_norm_nhwc_bwd_one_pass_kernelI11Fp16IOBf16WLi512ELi128ELi512EEv26Group_norm_nhwc_bwd_params,"aw",@nobits
	.sectionflags	@""
	.align	16
.nv.shared._Z35group_norm_nhwc_bwd_one_pass_kernelI11Fp16IOBf16WLi512ELi128ELi512EEv26Group_norm_nhwc_bwd_params:
	.zero		9376


//--------------------- .nv.shared._Z35group_norm_nhwc_bwd_one_pass_kernelI11Fp16IOFp16WLi64ELi128ELi512EEv26Group_norm_nhwc_bwd_params --------------------------
	.section	.nv.shared._Z35group_norm_nhwc_bwd_one_pass_kernelI11Fp16IOFp16WLi64ELi128ELi512EEv26Group_norm_nhwc_bwd_params,"aw",@nobits
	.sectionflags	@""
	.align	16
.nv.shared._Z35group_norm_nhwc_bwd_one_pass_kernelI11Fp16IOFp16WLi64ELi128ELi512EEv26Group_norm_nhwc_bwd_params:
	.zero		9376


//--------------------- .nv.shared._Z35group_norm_nhwc_bwd_one_pass_kernelI11Fp16IOFp16WLi128ELi128ELi512EEv26Group_norm_nhwc_bwd_params --------------------------
	.section	.nv.shared._Z35group_norm_nhwc_bwd_one_pass_kernelI11Fp16IOFp16WLi128ELi128ELi512EEv26Group_norm_nhwc_bwd_params,"aw",@nobits
	.sectionflags	@""
	.align	16
.nv.shared._Z35group_norm_nhwc_bwd_one_pass_kernelI11Fp16IOFp16WLi128ELi128ELi512EEv26Group_norm_nhwc_bwd_params:
	.zero		9376


//--------------------- .nv.shared._Z35group_norm_nhwc_bwd_one_pass_kernelI11Fp16IOFp16WLi256ELi128ELi512EEv26Group_norm_nhwc_bwd_params --------------------------
	.section	.nv.shared._Z35group_norm_nhwc_bwd_one_pass_kernelI11Fp16IOFp16WLi256ELi128ELi512EEv26Group_norm_nhwc_bwd_params,"aw",@nobits
	.sectionflags	@""
	.align	16
.nv.shared._Z35group_norm_nhwc_bwd_one_pass_kernelI11Fp16IOFp16WLi256ELi128ELi512EEv26Group_norm_nhwc_bwd_params:
	.zero		9376


//--------------------- .nv.shared._Z35group_norm_nhwc_bwd_one_pass_kernelI11Fp16IOFp16WLi512ELi128ELi512EEv26Group_norm_nhwc_bwd_params --------------------------
	.section	.nv.shared._Z35group_norm_nhwc_bwd_one_pass_kernelI11Fp16IOFp16WLi512ELi128ELi512EEv26Group_norm_nhwc_bwd_params,"aw",@nobits
	.sectionflags	@""
	.align	16
.nv.shared._Z35group_norm_nhwc_bwd_one_pass_kernelI11Fp16IOFp16WLi512ELi128ELi512EEv26Group_norm_nhwc_bwd_params:
	.zero		9376


//--------------------- .nv.shared._Z35group_norm_nhwc_bwd_one_pass_kernelI11Fp32IOFp32WLi64ELi128ELi512EEv26Group_norm_nhwc_bwd_params --------------------------
	.section	.nv.shared._Z35group_norm_nhwc_bwd_one_pass_kernelI11Fp32IOFp32WLi64ELi128ELi512EEv26Group_norm_nhwc_bwd_params,"aw",@nobits
	.sectionflags	@""
	.align	16
.nv.shared._Z35group_norm_nhwc_bwd_one_pass_kernelI11Fp32IOFp32WLi64ELi128ELi512EEv26Group_norm_nhwc_bwd_params:
	.zero		9376


//--------------------- .nv.shared._Z35group_norm_nhwc_bwd_one_pass_kernelI11Fp32IOFp32WLi128ELi128ELi512EEv26Group_norm_nhwc_bwd_params --------------------------
	.section	.nv.shared._Z35group_norm_nhwc_bwd_one_pass_kernelI11Fp32IOFp32WLi128ELi128ELi512EEv26Group_norm_nhwc_bwd_params,"aw",@nobits
	.sectionflags	@""
	.align	16
.nv.shared._Z35group_norm_nhwc_bwd_one_pass_kernelI11Fp32IOFp32WLi128ELi128ELi512EEv26Group_norm_nhwc_bwd_params:
	.zero		9376


//--------------------- .nv.shared._Z35group_norm_nhwc_bwd_one_pass_kernelI11Fp32IOFp32WLi256ELi128ELi512EEv26Group_norm_nhwc_bwd_params --------------------------
	.section	.nv.shared._Z35group_norm_nhwc_bwd_one_pass_kernelI11Fp32IOFp32WLi256ELi128ELi512EEv26Group_norm_nhwc_bwd_params,"aw",@nobits
	.sectionflags	@""
	.align	16
.nv.shared._Z35group_norm_nhwc_bwd_one_pass_kernelI11Fp32IOFp32WLi256ELi128ELi512EEv26Group_norm_nhwc_bwd_params:
	.zero		9376


//--------------------- .nv.shared._Z35group_norm_nhwc_bwd_one_pass_kernelI11Fp32IOFp32WLi512ELi128ELi512EEv26Group_norm_nhwc_bwd_params --------------------------
	.section	.nv.shared._Z35group_norm_nhwc_bwd_one_pass_kernelI11Fp32IOFp32WLi512ELi128ELi512EEv26Group_norm_nhwc_bwd_params,"aw",@nobits
	.sectionflags	@""
	.align	16
.nv.shared._Z35group_norm_nhwc_bwd_one_pass_kernelI11Fp32IOFp32WLi512ELi128ELi512EEv26Group_norm_nhwc_bwd_params:
	.zero		9376


//--------------------- .nv.shared._Z35group_norm_nhwc_bwd_one_pass_kernelI11Fp32IOBf16WLi64ELi128ELi512EEv26Group_norm_nhwc_bwd_params --------------------------
	.section	.nv.shared._Z35group_norm_nhwc_bwd_one_pass_kernelI11Fp32IOBf16WLi64ELi128ELi512EEv26Group_norm_nhwc_bwd_params,"aw",@nobits
	.sectionflags	@""
	.align	16
.nv.shared._Z35group_norm_nhwc_bwd_one_pass_kernelI11Fp32IOBf16WLi64ELi128ELi512EEv26Group_norm_nhwc_bwd_params:
	.zero		9376


//--------------------- .nv.shared._Z35group_norm_nhwc_bwd_one_pass_kernelI11Fp32IOBf16WLi128ELi128ELi512EEv26Group_norm_nhwc_bwd_params --------------------------
	.section	.nv.shared._Z35group_norm_nhwc_bwd_one_pass_kernelI11Fp32IOBf16WLi128ELi128ELi512EEv26Group_norm_nhwc_bwd_params,"aw",@nobits
	.sectionflags	@""
	.align	16
.nv.shared._Z35group_norm_nhwc_bwd_one_pass_kernelI11Fp32IOBf16WLi128ELi128ELi512EEv26Group_norm_nhwc_bwd_params:
	.zero		9376


//--------------------- .nv.shared._Z35group_norm_nhwc_bwd_one_pass_kernelI11Fp32IOBf16WLi256ELi128ELi512EEv26Group_norm_nhwc_bwd_params --------------------------
	.section	.nv.shared._Z35group_norm_nhwc_bwd_one_pass_kernelI11Fp32IOBf16WLi256ELi128ELi512EEv26Group_norm_nhwc_bwd_params,"aw",@nobits
	.sectionflags	@""
	.align	16
.nv.shared._Z35group_norm_nhwc_bwd_one_pass_kernelI11Fp32IOBf16WLi256ELi128ELi512EEv26Group_norm_nhwc_bwd_params:
	.zero		9376


//--------------------- .nv.shared._Z35group_norm_nhwc_bwd_one_pass_kernelI11Fp32IOBf16WLi512ELi128ELi512EEv26Group_norm_nhwc_bwd_params --------------------------
	.section	.nv.shared._Z35group_norm_nhwc_bwd_one_pass_kernelI11Fp32IOBf16WLi512ELi128ELi512EEv26Group_norm_nhwc_bwd_params,"aw",@nobits
	.sectionflags	@""
	.align	16
.nv.shared._Z35group_norm_nhwc_bwd_one_pass_kernelI11Fp32IOBf16WLi512ELi128ELi512EEv26Group_norm_nhwc_bwd_params:
	.zero		9376


//--------------------- .nv.shared._Z35group_norm_nhwc_bwd_one_pass_kernelI11Fp32IOFp16WLi64ELi128ELi512EEv26Group_norm_nhwc_bwd_params --------------------------
	.section	.nv.shared._Z35group_norm_nhwc_bwd_one_pass_kernelI11Fp32IOFp16WLi64ELi128ELi512EEv26Group_norm_nhwc_bwd_params,"aw",@nobits
	.sectionflags	@""
	.align	16
.nv.shared._Z35group_norm_nhwc_bwd_one_pass_kernelI11Fp32IOFp16WLi64ELi128ELi512EEv26Group_norm_nhwc_bwd_params:
	.zero		9376


//--------------------- .nv.shared._Z35group_norm_nhwc_bwd_one_pass_kernelI11Fp32IOFp16WLi128ELi128ELi512EEv26Group_norm_nhwc_bwd_params --------------------------
	.section	.nv.shared._Z35group_norm_nhwc_bwd_one_pass_kernelI11Fp32IOFp16WLi128ELi128ELi512EEv26Group_norm_nhwc_bwd_params,"aw",@nobits
	.sectionflags	@""
	.align	16
.nv.shared._Z35group_norm_nhwc_bwd_one_pass_kernelI11Fp32IOFp16WLi128ELi128ELi512EEv26Group_norm_nhwc_bwd_params:
	.zero		9376


//--------------------- .nv.shared._Z35group_norm_nhwc_bwd_one_pass_kernelI11Fp32IOFp16WLi256ELi128ELi512EEv26Group_norm_nhwc_bwd_params --------------------------
	.section	.nv.shared._Z35group_norm_nhwc_bwd_one_pass_kernelI11Fp32IOFp16WLi256ELi128ELi512EEv26Group_norm_nhwc_bwd_params,"aw",@nobits
	.sectionflags	@""
	.align	16
.nv.shared._Z35group_norm_nhwc_bwd_one_pass_kernelI11Fp32IOFp16WLi256ELi128ELi512EEv26Group_norm_nhwc_bwd_params:
	.zero		9376


//--------------------- .nv.shared._Z35group_norm_nhwc_bwd_one_pass_kernelI11Fp32IOFp16WLi512ELi128ELi512EEv26Group_norm_nhwc_bwd_params --------------------------
	.section	.nv.shared._Z35group_norm_nhwc_bwd_one_pass_kernelI11Fp32IOFp16WLi512ELi128ELi512EEv26Group_norm_nhwc_bwd_params,"aw",@nobits
	.sectionflags	@""
	.align	16
.nv.shared._Z35group_norm_nhwc_bwd_one_pass_kernelI11Fp32IOFp16WLi512ELi128ELi512EEv26Group_norm_nhwc_bwd_params:
	.zero		9376


//--------------------- .nv.shared._Z35group_norm_nhwc_fwd_one_pass_kernelI11Bf16IOFp32WLi64ELi128ELi512EEv26Group_norm_nhwc_fwd_params --------------------------
	.section	.nv.shared._Z35group_norm_nhwc_fwd_one_pass_kernelI11Bf16IOFp32WLi64ELi128ELi512EEv26Group_norm_nhwc_fwd_params,"aw",@nobits
	.sectionflags	@""
	.align	8
.nv.shared._Z35group_norm_nhwc_fwd_one_pass_kernelI11Bf16IOFp32WLi64ELi128ELi512EEv26Group_norm_nhwc_fwd_params:
	.zero		1184


//--------------------- .nv.shared._Z35group_norm_nhwc_fwd_one_pass_kernelI11Bf16IOFp32WLi128ELi128ELi512EEv26Group_norm_nhwc_fwd_params --------------------------
	.section	.nv.shared._Z35group_norm_nhwc_fwd_one_pass_kernelI11Bf16IOFp32WLi128ELi128ELi512EEv26Group_norm_nhwc_fwd_params,"aw",@nobits
	.sectionflags	@""
	.align	8
.nv.shared._Z35group_norm_nhwc_fwd_one_pass_kernelI11Bf16IOFp32WLi128ELi128ELi512EEv26Group_norm_nhwc_fwd_params:
	.zero		1184


//--------------------- .nv.shared._Z35group_norm_nhwc_fwd_one_pass_kernelI11Bf16IOFp32WLi256ELi128ELi512EEv26Group_norm_nhwc_fwd_params --------------------------
	.section	.nv.shared._Z35group_norm_nhwc_fwd_one_pass_kernelI11Bf16IOFp32WLi256ELi128ELi512EEv26Group_norm_nhwc_fwd_params,"aw",@nobits
	.sectionflags	@""
	.align	8
.nv.shared._Z35group_norm_nhwc_fwd_one_pass_kernelI11Bf16IOFp32WLi256ELi128ELi512EEv26Group_norm_nhwc_fwd_params:
	.zero		1184


//--------------------- .nv.shared._Z35group_norm_nhwc_fwd_one_pass_kernelI11Bf16IOFp32WLi512ELi128ELi512EEv26Group_norm_nhwc_fwd_params --------------------------
	.section	.nv.shared._Z35group_norm_nhwc_fwd_one_pass_kernelI11Bf16IOFp32WLi512ELi128ELi512EEv26Group_norm_nhwc_fwd_params,"aw",@nobits
	.sectionflags	@""
	.align	8
.nv.shared._Z35group_norm_nhwc_fwd_one_pass_kernelI11Bf16IOFp32WLi512ELi128ELi512EEv26Group_norm_nhwc_fwd_params:
	.zero		1184


//--------------------- .nv.shared._Z35group_norm_nhwc_fwd_one_pass_kernelI11Bf16IOBf16WLi64ELi128ELi512EEv26Group_norm_nhwc_fwd_params --------------------------
	.section	.nv.shared._Z35group_norm_nhwc_fwd_one_pass_kernelI11Bf16IOBf16WLi64ELi128ELi512EEv26Group_norm_nhwc_fwd_params,"aw",@nobits
	.sectionflags	@""
	.align	8
.nv.shared._Z35group_norm_nhwc_fwd_one_pass_kernelI11Bf16IOBf16WLi64ELi128ELi512EEv26Group_norm_nhwc_fwd_params:
	.zero		1184


//--------------------- .nv.shared._Z35group_norm_nhwc_fwd_one_pass_kernelI11Bf16IOBf16WLi128ELi128ELi512EEv26Group_norm_nhwc_fwd_params --------------------------
	.section	.nv.shared._Z35group_norm_nhwc_fwd_one_pass_kernelI11Bf16IOBf16WLi128ELi128ELi512EEv26Group_norm_nhwc_fwd_params,"aw",@nobits
	.sectionflags	@""
	.align	8
.nv.shared._Z35group_norm_nhwc_fwd_one_pass_kernelI11Bf16IOBf16WLi128ELi128ELi512EEv26Group_norm_nhwc_fwd_params:
	.zero		1184


//--------------------- .nv.shared._Z35group_norm_nhwc_fwd_one_pass_kernelI11Bf16IOBf16WLi256ELi128ELi512EEv26Group_norm_nhwc_fwd_params --------------------------
	.section	.nv.shared._Z35group_norm_nhwc_fwd_one_pass_kernelI11Bf16IOBf16WLi256ELi128ELi512EEv26Group_norm_nhwc_fwd_params,"aw",@nobits
	.sectionflags	@""
	.align	8
.nv.shared._Z35group_norm_nhwc_fwd_one_pass_kernelI11Bf16IOBf16WLi256ELi128ELi512EEv26Group_norm_nhwc_fwd_params:
	.zero		1184


//--------------------- .nv.shared._Z35group_norm_nhwc_fwd_one_pass_kernelI11Bf16IOBf16WLi512ELi128ELi512EEv26Group_norm_nhwc_fwd_params --------------------------
	.section	.nv.shared._Z35group_norm_nhwc_fwd_one_pass_kernelI11Bf16IOBf16WLi512ELi128ELi512EEv26Group_norm_nhwc_fwd_params,"aw",@nobits
	.sectionflags	@""
	.align	8
.nv.shared._Z35group_norm_nhwc_fwd_one_pass_kernelI11Bf16IOBf16WLi512ELi128ELi512EEv26Group_norm_nhwc_fwd_params:
	.zero		1184


//--------------------- .nv.shared._Z35group_norm_nhwc_fwd_one_pass_kernelI11Bf16IOFp16WLi64ELi128ELi512EEv26Group_norm_nhwc_fwd_params --------------------------
	.section	.nv.shared._Z35group_norm_nhwc_fwd_one_pass_kernelI11Bf16IOFp16WLi64ELi128ELi512EEv26Group_norm_nhwc_fwd_params,"aw",@nobits
	.sectionflags	@""
	.align	8
.nv.shared._Z35group_norm_nhwc_fwd_one_pass_kernelI11Bf16IOFp16WLi64ELi128ELi512EEv26Group_norm_nhwc_fwd_params:
	.zero		1184


//--------------------- .nv.shared._Z35group_norm_nhwc_fwd_one_pass_kernelI11Bf16IOFp16WLi128ELi128ELi512EEv26Group_norm_nhwc_fwd_params --------------------------
	.section	.nv.shared._Z35group_norm_nhwc_fwd_one_pass_kernelI11Bf16IOFp16WLi128ELi128ELi512EEv26Group_norm_nhwc_fwd_params,"aw",@nobits
	.sectionflags	@""
	.align	8
.nv.shared._Z35group_norm_nhwc_fwd_one_pass_kernelI11Bf16IOFp16WLi128ELi128ELi512EEv26Group_norm_nhwc_fwd_params:
	.zero		1184


//--------------------- .nv.shared._Z35group_norm_nhwc_fwd_one_pass_kernelI11Bf16IOFp16WLi256ELi128ELi512EEv26Group_norm_nhwc_fwd_params --------------------------
	.section	.nv.shared._Z35group_norm_nhwc_fwd_one_pass_kernelI11Bf16IOFp16WLi256ELi128ELi512EEv26Group_norm_nhwc_fwd_params,"aw",@nobits
	.sectionflags	@""
	.align	8
.nv.shared._Z35group_norm_nhwc_fwd_one_pass_kernelI11Bf16IOFp16WLi256ELi128ELi512EEv26Group_norm_nhwc_fwd_params:
	.zero		1184


//--------------------- .nv.shared._Z35group_norm_nhwc_fwd_one_pass_kernelI11Bf16IOFp16WLi512ELi128ELi512EEv26Group_norm_nhwc_fwd_params --------------------------
	.section	.nv.shared._Z35group_norm_nhwc_fwd_one_pass_kernelI11Bf16IOFp16WLi512ELi128ELi512EEv26Group_norm_nhwc_fwd_params,"aw",@nobits
	.sectionflags	@""
	.align	8
.nv.shared._Z35group_norm_nhwc_fwd_one_pass_kernelI11Bf16IOFp16WLi512ELi128ELi512EEv26Group_norm_nhwc_fwd_params:
	.zero		1184


//--------------------- .nv.shared._Z35group_norm_nhwc_fwd_one_pass_kernelI11Fp16IOFp32WLi64ELi128ELi512EEv26Group_norm_nhwc_fwd_params --------------------------
	.section	.nv.shared._Z35group_norm_nhwc_fwd_one_pass_kernelI11Fp16IOFp32WLi64ELi128ELi512EEv26Group_norm_nhwc_fwd_params,"aw",@nobits
	.sectionflags	@""
	.align	8
.nv.shared._Z35group_norm_nhwc_fwd_one_pass_kernelI11Fp16IOFp32WLi64ELi128ELi512EEv26Group_norm_nhwc_fwd_params:
	.zero		1184


//--------------------- .nv.shared._Z35group_norm_nhwc_fwd_one_pass_kernelI11Fp16IOFp32WLi128ELi128ELi512EEv26Group_norm_nhwc_fwd_params --------------------------
	.section	.nv.shared._Z35group_norm_nhwc_fwd_one_pass_kernelI11Fp16IOFp32WLi128ELi128ELi512EEv26Group_norm_nhwc_fwd_params,"aw",@nobits
	.sectionflags	@""
	.align	8
.nv.shared._Z35group_norm_nhwc_fwd_one_pass_kernelI11Fp16IOFp32WLi128ELi128ELi512EEv26Group_norm_nhwc_fwd_params:
	.zero		1184


//--------------------- .nv.shared._Z35group_norm_nhwc_fwd_one_pass_kernelI11Fp16IOFp32WLi256ELi128ELi512EEv26Group_norm_nhwc_fwd_params --------------------------
	.section	.nv.shared._Z35group_norm_nhwc_fwd_one_pass_kernelI11Fp16IOFp32WLi256ELi128ELi512EEv26Group_norm_nhwc_fwd_params,"aw",@nobits
	.sectionflags	@""
	.align	8
.nv.shared._Z35group_norm_nhwc_fwd_one_pass_kernelI11Fp16IOFp32WLi256ELi128ELi512EEv26Group_norm_nhwc_fwd_params:
	.zero		1184


//--------------------- .nv.shared._Z35group_norm_nhwc_fwd_one_pass_kernelI11Fp16IOFp32WLi512ELi128ELi512EEv26Group_norm_nhwc_fwd_params --------------------------
	.section	.nv.shared._Z35group_norm_nhwc_fwd_one_pass_kernelI11Fp16IOFp32WLi512ELi128ELi512EEv26Group_norm_nhwc_fwd_params,"aw",@nobits
	.sectionflags	@""
	.align	8
.nv.shared._Z35group_norm_nhwc_fwd_one_pass_kernelI11Fp16IOFp32WLi512ELi128ELi512EEv26Group_norm_nhwc_fwd_params:
	.zero		1184


//--------------------- .nv.shared._Z35group_norm_nhwc_fwd_one_pass_kernelI11Fp16IOBf16WLi64ELi128ELi512EEv26Group_norm_nhwc_fwd_params --------------------------
	.section	.nv.shared._Z35group_norm_nhwc_fwd_one_pass_kernelI11Fp16IOBf16WLi64ELi128ELi512EEv26Group_norm_nhwc_fwd_params,"aw",@nobits
	.sectionflags	@""
	.align	8
.nv.shared._Z35group_norm_nhwc_fwd_one_pass_kernelI11Fp16IOBf16WLi64ELi128ELi512EEv26Group_norm_nhwc_fwd_params:
	.zero		1184


//--------------------- .nv.shared._Z35group_norm_nhwc_fwd_one_pass_kernelI11Fp16IOBf16WLi128ELi128ELi512EEv26Group_norm_nhwc_fwd_params --------------------------
	.section	.nv.shared._Z35group_norm_nhwc_fwd_one_pass_kernelI11Fp16IOBf16WLi128ELi128ELi512EEv26Group_norm_nhwc_fwd_params,"aw",@nobits
	.sectionflags	@""
	.align	8
.nv.shared._Z35group_norm_nhwc_fwd_one_pass_kernelI11Fp16IOBf16WLi128ELi128ELi512EEv26Group_norm_nhwc_fwd_params:
	.zero		1184


//--------------------- .nv.shared._Z35group_norm_nhwc_fwd_one_pass_kernelI11Fp16IOBf16WLi256ELi128ELi512EEv26Group_norm_nhwc_fwd_params --------------------------
	.section	.nv.shared._Z35group_norm_nhwc_fwd_one_pass_kernelI11Fp16IOBf16WLi256ELi128ELi512EEv26Group_norm_nhwc_fwd_params,"aw",@nobits
	.sectionflags	@""
	.align	8
.nv.shared._Z35group_norm_nhwc_fwd_one_pass_kernelI11Fp16IOBf16WLi256ELi128ELi512EEv26Group_norm_nhwc_fwd_params:
	.zero		1184


//--------------------- .nv.shared._Z35group_norm_nhwc_fwd_one_pass_kernelI11Fp16IOBf16WLi512ELi128ELi512EEv26Group_norm_nhwc_fwd_params --------------------------
	.section	.nv.shared._Z35group_norm_nhwc_fwd_one_pass_kernelI11Fp16IOBf16WLi512ELi128ELi512EEv26Group_norm_nhwc_fwd_params,"aw",@nobits
	.sectionflags	@""
	.align	8
.nv.shared._Z35group_norm_nhwc_fwd_one_pass_kernelI11Fp16IOBf16WLi512ELi128ELi512EEv26Group_norm_nhwc_fwd_params:
	.zero		1184


//--------------------- .nv.shared._Z35group_norm_nhwc_fwd_one_pass_kernelI11Fp16IOFp16WLi64ELi128ELi512EEv26Group_norm_nhwc_fwd_params --------------------------
	.section	.nv.shared._Z35group_norm_nhwc_fwd_one_pass_kernelI11Fp16IOFp16WLi64ELi128ELi512EEv26Group_norm_nhwc_fwd_params,"aw",@nobits
	.sectionflags	@""
	.align	8
.nv.shared._Z35group_norm_nhwc_fwd_one_pass_kernelI11Fp16IOFp16WLi64ELi128ELi512EEv26Group_norm_nhwc_fwd_params:
	.zero		1184


//--------------------- .nv.shared._Z35group_norm_nhwc_fwd_one_pass_kernelI11Fp16IOFp16WLi128ELi128ELi512EEv26Group_norm_nhwc_fwd_params --------------------------
	.section	.nv.shared._Z35group_norm_nhwc_fwd_one_pass_kernelI11Fp16IOFp16WLi128ELi128ELi512EEv26Group_norm_nhwc_fwd_params,"aw",@nobits
	.sectionflags	@""
	.align	8
.nv.shared._Z35group_norm_nhwc_fwd_one_pass_kernelI11Fp16IOFp16WLi128ELi128ELi512EEv26Group_norm_nhwc_fwd_params:
	.zero		1184


//--------------------- .nv.shared._Z35group_norm_nhwc_fwd_one_pass_kernelI11Fp16IOFp16WLi256ELi128ELi512EEv26Group_norm_nhwc_fwd_params --------------------------
	.section	.nv.shared._Z35group_norm_nhwc_fwd_one_pass_kernelI11Fp16IOFp16WLi256ELi128ELi512EEv26Group_norm_nhwc_fwd_params,"aw",@nobits
	.sectionflags	@""
	.align	8
.nv.shared._Z35group_norm_nhwc_fwd_one_pass_kernelI11Fp16IOFp16WLi256ELi128ELi512EEv26Group_norm_nhwc_fwd_params:
	.zero		1184


//--------------------- .nv.shared._Z35group_norm_nhwc_fwd_one_pass_kernelI11Fp16IOFp16WLi512ELi128ELi512EEv26Group_norm_nhwc_fwd_params --------------------------
	.section	.nv.shared._Z35group_norm_nhwc_fwd_one_pass_kernelI11Fp16IOFp16WLi512ELi128ELi512EEv26Group_norm_nhwc_fwd_params,"aw",@nobits
	.sectionflags	@""
	.align	8
.nv.shared._Z35group_norm_nhwc_fwd_one_pass_kernelI11Fp16IOFp16WLi512ELi128ELi512EEv26Group_norm_nhwc_fwd_params:
	.zero		1184


//--------------------- .nv.shared._Z35group_norm_nhwc_fwd_one_pass_kernelI11Fp32IOFp32WLi64ELi128ELi512EEv26Group_norm_nhwc_fwd_params --------------------------
	.section	.nv.shared._Z35group_norm_nhwc_fwd_one_pass_kernelI11Fp32IOFp32WLi64ELi128ELi512EEv26Group_norm_nhwc_fwd_params,"aw",@nobits
	.sectionflags	@""
	.align	8
.nv.shared._Z35group_norm_nhwc_fwd_one_pass_kernelI11Fp32IOFp32WLi64ELi128ELi512EEv26Group_norm_nhwc_fwd_params:
	.zero		1184


//--------------------- .nv.shared._Z35group_norm_nhwc_fwd_one_pass_kernelI11Fp32IOFp32WLi128ELi128ELi512EEv26Group_norm_nhwc_fwd_params --------------------------
	.section	.nv.shared._Z35group_norm_nhwc_fwd_one_pass_kernelI11Fp32IOFp32WLi128ELi128ELi512EEv26Group_norm_nhwc_fwd_params,"aw",@nobits
	.sectionflags	@""
	.align	8
.nv.shared._Z35group_norm_nhwc_fwd_one_pass_kernelI11Fp32IOFp32WLi128ELi128ELi512EEv26Group_norm_nhwc_fwd_params:
	.zero		1184


//--------------------- .nv.shared._Z35group_norm_nhwc_fwd_one_pass_kernelI11Fp32IOFp32WLi256ELi128ELi512EEv26Group_norm_nhwc_fwd_params --------------------------
	.section	.nv.shared._Z35group_norm_nhwc_fwd_one_pass_kernelI11Fp32IOFp32WLi256ELi128ELi512EEv26Group_norm_nhwc_fwd_params,"aw",@nobits
	.sectionflags	@""
	.align	8
.nv.shared._Z35group_norm_nhwc_fwd_one_pass_kernelI11Fp32IOFp32WLi256ELi128ELi512EEv26Group_norm_nhwc_fwd_params:
	.zero		1184


//--------------------- .nv.shared._Z35group_norm_nhwc_fwd_one_pass_kernelI11Fp32IOFp32WLi512ELi128ELi512EEv26Group_norm_nhwc_fwd_params --------------------------
	.section	.nv.shared._Z35group_norm_nhwc_fwd_one_pass_kernelI11Fp32IOFp32WLi512ELi128ELi512EEv26Group_norm_nhwc_fwd_params,"aw",@nobits
	.sectionflags	@""
	.align	8
.nv.shared._Z35group_norm_nhwc_fwd_one_pass_kernelI11Fp32IOFp32WLi512ELi128ELi512EEv26Group_norm_nhwc_fwd_params:
	.zero		1184


//--------------------- .nv.shared._Z35group_norm_nhwc_fwd_one_pass_kernelI11Fp32IOBf16WLi64ELi128ELi512EEv26Group_norm_nhwc_fwd_params --------------------------
	.section	.nv.shared._Z35group_norm_nhwc_fwd_one_pass_kernelI11Fp32IOBf16WLi64ELi128ELi512EEv26Group_norm_nhwc_fwd_params,"aw",@nobits
	.sectionflags	@""
	.align	8
.nv.shared._Z35group_norm_nhwc_fwd_one_pass_kernelI11Fp32IOBf16WLi64ELi128ELi512EEv26Group_norm_nhwc_fwd_params:
	.zero		1184


//--------------------- .nv.shared._Z35group_norm_nhwc_fwd_one_pass_kernelI11Fp32IOBf16WLi128ELi128ELi512EEv26Group_norm_nhwc_fwd_params --------------------------
	.section	.nv.shared._Z35group_norm_nhwc_fwd_one_pass_kernelI11Fp32IOBf16WLi128ELi128ELi512EEv26Group_norm_nhwc_fwd_params,"aw",@nobits
	.sectionflags	@""
	.align	8
.nv.shared._Z35group_norm_nhwc_fwd_one_pass_kernelI11Fp32IOBf16WLi128ELi128ELi512EEv26Group_norm_nhwc_fwd_params:
	.zero		1184


//--------------------- .nv.shared._Z35group_norm_nhwc_fwd_one_pass_kernelI11Fp32IOBf16WLi256ELi128ELi512EEv26Group_norm_nhwc_fwd_params --------------------------
	.section	.nv.shared._Z35group_norm_nhwc_fwd_one_pass_kernelI11Fp32IOBf16WLi256ELi128ELi512EEv26Group_norm_nhwc_fwd_params,"aw",@nobits
	.sectionflags	@""
	.align	8
.nv.shared._Z35group_norm_nhwc_fwd_one_pass_kernelI11Fp32IOBf16WLi256ELi128ELi512EEv26Group_norm_nhwc_fwd_params:
	.zero		1184


//--------------------- .nv.shared._Z35group_norm_nhwc_fwd_one_pass_kernelI11Fp32IOBf16WLi512ELi128ELi512EEv26Group_norm_nhwc_fwd_params --------------------------
	.section	.nv.shared._Z35group_norm_nhwc_fwd_one_pass_kernelI11Fp32IOBf16WLi512ELi128ELi512EEv26Group_norm_nhwc_fwd_params,"aw",@nobits
	.sectionflags	@""
	.align	8
.nv.shared._Z35group_norm_nhwc_fwd_one_pass_kernelI11Fp32IOBf16WLi512ELi128ELi512EEv26Group_norm_nhwc_fwd_params:
	.zero		1184


//--------------------- .nv.shared._Z35group_norm_nhwc_fwd_one_pass_kernelI11Fp32IOFp16WLi64ELi128ELi512EEv26Group_norm_nhwc_fwd_params --------------------------
	.section	.nv.shared._Z35group_norm_nhwc_fwd_one_pass_kernelI11Fp32IOFp16WLi64ELi128ELi512EEv26Group_norm_nhwc_fwd_params,"aw",@nobits
	.sectionflags	@""
	.align	8
.nv.shared._Z35group_norm_nhwc_fwd_one_pass_kernelI11Fp32IOFp16WLi64ELi128ELi512EEv26Group_norm_nhwc_fwd_params:
	.zero		1184


//--------------------- .nv.shared._Z35group_norm_nhwc_fwd_one_pass_kernelI11Fp32IOFp16WLi128ELi128ELi512EEv26Group_norm_nhwc_fwd_params --------------------------
	.section	.nv.shared._Z35group_norm_nhwc_fwd_one_pass_kernelI11Fp32IOFp16WLi128ELi128ELi512EEv26Group_norm_nhwc_fwd_params,"aw",@nobits
	.sectionflags	@""
	.align	8
.nv.shared._Z35group_norm_nhwc_fwd_one_pass_kernelI11Fp32IOFp16WLi128ELi128ELi512EEv26Group_norm_nhwc_fwd_params:
	.zero		1184


//--------------------- .nv.shared._Z35group_norm_nhwc_fwd_one_pass_kernelI11Fp32IOFp16WLi256ELi128ELi512EEv26Group_norm_nhwc_fwd_params --------------------------
	.section	.nv.shared._Z35group_norm_nhwc_fwd_one_pass_kernelI11Fp32IOFp16WLi256ELi128ELi512EEv26Group_norm_nhwc_fwd_params,"aw",@nobits
	.sectionflags	@""
	.align	8
.nv.shared._Z35group_norm_nhwc_fwd_one_pass_kernelI11Fp32IOFp16WLi256ELi128ELi512EEv26Group_norm_nhwc_fwd_params:
	.zero		1184


//--------------------- .nv.shared._Z35group_norm_nhwc_fwd_one_pass_kernelI11Fp32IOFp16WLi512ELi128ELi512EEv26Group_norm_nhwc_fwd_params --------------------------
	.section	.nv.shared._Z35group_norm_nhwc_fwd_one_pass_kernelI11Fp32IOFp16WLi512ELi128ELi512EEv26Group_norm_nhwc_fwd_params,"aw",@nobits
	.sectionflags	@""
	.align	8
.nv.shared._Z35group_norm_nhwc_fwd_one_pass_kernelI11Fp32IOFp16WLi512ELi128ELi512EEv26Group_norm_nhwc_fwd_params:
	.zero		1184


//--------------------- .nv.constant0._ZN3cub17CUB_300001_SM_9006detail11EmptyKernelIvEEvv --------------------------
	.section	.nv.constant0._ZN3cub17CUB_300001_SM_9006detail11EmptyKernelIvEEvv,"a",@progbits
	.sectionflags	@""
	.align	4
.nv.constant0._ZN3cub17CUB_300001_SM_9006detail11EmptyKernelIvEEvv:
	.zero		528


//--------------------- .nv.constant0._Z35group_norm_nhwc_bwd_one_pass_kernelI11Bf16IOFp32WLi64ELi128ELi512EEv26Group_norm_nhwc_bwd_params --------------------------
	.section	.nv.constant0._Z35group_norm_nhwc_bwd_one_pass_kernelI11Bf16IOFp32WLi64ELi128ELi512EEv26Group_norm_nhwc_bwd_params,"a",@progbits
	.sectionflags	@""
	.align	4
.nv.constant0._Z35group_norm_nhwc_bwd_one_pass_kernelI11Bf16IOFp32WLi64ELi128ELi512EEv26Group_norm_nhwc_bwd_params:
	.zero		712


//--------------------- .nv.constant0._Z35group_norm_nhwc_bwd_one_pass_kernelI11Bf16IOFp32WLi128ELi128ELi512EEv26Group_norm_nhwc_bwd_params --------------------------
	.section	.nv.constant0._Z35group_norm_nhwc_bwd_one_pass_kernelI11Bf16IOFp32WLi128ELi128ELi512EEv26Group_norm_nhwc_bwd_params,"a",@progbits
	.sectionflags	@""
	.align	4
.nv.constant0._Z35group_norm_nhwc_bwd_one_pass_kernelI11Bf16IOFp32WLi128ELi128ELi512EEv26Group_norm_nhwc_bwd_params:
	.zero		712


//--------------------- .nv.constant0._Z35group_norm_nhwc_bwd_one_pass_kernelI11Bf16IOFp32WLi256ELi128ELi512EEv26Group_norm_nhwc_bwd_params --------------------------
	.section	.nv.constant0._Z35group_norm_nhwc_bwd_one_pass_kernelI11Bf16IOFp32WLi256ELi128ELi512EEv26Group_norm_nhwc_bwd_params,"a",@progbits
	.sectionflags	@""
	.align	4
.nv.constant0._Z35group_norm_nhwc_bwd_one_pass_kernelI11Bf16IOFp32WLi256ELi128ELi512EEv26Group_norm_nhwc_bwd_params:
	.zero		712


//--------------------- .nv.constant0._Z35group_norm_nhwc_bwd_one_pass_kernelI11Bf16IOFp32WLi512ELi128ELi512EEv26Group_norm_nhwc_bwd_params --------------------------
	.section	.nv.constant0._Z35group_norm_nhwc_bwd_one_pass_kernelI11Bf16IOFp32WLi512ELi128ELi512EEv26Group_norm_nhwc_bwd_params,"a",@progbits
	.sectionflags	@""
	.align	4
.nv.constant0._Z35group_norm_nhwc_bwd_one_pass_kernelI11Bf16IOFp32WLi512ELi128ELi512EEv26Group_norm_nhwc_bwd_params:
	.zero		712


//--------------------- .nv.constant0._Z35group_norm_nhwc_bwd_one_pass_kernelI11Bf16IOBf16WLi64ELi128ELi512EEv26Group_norm_nhwc_bwd_params --------------------------
	.section	.nv.constant0._Z35group_norm_nhwc_bwd_one_pass_kernelI11Bf16IOBf16WLi64ELi128ELi512EEv26Group_norm_nhwc_bwd_params,"a",@progbits
	.sectionflags	@""
	.align	4
.nv.constant0._Z35group_norm_nhwc_bwd_one_pass_kernelI11Bf16IOBf16WLi64ELi128ELi512EEv26Group_norm_nhwc_bwd_params:
	.zero		712


//--------------------- .nv.constant0._Z35group_norm_nhwc_bwd_one_pass_kernelI11Bf16IOBf16WLi128ELi128ELi512EEv26Group_norm_nhwc_bwd_params --------------------------
	.section	.nv.constant0._Z35group_norm_nhwc_bwd_one_pass_kernelI11Bf16IOBf16WLi128ELi128ELi512EEv26Group_norm_nhwc_bwd_params,"a",@progbits
	.sectionflags	@""
	.align	4
.nv.constant0._Z35group_norm_nhwc_bwd_one_pass_kernelI11Bf16IOBf16WLi128ELi128ELi512EEv26Group_norm_nhwc_bwd_params:
	.zero		712


//--------------------- .nv.constant0._Z35group_norm_nhwc_bwd_one_pass_kernelI11Bf16IOBf16WLi256ELi128ELi512EEv26Group_norm_nhwc_bwd_params --------------------------
	.section	.nv.constant0._Z35group_norm_nhwc_bwd_one_pass_kernelI11Bf16IOBf16WLi256ELi128ELi512EEv26Group_norm_nhwc_bwd_params,"a",@progbits
	.sectionflags	@""
	.align	4
.nv.constant0._Z35group_norm_nhwc_bwd_one_pass_kernelI11Bf16IOBf16WLi256ELi128ELi512EEv26Group_norm_nhwc_bwd_params:
	.zero		712


//--------------------- .nv.constant0._Z35group_norm_nhwc_bwd_one_pass_kernelI11Bf16IOBf16WLi512ELi128ELi512EEv26Group_norm_nhwc_bwd_params --------------------------
	.section	.nv.constant0._Z35group_norm_nhwc_bwd_one_pass_kernelI11Bf16IOBf16WLi512ELi128ELi512EEv26Group_norm_nhwc_bwd_params,"a",@progbits
	.sectionflags	@""
	.align	4
.nv.constant0._Z35group_norm_nhwc_bwd_one_pass_kernelI11Bf16IOBf16WLi512ELi128ELi512EEv26Group_norm_nhwc_bwd_params:
	.zero		712


//--------------------- .nv.constant0._Z35group_norm_nhwc_bwd_one_pass_kernelI11Bf16IOFp16WLi64ELi128ELi512EEv26Group_norm_nhwc_bwd_params --------------------------
	.section	.nv.constant0._Z35group_norm_nhwc_bwd_one_pass_kernelI11Bf16IOFp16WLi64ELi128ELi512EEv26Group_norm_nhwc_bwd_params,"a",@progbits
	.sectionflags	@""
	.align	4
.nv.constant0._Z35group_norm_nhwc_bwd_one_pass_kernelI11Bf16IOFp16WLi64ELi128ELi512EEv26Group_norm_nhwc_bwd_params:
	.zero		712


//--------------------- .nv.constant0._Z35group_norm_nhwc_bwd_one_pass_kernelI11Bf16IOFp16WLi128ELi128ELi512EEv26Group_norm_nhwc_bwd_params --------------------------
	.section	.nv.constant0._Z35group_norm_nhwc_bwd_one_pass_kernelI11Bf16IOFp16WLi128ELi128ELi512EEv26Group_norm_nhwc_bwd_params,"a",@progbits
	.sectionflags	@""
	.align	4
.nv.constant0._Z35group_norm_nhwc_bwd_one_pass_kernelI11Bf16IOFp16WLi128ELi128ELi512EEv26Group_norm_nhwc_bwd_params:
	.zero		712


//--------------------- .nv.constant0._Z35group_norm_nhwc_bwd_one_pass_kernelI11Bf16IOFp16WLi256ELi128ELi512EEv26Group_norm_nhwc_bwd_params --------------------------
	.section	.nv.constant0._Z35group_norm_nhwc_bwd_one_pass_kernelI11Bf16IOFp16WLi256ELi128ELi512EEv26Group_norm_nhwc_bwd_params,"a",@progbits
	.sectionflags	@""
	.align	4
.nv.constant0._Z35group_norm_nhwc_bwd_one_pass_kernelI11Bf16IOFp16WLi256ELi128ELi512EEv26Group_norm_nhwc_bwd_params:
	.zero		712


//--------------------- .nv.constant0._Z35group_norm_nhwc_bwd_one_pass_kernelI11Bf16IOFp16WLi512ELi128ELi512EEv26Group_norm_nhwc_bwd_params --------------------------
	.section	.nv.constant0._Z35group_norm_nhwc_bwd_one_pass_kernelI11Bf16IOFp16WLi512ELi128ELi512EEv26Group_norm_nhwc_bwd_params,"a",@progbits
	.sectionflags	@""
	.align	4
.nv.constant0._Z35group_norm_nhwc_bwd_one_pass_kernelI11Bf16IOFp16WLi512ELi128ELi512EEv26Group_norm_nhwc_bwd_params:
	.zero		712


//--------------------- .nv.constant0._Z35group_norm_nhwc_bwd_one_pass_kernelI11Fp16IOFp32WLi64ELi128ELi512EEv26Group_norm_nhwc_bwd_params --------------------------
	.section	.nv.constant0._Z35group_norm_nhwc_bwd_one_pass_kernelI11Fp16IOFp32WLi64ELi128ELi512EEv26Group_norm_nhwc_bwd_params,"a",@progbits
	.sectionflags	@""
	.align	4
.nv.constant0._Z35group_norm_nhwc_bwd_one_pass_kernelI11Fp16IOFp32WLi64ELi128ELi512EEv26Group_norm_nhwc_bwd_params:
	.zero		712


//--------------------- .nv.constant0._Z35group_norm_nhwc_bwd_one_pass_kernelI11Fp16IOFp32WLi128ELi128ELi512EEv26Group_norm_nhwc_bwd_params --------------------------
	.section	.nv.constant0._Z35group_norm_nhwc_bwd_one_pass_kernelI11Fp16IOFp32WLi128ELi128ELi512EEv26Group_norm_nhwc_bwd_params,"a",@progbits
	.sectionflags	@""
	.align	4
.nv.constant0._Z35group_norm_nhwc_bwd_one_pass_kernelI11Fp16IOFp32WLi128ELi128ELi512EEv26Group_norm_nhwc_bwd_params:
	.zero		712


//--------------------- .nv.constant0._Z35group_norm_nhwc_bwd_one_pass_kernelI11Fp16IOFp32WLi256ELi128ELi512EEv26Group_norm_nhwc_bwd_params --------------------------
	.section	.nv.constant0._Z35group_norm_nhwc_bwd_one_pass_kernelI11Fp16IOFp32WLi256ELi128ELi512EEv26Group_norm_nhwc_bwd_params,"a",@progbits
	.sectionflags	@""
	.align	4
.nv.constant0._Z35group_norm_nhwc_bwd_one_pass_kernelI11Fp16IOFp32WLi256ELi128ELi512EEv26Group_norm_nhwc_bwd_params:
	.zero		712


//--------------------- .nv.constant0._Z35group_norm_nhwc_bwd_one_pass_kernelI11Fp16IOFp32WLi512ELi128ELi512EEv26Group_norm_nhwc_bwd_params --------------------------
	.section	.nv.constant0._Z35group_norm_nhwc_bwd_one_pass_kernelI11Fp16IOFp32WLi512ELi128ELi512EEv26Group_norm_nhwc_bwd_params,"a",@progbits
	.sectionflags	@""
	.align	4
.nv.constant0._Z35group_norm_nhwc_bwd_one_pass_kernelI11Fp16IOFp32WLi512ELi128ELi512EEv26Group_norm_nhwc_bwd_params:
	.zero		712


//--------------------- .nv.constant0._Z35group_norm_nhwc_bwd_one_pass_kernelI11Fp16IOBf16WLi64ELi128ELi512EEv26Group_norm_nhwc_bwd_params --------------------------
	.section	.nv.constant0._Z35group_norm_nhwc_bwd_one_pass_kernelI11Fp16IOBf16WLi64ELi128ELi512EEv26Group_norm_nhwc_bwd_params,"a",@progbits
	.sectionflags	@""
	.align	4
.nv.constant0._Z35group_norm_nhwc_bwd_one_pass_kernelI11Fp16IOBf16WLi64ELi128ELi512EEv26Group_norm_nhwc_bwd_params:
	.zero		712


//--------------------- .nv.constant0._Z35group_norm_nhwc_bwd_one_pass_kernelI11Fp16IOBf16WLi128ELi128ELi512EEv26Group_norm_nhwc_bwd_params --------------------------
	.section	.nv.constant0._Z35group_norm_nhwc_bwd_one_pass_kernelI11Fp16IOBf16WLi128ELi128ELi512EEv26Group_norm_nhwc_bwd_params,"a",@progbits
	.sectionflags	@""
	.align	4
.nv.constant0._Z35group_norm_nhwc_bwd_one_pass_kernelI11Fp16IOBf16WLi128ELi128ELi512EEv26Group_norm_nhwc_bwd_params:
	.zero		712


//--------------------- .nv.constant0._Z35group_norm_nhwc_bwd_one_pass_kernelI11Fp16IOBf16WLi256ELi128ELi512EEv26Group_norm_nhwc_bwd_params --------------------------
	.section	.nv.constant0._Z35group_norm_nhwc_bwd_one_pass_kernelI11Fp16IOBf16WLi256ELi128ELi512EEv26Group_norm_nhwc_bwd_params,"a",@progbits
	.sectionflags	@""
	.align	4
.nv.constant0._Z35group_norm_nhwc_bwd_one_pass_kernelI11Fp16IOBf16WLi256ELi128ELi512EEv26Group_norm_nhwc_bwd_params:
	.zero		712


//--------------------- .nv.constant0._Z35group_norm_nhwc_bwd_one_pass_kernelI11Fp16IOBf16WLi512ELi128ELi512EEv26Group_norm_nhwc_bwd_params --------------------------
	.section	.nv.constant0._Z35group_norm_nhwc_bwd_one_pass_kernelI11Fp16IOBf16WLi512ELi128ELi512EEv26Group_norm_nhwc_bwd_params,"a",@progbits
	.sectionflags	@""
	.align	4
.nv.constant0._Z35group_norm_nhwc_bwd_one_pass_kernelI11Fp16IOBf16WLi512ELi128ELi512EEv26Group_norm_nhwc_bwd_params:
	.zero		712


//--------------------- .nv.constant0._Z35group_norm_nhwc_bwd_one_pass_kernelI11Fp16IOFp16WLi64ELi128ELi512EEv26Group_norm_nhwc_bwd_params --------------------------
	.section	.nv.constant0._Z35group_norm_nhwc_bwd_one_pass_kernelI11Fp16IOFp16WLi64ELi128ELi512EEv26Group_norm_nhwc_bwd_params,"a",@progbits
	.sectionflags	@""
	.align	4
.nv.constant0._Z35group_norm_nhwc_bwd_one_pass_kernelI11Fp16IOFp16WLi64ELi128ELi512EEv26Group_norm_nhwc_bwd_params:
	.zero		712


//--------------------- .nv.constant0._Z35group_norm_nhwc_bwd_one_pass_kernelI11Fp16IOFp16WLi128ELi128ELi512EEv26Group_norm_nhwc_bwd_params --------------------------
	.section	.nv.constant0._Z35group_norm_nhwc_bwd_one_pass_kernelI11Fp16IOFp16WLi128ELi128ELi512EEv26Group_norm_nhwc_bwd_params,"a",@progbits
	.sectionflags	@""
	.align	4
.nv.constant0._Z35group_norm_nhwc_bwd_one_pass_kernelI11Fp16IOFp16WLi128ELi128ELi512EEv26Group_norm_nhwc_bwd_params:
	.zero		712


//--------------------- .nv.constant0._Z35group_norm_nhwc_bwd_one_pass_kernelI11Fp16IOFp16WLi256ELi128ELi512EEv26Group_norm_nhwc_bwd_params --------------------------
	.section	.nv.constant0._Z35group_norm_nhwc_bwd_one_pass_kernelI11Fp16IOFp16WLi256ELi128ELi512EEv26Group_norm_nhwc_bwd_params,"a",@progbits
	.sectionflags	@""
	.align	4
.nv.constant0._Z35group_norm_nhwc_bwd_one_pass_kernelI11Fp16IOFp16WLi256ELi128ELi512EEv26Group_norm_nhwc_bwd_params:
	.zero		712


//--------------------- .nv.constant0._Z35group_norm_nhwc_bwd_one_pass_kernelI11Fp16IOFp16WLi512ELi128ELi512EEv26Group_norm_nhwc_bwd_params --------------------------
	.section	.nv.constant0._Z35group_norm_nhwc_bwd_one_pass_kernelI11Fp16IOFp16WLi512ELi128ELi512EEv26Group_norm_nhwc_bwd_params,"a",@progbits
	.sectionflags	@""
	.align	4
.nv.constant0._Z35group_norm_nhwc_bwd_one_pass_kernelI11Fp16IOFp16WLi512ELi128ELi512EEv26Group_norm_nhwc_bwd_params:
	.zero		712


//--------------------- .nv.constant0._Z35group_norm_nhwc_bwd_one_pass_kernelI11Fp32IOFp32WLi64ELi128ELi512EEv26Group_norm_nhwc_bwd_params --------------------------
	.section	.nv.constant0._Z35group_norm_nhwc_bwd_one_pass_kernelI11Fp32IOFp32WLi64ELi128ELi512EEv26Group_norm_nhwc_bwd_params,"a",@progbits
	.sectionflags	@""
	.align	4
.nv.constant0._Z35group_norm_nhwc_bwd_one_pass_kernelI11Fp32IOFp32WLi64ELi128ELi512EEv26Group_norm_nhwc_bwd_params:
	.zero		712


//--------------------- .nv.constant0._Z35group_norm_nhwc_bwd_one_pass_kernelI11Fp32IOFp32WLi128ELi128ELi512EEv26Group_norm_nhwc_bwd_params --------------------------
	.section	.nv.constant0._Z35group_norm_nhwc_bwd_one_pass_kernelI11Fp32IOFp32WLi128ELi128ELi512EEv26Group_norm_nhwc_bwd_params,"a",@progbits
	.sectionflags	@""
	.align	4
.nv.constant0._Z35group_norm_nhwc_bwd_one_pass_kernelI11Fp32IOFp32WLi128ELi128ELi512EEv26Group_norm_nhwc_bwd_params:
	.zero		712


//--------------------- .nv.constant0._Z35group_norm_nhwc_bwd_one_pass_kernelI11Fp32IOFp32WLi256ELi128ELi512EEv26Group_norm_nhwc_bwd_params --------------------------
	.section	.nv.constant0._Z35group_norm_nhwc_bwd_one_pass_kernelI11Fp32IOFp32WLi256ELi128ELi512EEv26Group_norm_nhwc_bwd_params,"a",@progbits
	.sectionflags	@""
	.align	4
.nv.constant0._Z35group_norm_nhwc_bwd_one_pass_kernelI11Fp32IOFp32WLi256ELi128ELi512EEv26Group_norm_nhwc_bwd_params:
	.zero		712


//--------------------- .nv.constant0._Z35group_norm_nhwc_bwd_one_pass_kernelI11Fp32IOFp32WLi512ELi128ELi512EEv26Group_norm_nhwc_bwd_params --------------------------
	.section	.nv.constant0._Z35group_norm_nhwc_bwd_one_pass_kernelI11Fp32IOFp32WLi512ELi128ELi512EEv26Group_norm_nhwc_bwd_params,"a",@progbits
	.sectionflags	@""
	.align	4
.nv.constant0._Z35group_norm_nhwc_bwd_one_pass_kernelI11Fp32IOFp32WLi512ELi128ELi512EEv26Group_norm_nhwc_bwd_params:
	.zero		712


//--------------------- .nv.constant0._Z35group_norm_nhwc_bwd_one_pass_kernelI11Fp32IOBf16WLi64ELi128ELi512EEv26Group_norm_nhwc_bwd_params --------------------------
	.section	.nv.constant0._Z35group_norm_nhwc_bwd_one_pass_kernelI11Fp32IOBf16WLi64ELi128ELi512EEv26Group_norm_nhwc_bwd_params,"a",@progbits
	.sectionflags	@""
	.align	4
.nv.constant0._Z35group_norm_nhwc_bwd_one_pass_kernelI11Fp32IOBf16WLi64ELi128ELi512EEv26Group_norm_nhwc_bwd_params:
	.zero		712


//--------------------- .nv.constant0._Z35group_norm_nhwc_bwd_one_pass_kernelI11Fp32IOBf16WLi128ELi128ELi512EEv26Group_norm_nhwc_bwd_params --------------------------
	.section	.nv.constant0._Z35group_norm_nhwc_bwd_one_pass_kernelI11Fp32IOBf16WLi128ELi128ELi512EEv26Group_norm_nhwc_bwd_params,"a",@progbits
	.sectionflags	@""
	.align	4
.nv.constant0._Z35group_norm_nhwc_bwd_one_pass_kernelI11Fp32IOBf16WLi128ELi128ELi512EEv26Group_norm_nhwc_bwd_params:
	.zero		712


//--------------------- .nv.constant0._Z35group_norm_nhwc_bwd_one_pass_kernelI11Fp32IOBf16WLi256ELi128ELi512EEv26Group_norm_nhwc_bwd_params --------------------------
	.section	.nv.constant0._Z35group_norm_nhwc_bwd_one_pass_kernelI11Fp32IOBf16WLi256ELi128ELi512EEv26Group_norm_nhwc_bwd_params,"a",@progbits
	.sectionflags	@""
	.align	4
.nv.constant0._Z35group_norm_nhwc_bwd_one_pass_kernelI11Fp32IOBf16WLi256ELi128ELi512EEv26Group_norm_nhwc_bwd_params:
	.zero		712


//--------------------- .nv.constant0._Z35group_norm_nhwc_bwd_one_pass_kernelI11Fp32IOBf16WLi512ELi128ELi512EEv26Group_norm_nhwc_bwd_params --------------------------
	.section	.nv.constant0._Z35group_norm_nhwc_bwd_one_pass_kernelI11Fp32IOBf16WLi512ELi128ELi512EEv26Group_norm_nhwc_bwd_params,"a",@progbits
	.sectionflags	@""
	.align	4
.nv.constant0._Z35group_norm_nhwc_bwd_one_pass_kernelI11Fp32IOBf16WLi512ELi128ELi512EEv26Group_norm_nhwc_bwd_params:
	.zero		712


//--------------------- .nv.constant0._Z35group_norm_nhwc_bwd_one_pass_kernelI11Fp32IOFp16WLi64ELi128ELi512EEv26Group_norm_nhwc_bwd_params --------------------------
	.section	.nv.constant0._Z35group_norm_nhwc_bwd_one_pass_kernelI11Fp32IOFp16WLi64ELi128ELi512EEv26Group_norm_nhwc_bwd_params,"a",@progbits
	.sectionflags	@""
	.align	4
.nv.constant0._Z35group_norm_nhwc_bwd_one_pass_kernelI11Fp32IOFp16WLi64ELi128ELi512EEv26Group_norm_nhwc_bwd_params:
	.zero		712


//--------------------- .nv.constant0._Z35group_norm_nhwc_bwd_one_pass_kernelI11Fp32IOFp16WLi128ELi128ELi512EEv26Group_norm_nhwc_bwd_params --------------------------
	.section	.nv.constant0._Z35group_norm_nhwc_bwd_one_pass_kernelI11Fp32IOFp16WLi128ELi128ELi512EEv26Group_norm_nhwc_bwd_params,"a",@progbits
	.sectionflags	@""
	.align	4
.nv.constant0._Z35group_norm_nhwc_bwd_one_pass_kernelI11Fp32IOFp16WLi128ELi128ELi512EEv26Group_norm_nhwc_bwd_params:
	.zero		712


//--------------------- .nv.constant0._Z35group_norm_nhwc_bwd_one_pass_kernelI11Fp32IOFp16WLi256ELi128ELi512EEv26Group_norm_nhwc_bwd_params --------------------------
	.section	.nv.constant0._Z35group_norm_nhwc_bwd_one_pass_kernelI11Fp32IOFp16WLi256ELi128ELi512EEv26Group_norm_nhwc_bwd_params,"a",@progbits
	.sectionflags	@""
	.align	4
.nv.constant0._Z35group_norm_nhwc_bwd_one_pass_kernelI11Fp32IOFp16WLi256ELi128ELi512EEv26Group_norm_nhwc_bwd_params:
	.zero		712


//--------------------- .nv.constant0._Z35group_norm_nhwc_bwd_one_pass_kernelI11Fp32IOFp16WLi512ELi128ELi512EEv26Group_norm_nhwc_bwd_params --------------------------
	.section	.nv.constant0._Z35group_norm_nhwc_bwd_one_pass_kernelI11Fp32IOFp16WLi512ELi128ELi512EEv26Group_norm_nhwc_bwd_params,"a",@progbits
	.sectionflags	@""
	.align	4
.nv.constant0._Z35group_norm_nhwc_bwd_one_pass_kernelI11Fp32IOFp16WLi512ELi128ELi512EEv26Group_norm_nhwc_bwd_params:
	.zero		712


//--------------------- .nv.constant0._Z35group_norm_nhwc_fwd_one_pass_kernelI11Bf16IOFp32WLi64ELi128ELi512EEv26Group_norm_nhwc_fwd_params --------------------------
	.section	.nv.constant0._Z35group_norm_nhwc_fwd_one_pass_kernelI11Bf16IOFp32WLi64ELi128ELi512EEv26Group_norm_nhwc_fwd_params,"a",@progbits
	.sectionflags	@""
	.align	4
.nv.constant0._Z35group_norm_nhwc_fwd_one_pass_kernelI11Bf16IOFp32WLi64ELi128ELi512EEv26Group_norm_nhwc_fwd_params:
	.zero		688


//--------------------- .nv.constant0._Z35group_norm_nhwc_fwd_one_pass_kernelI11Bf16IOFp32WLi128ELi128ELi512EEv26Group_norm_nhwc_fwd_params --------------------------
	.section	.nv.constant0._Z35group_norm_nhwc_fwd_one_pass_kernelI11Bf16IOFp32WLi128ELi128ELi512EEv26Group_norm_nhwc_fwd_params,"a",@progbits
	.sectionflags	@""
	.align	4
.nv.constant0._Z35group_norm_nhwc_fwd_one_pass_kernelI11Bf16IOFp32WLi128ELi128ELi512EEv26Group_norm_nhwc_fwd_params:
	.zero		688


//--------------------- .nv.constant0._Z35group_norm_nhwc_fwd_one_pass_kernelI11Bf16IOFp32WLi256ELi128ELi512EEv26Group_norm_nhwc_fwd_params --------------------------
	.section	.nv.constant0._Z35group_norm_nhwc_fwd_one_pass_kernelI11Bf16IOFp32WLi256ELi128ELi512EEv26Group_norm_nhwc_fwd_params,"a",@progbits
	.sectionflags	@""
	.align	4
.nv.constant0._Z35group_norm_nhwc_fwd_one_pass_kernelI11Bf16IOFp32WLi256ELi128ELi512EEv26Group_norm_nhwc_fwd_params:
	.zero		688


//--------------------- .nv.constant0._Z35group_norm_nhwc_fwd_one_pass_kernelI11Bf16IOFp32WLi512ELi128ELi512EEv26Group_norm_nhwc_fwd_params --------------------------
	.section	.nv.constant0._Z35group_norm_nhwc_fwd_one_pass_kernelI11Bf16IOFp32WLi512ELi128ELi512EEv26Group_norm_nhwc_fwd_params,"a",@progbits
	.sectionflags	@""
	.align	4
.nv.constant0._Z35group_norm_nhwc_fwd_one_pass_kernelI11Bf16IOFp32WLi512ELi128ELi512EEv26Group_norm_nhwc_fwd_params:
	.zero		688


//--------------------- .nv.constant0._Z35group_norm_nhwc_fwd_one_pass_kernelI11Bf16IOBf16WLi64ELi128ELi512EEv26Group_norm_nhwc_fwd_params --------------------------
	.section	.nv.constant0._Z35group_norm_nhwc_fwd_one_pass_kernelI11Bf16IOBf16WLi64ELi128ELi512EEv26Group_norm_nhwc_fwd_params,"a",@progbits
	.sectionflags	@""
	.align	4
.nv.constant0._Z35group_norm_nhwc_fwd_one_pass_kernelI11Bf16IOBf16WLi64ELi128ELi512EEv26Group_norm_nhwc_fwd_params:
	.zero		688


//--------------------- .nv.constant0._Z35group_norm_nhwc_fwd_one_pass_kernelI11Bf16IOBf16WLi128ELi128ELi512EEv26Group_norm_nhwc_fwd_params --------------------------
	.section	.nv.constant0._Z35group_norm_nhwc_fwd_one_pass_kernelI11Bf16IOBf16WLi128ELi128ELi512EEv26Group_norm_nhwc_fwd_params,"a",@progbits
	.sectionflags	@""
	.align	4
.nv.constant0._Z35group_norm_nhwc_fwd_one_pass_kernelI11Bf16IOBf16WLi128ELi128ELi512EEv26Group_norm_nhwc_fwd_params:
	.zero		688


//--------------------- .nv.constant0._Z35group_norm_nhwc_fwd_one_pass_kernelI11Bf16IOBf16WLi256ELi128ELi512EEv26Group_norm_nhwc_fwd_params --------------------------
	.section	.nv.constant0._Z35group_norm_nhwc_fwd_one_pass_kernelI11Bf16IOBf16WLi256ELi128ELi512EEv26Group_norm_nhwc_fwd_params,"a",@progbits
	.sectionflags	@""
	.align	4
.nv.constant0._Z35group_norm_nhwc_fwd_one_pass_kernelI11Bf16IOBf16WLi256ELi128ELi512EEv26Group_norm_nhwc_fwd_params:
	.zero		688


//--------------------- .nv.constant0._Z35group_norm_nhwc_fwd_one_pass_kernelI11Bf16IOBf16WLi512ELi128ELi512EEv26Group_norm_nhwc_fwd_params --------------------------
	.section	.nv.constant0._Z35group_norm_nhwc_fwd_one_pass_kernelI11Bf16IOBf16WLi512ELi128ELi512EEv26Group_norm_nhwc_fwd_params,"a",@progbits
	.sectionflags	@""
	.align	4
.nv.constant0._Z35group_norm_nhwc_fwd_one_pass_kernelI11Bf16IOBf16WLi512ELi128ELi512EEv26Group_norm_nhwc_fwd_params:
	.zero		688


//--------------------- .nv.constant0._Z35group_norm_nhwc_fwd_one_pass_kernelI11Bf16IOFp16WLi64ELi128ELi512EEv26Group_norm_nhwc_fwd_params --------------------------
	.section	.nv.constant0._Z35group_norm_nhwc_fwd_one_pass_kernelI11Bf16IOFp16WLi64ELi128ELi512EEv26Group_norm_nhwc_fwd_params,"a",@progbits
	.sectionflags	@""
	.align	4
.nv.constant0._Z35group_norm_nhwc_fwd_one_pass_kernelI11Bf16IOFp16WLi64ELi128ELi512EEv26Group_norm_nhwc_fwd_params:
	.zero		688


//--------------------- .nv.constant0._Z35group_norm_nhwc_fwd_one_pass_kernelI11Bf16IOFp16WLi128ELi128ELi512EEv26Group_norm_nhwc_fwd_params --------------------------
	.section	.nv.constant0._Z35group_norm_nhwc_fwd_one_pass_kernelI11Bf16IOFp16WLi128ELi128ELi512EEv26Group_norm_nhwc_fwd_params,"a",@progbits
	.sectionflags	@""
	.align	4
.nv.constant0._Z35group_norm_nhwc_fwd_one_pass_kernelI11Bf16IOFp16WLi128ELi128ELi512EEv26Group_norm_nhwc_fwd_params:
	.zero		688


//--------------------- .nv.constant0._Z35group_norm_nhwc_fwd_one_pass_kernelI11Bf16IOFp16WLi256ELi128ELi512EEv26Group_norm_nhwc_fwd_params --------------------------
	.section	.nv.constant0._Z35group_norm_nhwc_fwd_one_pass_kernelI11Bf16IOFp16WLi256ELi128ELi512EEv26Group_norm_nhwc_fwd_params,"a",@progbits
	.sectionflags	@""
	.align	4
.nv.constant0._Z35group_norm_nhwc_fwd_one_pass_kernelI11Bf16IOFp16WLi256ELi128ELi512EEv26Group_norm_nhwc_fwd_params:
	.zero		688


//--------------------- .nv.constant0._Z35group_norm_nhwc_fwd_one_pass_kernelI11Bf16IOFp16WLi512ELi128ELi512EEv26Group_norm_nhwc_fwd_params --------------------------
	.section	.nv.constant0._Z35group_norm_nhwc_fwd_one_pass_kernelI11Bf16IOFp16WLi512ELi128ELi512EEv26Group_norm_nhwc_fwd_params,"a",@progbits
	.sectionflags	@""
	.align	4
.nv.constant0._Z35group_norm_nhwc_fwd_one_pass_kernelI11Bf16IOFp16WLi512ELi128ELi512EEv26Group_norm_nhwc_fwd_params:
	.zero		688


//--------------------- .nv.constant0._Z35group_norm_nhwc_fwd_one_pass_kernelI11Fp16IOFp32WLi64ELi128ELi512EEv26Group_norm_nhwc_fwd_params --------------------------
	.section	.nv.constant0._Z35group_norm_nhwc_fwd_one_pass_kernelI11Fp16IOFp32WLi64ELi128ELi512EEv26Group_norm_nhwc_fwd_params,"a",@progbits
	.sectionflags	@""
	.align	4
.nv.constant0._Z35group_norm_nhwc_fwd_one_pass_kernelI11Fp16IOFp32WLi64ELi128ELi512EEv26Group_norm_nhwc_fwd_params:
	.zero		688


//--------------------- .nv.constant0._Z35group_norm_nhwc_fwd_one_pass_kernelI11Fp16IOFp32WLi128ELi128ELi512EEv26Group_norm_nhwc_fwd_params --------------------------
	.section	.nv.constant0._Z35group_norm_nhwc_fwd_one_pass_kernelI11Fp16IOFp32WLi128ELi128ELi512EEv26Group_norm_nhwc_fwd_params,"a",@progbits
	.sectionflags	@""
	.align	4
.nv.constant0._Z35group_norm_nhwc_fwd_one_pass_kernelI11Fp16IOFp32WLi128ELi128ELi512EEv26Group_norm_nhwc_fwd_params:
	.zero		688


//--------------------- .nv.constant0._Z35group_norm_nhwc_fwd_one_pass_kernelI11Fp16IOFp32WLi256ELi128ELi512EEv26Group_norm_nhwc_fwd_params --------------------------
	.section	.nv.constant0._Z35group_norm_nhwc_fwd_one_pass_kernelI11Fp16IOFp32WLi256ELi128ELi512EEv26Group_norm_nhwc_fwd_params,"a",@progbits
	.sectionflags	@""
	.align	4
.nv.constant0._Z35group_norm_nhwc_fwd_one_pass_kernelI11Fp16IOFp32WLi256ELi128ELi512EEv26Group_norm_nhwc_fwd_params:
	.zero		688


//--------------------- .nv.constant0._Z35group_norm_nhwc_fwd_one_pass_kernelI11Fp16IOFp32WLi512ELi128ELi512EEv26Group_norm_nhwc_fwd_params --------------------------
	.section	.nv.constant0._Z35group_norm_nhwc_fwd_one_pass_kernelI11Fp16IOFp32WLi512ELi128ELi512EEv26Group_norm_nhwc_fwd_params,"a",@progbits
	.sectionflags	@""
	.align	4
.nv.constant0._Z35group_norm_nhwc_fwd_one_pass_kernelI11Fp16IOFp32WLi512ELi128ELi512EEv26Group_norm_nhwc_fwd_params:
	.zero		688


//--------------------- .nv.constant0._Z35group_norm_nhwc_fwd_one_pass_kernelI11Fp16IOBf16WLi64ELi128ELi512EEv26Group_norm_nhwc_fwd_params --------------------------
	.section	.nv.constant0._Z35group_norm_nhwc_fwd_one_pass_kernelI11Fp16IOBf16WLi64ELi128ELi512EEv26Group_norm_nhwc_fwd_params,"a",@progbits
	.sectionflags	@""
	.align	4
.nv.constant0._Z35group_norm_nhwc_fwd_one_pass_kernelI11Fp16IOBf16WLi64ELi128ELi512EEv26Group_norm_nhwc_fwd_params:
	.zero		688


//--------------------- .nv.constant0._Z35group_norm_nhwc_fwd_one_pass_kernelI11Fp16IOBf16WLi128ELi128ELi512EEv26Group_norm_nhwc_fwd_params --------------------------
	.section	.nv.constant0._Z35group_norm_nhwc_fwd_one_pass_kernelI11Fp16IOBf16WLi128ELi128ELi512EEv26Group_norm_nhwc_fwd_params,"a",@progbits
	.sectionflags	@""
	.align	4
.nv.constant0._Z35group_norm_nhwc_fwd_one_pass_kernelI11Fp16IOBf16WLi128ELi128ELi512EEv26Group_norm_nhwc_fwd_params:
	.zero		688


//--------------------- .nv.constant0._Z35group_norm_nhwc_fwd_one_pass_kernelI11Fp16IOBf16WLi256ELi128ELi512EEv26Group_norm_nhwc_fwd_params --------------------------
	.section	.nv.constant0._Z35group_norm_nhwc_fwd_one_pass_kernelI11Fp16IOBf16WLi256ELi128ELi512EEv26Group_norm_nhwc_fwd_params,"a",@progbits
	.sectionflags	@""
	.align	4
.nv.constant0._Z35group_norm_nhwc_fwd_one_pass_kernelI11Fp16IOBf16WLi256ELi128ELi512EEv26Group_norm_nhwc_fwd_params:
	.zero		688


//--------------------- .nv.constant0._Z35group_norm_nhwc_fwd_one_pass_kernelI11Fp16IOBf16WLi512ELi128ELi512EEv26Group_norm_nhwc_fwd_params --------------------------
	.section	.nv.constant0._Z35group_norm_nhwc_fwd_one_pass_kernelI11Fp16IOBf16WLi512ELi128ELi512EEv26Group_norm_nhwc_fwd_params,"a",@progbits
	.sectionflags	@""
	.align	4
.nv.constant0._Z35group_norm_nhwc_fwd_one_pass_kernelI11Fp16IOBf16WLi512ELi128ELi512EEv26Group_norm_nhwc_fwd_params:
	.zero		688


//--------------------- .nv.constant0._Z35group_norm_nhwc_fwd_one_pass_kernelI11Fp16IOFp16WLi64ELi128ELi512EEv26Group_norm_nhwc_fwd_params --------------------------
	.section	.nv.constant0._Z35group_norm_nhwc_fwd_one_pass_kernelI11Fp16IOFp16WLi64ELi128ELi512EEv26Group_norm_nhwc_fwd_params,"a",@progbits
	.sectionflags	@""
	.align	4
.nv.constant0._Z35group_norm_nhwc_fwd_one_pass_kernelI11Fp16IOFp16WLi64ELi128ELi512EEv26Group_norm_nhwc_fwd_params:
	.zero		688


//--------------------- .nv.constant0._Z35group_norm_nhwc_fwd_one_pass_kernelI11Fp16IOFp16WLi128ELi128ELi512EEv26Group_norm_nhwc_fwd_params --------------------------
	.section	.nv.constant0._Z35group_norm_nhwc_fwd_one_pass_kernelI11Fp16IOFp16WLi128ELi128ELi512EEv26Group_norm_nhwc_fwd_params,"a",@progbits
	.sectionflags	@""
	.align	4
.nv.constant0._Z35group_norm_nhwc_fwd_one_pass_kernelI11Fp16IOFp16WLi128ELi128ELi512EEv26Group_norm_nhwc_fwd_params:
	.zero		688


//--------------------- .nv.constant0._Z35group_norm_nhwc_fwd_one_pass_kernelI11Fp16IOFp16WLi256ELi128ELi512EEv26Group_norm_nhwc_fwd_params --------------------------
	.section	.nv.constant0._Z35group_norm_nhwc_fwd_one_pass_kernelI11Fp16IOFp16WLi256ELi128ELi512EEv26Group_norm_nhwc_fwd_params,"a",@progbits
	.sectionflags	@""
	.align	4
.nv.constant0._Z35group_norm_nhwc_fwd_one_pass_kernelI11Fp16IOFp16WLi256ELi128ELi512EEv26Group_norm_nhwc_fwd_params:
	.zero		688


//--------------------- .nv.constant0._Z35group_norm_nhwc_fwd_one_pass_kernelI11Fp16IOFp16WLi512ELi128ELi512EEv26Group_norm_nhwc_fwd_params --------------------------
	.section	.nv.constant0._Z35group_norm_nhwc_fwd_one_pass_kernelI11Fp16IOFp16WLi512ELi128ELi512EEv26Group_norm_nhwc_fwd_params,"a",@progbits
	.sectionflags	@""
	.align	4
.nv.constant0._Z35group_norm_nhwc_fwd_one_pass_kernelI11Fp16IOFp16WLi512ELi128ELi512EEv26Group_norm_nhwc_fwd_params:
	.zero		688


//--------------------- .nv.constant0._Z35group_norm_nhwc_fwd_one_pass_kernelI11Fp32IOFp32WLi64ELi128ELi512EEv26Group_norm_nhwc_fwd_params --------------------------
	.section	.nv.constant0._Z35group_norm_nhwc_fwd_one_pass_kernelI11Fp32IOFp32WLi64ELi128ELi512EEv26Group_norm_nhwc_fwd_params,"a",@progbits
	.sectionflags	@""
	.align	4
.nv.constant0._Z35group_norm_nhwc_fwd_one_pass_kernelI11Fp32IOFp32WLi64ELi128ELi512EEv26Group_norm_nhwc_fwd_params:
	.zero		688


//--------------------- .nv.constant0._Z35group_norm_nhwc_fwd_one_pass_kernelI11Fp32IOFp32WLi128ELi128ELi512EEv26Group_norm_nhwc_fwd_params --------------------------
	.section	.nv.constant0._Z35group_norm_nhwc_fwd_one_pass_kernelI11Fp32IOFp32WLi128ELi128ELi512EEv26Group_norm_nhwc_fwd_params,"a",@progbits
	.sectionflags	@""
	.align	4
.nv.constant0._Z35group_norm_nhwc_fwd_one_pass_kernelI11Fp32IOFp32WLi128ELi128ELi512EEv26Group_norm_nhwc_fwd_params:
	.zero		688


//--------------------- .nv.constant0._Z35group_norm_nhwc_fwd_one_pass_kernelI11Fp32IOFp32WLi256ELi128ELi512EEv26Group_norm_nhwc_fwd_params --------------------------
	.section	.nv.constant0._Z35group_norm_nhwc_fwd_one_pass_kernelI11Fp32IOFp32WLi256ELi128ELi512EEv26Group_norm_nhwc_fwd_params,"a",@progbits
	.sectionflags	@""
	.align	4
.nv.constant0._Z35group_norm_nhwc_fwd_one_pass_kernelI11Fp32IOFp32WLi256ELi128ELi512EEv26Group_norm_nhwc_fwd_params:
	.zero		688


//--------------------- .nv.constant0._Z35group_norm_nhwc_fwd_one_pass_kernelI11Fp32IOFp32WLi512ELi128ELi512EEv26Group_norm_nhwc_fwd_params --------------------------
	.section	.nv.constant0._Z35group_norm_nhwc_fwd_one_pass_kernelI11Fp32IOFp32WLi512ELi128ELi512EEv26Group_norm_nhwc_fwd_params,"a",@progbits
	.sectionflags	@""
	.align	4
.nv.constant0._Z35group_norm_nhwc_fwd_one_pass_kernelI11Fp32IOFp32WLi512ELi128ELi512EEv26Group_norm_nhwc_fwd_params:
	.zero		688


//--------------------- .nv.constant0._Z35group_norm_nhwc_fwd_one_pass_kernelI11Fp32IOBf16WLi64ELi128ELi512EEv26Group_norm_nhwc_fwd_params --------------------------
	.section	.nv.constant0._Z35group_norm_nhwc_fwd_one_pass_kernelI11Fp32IOBf16WLi64ELi128ELi512EEv26Group_norm_nhwc_fwd_params,"a",@progbits
	.sectionflags	@""
	.align	4
.nv.constant0._Z35group_norm_nhwc_fwd_one_pass_kernelI11Fp32IOBf16WLi64ELi128ELi512EEv26Group_norm_nhwc_fwd_params:
	.zero		688


//--------------------- .nv.constant0._Z35group_norm_nhwc_fwd_one_pass_kernelI11Fp32IOBf16WLi128ELi128ELi512EEv26Group_norm_nhwc_fwd_params --------------------------
	.section	.nv.constant0._Z35group_norm_nhwc_fwd_one_pass_kernelI11Fp32IOBf16WLi128ELi128ELi512EEv26Group_norm_nhwc_fwd_params,"a",@progbits
	.sectionflags	@""
	.align	4
.nv.constant0._Z35group_norm_nhwc_fwd_one_pass_kernelI11Fp32IOBf16WLi128ELi128ELi512EEv26Group_norm_nhwc_fwd_params:
	.zero		688


//--------------------- .nv.constant0._Z35group_norm_nhwc_fwd_one_pass_kernelI11Fp32IOBf16WLi256ELi128ELi512EEv26Group_norm_nhwc_fwd_params --------------------------
	.section	.nv.constant0._Z35group_norm_nhwc_fwd_one_pass_kernelI11Fp32IOBf16WLi256ELi128ELi512EEv26Group_norm_nhwc_fwd_params,"a",@progbits
	.sectionflags	@""
	.align	4
.nv.constant0._Z35group_norm_nhwc_fwd_one_pass_kernelI11Fp32IOBf16WLi256ELi128ELi512EEv26Group_norm_nhwc_fwd_params:
	.zero		688


//--------------------- .nv.constant0._Z35group_norm_nhwc_fwd_one_pass_kernelI11Fp32IOBf16WLi512ELi128ELi512EEv26Group_norm_nhwc_fwd_params --------------------------
	.section	.nv.constant0._Z35group_norm_nhwc_fwd_one_pass_kernelI11Fp32IOBf16WLi512ELi128ELi512EEv26Group_norm_nhwc_fwd_params,"a",@progbits
	.sectionflags	@""
	.align	4
.nv.constant0._Z35group_norm_nhwc_fwd_one_pass_kernelI11Fp32IOBf16WLi512ELi128ELi512EEv26Group_norm_nhwc_fwd_params:
	.zero		688


//--------------------- .nv.constant0._Z35group_norm_nhwc_fwd_one_pass_kernelI11Fp32IOFp16WLi64ELi128ELi512EEv26Group_norm_nhwc_fwd_params --------------------------
	.section	.nv.constant0._Z35group_norm_nhwc_fwd_one_pass_kernelI11Fp32IOFp16WLi64ELi128ELi512EEv26Group_norm_nhwc_fwd_params,"a",@progbits
	.sectionflags	@""
	.align	4
.nv.constant0._Z35group_norm_nhwc_fwd_one_pass_kernelI11Fp32IOFp16WLi64ELi128ELi512EEv26Group_norm_nhwc_fwd_params:
	.zero		688


//--------------------- .nv.constant0._Z35group_norm_nhwc_fwd_one_pass_kernelI11Fp32IOFp16WLi128ELi128ELi512EEv26Group_norm_nhwc_fwd_params --------------------------
	.section	.nv.constant0._Z35group_norm_nhwc_fwd_one_pass_kernelI11Fp32IOFp16WLi128ELi128ELi512EEv26Group_norm_nhwc_fwd_params,"a",@progbits
	.sectionflags	@""
	.align	4
.nv.constant0._Z35group_norm_nhwc_fwd_one_pass_kernelI11Fp32IOFp16WLi128ELi128ELi512EEv26Group_norm_nhwc_fwd_params:
	.zero		688


//--------------------- .nv.constant0._Z35group_norm_nhwc_fwd_one_pass_kernelI11Fp32IOFp16WLi256ELi128ELi512EEv26Group_norm_nhwc_fwd_params --------------------------
	.section	.nv.constant0._Z35group_norm_nhwc_fwd_one_pass_kernelI11Fp32IOFp16WLi256ELi128ELi512EEv26Group_norm_nhwc_fwd_params,"a",@progbits
	.sectionflags	@""
	.align	4
.nv.constant0._Z35group_norm_nhwc_fwd_one_pass_kernelI11Fp32IOFp16WLi256ELi128ELi512EEv26Group_norm_nhwc_fwd_params:
	.zero		688


//--------------------- .nv.constant0._Z35group_norm_nhwc_fwd_one_pass_kernelI11Fp32IOFp16WLi512ELi128ELi512EEv26Group_norm_nhwc_fwd_params --------------------------
	.section	.nv.constant0._Z35group_norm_nhwc_fwd_one_pass_kernelI11Fp32IOFp16WLi512ELi128ELi512EEv26Group_norm_nhwc_fwd_params,"a",@progbits
	.sectionflags	@""
	.align	4
.nv.constant0._Z35group_norm_nhwc_fwd_one_pass_kernelI11Fp32IOFp16WLi512ELi128ELi512EEv26Group_norm_nhwc_fwd_params:
	.zero		688


//--------------------- SYMBOLS --------------------------

	.type		.nv.reservedSmem.offset0,@object
	.size		.nv.reservedSmem.offset0,0x4
